// Copyright (c) 2024, Jay Shah, Ganesh Bikshandi, Ying Zhang, Vijay Thakkar, Pradeep Ramani, Tri Dao.
// Splitting the different template instantiations to different files to speed up compilation.
// This file is auto-generated. See "generate_kernels.py"

#include "flash_fwd_launch_template.h"

#ifndef FLASHATTENTION_DISABLE_SM8x
#ifndef FLASHATTENTION_DISABLE_HDIM64
template void run_mha_fwd_<80, cutlass::bfloat16_t, 64, 64, false, true, true, true>(Flash_fwd_params &params, cudaStream_t stream);
template void run_mha_fwd_<86, cutlass::bfloat16_t, 64, 64, false, true, true, true>(Flash_fwd_params &params, cudaStream_t stream);
#endif
#endif


// ===== COMPILED SASS (sm_80) =====

	.target	sm_80

	.elftype	@"ET_EXEC"


//--------------------- .note.nv.tkinfo           --------------------------
	.section	.note.nv.tkinfo,"",@"SHT_NOTE"
	.sectionflags	@"SHF_NOTE_NV_TKINFO"
	.tkinfo
        /*0018*/ 	.word	0x00000002
        /*0030*/ 	.string	""
        /*0030*/ 	.string	"ptxas"
        /*0030*/ 	.string	"Cuda compilation tools, release 13.0, V13.0.88"
        /*0030*/ 	.string	"Build cuda_13.0.r13.0/compiler.36424714_0"
        /*0030*/ 	.string	"-arch sm_80 -m 64 "



//--------------------- .note.nv.cuinfo           --------------------------
	.section	.note.nv.cuinfo,"",@"SHT_NOTE"
	.sectionflags	@"SHF_NOTE_NV_CUINFO"
        /*0018*/ 	.short	0x0002
        /*001a*/ 	.short	0x0050
        /*001c*/ 	.short	0x0082
	.zero		2


//--------------------- .nv.info                  --------------------------
	.section	.nv.info,"",@"SHT_CUDA_INFO"
	.align	4


	//----- nvinfo : EIATTR_REGCOUNT
	.align		4
        /*0000*/ 	.byte	0x04, 0x2f
        /*0002*/ 	.short	(.L_12 - .L_11)
	.align		4
.L_11:
        /*0004*/ 	.word	index@(_ZN7cutlass13device_kernelIN5flash19enable_sm80_to_sm89INS1_16FlashAttnFwdSm80INS1_25CollectiveMainloopFwdSm80ILi4ELi1ELb0EN4cute5tupleIJNS5_1CILi128EEENS7_ILi112EEENS7_ILi64EEEEEELi64ENS_10bfloat16_tEfNS_4arch4Sm80ELb1ELb0ELb1ELb1ELb1ELb1ELb1ELb0EEENS1_21CollectiveEpilogueFwdINS6_IJS8_SA_S9_EEENS6_IJNS7_ILi1EEESI_SI_EEESC_SE_Li128ELb1ELb1ELb0ELb0EEENS1_19SingleTileSchedulerILb1ELb0ELb1ELi128EEEEEEEEEvNT_6ParamsE)
        /*0008*/ 	.word	0x000000ff


	//----- nvinfo : EIATTR_FRAME_SIZE
	.align		4
.L_12:
        /*000c*/ 	.byte	0x04, 0x11
        /*000e*/ 	.short	(.L_14 - .L_13)
	.align		4
.L_13:
        /*0010*/ 	.word	index@(_ZN7cutlass13device_kernelIN5flash19enable_sm80_to_sm89INS1_16FlashAttnFwdSm80INS1_25CollectiveMainloopFwdSm80ILi4ELi1ELb0EN4cute5tupleIJNS5_1CILi128EEENS7_ILi112EEENS7_ILi64EEEEEELi64ENS_10bfloat16_tEfNS_4arch4Sm80ELb1ELb0ELb1ELb1ELb1ELb1ELb1ELb0EEENS1_21CollectiveEpilogueFwdINS6_IJS8_SA_S9_EEENS6_IJNS7_ILi1EEESI_SI_EEESC_SE_Li128ELb1ELb1ELb0ELb0EEENS1_19SingleTileSchedulerILb1ELb0ELb1ELi128EEEEEEEEEvNT_6ParamsE)
        /*0014*/ 	.word	0x00000068


	//----- nvinfo : EIATTR_REGCOUNT
	.align		4
.L_14:
        /*0018*/ 	.byte	0x04, 0x2f
        /*001a*/ 	.short	(.L_16 - .L_15)
	.align		4
.L_15:
        /*001c*/ 	.word	index@(_ZN7cutlass13device_kernelIN5flash19enable_sm80_to_sm89INS1_16FlashAttnFwdSm80INS1_25CollectiveMainloopFwdSm80ILi4ELi1ELb0EN4cute5tupleIJNS5_1CILi128EEENS7_ILi112EEENS7_ILi64EEEEEELi64ENS_10bfloat16_tEfNS_4arch4Sm80ELb1ELb0ELb1ELb1ELb1ELb0ELb1ELb0EEENS1_21CollectiveEpilogueFwdINS6_IJS8_SA_S9_EEENS6_IJNS7_ILi1EEESI_SI_EEESC_SE_Li128ELb1ELb1ELb0ELb0EEENS1_19SingleTileSchedulerILb1ELb0ELb1ELi128EEEEEEEEEvNT_6ParamsE)
        /*0020*/ 	.word	0x000000ff


	//----- nvinfo : EIATTR_FRAME_SIZE
	.align		4
.L_16:
        /*0024*/ 	.byte	0x04, 0x11
        /*0026*/ 	.short	(.L_18 - .L_17)
	.align		4
.L_17:
        /*0028*/ 	.word	index@(_ZN7cutlass13device_kernelIN5flash19enable_sm80_to_sm89INS1_16FlashAttnFwdSm80INS1_25CollectiveMainloopFwdSm80ILi4ELi1ELb0EN4cute5tupleIJNS5_1CILi128EEENS7_ILi112EEENS7_ILi64EEEEEELi64ENS_10bfloat16_tEfNS_4arch4Sm80ELb1ELb0ELb1ELb1ELb1ELb0ELb1ELb0EEENS1_21CollectiveEpilogueFwdINS6_IJS8_SA_S9_EEENS6_IJNS7_ILi1EEESI_SI_EEESC_SE_Li128ELb1ELb1ELb0ELb0EEENS1_19SingleTileSchedulerILb1ELb0ELb1ELi128EEEEEEEEEvNT_6ParamsE)
        /*002c*/ 	.word	0x00000078


	//----- nvinfo : EIATTR_REGCOUNT
	.align		4
.L_18:
        /*0030*/ 	.byte	0x04, 0x2f
        /*0032*/ 	.short	(.L_20 - .L_19)
	.align		4
.L_19:
        /*0034*/ 	.word	index@(_ZN7cutlass13device_kernelIN5flash19enable_sm80_to_sm89INS1_16FlashAttnFwdSm80INS1_25CollectiveMainloopFwdSm80ILi4ELi1ELb0EN4cute5tupleIJNS5_1CILi128EEENS7_ILi112EEENS7_ILi64EEEEEELi64ENS_10bfloat16_tEfNS_4arch4Sm80ELb1ELb0ELb1ELb0ELb1ELb0ELb1ELb0EEENS1_21CollectiveEpilogueFwdINS6_IJS8_SA_S9_EEENS6_IJNS7_ILi1EEESI_SI_EEESC_SE_Li128ELb0ELb1ELb0ELb0EEENS1_30DynamicPersistentTileSchedulerILi128ELi128ELb0ELb1ELb0EEEEEEEEEvNT_6ParamsE)
        /*0038*/ 	.word	0x000000ff


	//----- nvinfo : EIATTR_FRAME_SIZE
	.align		4
.L_20:
        /*003c*/ 	.byte	0x04, 0x11
        /*003e*/ 	.short	(.L_22 - .L_21)
	.align		4
.L_21:
        /*0040*/ 	.word	index@($__internal_1_$__cuda_sm70_shflsync_idx_p)
        /*0044*/ 	.word	0x00000000


	//----- nvinfo : EIATTR_FRAME_SIZE
	.align		4
.L_22:
        /*0048*/ 	.byte	0x04, 0x11
        /*004a*/ 	.short	(.L_24 - .L_23)
	.align		4
.L_23:
        /*004c*/ 	.word	index@($__internal_0_$__cuda_sm70_shflsync_bfly_p)
        /*0050*/ 	.word	0x00000000


	//----- nvinfo : EIATTR_FRAME_SIZE
	.align		4
.L_24:
        /*0054*/ 	.byte	0x04, 0x11
        /*0056*/ 	.short	(.L_26 - .L_25)
	.align		4
.L_25:
        /*0058*/ 	.word	index@(_ZN7cutlass13device_kernelIN5flash19enable_sm80_to_sm89INS1_16FlashAttnFwdSm80INS1_25CollectiveMainloopFwdSm80ILi4ELi1ELb0EN4cute5tupleIJNS5_1CILi128EEENS7_ILi112EEENS7_ILi64EEEEEELi64ENS_10bfloat16_tEfNS_4arch4Sm80ELb1ELb0ELb1ELb0ELb1ELb0ELb1ELb0EEENS1_21CollectiveEpilogueFwdINS6_IJS8_SA_S9_EEENS6_IJNS7_ILi1EEESI_SI_EEESC_SE_Li128ELb0ELb1ELb0ELb0EEENS1_30DynamicPersistentTileSchedulerILi128ELi128ELb0ELb1ELb0EEEEEEEEEvNT_6ParamsE)
        /*005c*/ 	.word	0x000000a8


	//----- nvinfo : EIATTR_REGCOUNT
	.align		4
.L_26:
        /*0060*/ 	.byte	0x04, 0x2f
        /*0062*/ 	.short	(.L_28 - .L_27)
	.align		4
.L_27:
        /*0064*/ 	.word	index@(_ZN7cutlass13device_kernelIN5flash19enable_sm80_to_sm89INS1_16FlashAttnFwdSm80INS1_25CollectiveMainloopFwdSm80ILi4ELi1ELb0EN4cute5tupleIJNS5_1CILi128EEENS7_ILi96EEENS7_ILi64EEEEEELi64ENS_10bfloat16_tEfNS_4arch4Sm80ELb0ELb1ELb1ELb1ELb1ELb1ELb1ELb0EEENS1_21CollectiveEpilogueFwdINS6_IJS8_SA_S9_EEENS6_IJNS7_ILi1EEESI_SI_EEESC_SE_Li128ELb1ELb1ELb0ELb0EEENS1_19SingleTileSchedulerILb1ELb0ELb1ELi128EEEEEEEEEvNT_6ParamsE)
        /*0068*/ 	.word	0x000000ff


	//----- nvinfo : EIATTR_FRAME_SIZE
	.align		4
.L_28:
        /*006c*/ 	.byte	0x04, 0x11
        /*006e*/ 	.short	(.L_30 - .L_29)
	.align		4
.L_29:
        /*0070*/ 	.word	index@(_ZN7cutlass13device_kernelIN5flash19enable_sm80_to_sm89INS1_16FlashAttnFwdSm80INS1_25CollectiveMainloopFwdSm80ILi4ELi1ELb0EN4cute5tupleIJNS5_1CILi128EEENS7_ILi96EEENS7_ILi64EEEEEELi64ENS_10bfloat16_tEfNS_4arch4Sm80ELb0ELb1ELb1ELb1ELb1ELb1ELb1ELb0EEENS1_21CollectiveEpilogueFwdINS6_IJS8_SA_S9_EEENS6_IJNS7_ILi1EEESI_SI_EEESC_SE_Li128ELb1ELb1ELb0ELb0EEENS1_19SingleTileSchedulerILb1ELb0ELb1ELi128EEEEEEEEEvNT_6ParamsE)
        /*0074*/ 	.word	0x00000050


	//----- nvinfo : EIATTR_REGCOUNT
	.align		4
.L_30:
        /*0078*/ 	.byte	0x04, 0x2f
        /*007a*/ 	.short	(.L_32 - .L_31)
	.align		4
.L_31:
        /*007c*/ 	.word	index@(_ZN7cutlass13device_kernelIN5flash19enable_sm80_to_sm89INS1_16FlashAttnFwdSm80INS1_25CollectiveMainloopFwdSm80ILi4ELi1ELb0EN4cute5tupleIJNS5_1CILi128EEENS7_ILi96EEENS7_ILi64EEEEEELi64ENS_10bfloat16_tEfNS_4arch4Sm80ELb0ELb1ELb1ELb1ELb1ELb0ELb1ELb0EEENS1_21CollectiveEpilogueFwdINS6_IJS8_SA_S9_EEENS6_IJNS7_ILi1EEESI_SI_EEESC_SE_Li128ELb1ELb1ELb0ELb0EEENS1_19SingleTileSchedulerILb1ELb0ELb1ELi128EEEEEEEEEvNT_6ParamsE)
        /*0080*/ 	.word	0x000000ff


	//----- nvinfo : EIATTR_FRAME_SIZE
	.align		4
.L_32:
        /*0084*/ 	.byte	0x04, 0x11
        /*0086*/ 	.short	(.L_34 - .L_33)
	.align		4
.L_33:
        /*0088*/ 	.word	index@(_ZN7cutlass13device_kernelIN5flash19enable_sm80_to_sm89INS1_16FlashAttnFwdSm80INS1_25CollectiveMainloopFwdSm80ILi4ELi1ELb0EN4cute5tupleIJNS5_1CILi128EEENS7_ILi96EEENS7_ILi64EEEEEELi64ENS_10bfloat16_tEfNS_4arch4Sm80ELb0ELb1ELb1ELb1ELb1ELb0ELb1ELb0EEENS1_21CollectiveEpilogueFwdINS6_IJS8_SA_S9_EEENS6_IJNS7_ILi1EEESI_SI_EEESC_SE_Li128ELb1ELb1ELb0ELb0EEENS1_19SingleTileSchedulerILb1ELb0ELb1ELi128EEEEEEEEEvNT_6ParamsE)
        /*008c*/ 	.word	0x00000048


	//----- nvinfo : EIATTR_REGCOUNT
	.align		4
.L_34:
        /*0090*/ 	.byte	0x04, 0x2f
        /*0092*/ 	.short	(.L_36 - .L_35)
	.align		4
.L_35:
        /*0094*/ 	.word	index@(_ZN7cutlass13device_kernelIN5flash19enable_sm80_to_sm89INS1_16FlashAttnFwdSm80INS1_25CollectiveMainloopFwdSm80ILi4ELi1ELb0EN4cute5tupleIJNS5_1CILi128EEENS7_ILi96EEENS7_ILi64EEEEEELi64ENS_10bfloat16_tEfNS_4arch4Sm80ELb0ELb1ELb1ELb0ELb1ELb0ELb1ELb0EEENS1_21CollectiveEpilogueFwdINS6_IJS8_SA_S9_EEENS6_IJNS7_ILi1EEESI_SI_EEESC_SE_Li128ELb0ELb1ELb0ELb0EEENS1_19SingleTileSchedulerILb0ELb0ELb1ELi128EEEEEEEEEvNT_6ParamsE)
        /*0098*/ 	.word	0x000000ff


	//----- nvinfo : EIATTR_FRAME_SIZE
	.align		4
.L_36:
        /*009c*/ 	.byte	0x04, 0x11
        /*009e*/ 	.short	(.L_38 - .L_37)
	.align		4
.L_37:
        /*00a0*/ 	.word	index@(_ZN7cutlass13device_kernelIN5flash19enable_sm80_to_sm89INS1_16FlashAttnFwdSm80INS1_25CollectiveMainloopFwdSm80ILi4ELi1ELb0EN4cute5tupleIJNS5_1CILi128EEENS7_ILi96EEENS7_ILi64EEEEEELi64ENS_10bfloat16_tEfNS_4arch4Sm80ELb0ELb1ELb1ELb0ELb1ELb0ELb1ELb0EEENS1_21CollectiveEpilogueFwdINS6_IJS8_SA_S9_EEENS6_IJNS7_ILi1EEESI_SI_EEESC_SE_Li128ELb0ELb1ELb0ELb0EEENS1_19SingleTileSchedulerILb0ELb0ELb1ELi128EEEEEEEEEvNT_6ParamsE)
        /*00a4*/ 	.word	0x00000040


	//----- nvinfo : EIATTR_REGCOUNT
	.align		4
.L_38:
        /*00a8*/ 	.byte	0x04, 0x2f
        /*00aa*/ 	.short	(.L_40 - .L_39)
	.align		4
.L_39:
        /*00ac*/ 	.word	index@(_ZN7cutlass13device_kernelIN5flash19enable_sm80_to_sm89INS1_16FlashAttnFwdSm80INS1_25CollectiveMainloopFwdSm80ILi4ELi1ELb0EN4cute5tupleIJNS5_1CILi128EEENS7_ILi112EEENS7_ILi64EEEEEELi64ENS_10bfloat16_tEfNS_4arch4Sm80ELb0ELb0ELb1ELb1ELb1ELb1ELb1ELb0EEENS1_21CollectiveEpilogueFwdINS6_IJS8_SA_S9_EEENS6_IJNS7_ILi1EEESI_SI_EEESC_SE_Li128ELb1ELb1ELb0ELb0EEENS1_19SingleTileSchedulerILb1ELb0ELb1ELi128EEEEEEEEEvNT_6ParamsE)
        /*00b0*/ 	.word	0x000000ff


	//----- nvinfo : EIATTR_FRAME_SIZE
	.align		4
.L_40:
        /*00b4*/ 	.byte	0x04, 0x11
        /*00b6*/ 	.short	(.L_42 - .L_41)
	.align		4
.L_41:
        /*00b8*/ 	.word	index@(_ZN7cutlass13device_kernelIN5flash19enable_sm80_to_sm89INS1_16FlashAttnFwdSm80INS1_25CollectiveMainloopFwdSm80ILi4ELi1ELb0EN4cute5tupleIJNS5_1CILi128EEENS7_ILi112EEENS7_ILi64EEEEEELi64ENS_10bfloat16_tEfNS_4arch4Sm80ELb0ELb0ELb1ELb1ELb1ELb1ELb1ELb0EEENS1_21CollectiveEpilogueFwdINS6_IJS8_SA_S9_EEENS6_IJNS7_ILi1EEESI_SI_EEESC_SE_Li128ELb1ELb1ELb0ELb0EEENS1_19SingleTileSchedulerILb1ELb0ELb1ELi128EEEEEEEEEvNT_6ParamsE)
        /*00bc*/ 	.word	0x00000048


	//----- nvinfo : EIATTR_REGCOUNT
	.align		4
.L_42:
        /*00c0*/ 	.byte	0x04, 0x2f
        /*00c2*/ 	.short	(.L_44 - .L_43)
	.align		4
.L_43:
        /*00c4*/ 	.word	index@(_ZN7cutlass13device_kernelIN5flash19enable_sm80_to_sm89INS1_16FlashAttnFwdSm80INS1_25CollectiveMainloopFwdSm80ILi4ELi1ELb0EN4cute5tupleIJNS5_1CILi128EEENS7_ILi112EEENS7_ILi64EEEEEELi64ENS_10bfloat16_tEfNS_4arch4Sm80ELb0ELb0ELb1ELb1ELb1ELb0ELb1ELb0EEENS1_21CollectiveEpilogueFwdINS6_IJS8_SA_S9_EEENS6_IJNS7_ILi1EEESI_SI_EEESC_SE_Li128ELb1ELb1ELb0ELb0EEENS1_19SingleTileSchedulerILb1ELb0ELb1ELi128EEEEEEEEEvNT_6ParamsE)
        /*00c8*/ 	.word	0x000000ff


	//----- nvinfo : EIATTR_FRAME_SIZE
	.align		4
.L_44:
        /*00cc*/ 	.byte	0x04, 0x11
        /*00ce*/ 	.short	(.L_46 - .L_45)
	.align		4
.L_45:
        /*00d0*/ 	.word	index@(_ZN7cutlass13device_kernelIN5flash19enable_sm80_to_sm89INS1_16FlashAttnFwdSm80INS1_25CollectiveMainloopFwdSm80ILi4ELi1ELb0EN4cute5tupleIJNS5_1CILi128EEENS7_ILi112EEENS7_ILi64EEEEEELi64ENS_10bfloat16_tEfNS_4arch4Sm80ELb0ELb0ELb1ELb1ELb1ELb0ELb1ELb0EEENS1_21CollectiveEpilogueFwdINS6_IJS8_SA_S9_EEENS6_IJNS7_ILi1EEESI_SI_EEESC_SE_Li128ELb1ELb1ELb0ELb0EEENS1_19SingleTileSchedulerILb1ELb0ELb1ELi128EEEEEEEEEvNT_6ParamsE)
        /*00d4*/ 	.word	0x00000048


	//----- nvinfo : EIATTR_REGCOUNT
	.align		4
.L_46:
        /*00d8*/ 	.byte	0x04, 0x2f
        /*00da*/ 	.short	(.L_48 - .L_47)
	.align		4
.L_47:
        /*00dc*/ 	.word	index@(_ZN7cutlass13device_kernelIN5flash19enable_sm80_to_sm89INS1_16FlashAttnFwdSm80INS1_25CollectiveMainloopFwdSm80ILi4ELi1ELb0EN4cute5tupleIJNS5_1CILi128EEENS7_ILi112EEENS7_ILi64EEEEEELi64ENS_10bfloat16_tEfNS_4arch4Sm80ELb0ELb0ELb1ELb0ELb1ELb0ELb1ELb0EEENS1_21CollectiveEpilogueFwdINS6_IJS8_SA_S9_EEENS6_IJNS7_ILi1EEESI_SI_EEESC_SE_Li128ELb0ELb1ELb0ELb0EEENS1_19SingleTileSchedulerILb0ELb0ELb1ELi128EEEEEEEEEvNT_6ParamsE)
        /*00e0*/ 	.word	0x000000ff


	//----- nvinfo : EIATTR_FRAME_SIZE
	.align		4
.L_48:
        /*00e4*/ 	.byte	0x04, 0x11
        /*00e6*/ 	.short	(.L_50 - .L_49)
	.align		4
.L_49:
        /*00e8*/ 	.word	index@(_ZN7cutlass13device_kernelIN5flash19enable_sm80_to_sm89INS1_16FlashAttnFwdSm80INS1_25CollectiveMainloopFwdSm80ILi4ELi1ELb0EN4cute5tupleIJNS5_1CILi128EEENS7_ILi112EEENS7_ILi64EEEEEELi64ENS_10bfloat16_tEfNS_4arch4Sm80ELb0ELb0ELb1ELb0ELb1ELb0ELb1ELb0EEENS1_21CollectiveEpilogueFwdINS6_IJS8_SA_S9_EEENS6_IJNS7_ILi1EEESI_SI_EEESC_SE_Li128ELb0ELb1ELb0ELb0EEENS1_19SingleTileSchedulerILb0ELb0ELb1ELi128EEEEEEEEEvNT_6ParamsE)
        /*00ec*/ 	.word	0x00000078


	//----- nvinfo : EIATTR_MIN_STACK_SIZE
	.align		4
.L_50:
        /*00f0*/ 	.byte	0x04, 0x12
        /*00f2*/ 	.short	(.L_52 - .L_51)
	.align		4
.L_51:
        /*00f4*/ 	.word	index@(_ZN7cutlass13device_kernelIN5flash19enable_sm80_to_sm89INS1_16FlashAttnFwdSm80INS1_25CollectiveMainloopFwdSm80ILi4ELi1ELb0EN4cute5tupleIJNS5_1CILi128EEENS7_ILi112EEENS7_ILi64EEEEEELi64ENS_10bfloat16_tEfNS_4arch4Sm80ELb0ELb0ELb1ELb0ELb1ELb0ELb1ELb0EEENS1_21CollectiveEpilogueFwdINS6_IJS8_SA_S9_EEENS6_IJNS7_ILi1EEESI_SI_EEESC_SE_Li128ELb0ELb1ELb0ELb0EEENS1_19SingleTileSchedulerILb0ELb0ELb1ELi128EEEEEEEEEvNT_6ParamsE)
        /*00f8*/ 	.word	0x00000078


	//----- nvinfo : EIATTR_MIN_STACK_SIZE
	.align		4
.L_52:
        /*00fc*/ 	.byte	0x04, 0x12
        /*00fe*/ 	.short	(.L_54 - .L_53)
	.align		4
.L_53:
        /*0100*/ 	.word	index@(_ZN7cutlass13device_kernelIN5flash19enable_sm80_to_sm89INS1_16FlashAttnFwdSm80INS1_25CollectiveMainloopFwdSm80ILi4ELi1ELb0EN4cute5tupleIJNS5_1CILi128EEENS7_ILi112EEENS7_ILi64EEEEEELi64ENS_10bfloat16_tEfNS_4arch4Sm80ELb0ELb0ELb1ELb1ELb1ELb0ELb1ELb0EEENS1_21CollectiveEpilogueFwdINS6_IJS8_SA_S9_EEENS6_IJNS7_ILi1EEESI_SI_EEESC_SE_Li128ELb1ELb1ELb0ELb0EEENS1_19SingleTileSchedulerILb1ELb0ELb1ELi128EEEEEEEEEvNT_6ParamsE)
        /*0104*/ 	.word	0x00000048


	//----- nvinfo : EIATTR_MIN_STACK_SIZE
	.align		4
.L_54:
        /*0108*/ 	.byte	0x04, 0x12
        /*010a*/ 	.short	(.L_56 - .L_55)
	.align		4
.L_55:
        /*010c*/ 	.word	index@(_ZN7cutlass13device_kernelIN5flash19enable_sm80_to_sm89INS1_16FlashAttnFwdSm80INS1_25CollectiveMainloopFwdSm80ILi4ELi1ELb0EN4cute5tupleIJNS5_1CILi128EEENS7_ILi112EEENS7_ILi64EEEEEELi64ENS_10bfloat16_tEfNS_4arch4Sm80ELb0ELb0ELb1ELb1ELb1ELb1ELb1ELb0EEENS1_21CollectiveEpilogueFwdINS6_IJS8_SA_S9_EEENS6_IJNS7_ILi1EEESI_SI_EEESC_SE_Li128ELb1ELb1ELb0ELb0EEENS1_19SingleTileSchedulerILb1ELb0ELb1ELi128EEEEEEEEEvNT_6ParamsE)
        /*0110*/ 	.word	0x00000048


	//----- nvinfo : EIATTR_MIN_STACK_SIZE
	.align		4
.L_56:
        /*0114*/ 	.byte	0x04, 0x12
        /*0116*/ 	.short	(.L_58 - .L_57)
	.align		4
.L_57:
        /*0118*/ 	.word	index@(_ZN7cutlass13device_kernelIN5flash19enable_sm80_to_sm89INS1_16FlashAttnFwdSm80INS1_25CollectiveMainloopFwdSm80ILi4ELi1ELb0EN4cute5tupleIJNS5_1CILi128EEENS7_ILi96EEENS7_ILi64EEEEEELi64ENS_10bfloat16_tEfNS_4arch4Sm80ELb0ELb1ELb1ELb0ELb1ELb0ELb1ELb0EEENS1_21CollectiveEpilogueFwdINS6_IJS8_SA_S9_EEENS6_IJNS7_ILi1EEESI_SI_EEESC_SE_Li128ELb0ELb1ELb0ELb0EEENS1_19SingleTileSchedulerILb0ELb0ELb1ELi128EEEEEEEEEvNT_6ParamsE)
        /*011c*/ 	.word	0x00000040


	//----- nvinfo : EIATTR_MIN_STACK_SIZE
	.align		4
.L_58:
        /*0120*/ 	.byte	0x04, 0x12
        /*0122*/ 	.short	(.L_60 - .L_59)
	.align		4
.L_59:
        /*0124*/ 	.word	index@(_ZN7cutlass13device_kernelIN5flash19enable_sm80_to_sm89INS1_16FlashAttnFwdSm80INS1_25CollectiveMainloopFwdSm80ILi4ELi1ELb0EN4cute5tupleIJNS5_1CILi128EEENS7_ILi96EEENS7_ILi64EEEEEELi64ENS_10bfloat16_tEfNS_4arch4Sm80ELb0ELb1ELb1ELb1ELb1ELb0ELb1ELb0EEENS1_21CollectiveEpilogueFwdINS6_IJS8_SA_S9_EEENS6_IJNS7_ILi1EEESI_SI_EEESC_SE_Li128ELb1ELb1ELb0ELb0EEENS1_19SingleTileSchedulerILb1ELb0ELb1ELi128EEEEEEEEEvNT_6ParamsE)
        /*0128*/ 	.word	0x00000048


	//----- nvinfo : EIATTR_MIN_STACK_SIZE
	.align		4
.L_60:
        /*012c*/ 	.byte	0x04, 0x12
        /*012e*/ 	.short	(.L_62 - .L_61)
	.align		4
.L_61:
        /*0130*/ 	.word	index@(_ZN7cutlass13device_kernelIN5flash19enable_sm80_to_sm89INS1_16FlashAttnFwdSm80INS1_25CollectiveMainloopFwdSm80ILi4ELi1ELb0EN4cute5tupleIJNS5_1CILi128EEENS7_ILi96EEENS7_ILi64EEEEEELi64ENS_10bfloat16_tEfNS_4arch4Sm80ELb0ELb1ELb1ELb1ELb1ELb1ELb1ELb0EEENS1_21CollectiveEpilogueFwdINS6_IJS8_SA_S9_EEENS6_IJNS7_ILi1EEESI_SI_EEESC_SE_Li128ELb1ELb1ELb0ELb0EEENS1_19SingleTileSchedulerILb1ELb0ELb1ELi128EEEEEEEEEvNT_6ParamsE)
        /*0134*/ 	.word	0x00000050


	//----- nvinfo : EIATTR_MIN_STACK_SIZE
	.align		4
.L_62:
        /*0138*/ 	.byte	0x04, 0x12
        /*013a*/ 	.short	(.L_64 - .L_63)
	.align		4
.L_63:
        /*013c*/ 	.word	index@(_ZN7cutlass13device_kernelIN5flash19enable_sm80_to_sm89INS1_16FlashAttnFwdSm80INS1_25CollectiveMainloopFwdSm80ILi4ELi1ELb0EN4cute5tupleIJNS5_1CILi128EEENS7_ILi112EEENS7_ILi64EEEEEELi64ENS_10bfloat16_tEfNS_4arch4Sm80ELb1ELb0ELb1ELb0ELb1ELb0ELb1ELb0EEENS1_21CollectiveEpilogueFwdINS6_IJS8_SA_S9_EEENS6_IJNS7_ILi1EEESI_SI_EEESC_SE_Li128ELb0ELb1ELb0ELb0EEENS1_30DynamicPersistentTileSchedulerILi128ELi128ELb0ELb1ELb0EEEEEEEEEvNT_6ParamsE)
        /*0140*/ 	.word	0x000000a8


	//----- nvinfo : EIATTR_MIN_STACK_SIZE
	.align		4
.L_64:
        /*0144*/ 	.byte	0x04, 0x12
        /*0146*/ 	.short	(.L_66 - .L_65)
	.align		4
.L_65:
        /*0148*/ 	.word	index@(_ZN7cutlass13device_kernelIN5flash19enable_sm80_to_sm89INS1_16FlashAttnFwdSm80INS1_25CollectiveMainloopFwdSm80ILi4ELi1ELb0EN4cute5tupleIJNS5_1CILi128EEENS7_ILi112EEENS7_ILi64EEEEEELi64ENS_10bfloat16_tEfNS_4arch4Sm80ELb1ELb0ELb1ELb1ELb1ELb0ELb1ELb0EEENS1_21CollectiveEpilogueFwdINS6_IJS8_SA_S9_EEENS6_IJNS7_ILi1EEESI_SI_EEESC_SE_Li128ELb1ELb1ELb0ELb0EEENS1_19SingleTileSchedulerILb1ELb0ELb1ELi128EEEEEEEEEvNT_6ParamsE)
        /*014c*/ 	.word	0x00000078


	//----- nvinfo : EIATTR_MIN_STACK_SIZE
	.align		4
.L_66:
        /*0150*/ 	.byte	0x04, 0x12
        /*0152*/ 	.short	(.L_68 - .L_67)
	.align		4
.L_67:
        /*0154*/ 	.word	index@(_ZN7cutlass13device_kernelIN5flash19enable_sm80_to_sm89INS1_16FlashAttnFwdSm80INS1_25CollectiveMainloopFwdSm80ILi4ELi1ELb0EN4cute5tupleIJNS5_1CILi128EEENS7_ILi112EEENS7_ILi64EEEEEELi64ENS_10bfloat16_tEfNS_4arch4Sm80ELb1ELb0ELb1ELb1ELb1ELb1ELb1ELb0EEENS1_21CollectiveEpilogueFwdINS6_IJS8_SA_S9_EEENS6_IJNS7_ILi1EEESI_SI_EEESC_SE_Li128ELb1ELb1ELb0ELb0EEENS1_19SingleTileSchedulerILb1ELb0ELb1ELi128EEEEEEEEEvNT_6ParamsE)
        /*0158*/ 	.word	0x00000068
.L_68:


//--------------------- .nv.info._ZN7cutlass13device_kernelIN5flash19enable_sm80_to_sm89INS1_16FlashAttnFwdSm80INS1_25CollectiveMainloopFwdSm80ILi4ELi1ELb0EN4cute5tupleIJNS5_1CILi128EEENS7_ILi112EEENS7_ILi64EEEEEELi64ENS_10bfloat16_tEfNS_4arch4Sm80ELb0ELb0ELb1ELb0ELb1ELb0ELb1ELb0EEENS1_21CollectiveEpilogueFwdINS6_IJS8_SA_S9_EEENS6_IJNS7_ILi1EEESI_SI_EEESC_SE_Li128ELb0ELb1ELb0ELb0EEENS1_19SingleTileSchedulerILb0ELb0ELb1ELi128EEEEEEEEEvNT_6ParamsE --------------------------
	.section	.nv.info._ZN7cutlass13device_kernelIN5flash19enable_sm80_to_sm89INS1_16FlashAttnFwdSm80INS1_25CollectiveMainloopFwdSm80ILi4ELi1ELb0EN4cute5tupleIJNS5_1CILi128EEENS7_ILi112EEENS7_ILi64EEEEEELi64ENS_10bfloat16_tEfNS_4arch4Sm80ELb0ELb0ELb1ELb0ELb1ELb0ELb1ELb0EEENS1_21CollectiveEpilogueFwdINS6_IJS8_SA_S9_EEENS6_IJNS7_ILi1EEESI_SI_EEESC_SE_Li128ELb0ELb1ELb0ELb0EEENS1_19SingleTileSchedulerILb0ELb0ELb1ELi128EEEEEEEEEvNT_6ParamsE,"",@"SHT_CUDA_INFO"
	.sectionflags	@""
	.align	4


	//----- nvinfo : EIATTR_CUDA_API_VERSION
	.align		4
        /*0000*/ 	.byte	0x04, 0x37
        /*0002*/ 	.short	(.L_70 - .L_69)
.L_69:
        /*0004*/ 	.word	0x00000082


	//----- nvinfo : EIATTR_SW2861232_WAR
	.align		4
.L_70:
        /*0008*/ 	.byte	0x01, 0x35
	.zero		2


	//----- nvinfo : EIATTR_PARAM_CBANK
	.align		4
        /*000c*/ 	.byte	0x04, 0x0a
        /*000e*/ 	.short	(.L_72 - .L_71)
	.align		4
.L_71:
        /*0010*/ 	.word	index@(.nv.constant0._ZN7cutlass13device_kernelIN5flash19enable_sm80_to_sm89INS1_16FlashAttnFwdSm80INS1_25CollectiveMainloopFwdSm80ILi4ELi1ELb0EN4cute5tupleIJNS5_1CILi128EEENS7_ILi112EEENS7_ILi64EEEEEELi64ENS_10bfloat16_tEfNS_4arch4Sm80ELb0ELb0ELb1ELb0ELb1ELb0ELb1ELb0EEENS1_21CollectiveEpilogueFwdINS6_IJS8_SA_S9_EEENS6_IJNS7_ILi1EEESI_SI_EEESC_SE_Li128ELb0ELb1ELb0ELb0EEENS1_19SingleTileSchedulerILb0ELb0ELb1ELi128EEEEEEEEEvNT_6ParamsE)
        /*0014*/ 	.short	0x0160
        /*0016*/ 	.short	0x0418


	//----- nvinfo : EIATTR_CBANK_PARAM_SIZE
	.align		4
.L_72:
        /*0018*/ 	.byte	0x03, 0x19
        /*001a*/ 	.short	0x0418


	//----- nvinfo : EIATTR_KPARAM_INFO
	.align		4
        /*001c*/ 	.byte	0x04, 0x17
        /*001e*/ 	.short	(.L_74 - .L_73)
.L_73:
        /*0020*/ 	.word	0x00000000
        /*0024*/ 	.short	0x0000
        /*0026*/ 	.short	0x0000
        /*0028*/ 	.byte	0x00, 0xf0, 0x61, 0x10


	//----- nvinfo : EIATTR_MAXREG_COUNT
	.align		4
.L_74:
        /*002c*/ 	.byte	0x03, 0x1b
        /*002e*/ 	.short	0x00ff


	//----- nvinfo : EIATTR_NUM_BARRIERS
	.align		4
        /*0030*/ 	.byte	0x02, 0x4c
        /*0032*/ 	.byte	0x02
	.zero		1


	//----- nvinfo : EIATTR_ANNOTATIONS
	.align		4
        /*0034*/ 	.byte	0x04, 0x55
        /*0036*/ 	.short	(.L_76 - .L_75)


	//   ....[0]....
.L_75:
        /*0038*/ 	.word	0x00000001
        /*003c*/ 	.byte	0x80, 0x03, 0x00, 0x00, 0x01, 0x00, 0x00, 0x00, 0xc0, 0x03, 0x00, 0x00, 0x01, 0x00, 0x00, 0x00
        /* <DEDUP_REMOVED lines=43> */
        /*02fc*/ 	.byte	0xf0, 0xd8, 0x00, 0x00


	//----- nvinfo : EIATTR_MERCURY_ISA_VERSION
	.align		4
.L_76:
        /*0300*/ 	.byte	0x03, 0x5f
        /*0302*/ 	.short	0x0000


	//----- nvinfo : EIATTR_COOP_GROUP_MASK_REGIDS
	.align		4
        /*0304*/ 	.byte	0x04, 0x29
        /*0306*/ 	.short	(.L_78 - .L_77)


	//   ....[0]....
.L_77:
        /*0308*/ 	.word	0xffffffff


	//   ....[1]....
        /*030c*/ 	.word	0xffffffff


	//   ....[2]....
        /*0310*/ 	.word	0xffffffff


	//   ....[3]....
        /*0314*/ 	.word	0xffffffff


	//   ....[4]....
        /*0318*/ 	.word	0xffffffff


	//   ....[5]....
        /*031c*/ 	.word	0xffffffff


	//   ....[6]....
        /*0320*/ 	.word	0xffffffff


	//   ....[7]....
        /*0324*/ 	.word	0xffffffff


	//   ....[8]....
        /*0328*/ 	.word	0xffffffff


	//   ....[9]....
        /*032c*/ 	.word	0xffffffff


	//   ....[10]....
        /*0330*/ 	.word	0xffffffff


	//   ....[11]....
        /*0334*/ 	.word	0xffffffff


	//   ....[12]....
        /*0338*/ 	.word	0xffffffff


	//   ....[13]....
        /*033c*/ 	.word	0xffffffff


	//   ....[14]....
        /*0340*/ 	.word	0xffffffff


	//   ....[15]....
        /*0344*/ 	.word	0xffffffff


	//   ....[16]....
        /*0348*/ 	.word	0xffffffff


	//   ....[17]....
        /*034c*/ 	.word	0xffffffff


	//   ....[18]....
        /*0350*/ 	.word	0xffffffff


	//   ....[19]....
        /*0354*/ 	.word	0xffffffff


	//   ....[20]....
        /*0358*/ 	.word	0xffffffff


	//   ....[21]....
        /*035c*/ 	.word	0xffffffff


	//   ....[22]....
        /*0360*/ 	.word	0xffffffff


	//   ....[23]....
        /*0364*/ 	.word	0xffffffff


	//   ....[24]....
        /*0368*/ 	.word	0xffffffff


	//   ....[25]....
        /*036c*/ 	.word	0xffffffff


	//   ....[26]....
        /*0370*/ 	.word	0xffffffff


	//   ....[27]....
        /*0374*/ 	.word	0xffffffff


	//   ....[28]....
        /*0378*/ 	.word	0xffffffff


	//   ....[29]....
        /*037c*/ 	.word	0xffffffff


	//   ....[30]....
        /*0380*/ 	.word	0xffffffff


	//   ....[31]....
        /*0384*/ 	.word	0xffffffff


	//   ....[32]....
        /*0388*/ 	.word	0xffffffff


	//   ....[33]....
        /*038c*/ 	.word	0xffffffff


	//   ....[34]....
        /*0390*/ 	.word	0xffffffff


	//   ....[35]....
        /*0394*/ 	.word	0xffffffff


	//   ....[36]....
        /*0398*/ 	.word	0xffffffff


	//   ....[37]....
        /*039c*/ 	.word	0xffffffff


	//   ....[38]....
        /*03a0*/ 	.word	0xffffffff


	//   ....[39]....
        /*03a4*/ 	.word	0xffffffff


	//   ....[40]....
        /*03a8*/ 	.word	0xffffffff


	//   ....[41]....
        /*03ac*/ 	.word	0xffffffff


	//   ....[42]....
        /*03b0*/ 	.word	0xffffffff


	//   ....[43]....
        /*03b4*/ 	.word	0xffffffff


	//   ....[44]....
        /*03b8*/ 	.word	0xffffffff


	//   ....[45]....
        /*03bc*/ 	.word	0xffffffff


	//   ....[46]....
        /*03c0*/ 	.word	0xffffffff


	//   ....[47]....
        /*03c4*/ 	.word	0xffffffff


	//   ....[48]....
        /*03c8*/ 	.word	0xffffffff


	//   ....[49]....
        /*03cc*/ 	.word	0xffffffff


	//   ....[50]....
        /*03d0*/ 	.word	0xffffffff


	//   ....[51]....
        /*03d4*/ 	.word	0xffffffff


	//   ....[52]....
        /*03d8*/ 	.word	0xffffffff


	//   ....[53]....
        /*03dc*/ 	.word	0xffffffff


	//   ....[54]....
        /*03e0*/ 	.word	0xffffffff


	//   ....[55]....
        /*03e4*/ 	.word	0xffffffff


	//   ....[56]....
        /*03e8*/ 	.word	0xffffffff


	//   ....[57]....
        /*03ec*/ 	.word	0xffffffff


	//   ....[58]....
        /*03f0*/ 	.word	0xffffffff


	//   ....[59]....
        /*03f4*/ 	.word	0xffffffff


	//   ....[60]....
        /*03f8*/ 	.word	0xffffffff


	//   ....[61]....
        /*03fc*/ 	.word	0xffffffff


	//   ....[62]....
        /*0400*/ 	.word	0xffffffff


	//   ....[63]....
        /*0404*/ 	.word	0xffffffff


	//   ....[64]....
        /*0408*/ 	.word	0xffffffff


	//   ....[65]....
        /*040c*/ 	.word	0xffffffff


	//   ....[66]....
        /*0410*/ 	.word	0xffffffff


	//   ....[67]....
        /*0414*/ 	.word	0xffffffff


	//   ....[68]....
        /*0418*/ 	.word	0xffffffff


	//   ....[69]....
        /*041c*/ 	.word	0xffffffff


	//   ....[70]....
        /*0420*/ 	.word	0xffffffff


	//   ....[71]....
        /*0424*/ 	.word	0xffffffff


	//   ....[72]....
        /*0428*/ 	.word	0xffffffff


	//   ....[73]....
        /*042c*/ 	.word	0xffffffff


	//   ....[74]....
        /*0430*/ 	.word	0xffffffff


	//   ....[75]....
        /*0434*/ 	.word	0xffffffff


	//   ....[76]....
        /*0438*/ 	.word	0xffffffff


	//   ....[77]....
        /*043c*/ 	.word	0xffffffff


	//   ....[78]....
        /*0440*/ 	.word	0xffffffff


	//   ....[79]....
        /*0444*/ 	.word	0xffffffff


	//   ....[80]....
        /*0448*/ 	.word	0xffffffff


	//   ....[81]....
        /*044c*/ 	.word	0xffffffff


	//   ....[82]....
        /*0450*/ 	.word	0xffffffff


	//   ....[83]....
        /*0454*/ 	.word	0xffffffff


	//   ....[84]....
        /*0458*/ 	.word	0xffffffff


	//   ....[85]....
        /*045c*/ 	.word	0xffffffff


	//   ....[86]....
        /*0460*/ 	.word	0xffffffff


	//   ....[87]....
        /*0464*/ 	.word	0xffffffff


	//   ....[88]....
        /*0468*/ 	.word	0xffffffff


	//   ....[89]....
        /*046c*/ 	.word	0xffffffff


	//   ....[90]....
        /*0470*/ 	.word	0xffffffff


	//   ....[91]....
        /*0474*/ 	.word	0xffffffff


	//   ....[92]....
        /*0478*/ 	.word	0xffffffff


	//   ....[93]....
        /*047c*/ 	.word	0xffffffff


	//   ....[94]....
        /*0480*/ 	.word	0xffffffff


	//   ....[95]....
        /*0484*/ 	.word	0xffffffff


	//   ....[96]....
        /*0488*/ 	.word	0xffffffff


	//   ....[97]....
        /*048c*/ 	.word	0xffffffff


	//   ....[98]....
        /*0490*/ 	.word	0xffffffff


	//   ....[99]....
        /*0494*/ 	.word	0xffffffff


	//   ....[100]....
        /*0498*/ 	.word	0xffffffff


	//   ....[101]....
        /*049c*/ 	.word	0xffffffff


	//   ....[102]....
        /*04a0*/ 	.word	0xffffffff


	//   ....[103]....
        /*04a4*/ 	.word	0xffffffff


	//   ....[104]....
        /*04a8*/ 	.word	0xffffffff


	//   ....[105]....
        /*04ac*/ 	.word	0xffffffff


	//   ....[106]....
        /*04b0*/ 	.word	0xffffffff


	//   ....[107]....
        /*04b4*/ 	.word	0xffffffff


	//   ....[108]....
        /*04b8*/ 	.word	0xffffffff


	//   ....[109]....
        /*04bc*/ 	.word	0xffffffff


	//   ....[110]....
        /*04c0*/ 	.word	0xffffffff


	//   ....[111]....
        /*04c4*/ 	.word	0xffffffff


	//   ....[112]....
        /*04c8*/ 	.word	0xffffffff


	//   ....[113]....
        /*04cc*/ 	.word	0xffffffff


	//   ....[114]....
        /*04d0*/ 	.word	0xffffffff


	//   ....[115]....
        /*04d4*/ 	.word	0xffffffff


	//   ....[116]....
        /*04d8*/ 	.word	0xffffffff


	//   ....[117]....
        /*04dc*/ 	.word	0xffffffff


	//   ....[118]....
        /*04e0*/ 	.word	0xffffffff


	//   ....[119]....
        /*04e4*/ 	.word	0xffffffff


	//   ....[120]....
        /*04e8*/ 	.word	0xffffffff


	//   ....[121]....
        /*04ec*/ 	.word	0xffffffff


	//   ....[122]....
        /*04f0*/ 	.word	0xffffffff


	//   ....[123]....
        /*04f4*/ 	.word	0xffffffff


	//   ....[124]....
        /*04f8*/ 	.word	0xffffffff


	//   ....[125]....
        /*04fc*/ 	.word	0xffffffff


	//   ....[126]....
        /*0500*/ 	.word	0xffffffff


	//   ....[127]....
        /*0504*/ 	.word	0xffffffff


	//   ....[128]....
        /*0508*/ 	.word	0xffffffff


	//   ....[129]....
        /*050c*/ 	.word	0xffffffff


	//   ....[130]....
        /*0510*/ 	.word	0xffffffff


	//   ....[131]....
        /*0514*/ 	.word	0xffffffff


	//   ....[132]....
        /*0518*/ 	.word	0xffffffff


	//   ....[133]....
        /*051c*/ 	.word	0xffffffff


	//----- nvinfo : EIATTR_COOP_GROUP_INSTR_OFFSETS
	.align		4
.L_78:
        /*0520*/ 	.byte	0x04, 0x28
        /*0522*/ 	.short	(.L_80 - .L_79)


	//   ....[0]....
.L_79:
        /*0524*/ 	.word	0x000005f0


	//   ....[1]....
        /*0528*/ 	.word	0x00000630


	//   ....[2]....
        /*052c*/ 	.word	0x00000650


	//   ....[3]....
        /*0530*/ 	.word	0x00000670


	//   ....[4]....
        /*0534*/ 	.word	0x000006a0


	//   ....[5]....
        /*0538*/ 	.word	0x000006d0


	//   ....[6]....
        /*053c*/ 	.word	0x000006f0


	//   ....[7]....
        /*0540*/ 	.word	0x00000760


	//   ....[8]....
        /*0544*/ 	.word	0x000007b0


	//   ....[9]....
        /*0548*/ 	.word	0x00000880


	//   ....[10]....
        /*054c*/ 	.word	0x00000890


	//   ....[11]....
        /*0550*/ 	.word	0x000008c0


	//   ....[12]....
        /*0554*/ 	.word	0x00000900


	//   ....[13]....
        /*0558*/ 	.word	0x00000950


	//   ....[14]....
        /*055c*/ 	.word	0x00000980


	//   ....[15]....
        /*0560*/ 	.word	0x00000990


	//   ....[16]....
        /*0564*/ 	.word	0x00000de0


	//   ....[17]....
        /*0568*/ 	.word	0x00000e10


	//   ....[18]....
        /*056c*/ 	.word	0x00000e30


	//   ....[19]....
        /*0570*/ 	.word	0x00000e50


	//   ....[20]....
        /*0574*/ 	.word	0x00000e70


	//   ....[21]....
        /*0578*/ 	.word	0x00000e80


	//   ....[22]....
        /*057c*/ 	.word	0x00000e90


	//   ....[23]....
        /*0580*/ 	.word	0x00000ec0


	//   ....[24]....
        /*0584*/ 	.word	0x00000ef0


	//   ....[25]....
        /*0588*/ 	.word	0x00000f40


	//   ....[26]....
        /*058c*/ 	.word	0x00000f70


	//   ....[27]....
        /*0590*/ 	.word	0x00000fc0


	//   ....[28]....
        /*0594*/ 	.word	0x00000ff0


	//   ....[29]....
        /*0598*/ 	.word	0x00001060


	//   ....[30]....
        /*059c*/ 	.word	0x000016a0


	//   ....[31]....
        /*05a0*/ 	.word	0x000016b0


	//   ....[32]....
        /*05a4*/ 	.word	0x000016c0


	//   ....[33]....
        /*05a8*/ 	.word	0x000016d0


	//   ....[34]....
        /*05ac*/ 	.word	0x000016e0


	//   ....[35]....
        /*05b0*/ 	.word	0x000016f0


	//   ....[36]....
        /*05b4*/ 	.word	0x00001700


	//   ....[37]....
        /*05b8*/ 	.word	0x00001720


	//   ....[38]....
        /*05bc*/ 	.word	0x00001760


	//   ....[39]....
        /*05c0*/ 	.word	0x00001770


	//   ....[40]....
        /*05c4*/ 	.word	0x000017a0


	//   ....[41]....
        /*05c8*/ 	.word	0x000017d0


	//   ....[42]....
        /*05cc*/ 	.word	0x000017f0


	//   ....[43]....
        /*05d0*/ 	.word	0x00001800


	//   ....[44]....
        /*05d4*/ 	.word	0x00003320


	//   ....[45]....
        /*05d8*/ 	.word	0x00003330


	//   ....[46]....
        /*05dc*/ 	.word	0x00003340


	//   ....[47]....
        /*05e0*/ 	.word	0x00003350


	//   ....[48]....
        /*05e4*/ 	.word	0x00003360


	//   ....[49]....
        /*05e8*/ 	.word	0x00003370


	//   ....[50]....
        /*05ec*/ 	.word	0x00003380


	//   ....[51]....
        /*05f0*/ 	.word	0x00003390


	//   ....[52]....
        /*05f4*/ 	.word	0x000033a0


	//   ....[53]....
        /*05f8*/ 	.word	0x000033b0


	//   ....[54]....
        /*05fc*/ 	.word	0x000033c0


	//   ....[55]....
        /*0600*/ 	.word	0x000033d0


	//   ....[56]....
        /*0604*/ 	.word	0x000033e0


	//   ....[57]....
        /*0608*/ 	.word	0x000033f0


	//   ....[58]....
        /*060c*/ 	.word	0x00004490


	//   ....[59]....
        /*0610*/ 	.word	0x000044d0


	//   ....[60]....
        /*0614*/ 	.word	0x000045d0


	//   ....[61]....
        /*0618*/ 	.word	0x00004600


	//   ....[62]....
        /*061c*/ 	.word	0x00004630


	//   ....[63]....
        /*0620*/ 	.word	0x000046d0


	//   ....[64]....
        /*0624*/ 	.word	0x000047a0


	//   ....[65]....
        /*0628*/ 	.word	0x000048e0


	//   ....[66]....
        /*062c*/ 	.word	0x00007900


	//   ....[67]....
        /*0630*/ 	.word	0x00007920


	//   ....[68]....
        /*0634*/ 	.word	0x00007930


	//   ....[69]....
        /*0638*/ 	.word	0x00007940


	//   ....[70]....
        /*063c*/ 	.word	0x00007950


	//   ....[71]....
        /*0640*/ 	.word	0x00007960


	//   ....[72]....
        /*0644*/ 	.word	0x00007970


	//   ....[73]....
        /*0648*/ 	.word	0x00007990


	//   ....[74]....
        /*064c*/ 	.word	0x000079a0


	//   ....[75]....
        /*0650*/ 	.word	0x000079c0


	//   ....[76]....
        /*0654*/ 	.word	0x00007a10


	//   ....[77]....
        /*0658*/ 	.word	0x00007a50


	//   ....[78]....
        /*065c*/ 	.word	0x00007a70


	//   ....[79]....
        /*0660*/ 	.word	0x00007a80


	//   ....[80]....
        /*0664*/ 	.word	0x00007e70


	//   ....[81]....
        /*0668*/ 	.word	0x00007e90


	//   ....[82]....
        /*066c*/ 	.word	0x00007eb0


	//   ....[83]....
        /*0670*/ 	.word	0x00007ee0


	//   ....[84]....
        /*0674*/ 	.word	0x00007f10


	//   ....[85]....
        /*0678*/ 	.word	0x00007f60


	//   ....[86]....
        /*067c*/ 	.word	0x00007f90


	//   ....[87]....
        /*0680*/ 	.word	0x00007fc0


	//   ....[88]....
        /*0684*/ 	.word	0x00007fd0


	//   ....[89]....
        /*0688*/ 	.word	0x00007ff0


	//   ....[90]....
        /*068c*/ 	.word	0x00008060


	//   ....[91]....
        /*0690*/ 	.word	0x00008080


	//   ....[92]....
        /*0694*/ 	.word	0x000080b0


	//   ....[93]....
        /*0698*/ 	.word	0x000080c0


	//   ....[94]....
        /*069c*/ 	.word	0x00009cf0


	//   ....[95]....
        /*06a0*/ 	.word	0x00009f40


	//   ....[96]....
        /*06a4*/ 	.word	0x00009f80


	//   ....[97]....
        /*06a8*/ 	.word	0x00009f90


	//   ....[98]....
        /*06ac*/ 	.word	0x0000a000


	//   ....[99]....
        /*06b0*/ 	.word	0x0000a050


	//   ....[100]....
        /*06b4*/ 	.word	0x0000a1b0


	//   ....[101]....
        /*06b8*/ 	.word	0x0000a510


	//   ....[102]....
        /*06bc*/ 	.word	0x0000cfd0


	//   ....[103]....
        /*06c0*/ 	.word	0x0000cfe0


	//   ....[104]....
        /*06c4*/ 	.word	0x0000cff0


	//   ....[105]....
        /*06c8*/ 	.word	0x0000d000


	//   ....[106]....
        /*06cc*/ 	.word	0x0000d030


	//   ....[107]....
        /*06d0*/ 	.word	0x0000d070


	//   ....[108]....
        /*06d4*/ 	.word	0x0000d080


	//   ....[109]....
        /*06d8*/ 	.word	0x0000d090


	//   ....[110]....
        /*06dc*/ 	.word	0x0000e050


	//   ....[111]....
        /*06e0*/ 	.word	0x0000e080


	//   ....[112]....
        /*06e4*/ 	.word	0x0000e0a0


	//   ....[113]....
        /*06e8*/ 	.word	0x0000e0c0


	//   ....[114]....
        /*06ec*/ 	.word	0x0000e240


	//   ....[115]....
        /*06f0*/ 	.word	0x0000e260


	//   ....[116]....
        /*06f4*/ 	.word	0x0000e270


	//   ....[117]....
        /*06f8*/ 	.word	0x0000e280


	//   ....[118]....
        /*06fc*/ 	.word	0x0000e2b0


	//   ....[119]....
        /*0700*/ 	.word	0x0000e2d0


	//   ....[120]....
        /*0704*/ 	.word	0x0000e320


	//   ....[121]....
        /*0708*/ 	.word	0x0000e360


	//   ....[122]....
        /*070c*/ 	.word	0x0000e370


	//   ....[123]....
        /*0710*/ 	.word	0x0000e380


	//   ....[124]....
        /*0714*/ 	.word	0x0000e450


	//   ....[125]....
        /*0718*/ 	.word	0x0000e490


	//   ....[126]....
        /*071c*/ 	.word	0x0000e4c0


	//   ....[127]....
        /*0720*/ 	.word	0x0000e4e0


	//   ....[128]....
        /*0724*/ 	.word	0x0000e500


	//   ....[129]....
        /*0728*/ 	.word	0x0000e520


	//   ....[130]....
        /*072c*/ 	.word	0x0000e530


	//   ....[131]....
        /*0730*/ 	.word	0x0000e550


	//   ....[132]....
        /*0734*/ 	.word	0x0000e680


	//   ....[133]....
        /*0738*/ 	.word	0x0000e690


	//----- nvinfo : EIATTR_EXIT_INSTR_OFFSETS
	.align		4
.L_80:
        /*073c*/ 	.byte	0x04, 0x1c
        /*073e*/ 	.short	(.L_82 - .L_81)


	//   ....[0]....
.L_81:
        /*0740*/ 	.word	0x00000040


	//   ....[1]....
        /*0744*/ 	.word	0x0000e6c0


	//   ....[2]....
        /*0748*/ 	.word	0x0000e700


	//----- nvinfo : EIATTR_CTAIDZ_USED
	.align		4
.L_82:
        /*074c*/ 	.byte	0x01, 0x04
	.zero		2


	//----- nvinfo : EIATTR_MAX_THREADS
	.align		4
        /*0750*/ 	.byte	0x04, 0x05
        /*0752*/ 	.short	(.L_84 - .L_83)
.L_83:
        /*0754*/ 	.word	0x00000080
        /*0758*/ 	.word	0x00000001
        /*075c*/ 	.word	0x00000001
.L_84:


//--------------------- .nv.info._ZN7cutlass13device_kernelIN5flash19enable_sm80_to_sm89INS1_16FlashAttnFwdSm80INS1_25CollectiveMainloopFwdSm80ILi4ELi1ELb0EN4cute5tupleIJNS5_1CILi128EEENS7_ILi112EEENS7_ILi64EEEEEELi64ENS_10bfloat16_tEfNS_4arch4Sm80ELb0ELb0ELb1ELb1ELb1ELb0ELb1ELb0EEENS1_21CollectiveEpilogueFwdINS6_IJS8_SA_S9_EEENS6_IJNS7_ILi1EEESI_SI_EEESC_SE_Li128ELb1ELb1ELb0ELb0EEENS1_19SingleTileSchedulerILb1ELb0ELb1ELi128EEEEEEEEEvNT_6ParamsE --------------------------
	.section	.nv.info._ZN7cutlass13device_kernelIN5flash19enable_sm80_to_sm89INS1_16FlashAttnFwdSm80INS1_25CollectiveMainloopFwdSm80ILi4ELi1ELb0EN4cute5tupleIJNS5_1CILi128EEENS7_ILi112EEENS7_ILi64EEEEEELi64ENS_10bfloat16_tEfNS_4arch4Sm80ELb0ELb0ELb1ELb1ELb1ELb0ELb1ELb0EEENS1_21CollectiveEpilogueFwdINS6_IJS8_SA_S9_EEENS6_IJNS7_ILi1EEESI_SI_EEESC_SE_Li128ELb1ELb1ELb0ELb0EEENS1_19SingleTileSchedulerILb1ELb0ELb1ELi128EEEEEEEEEvNT_6ParamsE,"",@"SHT_CUDA_INFO"
	.sectionflags	@""
	.align	4


	//----- nvinfo : EIATTR_CUDA_API_VERSION
	.align		4
        /*0000*/ 	.byte	0x04, 0x37
        /*0002*/ 	.short	(.L_86 - .L_85)
.L_85:
        /*0004*/ 	.word	0x00000082


	//----- nvinfo : EIATTR_SW2861232_WAR
	.align		4
.L_86:
        /*0008*/ 	.byte	0x01, 0x35
	.zero		2


	//----- nvinfo : EIATTR_PARAM_CBANK
	.align		4
        /*000c*/ 	.byte	0x04, 0x0a
        /*000e*/ 	.short	(.L_88 - .L_87)
	.align		4
.L_87:
        /*0010*/ 	.word	index@(.nv.constant0._ZN7cutlass13device_kernelIN5flash19enable_sm80_to_sm89INS1_16FlashAttnFwdSm80INS1_25CollectiveMainloopFwdSm80ILi4ELi1ELb0EN4cute5tupleIJNS5_1CILi128EEENS7_ILi112EEENS7_ILi64EEEEEELi64ENS_10bfloat16_tEfNS_4arch4Sm80ELb0ELb0ELb1ELb1ELb1ELb0ELb1ELb0EEENS1_21CollectiveEpilogueFwdINS6_IJS8_SA_S9_EEENS6_IJNS7_ILi1EEESI_SI_EEESC_SE_Li128ELb1ELb1ELb0ELb0EEENS1_19SingleTileSchedulerILb1ELb0ELb1ELi128EEEEEEEEEvNT_6ParamsE)
        /*0014*/ 	.short	0x0160
        /*0016*/ 	.short	0x0418


	//----- nvinfo : EIATTR_CBANK_PARAM_SIZE
	.align		4
.L_88:
        /*0018*/ 	.byte	0x03, 0x19
        /*001a*/ 	.short	0x0418


	//----- nvinfo : EIATTR_KPARAM_INFO
	.align		4
        /*001c*/ 	.byte	0x04, 0x17
        /*001e*/ 	.short	(.L_90 - .L_89)
.L_89:
        /*0020*/ 	.word	0x00000000
        /*0024*/ 	.short	0x0000
        /*0026*/ 	.short	0x0000
        /*0028*/ 	.byte	0x00, 0xf0, 0x61, 0x10


	//----- nvinfo : EIATTR_MAXREG_COUNT
	.align		4
.L_90:
        /*002c*/ 	.byte	0x03, 0x1b
        /*002e*/ 	.short	0x00ff


	//----- nvinfo : EIATTR_NUM_BARRIERS
	.align		4
        /*0030*/ 	.byte	0x02, 0x4c
        /*0032*/ 	.byte	0x02
	.zero		1


	//----- nvinfo : EIATTR_ANNOTATIONS
	.align		4
        /*0034*/ 	.byte	0x04, 0x55
        /*0036*/ 	.short	(.L_92 - .L_91)


	//   ....[0]....
.L_91:
        /* <DEDUP_REMOVED lines=23> */
        /*019c*/ 	.byte	0x10, 0xd2, 0x00, 0x00, 0x01, 0x00, 0x00, 0x00, 0x20, 0xd2, 0x00, 0x00


	//----- nvinfo : EIATTR_MERCURY_ISA_VERSION
	.align		4
.L_92:
        /*01a8*/ 	.byte	0x03, 0x5f
        /*01aa*/ 	.short	0x0000


	//----- nvinfo : EIATTR_COOP_GROUP_MASK_REGIDS
	.align		4
        /*01ac*/ 	.byte	0x04, 0x29
        /*01ae*/ 	.short	(.L_94 - .L_93)


	//   ....[0]....
.L_93:
        /*01b0*/ 	.word	0xffffffff


	//   ....[1]....
        /*01b4*/ 	.word	0xffffffff


	//   ....[2]....
        /*01b8*/ 	.word	0xffffffff


	//   ....[3]....
        /*01bc*/ 	.word	0xffffffff


	//   ....[4]....
        /*01c0*/ 	.word	0xffffffff


	//   ....[5]....
        /*01c4*/ 	.word	0xffffffff


	//   ....[6]....
        /*01c8*/ 	.word	0xffffffff


	//   ....[7]....
        /*01cc*/ 	.word	0xffffffff


	//   ....[8]....
        /*01d0*/ 	.word	0xffffffff


	//   ....[9]....
        /*01d4*/ 	.word	0xffffffff


	//   ....[10]....
        /*01d8*/ 	.word	0xffffffff


	//   ....[11]....
        /*01dc*/ 	.word	0xffffffff


	//   ....[12]....
        /*01e0*/ 	.word	0xffffffff


	//   ....[13]....
        /*01e4*/ 	.word	0xffffffff


	//   ....[14]....
        /*01e8*/ 	.word	0xffffffff


	//   ....[15]....
        /*01ec*/ 	.word	0xffffffff


	//   ....[16]....
        /*01f0*/ 	.word	0xffffffff


	//   ....[17]....
        /*01f4*/ 	.word	0xffffffff


	//   ....[18]....
        /*01f8*/ 	.word	0xffffffff


	//   ....[19]....
        /*01fc*/ 	.word	0xffffffff


	//   ....[20]....
        /*0200*/ 	.word	0xffffffff


	//   ....[21]....
        /*0204*/ 	.word	0xffffffff


	//   ....[22]....
        /*0208*/ 	.word	0xffffffff


	//   ....[23]....
        /*020c*/ 	.word	0xffffffff


	//   ....[24]....
        /*0210*/ 	.word	0xffffffff


	//   ....[25]....
        /*0214*/ 	.word	0xffffffff


	//   ....[26]....
        /*0218*/ 	.word	0xffffffff


	//   ....[27]....
        /*021c*/ 	.word	0xffffffff


	//   ....[28]....
        /*0220*/ 	.word	0xffffffff


	//   ....[29]....
        /*0224*/ 	.word	0xffffffff


	//   ....[30]....
        /*0228*/ 	.word	0xffffffff


	//   ....[31]....
        /*022c*/ 	.word	0xffffffff


	//   ....[32]....
        /*0230*/ 	.word	0xffffffff


	//   ....[33]....
        /*0234*/ 	.word	0xffffffff


	//   ....[34]....
        /*0238*/ 	.word	0xffffffff


	//   ....[35]....
        /*023c*/ 	.word	0xffffffff


	//   ....[36]....
        /*0240*/ 	.word	0xffffffff


	//   ....[37]....
        /*0244*/ 	.word	0xffffffff


	//   ....[38]....
        /*0248*/ 	.word	0xffffffff


	//   ....[39]....
        /*024c*/ 	.word	0xffffffff


	//   ....[40]....
        /*0250*/ 	.word	0xffffffff


	//   ....[41]....
        /*0254*/ 	.word	0xffffffff


	//   ....[42]....
        /*0258*/ 	.word	0xffffffff


	//   ....[43]....
        /*025c*/ 	.word	0xffffffff


	//   ....[44]....
        /*0260*/ 	.word	0xffffffff


	//   ....[45]....
        /*0264*/ 	.word	0xffffffff


	//   ....[46]....
        /*0268*/ 	.word	0xffffffff


	//   ....[47]....
        /*026c*/ 	.word	0xffffffff


	//   ....[48]....
        /*0270*/ 	.word	0xffffffff


	//   ....[49]....
        /*0274*/ 	.word	0xffffffff


	//   ....[50]....
        /*0278*/ 	.word	0xffffffff


	//   ....[51]....
        /*027c*/ 	.word	0xffffffff


	//   ....[52]....
        /*0280*/ 	.word	0xffffffff


	//   ....[53]....
        /*0284*/ 	.word	0xffffffff


	//   ....[54]....
        /*0288*/ 	.word	0xffffffff


	//   ....[55]....
        /*028c*/ 	.word	0xffffffff


	//   ....[56]....
        /*0290*/ 	.word	0xffffffff


	//   ....[57]....
        /*0294*/ 	.word	0xffffffff


	//   ....[58]....
        /*0298*/ 	.word	0xffffffff


	//   ....[59]....
        /*029c*/ 	.word	0xffffffff


	//   ....[60]....
        /*02a0*/ 	.word	0xffffffff


	//   ....[61]....
        /*02a4*/ 	.word	0xffffffff


	//   ....[62]....
        /*02a8*/ 	.word	0xffffffff


	//   ....[63]....
        /*02ac*/ 	.word	0xffffffff


	//   ....[64]....
        /*02b0*/ 	.word	0xffffffff


	//   ....[65]....
        /*02b4*/ 	.word	0xffffffff


	//   ....[66]....
        /*02b8*/ 	.word	0xffffffff


	//   ....[67]....
        /*02bc*/ 	.word	0xffffffff


	//   ....[68]....
        /*02c0*/ 	.word	0xffffffff


	//   ....[69]....
        /*02c4*/ 	.word	0xffffffff


	//   ....[70]....
        /*02c8*/ 	.word	0xffffffff


	//   ....[71]....
        /*02cc*/ 	.word	0xffffffff


	//   ....[72]....
        /*02d0*/ 	.word	0xffffffff


	//   ....[73]....
        /*02d4*/ 	.word	0xffffffff


	//   ....[74]....
        /*02d8*/ 	.word	0xffffffff


	//   ....[75]....
        /*02dc*/ 	.word	0xffffffff


	//   ....[76]....
        /*02e0*/ 	.word	0xffffffff


	//   ....[77]....
        /*02e4*/ 	.word	0xffffffff


	//   ....[78]....
        /*02e8*/ 	.word	0xffffffff


	//   ....[79]....
        /*02ec*/ 	.word	0xffffffff


	//   ....[80]....
        /*02f0*/ 	.word	0xffffffff


	//   ....[81]....
        /*02f4*/ 	.word	0xffffffff


	//   ....[82]....
        /*02f8*/ 	.word	0xffffffff


	//   ....[83]....
        /*02fc*/ 	.word	0xffffffff


	//   ....[84]....
        /*0300*/ 	.word	0xffffffff


	//   ....[85]....
        /*0304*/ 	.word	0xffffffff


	//   ....[86]....
        /*0308*/ 	.word	0xffffffff


	//   ....[87]....
        /*030c*/ 	.word	0xffffffff


	//   ....[88]....
        /*0310*/ 	.word	0xffffffff


	//   ....[89]....
        /*0314*/ 	.word	0xffffffff


	//   ....[90]....
        /*0318*/ 	.word	0xffffffff


	//   ....[91]....
        /*031c*/ 	.word	0xffffffff


	//   ....[92]....
        /*0320*/ 	.word	0xffffffff


	//   ....[93]....
        /*0324*/ 	.word	0xffffffff


	//   ....[94]....
        /*0328*/ 	.word	0xffffffff


	//   ....[95]....
        /*032c*/ 	.word	0xffffffff


	//   ....[96]....
        /*0330*/ 	.word	0xffffffff


	//   ....[97]....
        /*0334*/ 	.word	0xffffffff


	//   ....[98]....
        /*0338*/ 	.word	0xffffffff


	//   ....[99]....
        /*033c*/ 	.word	0xffffffff


	//   ....[100]....
        /*0340*/ 	.word	0xffffffff


	//   ....[101]....
        /*0344*/ 	.word	0xffffffff


	//   ....[102]....
        /*0348*/ 	.word	0xffffffff


	//   ....[103]....
        /*034c*/ 	.word	0xffffffff


	//   ....[104]....
        /*0350*/ 	.word	0xffffffff


	//   ....[105]....
        /*0354*/ 	.word	0xffffffff


	//   ....[106]....
        /*0358*/ 	.word	0xffffffff


	//   ....[107]....
        /*035c*/ 	.word	0xffffffff


	//   ....[108]....
        /*0360*/ 	.word	0xffffffff


	//   ....[109]....
        /*0364*/ 	.word	0xffffffff


	//   ....[110]....
        /*0368*/ 	.word	0xffffffff


	//   ....[111]....
        /*036c*/ 	.word	0xffffffff


	//   ....[112]....
        /*0370*/ 	.word	0xffffffff


	//   ....[113]....
        /*0374*/ 	.word	0xffffffff


	//   ....[114]....
        /*0378*/ 	.word	0xffffffff


	//   ....[115]....
        /*037c*/ 	.word	0xffffffff


	//   ....[116]....
        /*0380*/ 	.word	0xffffffff


	//   ....[117]....
        /*0384*/ 	.word	0xffffffff


	//   ....[118]....
        /*0388*/ 	.word	0xffffffff


	//   ....[119]....
        /*038c*/ 	.word	0xffffffff


	//   ....[120]....
        /*0390*/ 	.word	0xffffffff


	//   ....[121]....
        /*0394*/ 	.word	0xffffffff


	//   ....[122]....
        /*0398*/ 	.word	0xffffffff


	//   ....[123]....
        /*039c*/ 	.word	0xffffffff


	//   ....[124]....
        /*03a0*/ 	.word	0xffffffff


	//   ....[125]....
        /*03a4*/ 	.word	0xffffffff


	//   ....[126]....
        /*03a8*/ 	.word	0xffffffff


	//   ....[127]....
        /*03ac*/ 	.word	0xffffffff


	//   ....[128]....
        /*03b0*/ 	.word	0xffffffff


	//   ....[129]....
        /*03b4*/ 	.word	0xffffffff


	//   ....[130]....
        /*03b8*/ 	.word	0xffffffff


	//   ....[131]....
        /*03bc*/ 	.word	0xffffffff


	//   ....[132]....
        /*03c0*/ 	.word	0xffffffff


	//   ....[133]....
        /*03c4*/ 	.word	0xffffffff


	//   ....[134]....
        /*03c8*/ 	.word	0xffffffff


	//   ....[135]....
        /*03cc*/ 	.word	0xffffffff


	//   ....[136]....
        /*03d0*/ 	.word	0xffffffff


	//   ....[137]....
        /*03d4*/ 	.word	0xffffffff


	//   ....[138]....
        /*03d8*/ 	.word	0xffffffff


	//   ....[139]....
        /*03dc*/ 	.word	0xffffffff


	//   ....[140]....
        /*03e0*/ 	.word	0xffffffff


	//   ....[141]....
        /*03e4*/ 	.word	0xffffffff


	//   ....[142]....
        /*03e8*/ 	.word	0xffffffff


	//   ....[143]....
        /*03ec*/ 	.word	0xffffffff


	//   ....[144]....
        /*03f0*/ 	.word	0xffffffff


	//   ....[145]....
        /*03f4*/ 	.word	0xffffffff


	//   ....[146]....
        /*03f8*/ 	.word	0xffffffff


	//   ....[147]....
        /*03fc*/ 	.word	0xffffffff


	//   ....[148]....
        /*0400*/ 	.word	0xffffffff


	//   ....[149]....
        /*0404*/ 	.word	0xffffffff


	//   ....[150]....
        /*0408*/ 	.word	0xffffffff


	//----- nvinfo : EIATTR_COOP_GROUP_INSTR_OFFSETS
	.align		4
.L_94:
        /*040c*/ 	.byte	0x04, 0x28
        /*040e*/ 	.short	(.L_96 - .L_95)


	//   ....[0]....
.L_95:
        /*0410*/ 	.word	0x000000a0


	//   ....[1]....
        /*0414*/ 	.word	0x00001030


	//   ....[2]....
        /*0418*/ 	.word	0x00001160


	//   ....[3]....
        /*041c*/ 	.word	0x000011f0


	//   ....[4]....
        /*0420*/ 	.word	0x00001220


	//   ....[5]....
        /*0424*/ 	.word	0x000012b0


	//   ....[6]....
        /*0428*/ 	.word	0x000012e0


	//   ....[7]....
        /*042c*/ 	.word	0x00001370


	//   ....[8]....
        /*0430*/ 	.word	0x000013a0


	//   ....[9]....
        /*0434*/ 	.word	0x00001430


	//   ....[10]....
        /*0438*/ 	.word	0x00001460


	//   ....[11]....
        /*043c*/ 	.word	0x000014f0


	//   ....[12]....
        /*0440*/ 	.word	0x00001520


	//   ....[13]....
        /*0444*/ 	.word	0x000015b0


	//   ....[14]....
        /*0448*/ 	.word	0x000015e0


	//   ....[15]....
        /*044c*/ 	.word	0x00001660


	//   ....[16]....
        /*0450*/ 	.word	0x000016a0


	//   ....[17]....
        /*0454*/ 	.word	0x00001bb0


	//   ....[18]....
        /*0458*/ 	.word	0x00001bd0


	//   ....[19]....
        /*045c*/ 	.word	0x00001c00


	//   ....[20]....
        /*0460*/ 	.word	0x00001c30


	//   ....[21]....
        /*0464*/ 	.word	0x00001c40


	//   ....[22]....
        /*0468*/ 	.word	0x00001c60


	//   ....[23]....
        /*046c*/ 	.word	0x00001c70


	//   ....[24]....
        /*0470*/ 	.word	0x00001c90


	//   ....[25]....
        /*0474*/ 	.word	0x00001d30


	//   ....[26]....
        /*0478*/ 	.word	0x00001d70


	//   ....[27]....
        /*047c*/ 	.word	0x00001d80


	//   ....[28]....
        /*0480*/ 	.word	0x00001d90


	//   ....[29]....
        /*0484*/ 	.word	0x00001db0


	//   ....[30]....
        /*0488*/ 	.word	0x00001dd0


	//   ....[31]....
        /*048c*/ 	.word	0x00001f90


	//   ....[32]....
        /*0490*/ 	.word	0x00001fc0


	//   ....[33]....
        /*0494*/ 	.word	0x00001ff0


	//   ....[34]....
        /*0498*/ 	.word	0x00002020


	//   ....[35]....
        /*049c*/ 	.word	0x00002050


	//   ....[36]....
        /*04a0*/ 	.word	0x000020d0


	//   ....[37]....
        /*04a4*/ 	.word	0x00002100


	//   ....[38]....
        /*04a8*/ 	.word	0x00002130


	//   ....[39]....
        /*04ac*/ 	.word	0x00002160


	//   ....[40]....
        /*04b0*/ 	.word	0x00002190


	//   ....[41]....
        /*04b4*/ 	.word	0x00002220


	//   ....[42]....
        /*04b8*/ 	.word	0x00002250


	//   ....[43]....
        /*04bc*/ 	.word	0x000022a0


	//   ....[44]....
        /*04c0*/ 	.word	0x000022d0


	//   ....[45]....
        /*04c4*/ 	.word	0x00003ed0


	//   ....[46]....
        /*04c8*/ 	.word	0x00003ef0


	//   ....[47]....
        /*04cc*/ 	.word	0x00003f00


	//   ....[48]....
        /*04d0*/ 	.word	0x00003f10


	//   ....[49]....
        /*04d4*/ 	.word	0x00003f20


	//   ....[50]....
        /*04d8*/ 	.word	0x00003f30


	//   ....[51]....
        /*04dc*/ 	.word	0x00003f40


	//   ....[52]....
        /*04e0*/ 	.word	0x00003f60


	//   ....[53]....
        /*04e4*/ 	.word	0x00003f70


	//   ....[54]....
        /*04e8*/ 	.word	0x00003f90


	//   ....[55]....
        /*04ec*/ 	.word	0x00003fc0


	//   ....[56]....
        /*04f0*/ 	.word	0x00003fe0


	//   ....[57]....
        /*04f4*/ 	.word	0x00004000


	//   ....[58]....
        /*04f8*/ 	.word	0x00004020


	//   ....[59]....
        /*04fc*/ 	.word	0x00004f90


	//   ....[60]....
        /*0500*/ 	.word	0x00004fc0


	//   ....[61]....
        /*0504*/ 	.word	0x000050f0


	//   ....[62]....
        /*0508*/ 	.word	0x00005120


	//   ....[63]....
        /*050c*/ 	.word	0x00005150


	//   ....[64]....
        /*0510*/ 	.word	0x000051e0


	//   ....[65]....
        /*0514*/ 	.word	0x000052c0


	//   ....[66]....
        /*0518*/ 	.word	0x00005430


	//   ....[67]....
        /*051c*/ 	.word	0x00007e20


	//   ....[68]....
        /*0520*/ 	.word	0x00007e40


	//   ....[69]....
        /*0524*/ 	.word	0x00007e50


	//   ....[70]....
        /*0528*/ 	.word	0x00007e60


	//   ....[71]....
        /*052c*/ 	.word	0x00007e70


	//   ....[72]....
        /*0530*/ 	.word	0x00007e80


	//   ....[73]....
        /*0534*/ 	.word	0x00007e90


	//   ....[74]....
        /*0538*/ 	.word	0x00007eb0


	//   ....[75]....
        /*053c*/ 	.word	0x00007ec0


	//   ....[76]....
        /*0540*/ 	.word	0x00007ee0


	//   ....[77]....
        /*0544*/ 	.word	0x00007f30


	//   ....[78]....
        /*0548*/ 	.word	0x00007f70


	//   ....[79]....
        /*054c*/ 	.word	0x00007f90


	//   ....[80]....
        /*0550*/ 	.word	0x00007fa0


	//   ....[81]....
        /*0554*/ 	.word	0x000083c0


	//   ....[82]....
        /*0558*/ 	.word	0x000083f0


	//   ....[83]....
        /*055c*/ 	.word	0x00008410


	//   ....[84]....
        /*0560*/ 	.word	0x00008440


	//   ....[85]....
        /*0564*/ 	.word	0x00008470


	//   ....[86]....
        /*0568*/ 	.word	0x000084c0


	//   ....[87]....
        /*056c*/ 	.word	0x000084f0


	//   ....[88]....
        /*0570*/ 	.word	0x00008510


	//   ....[89]....
        /*0574*/ 	.word	0x00008550


	//   ....[90]....
        /*0578*/ 	.word	0x00008580


	//   ....[91]....
        /*057c*/ 	.word	0x000085b0


	//   ....[92]....
        /*0580*/ 	.word	0x000085d0


	//   ....[93]....
        /*0584*/ 	.word	0x00008600


	//   ....[94]....
        /*0588*/ 	.word	0x00008620


	//   ....[95]....
        /*058c*/ 	.word	0x0000a0f0


	//   ....[96]....
        /*0590*/ 	.word	0x0000a310


	//   ....[97]....
        /*0594*/ 	.word	0x0000a360


	//   ....[98]....
        /*0598*/ 	.word	0x0000a390


	//   ....[99]....
        /*059c*/ 	.word	0x0000a3b0


	//   ....[100]....
        /*05a0*/ 	.word	0x0000a470


	//   ....[101]....
        /*05a4*/ 	.word	0x0000a5a0


	//   ....[102]....
        /*05a8*/ 	.word	0x0000a870


	//   ....[103]....
        /*05ac*/ 	.word	0x0000d280


	//   ....[104]....
        /*05b0*/ 	.word	0x0000d290


	//   ....[105]....
        /*05b4*/ 	.word	0x0000d2a0


	//   ....[106]....
        /*05b8*/ 	.word	0x0000d2b0


	//   ....[107]....
        /*05bc*/ 	.word	0x0000d2e0


	//   ....[108]....
        /*05c0*/ 	.word	0x0000d300


	//   ....[109]....
        /*05c4*/ 	.word	0x0000d320


	//   ....[110]....
        /*05c8*/ 	.word	0x0000d330


	//   ....[111]....
        /*05cc*/ 	.word	0x0000e7f0


	//   ....[112]....
        /*05d0*/ 	.word	0x0000e810


	//   ....[113]....
        /*05d4*/ 	.word	0x0000e840


	//   ....[114]....
        /*05d8*/ 	.word	0x0000e880


	//   ....[115]....
        /*05dc*/ 	.word	0x0000e8c0


	//   ....[116]....
        /*05e0*/ 	.word	0x0000e8e0


	//   ....[117]....
        /*05e4*/ 	.word	0x0000e910


	//   ....[118]....
        /*05e8*/ 	.word	0x0000e940


	//   ....[119]....
        /*05ec*/ 	.word	0x0000e990


	//   ....[120]....
        /*05f0*/ 	.word	0x0000e9a0


	//   ....[121]....
        /*05f4*/ 	.word	0x0000e9c0


	//   ....[122]....
        /*05f8*/ 	.word	0x0000ea10


	//   ....[123]....
        /*05fc*/ 	.word	0x0000ea30


	//   ....[124]....
        /*0600*/ 	.word	0x0000ea60


	//   ....[125]....
        /*0604*/ 	.word	0x0000eab0


	//   ....[126]....
        /*0608*/ 	.word	0x0000eae0


	//   ....[127]....
        /*060c*/ 	.word	0x0000eaf0


	//   ....[128]....
        /*0610*/ 	.word	0x0000ebf0


	//   ....[129]....
        /*0614*/ 	.word	0x0000ec10


	//   ....[130]....
        /*0618*/ 	.word	0x0000ec30


	//   ....[131]....
        /*061c*/ 	.word	0x0000ec60


	//   ....[132]....
        /*0620*/ 	.word	0x0000ec80


	//   ....[133]....
        /*0624*/ 	.word	0x0000ed10


	//   ....[134]....
        /*0628*/ 	.word	0x0000ed30


	//   ....[135]....
        /*062c*/ 	.word	0x0000f5b0


	//   ....[136]....
        /*0630*/ 	.word	0x0000f5e0


	//   ....[137]....
        /*0634*/ 	.word	0x0000f610


	//   ....[138]....
        /*0638*/ 	.word	0x0000f640


	//   ....[139]....
        /*063c*/ 	.word	0x0000f670


	//   ....[140]....
        /*0640*/ 	.word	0x0000f6a0


	//   ....[141]....
        /*0644*/ 	.word	0x0000f6d0


	//   ....[142]....
        /*0648*/ 	.word	0x0000f6f0


	//   ....[143]....
        /*064c*/ 	.word	0x0000f720


	//   ....[144]....
        /*0650*/ 	.word	0x0000f730


	//   ....[145]....
        /*0654*/ 	.word	0x0000f740


	//   ....[146]....
        /*0658*/ 	.word	0x0000f750


	//   ....[147]....
        /*065c*/ 	.word	0x0000f760


	//   ....[148]....
        /*0660*/ 	.word	0x0000f770


	//   ....[149]....
        /*0664*/ 	.word	0x0000f7a0


	//   ....[150]....
        /*0668*/ 	.word	0x0000f7c0


	//----- nvinfo : EIATTR_EXIT_INSTR_OFFSETS
	.align		4
.L_96:
        /*066c*/ 	.byte	0x04, 0x1c
        /*066e*/ 	.short	(.L_98 - .L_97)


	//   ....[0]....
.L_97:
        /*0670*/ 	.word	0x00000450


	//   ....[1]....
        /*0674*/ 	.word	0x0000edc0


	//   ....[2]....
        /*0678*/ 	.word	0x0000ee00


	//   ....[3]....
        /*067c*/ 	.word	0x0000f920


	//   ....[4]....
        /*0680*/ 	.word	0x0000f960


	//----- nvinfo : EIATTR_CTAIDZ_USED
	.align		4
.L_98:
        /*0684*/ 	.byte	0x01, 0x04
	.zero		2


	//----- nvinfo : EIATTR_MAX_THREADS
	.align		4
        /*0688*/ 	.byte	0x04, 0x05
        /*068a*/ 	.short	(.L_100 - .L_99)
.L_99:
        /*068c*/ 	.word	0x00000080
        /*0690*/ 	.word	0x00000001
        /*0694*/ 	.word	0x00000001


	//----- nvinfo : EIATTR_CRS_STACK_SIZE
	.align		4
.L_100:
        /*0698*/ 	.byte	0x04, 0x1e
        /*069a*/ 	.short	(.L_102 - .L_101)
.L_101:
        /*069c*/ 	.word	0x00000000
.L_102:


//--------------------- .nv.info._ZN7cutlass13device_kernelIN5flash19enable_sm80_to_sm89INS1_16FlashAttnFwdSm80INS1_25CollectiveMainloopFwdSm80ILi4ELi1ELb0EN4cute5tupleIJNS5_1CILi128EEENS7_ILi112EEENS7_ILi64EEEEEELi64ENS_10bfloat16_tEfNS_4arch4Sm80ELb0ELb0ELb1ELb1ELb1ELb1ELb1ELb0EEENS1_21CollectiveEpilogueFwdINS6_IJS8_SA_S9_EEENS6_IJNS7_ILi1EEESI_SI_EEESC_SE_Li128ELb1ELb1ELb0ELb0EEENS1_19SingleTileSchedulerILb1ELb0ELb1ELi128EEEEEEEEEvNT_6ParamsE --------------------------
	.section	.nv.info._ZN7cutlass13device_kernelIN5flash19enable_sm80_to_sm89INS1_16FlashAttnFwdSm80INS1_25CollectiveMainloopFwdSm80ILi4ELi1ELb0EN4cute5tupleIJNS5_1CILi128EEENS7_ILi112EEENS7_ILi64EEEEEELi64ENS_10bfloat16_tEfNS_4arch4Sm80ELb0ELb0ELb1ELb1ELb1ELb1ELb1ELb0EEENS1_21CollectiveEpilogueFwdINS6_IJS8_SA_S9_EEENS6_IJNS7_ILi1EEESI_SI_EEESC_SE_Li128ELb1ELb1ELb0ELb0EEENS1_19SingleTileSchedulerILb1ELb0ELb1ELi128EEEEEEEEEvNT_6ParamsE,"",@"SHT_CUDA_INFO"
	.sectionflags	@""
	.align	4


	//----- nvinfo : EIATTR_CUDA_API_VERSION
	.align		4
        /*0000*/ 	.byte	0x04, 0x37
        /*0002*/ 	.short	(.L_104 - .L_103)
.L_103:
        /*0004*/ 	.word	0x00000082


	//----- nvinfo : EIATTR_SW2861232_WAR
	.align		4
.L_104:
        /*0008*/ 	.byte	0x01, 0x35
	.zero		2


	//----- nvinfo : EIATTR_PARAM_CBANK
	.align		4
        /*000c*/ 	.byte	0x04, 0x0a
        /*000e*/ 	.short	(.L_106 - .L_105)
	.align		4
.L_105:
        /*0010*/ 	.word	index@(.nv.constant0._ZN7cutlass13device_kernelIN5flash19enable_sm80_to_sm89INS1_16FlashAttnFwdSm80INS1_25CollectiveMainloopFwdSm80ILi4ELi1ELb0EN4cute5tupleIJNS5_1CILi128EEENS7_ILi112EEENS7_ILi64EEEEEELi64ENS_10bfloat16_tEfNS_4arch4Sm80ELb0ELb0ELb1ELb1ELb1ELb1ELb1ELb0EEENS1_21CollectiveEpilogueFwdINS6_IJS8_SA_S9_EEENS6_IJNS7_ILi1EEESI_SI_EEESC_SE_Li128ELb1ELb1ELb0ELb0EEENS1_19SingleTileSchedulerILb1ELb0ELb1ELi128EEEEEEEEEvNT_6ParamsE)
        /*0014*/ 	.short	0x0160
        /*0016*/ 	.short	0x0418


	//----- nvinfo : EIATTR_CBANK_PARAM_SIZE
	.align		4
.L_106:
        /*0018*/ 	.byte	0x03, 0x19
        /*001a*/ 	.short	0x0418


	//----- nvinfo : EIATTR_KPARAM_INFO
	.align		4
        /*001c*/ 	.byte	0x04, 0x17
        /*001e*/ 	.short	(.L_108 - .L_107)
.L_107:
        /*0020*/ 	.word	0x00000000
        /*0024*/ 	.short	0x0000
        /*0026*/ 	.short	0x0000
        /*0028*/ 	.byte	0x00, 0xf0, 0x61, 0x10


	//----- nvinfo : EIATTR_MAXREG_COUNT
	.align		4
.L_108:
        /*002c*/ 	.byte	0x03, 0x1b
        /*002e*/ 	.short	0x00ff


	//----- nvinfo : EIATTR_NUM_BARRIERS
	.align		4
        /*0030*/ 	.byte	0x02, 0x4c
        /*0032*/ 	.byte	0x02
	.zero		1


	//----- nvinfo : EIATTR_ANNOTATIONS
	.align		4
        /*0034*/ 	.byte	0x04, 0x55
        /*0036*/ 	.short	(.L_110 - .L_109)


	//   ....[0]....
.L_109:
        /* <DEDUP_REMOVED lines=26> */


	//----- nvinfo : EIATTR_MERCURY_ISA_VERSION
	.align		4
.L_110:
        /*01c0*/ 	.byte	0x03, 0x5f
        /*01c2*/ 	.short	0x0000


	//----- nvinfo : EIATTR_COOP_GROUP_MASK_REGIDS
	.align		4
        /*01c4*/ 	.byte	0x04, 0x29
        /*01c6*/ 	.short	(.L_112 - .L_111)


	//   ....[0]....
.L_111:
        /*01c8*/ 	.word	0xffffffff


	//   ....[1]....
        /*01cc*/ 	.word	0xffffffff


	//   ....[2]....
        /*01d0*/ 	.word	0xffffffff


	//   ....[3]....
        /*01d4*/ 	.word	0xffffffff


	//   ....[4]....
        /*01d8*/ 	.word	0xffffffff


	//   ....[5]....
        /*01dc*/ 	.word	0xffffffff


	//   ....[6]....
        /*01e0*/ 	.word	0xffffffff


	//   ....[7]....
        /*01e4*/ 	.word	0xffffffff


	//   ....[8]....
        /*01e8*/ 	.word	0xffffffff


	//   ....[9]....
        /*01ec*/ 	.word	0xffffffff


	//   ....[10]....
        /*01f0*/ 	.word	0xffffffff


	//   ....[11]....
        /*01f4*/ 	.word	0xffffffff


	//   ....[12]....
        /*01f8*/ 	.word	0xffffffff


	//   ....[13]....
        /*01fc*/ 	.word	0xffffffff


	//   ....[14]....
        /*0200*/ 	.word	0xffffffff


	//   ....[15]....
        /*0204*/ 	.word	0xffffffff


	//   ....[16]....
        /*0208*/ 	.word	0xffffffff


	//   ....[17]....
        /*020c*/ 	.word	0xffffffff


	//   ....[18]....
        /*0210*/ 	.word	0xffffffff


	//   ....[19]....
        /*0214*/ 	.word	0xffffffff


	//   ....[20]....
        /*0218*/ 	.word	0xffffffff


	//   ....[21]....
        /*021c*/ 	.word	0xffffffff


	//   ....[22]....
        /*0220*/ 	.word	0xffffffff


	//   ....[23]....
        /*0224*/ 	.word	0xffffffff


	//   ....[24]....
        /*0228*/ 	.word	0xffffffff


	//   ....[25]....
        /*022c*/ 	.word	0xffffffff


	//   ....[26]....
        /*0230*/ 	.word	0xffffffff


	//   ....[27]....
        /*0234*/ 	.word	0xffffffff


	//   ....[28]....
        /*0238*/ 	.word	0xffffffff


	//   ....[29]....
        /*023c*/ 	.word	0xffffffff


	//   ....[30]....
        /*0240*/ 	.word	0xffffffff


	//   ....[31]....
        /*0244*/ 	.word	0xffffffff


	//   ....[32]....
        /*0248*/ 	.word	0xffffffff


	//   ....[33]....
        /*024c*/ 	.word	0xffffffff


	//   ....[34]....
        /*0250*/ 	.word	0xffffffff


	//   ....[35]....
        /*0254*/ 	.word	0xffffffff


	//   ....[36]....
        /*0258*/ 	.word	0xffffffff


	//   ....[37]....
        /*025c*/ 	.word	0xffffffff


	//   ....[38]....
        /*0260*/ 	.word	0xffffffff


	//   ....[39]....
        /*0264*/ 	.word	0xffffffff


	//   ....[40]....
        /*0268*/ 	.word	0xffffffff


	//   ....[41]....
        /*026c*/ 	.word	0xffffffff


	//   ....[42]....
        /*0270*/ 	.word	0xffffffff


	//   ....[43]....
        /*0274*/ 	.word	0xffffffff


	//   ....[44]....
        /*0278*/ 	.word	0xffffffff


	//   ....[45]....
        /*027c*/ 	.word	0xffffffff


	//   ....[46]....
        /*0280*/ 	.word	0xffffffff


	//   ....[47]....
        /*0284*/ 	.word	0xffffffff


	//   ....[48]....
        /*0288*/ 	.word	0xffffffff


	//   ....[49]....
        /*028c*/ 	.word	0xffffffff


	//   ....[50]....
        /*0290*/ 	.word	0xffffffff


	//   ....[51]....
        /*0294*/ 	.word	0xffffffff


	//   ....[52]....
        /*0298*/ 	.word	0xffffffff


	//   ....[53]....
        /*029c*/ 	.word	0xffffffff


	//   ....[54]....
        /*02a0*/ 	.word	0xffffffff


	//   ....[55]....
        /*02a4*/ 	.word	0xffffffff


	//   ....[56]....
        /*02a8*/ 	.word	0xffffffff


	//   ....[57]....
        /*02ac*/ 	.word	0xffffffff


	//   ....[58]....
        /*02b0*/ 	.word	0xffffffff


	//   ....[59]....
        /*02b4*/ 	.word	0xffffffff


	//   ....[60]....
        /*02b8*/ 	.word	0xffffffff


	//   ....[61]....
        /*02bc*/ 	.word	0xffffffff


	//   ....[62]....
        /*02c0*/ 	.word	0xffffffff


	//   ....[63]....
        /*02c4*/ 	.word	0xffffffff


	//   ....[64]....
        /*02c8*/ 	.word	0xffffffff


	//   ....[65]....
        /*02cc*/ 	.word	0xffffffff


	//   ....[66]....
        /*02d0*/ 	.word	0xffffffff


	//   ....[67]....
        /*02d4*/ 	.word	0xffffffff


	//   ....[68]....
        /*02d8*/ 	.word	0xffffffff


	//   ....[69]....
        /*02dc*/ 	.word	0xffffffff


	//   ....[70]....
        /*02e0*/ 	.word	0xffffffff


	//   ....[71]....
        /*02e4*/ 	.word	0xffffffff


	//   ....[72]....
        /*02e8*/ 	.word	0xffffffff


	//   ....[73]....
        /*02ec*/ 	.word	0xffffffff


	//   ....[74]....
        /*02f0*/ 	.word	0xffffffff


	//   ....[75]....
        /*02f4*/ 	.word	0xffffffff


	//   ....[76]....
        /*02f8*/ 	.word	0xffffffff


	//   ....[77]....
        /*02fc*/ 	.word	0xffffffff


	//   ....[78]....
        /*0300*/ 	.word	0xffffffff


	//   ....[79]....
        /*0304*/ 	.word	0xffffffff


	//   ....[80]....
        /*0308*/ 	.word	0xffffffff


	//   ....[81]....
        /*030c*/ 	.word	0xffffffff


	//   ....[82]....
        /*0310*/ 	.word	0xffffffff


	//   ....[83]....
        /*0314*/ 	.word	0xffffffff


	//   ....[84]....
        /*0318*/ 	.word	0xffffffff


	//   ....[85]....
        /*031c*/ 	.word	0xffffffff


	//   ....[86]....
        /*0320*/ 	.word	0xffffffff


	//   ....[87]....
        /*0324*/ 	.word	0xffffffff


	//   ....[88]....
        /*0328*/ 	.word	0xffffffff


	//   ....[89]....
        /*032c*/ 	.word	0xffffffff


	//   ....[90]....
        /*0330*/ 	.word	0xffffffff


	//   ....[91]....
        /*0334*/ 	.word	0xffffffff


	//   ....[92]....
        /*0338*/ 	.word	0xffffffff


	//   ....[93]....
        /*033c*/ 	.word	0xffffffff


	//   ....[94]....
        /*0340*/ 	.word	0xffffffff


	//   ....[95]....
        /*0344*/ 	.word	0xffffffff


	//   ....[96]....
        /*0348*/ 	.word	0xffffffff


	//   ....[97]....
        /*034c*/ 	.word	0xffffffff


	//   ....[98]....
        /*0350*/ 	.word	0xffffffff


	//   ....[99]....
        /*0354*/ 	.word	0xffffffff


	//   ....[100]....
        /*0358*/ 	.word	0xffffffff


	//   ....[101]....
        /*035c*/ 	.word	0xffffffff


	//   ....[102]....
        /*0360*/ 	.word	0xffffffff


	//   ....[103]....
        /*0364*/ 	.word	0xffffffff


	//   ....[104]....
        /*0368*/ 	.word	0xffffffff


	//   ....[105]....
        /*036c*/ 	.word	0xffffffff


	//   ....[106]....
        /*0370*/ 	.word	0xffffffff


	//   ....[107]....
        /*0374*/ 	.word	0xffffffff


	//   ....[108]....
        /*0378*/ 	.word	0xffffffff


	//   ....[109]....
        /*037c*/ 	.word	0xffffffff


	//   ....[110]....
        /*0380*/ 	.word	0xffffffff


	//   ....[111]....
        /*0384*/ 	.word	0xffffffff


	//   ....[112]....
        /*0388*/ 	.word	0xffffffff


	//   ....[113]....
        /*038c*/ 	.word	0xffffffff


	//   ....[114]....
        /*0390*/ 	.word	0xffffffff


	//   ....[115]....
        /*0394*/ 	.word	0xffffffff


	//   ....[116]....
        /*0398*/ 	.word	0xffffffff


	//   ....[117]....
        /*039c*/ 	.word	0xffffffff


	//   ....[118]....
        /*03a0*/ 	.word	0xffffffff


	//   ....[119]....
        /*03a4*/ 	.word	0xffffffff


	//   ....[120]....
        /*03a8*/ 	.word	0xffffffff


	//   ....[121]....
        /*03ac*/ 	.word	0xffffffff


	//   ....[122]....
        /*03b0*/ 	.word	0xffffffff


	//   ....[123]....
        /*03b4*/ 	.word	0xffffffff


	//   ....[124]....
        /*03b8*/ 	.word	0xffffffff


	//   ....[125]....
        /*03bc*/ 	.word	0xffffffff


	//   ....[126]....
        /*03c0*/ 	.word	0xffffffff


	//   ....[127]....
        /*03c4*/ 	.word	0xffffffff


	//   ....[128]....
        /*03c8*/ 	.word	0xffffffff


	//   ....[129]....
        /*03cc*/ 	.word	0xffffffff


	//   ....[130]....
        /*03d0*/ 	.word	0xffffffff


	//   ....[131]....
        /*03d4*/ 	.word	0xffffffff


	//   ....[132]....
        /*03d8*/ 	.word	0xffffffff


	//   ....[133]....
        /*03dc*/ 	.word	0xffffffff


	//   ....[134]....
        /*03e0*/ 	.word	0xffffffff


	//   ....[135]....
        /*03e4*/ 	.word	0xffffffff


	//   ....[136]....
        /*03e8*/ 	.word	0xffffffff


	//   ....[137]....
        /*03ec*/ 	.word	0xffffffff


	//   ....[138]....
        /*03f0*/ 	.word	0xffffffff


	//   ....[139]....
        /*03f4*/ 	.word	0xffffffff


	//   ....[140]....
        /*03f8*/ 	.word	0xffffffff


	//   ....[141]....
        /*03fc*/ 	.word	0xffffffff


	//   ....[142]....
        /*0400*/ 	.word	0xffffffff


	//   ....[143]....
        /*0404*/ 	.word	0xffffffff


	//   ....[144]....
        /*0408*/ 	.word	0xffffffff


	//   ....[145]....
        /*040c*/ 	.word	0xffffffff


	//   ....[146]....
        /*0410*/ 	.word	0xffffffff


	//   ....[147]....
        /*0414*/ 	.word	0xffffffff


	//   ....[148]....
        /*0418*/ 	.word	0xffffffff


	//   ....[149]....
        /*041c*/ 	.word	0xffffffff


	//   ....[150]....
        /*0420*/ 	.word	0xffffffff


	//   ....[151]....
        /*0424*/ 	.word	0xffffffff


	//   ....[152]....
        /*0428*/ 	.word	0xffffffff


	//   ....[153]....
        /*042c*/ 	.word	0xffffffff


	//   ....[154]....
        /*0430*/ 	.word	0xffffffff


	//   ....[155]....
        /*0434*/ 	.word	0xffffffff


	//   ....[156]....
        /*0438*/ 	.word	0xffffffff


	//   ....[157]....
        /*043c*/ 	.word	0xffffffff


	//   ....[158]....
        /*0440*/ 	.word	0xffffffff


	//   ....[159]....
        /*0444*/ 	.word	0xffffffff


	//   ....[160]....
        /*0448*/ 	.word	0xffffffff


	//   ....[161]....
        /*044c*/ 	.word	0xffffffff


	//   ....[162]....
        /*0450*/ 	.word	0xffffffff


	//   ....[163]....
        /*0454*/ 	.word	0xffffffff


	//   ....[164]....
        /*0458*/ 	.word	0xffffffff


	//   ....[165]....
        /*045c*/ 	.word	0xffffffff


	//   ....[166]....
        /*0460*/ 	.word	0xffffffff


	//   ....[167]....
        /*0464*/ 	.word	0xffffffff


	//   ....[168]....
        /*0468*/ 	.word	0xffffffff


	//   ....[169]....
        /*046c*/ 	.word	0xffffffff


	//   ....[170]....
        /*0470*/ 	.word	0xffffffff


	//   ....[171]....
        /*0474*/ 	.word	0xffffffff


	//   ....[172]....
        /*0478*/ 	.word	0xffffffff


	//   ....[173]....
        /*047c*/ 	.word	0xffffffff


	//   ....[174]....
        /*0480*/ 	.word	0xffffffff


	//   ....[175]....
        /*0484*/ 	.word	0xffffffff


	//   ....[176]....
        /*0488*/ 	.word	0xffffffff


	//   ....[177]....
        /*048c*/ 	.word	0xffffffff


	//   ....[178]....
        /*0490*/ 	.word	0xffffffff


	//   ....[179]....
        /*0494*/ 	.word	0xffffffff


	//   ....[180]....
        /*0498*/ 	.word	0xffffffff


	//   ....[181]....
        /*049c*/ 	.word	0xffffffff


	//   ....[182]....
        /*04a0*/ 	.word	0xffffffff


	//----- nvinfo : EIATTR_COOP_GROUP_INSTR_OFFSETS
	.align		4
.L_112:
        /*04a4*/ 	.byte	0x04, 0x28
        /*04a6*/ 	.short	(.L_114 - .L_113)


	//   ....[0]....
.L_113:
        /*04a8*/ 	.word	0x000000a0


	//   ....[1]....
        /*04ac*/ 	.word	0x00002b50


	//   ....[2]....
        /*04b0*/ 	.word	0x00002ba0


	//   ....[3]....
        /*04b4*/ 	.word	0x00003390


	//   ....[4]....
        /*04b8*/ 	.word	0x000033b0


	//   ....[5]....
        /*04bc*/ 	.word	0x00003b20


	//   ....[6]....
        /*04c0*/ 	.word	0x00003b40


	//   ....[7]....
        /*04c4*/ 	.word	0x000042b0


	//   ....[8]....
        /*04c8*/ 	.word	0x000042c0


	//   ....[9]....
        /*04cc*/ 	.word	0x00004b60


	//   ....[10]....
        /*04d0*/ 	.word	0x00004bb0


	//   ....[11]....
        /*04d4*/ 	.word	0x000058c0


	//   ....[12]....
        /*04d8*/ 	.word	0x000058f0


	//   ....[13]....
        /*04dc*/ 	.word	0x00006030


	//   ....[14]....
        /*04e0*/ 	.word	0x00006060


	//   ....[15]....
        /*04e4*/ 	.word	0x000067a0


	//   ....[16]....
        /*04e8*/ 	.word	0x000067c0


	//   ....[17]....
        /*04ec*/ 	.word	0x00006f20


	//   ....[18]....
        /*04f0*/ 	.word	0x00006f50


	//   ....[19]....
        /*04f4*/ 	.word	0x00007090


	//   ....[20]....
        /*04f8*/ 	.word	0x000070c0


	//   ....[21]....
        /*04fc*/ 	.word	0x000071b0


	//   ....[22]....
        /*0500*/ 	.word	0x000071e0


	//   ....[23]....
        /*0504*/ 	.word	0x000072d0


	//   ....[24]....
        /*0508*/ 	.word	0x000072f0


	//   ....[25]....
        /*050c*/ 	.word	0x00007b50


	//   ....[26]....
        /*0510*/ 	.word	0x00007b70


	//   ....[27]....
        /*0514*/ 	.word	0x00007c60


	//   ....[28]....
        /*0518*/ 	.word	0x00007c90


	//   ....[29]....
        /*051c*/ 	.word	0x00007d80


	//   ....[30]....
        /*0520*/ 	.word	0x00007db0


	//   ....[31]....
        /*0524*/ 	.word	0x00007ea0


	//   ....[32]....
        /*0528*/ 	.word	0x00007ed0


	//   ....[33]....
        /*052c*/ 	.word	0x000089f0


	//   ....[34]....
        /*0530*/ 	.word	0x00008a20


	//   ....[35]....
        /*0534*/ 	.word	0x00008a50


	//   ....[36]....
        /*0538*/ 	.word	0x00008a70


	//   ....[37]....
        /*053c*/ 	.word	0x00008a90


	//   ....[38]....
        /*0540*/ 	.word	0x00008ad0


	//   ....[39]....
        /*0544*/ 	.word	0x00008af0


	//   ....[40]....
        /*0548*/ 	.word	0x00008b30


	//   ....[41]....
        /*054c*/ 	.word	0x00008b70


	//   ....[42]....
        /*0550*/ 	.word	0x00008ba0


	//   ....[43]....
        /*0554*/ 	.word	0x00008bc0


	//   ....[44]....
        /*0558*/ 	.word	0x00008c40


	//   ....[45]....
        /*055c*/ 	.word	0x00008c50


	//   ....[46]....
        /*0560*/ 	.word	0x00008cd0


	//   ....[47]....
        /*0564*/ 	.word	0x00008d30


	//   ....[48]....
        /*0568*/ 	.word	0x00008de0


	//   ....[49]....
        /*056c*/ 	.word	0x00009200


	//   ....[50]....
        /*0570*/ 	.word	0x00009230


	//   ....[51]....
        /*0574*/ 	.word	0x00009260


	//   ....[52]....
        /*0578*/ 	.word	0x00009280


	//   ....[53]....
        /*057c*/ 	.word	0x00009290


	//   ....[54]....
        /*0580*/ 	.word	0x000092b0


	//   ....[55]....
        /*0584*/ 	.word	0x000092c0


	//   ....[56]....
        /*0588*/ 	.word	0x000092e0


	//   ....[57]....
        /*058c*/ 	.word	0x000092f0


	//   ....[58]....
        /*0590*/ 	.word	0x00009320


	//   ....[59]....
        /*0594*/ 	.word	0x00009350


	//   ....[60]....
        /*0598*/ 	.word	0x00009380


	//   ....[61]....
        /*059c*/ 	.word	0x000093a0


	//   ....[62]....
        /*05a0*/ 	.word	0x000093d0


	//   ....[63]....
        /*05a4*/ 	.word	0x0000ce10


	//   ....[64]....
        /*05a8*/ 	.word	0x0000ce40


	//   ....[65]....
        /*05ac*/ 	.word	0x0000ce70


	//   ....[66]....
        /*05b0*/ 	.word	0x0000cea0


	//   ....[67]....
        /*05b4*/ 	.word	0x0000ced0


	//   ....[68]....
        /*05b8*/ 	.word	0x0000cf00


	//   ....[69]....
        /*05bc*/ 	.word	0x0000cf30


	//   ....[70]....
        /*05c0*/ 	.word	0x0000cf60


	//   ....[71]....
        /*05c4*/ 	.word	0x0000cf90


	//   ....[72]....
        /*05c8*/ 	.word	0x0000cfc0


	//   ....[73]....
        /*05cc*/ 	.word	0x0000cff0


	//   ....[74]....
        /*05d0*/ 	.word	0x0000d020


	//   ....[75]....
        /*05d4*/ 	.word	0x0000d080


	//   ....[76]....
        /*05d8*/ 	.word	0x0000d0b0


	//   ....[77]....
        /*05dc*/ 	.word	0x0000ed60


	//   ....[78]....
        /*05e0*/ 	.word	0x0000ed80


	//   ....[79]....
        /*05e4*/ 	.word	0x0000ed90


	//   ....[80]....
        /*05e8*/ 	.word	0x0000eda0


	//   ....[81]....
        /*05ec*/ 	.word	0x0000edb0


	//   ....[82]....
        /*05f0*/ 	.word	0x0000edc0


	//   ....[83]....
        /*05f4*/ 	.word	0x0000edd0


	//   ....[84]....
        /*05f8*/ 	.word	0x0000edf0


	//   ....[85]....
        /*05fc*/ 	.word	0x0000ee00


	//   ....[86]....
        /*0600*/ 	.word	0x0000ee20


	//   ....[87]....
        /*0604*/ 	.word	0x0000ee40


	//   ....[88]....
        /*0608*/ 	.word	0x0000ee70


	//   ....[89]....
        /*060c*/ 	.word	0x0000ee90


	//   ....[90]....
        /*0610*/ 	.word	0x0000eeb0


	//   ....[91]....
        /*0614*/ 	.word	0x0000fdd0


	//   ....[92]....
        /*0618*/ 	.word	0x0000fe10


	//   ....[93]....
        /*061c*/ 	.word	0x0000ff50


	//   ....[94]....
        /*0620*/ 	.word	0x0000ff80


	//   ....[95]....
        /*0624*/ 	.word	0x0000ffb0


	//   ....[96]....
        /*0628*/ 	.word	0x000100b0


	//   ....[97]....
        /*062c*/ 	.word	0x00010180


	//   ....[98]....
        /*0630*/ 	.word	0x000102f0


	//   ....[99]....
        /*0634*/ 	.word	0x00012d90


	//   ....[100]....
        /*0638*/ 	.word	0x00012db0


	//   ....[101]....
        /*063c*/ 	.word	0x00012dc0


	//   ....[102]....
        /*0640*/ 	.word	0x00012dd0


	//   ....[103]....
        /*0644*/ 	.word	0x00012de0


	//   ....[104]....
        /*0648*/ 	.word	0x00012df0


	//   ....[105]....
        /*064c*/ 	.word	0x00012e00


	//   ....[106]....
        /*0650*/ 	.word	0x00012e20


	//   ....[107]....
        /*0654*/ 	.word	0x00012e30


	//   ....[108]....
        /*0658*/ 	.word	0x00012e50


	//   ....[109]....
        /*065c*/ 	.word	0x00012ea0


	//   ....[110]....
        /*0660*/ 	.word	0x00012ee0


	//   ....[111]....
        /*0664*/ 	.word	0x00012f00


	//   ....[112]....
        /*0668*/ 	.word	0x00012f10


	//   ....[113]....
        /*066c*/ 	.word	0x00013340


	//   ....[114]....
        /*0670*/ 	.word	0x00013360


	//   ....[115]....
        /*0674*/ 	.word	0x00013380


	//   ....[116]....
        /*0678*/ 	.word	0x000133b0


	//   ....[117]....
        /*067c*/ 	.word	0x000133e0


	//   ....[118]....
        /*0680*/ 	.word	0x00013430


	//   ....[119]....
        /*0684*/ 	.word	0x00013460


	//   ....[120]....
        /*0688*/ 	.word	0x00013480


	//   ....[121]....
        /*068c*/ 	.word	0x000134c0


	//   ....[122]....
        /*0690*/ 	.word	0x000134f0


	//   ....[123]....
        /*0694*/ 	.word	0x00013520


	//   ....[124]....
        /*0698*/ 	.word	0x00013540


	//   ....[125]....
        /*069c*/ 	.word	0x00013570


	//   ....[126]....
        /*06a0*/ 	.word	0x00013590


	//   ....[127]....
        /*06a4*/ 	.word	0x00015060


	//   ....[128]....
        /*06a8*/ 	.word	0x00015280


	//   ....[129]....
        /*06ac*/ 	.word	0x000152d0


	//   ....[130]....
        /*06b0*/ 	.word	0x00015300


	//   ....[131]....
        /*06b4*/ 	.word	0x00015320


	//   ....[132]....
        /*06b8*/ 	.word	0x000153e0


	//   ....[133]....
        /*06bc*/ 	.word	0x00015510


	//   ....[134]....
        /*06c0*/ 	.word	0x000157e0


	//   ....[135]....
        /*06c4*/ 	.word	0x000181f0


	//   ....[136]....
        /*06c8*/ 	.word	0x00018200


	//   ....[137]....
        /*06cc*/ 	.word	0x00018210


	//   ....[138]....
        /*06d0*/ 	.word	0x00018220


	//   ....[139]....
        /*06d4*/ 	.word	0x00018250


	//   ....[140]....
        /*06d8*/ 	.word	0x00018270


	//   ....[141]....
        /*06dc*/ 	.word	0x00018290


	//   ....[142]....
        /*06e0*/ 	.word	0x000182a0


	//   ....[143]....
        /*06e4*/ 	.word	0x00019760


	//   ....[144]....
        /*06e8*/ 	.word	0x00019780


	//   ....[145]....
        /*06ec*/ 	.word	0x000197b0


	//   ....[146]....
        /*06f0*/ 	.word	0x000197e0


	//   ....[147]....
        /*06f4*/ 	.word	0x00019820


	//   ....[148]....
        /*06f8*/ 	.word	0x00019850


	//   ....[149]....
        /*06fc*/ 	.word	0x00019890


	//   ....[150]....
        /*0700*/ 	.word	0x000198b0


	//   ....[151]....
        /*0704*/ 	.word	0x00019900


	//   ....[152]....
        /*0708*/ 	.word	0x00019910


	//   ....[153]....
        /*070c*/ 	.word	0x00019920


	//   ....[154]....
        /*0710*/ 	.word	0x00019940


	//   ....[155]....
        /*0714*/ 	.word	0x00019990


	//   ....[156]....
        /*0718*/ 	.word	0x000199b0


	//   ....[157]....
        /*071c*/ 	.word	0x000199e0


	//   ....[158]....
        /*0720*/ 	.word	0x00019a20


	//   ....[159]....
        /*0724*/ 	.word	0x00019a70


	//   ....[160]....
        /*0728*/ 	.word	0x00019b30


	//   ....[161]....
        /*072c*/ 	.word	0x00019b50


	//   ....[162]....
        /*0730*/ 	.word	0x00019ba0


	//   ....[163]....
        /*0734*/ 	.word	0x00019bc0


	//   ....[164]....
        /*0738*/ 	.word	0x00019bf0


	//   ....[165]....
        /*073c*/ 	.word	0x00019c20


	//   ....[166]....
        /*0740*/ 	.word	0x00019cc0


	//   ....[167]....
        /*0744*/ 	.word	0x0001a550


	//   ....[168]....
        /*0748*/ 	.word	0x0001a580


	//   ....[169]....
        /*074c*/ 	.word	0x0001a5b0


	//   ....[170]....
        /*0750*/ 	.word	0x0001a5e0


	//   ....[171]....
        /*0754*/ 	.word	0x0001a610


	//   ....[172]....
        /*0758*/ 	.word	0x0001a640


	//   ....[173]....
        /*075c*/ 	.word	0x0001a670


	//   ....[174]....
        /*0760*/ 	.word	0x0001a690


	//   ....[175]....
        /*0764*/ 	.word	0x0001a6b0


	//   ....[176]....
        /*0768*/ 	.word	0x0001a6d0


	//   ....[177]....
        /*076c*/ 	.word	0x0001a6e0


	//   ....[178]....
        /*0770*/ 	.word	0x0001a6f0


	//   ....[179]....
        /*0774*/ 	.word	0x0001a700


	//   ....[180]....
        /*0778*/ 	.word	0x0001a710


	//   ....[181]....
        /*077c*/ 	.word	0x0001a720


	//   ....[182]....
        /*0780*/ 	.word	0x0001a750


	//----- nvinfo : EIATTR_EXIT_INSTR_OFFSETS
	.align		4
.L_114:
        /*0784*/ 	.byte	0x04, 0x1c
        /*0786*/ 	.short	(.L_116 - .L_115)


	//   ....[0]....
.L_115:
        /*0788*/ 	.word	0x00000450


	//   ....[1]....
        /*078c*/ 	.word	0x00019d60


	//   ....[2]....
        /*0790*/ 	.word	0x00019da0


	//   ....[3]....
        /*0794*/ 	.word	0x0001a8e0


	//   ....[4]....
        /*0798*/ 	.word	0x0001a920


	//----- nvinfo : EIATTR_CTAIDZ_USED
	.align		4
.L_116:
        /*079c*/ 	.byte	0x01, 0x04
	.zero		2


	//----- nvinfo : EIATTR_MAX_THREADS
	.align		4
        /*07a0*/ 	.byte	0x04, 0x05
        /*07a2*/ 	.short	(.L_118 - .L_117)
.L_117:
        /*07a4*/ 	.word	0x00000080
        /*07a8*/ 	.word	0x00000001
        /*07ac*/ 	.word	0x00000001


	//----- nvinfo : EIATTR_CRS_STACK_SIZE
	.align		4
.L_118:
        /*07b0*/ 	.byte	0x04, 0x1e
        /*07b2*/ 	.short	(.L_120 - .L_119)
.L_119:
        /*07b4*/ 	.word	0x00000000
.L_120:


//--------------------- .nv.info._ZN7cutlass13device_kernelIN5flash19enable_sm80_to_sm89INS1_16FlashAttnFwdSm80INS1_25CollectiveMainloopFwdSm80ILi4ELi1ELb0EN4cute5tupleIJNS5_1CILi128EEENS7_ILi96EEENS7_ILi64EEEEEELi64ENS_10bfloat16_tEfNS_4arch4Sm80ELb0ELb1ELb1ELb0ELb1ELb0ELb1ELb0EEENS1_21CollectiveEpilogueFwdINS6_IJS8_SA_S9_EEENS6_IJNS7_ILi1EEESI_SI_EEESC_SE_Li128ELb0ELb1ELb0ELb0EEENS1_19SingleTileSchedulerILb0ELb0ELb1ELi128EEEEEEEEEvNT_6ParamsE --------------------------
	.section	.nv.info._ZN7cutlass13device_kernelIN5flash19enable_sm80_to_sm89INS1_16FlashAttnFwdSm80INS1_25CollectiveMainloopFwdSm80ILi4ELi1ELb0EN4cute5tupleIJNS5_1CILi128EEENS7_ILi96EEENS7_ILi64EEEEEELi64ENS_10bfloat16_tEfNS_4arch4Sm80ELb0ELb1ELb1ELb0ELb1ELb0ELb1ELb0EEENS1_21CollectiveEpilogueFwdINS6_IJS8_SA_S9_EEENS6_IJNS7_ILi1EEESI_SI_EEESC_SE_Li128ELb0ELb1ELb0ELb0EEENS1_19SingleTileSchedulerILb0ELb0ELb1ELi128EEEEEEEEEvNT_6ParamsE,"",@"SHT_CUDA_INFO"
	.sectionflags	@""
	.align	4


	//----- nvinfo : EIATTR_CUDA_API_VERSION
	.align		4
        /*0000*/ 	.byte	0x04, 0x37
        /*0002*/ 	.short	(.L_122 - .L_121)
.L_121:
        /*0004*/ 	.word	0x00000082


	//----- nvinfo : EIATTR_SW2861232_WAR
	.align		4
.L_122:
        /*0008*/ 	.byte	0x01, 0x35
	.zero		2


	//----- nvinfo : EIATTR_PARAM_CBANK
	.align		4
        /*000c*/ 	.byte	0x04, 0x0a
        /*000e*/ 	.short	(.L_124 - .L_123)
	.align		4
.L_123:
        /*0010*/ 	.word	index@(.nv.constant0._ZN7cutlass13device_kernelIN5flash19enable_sm80_to_sm89INS1_16FlashAttnFwdSm80INS1_25CollectiveMainloopFwdSm80ILi4ELi1ELb0EN4cute5tupleIJNS5_1CILi128EEENS7_ILi96EEENS7_ILi64EEEEEELi64ENS_10bfloat16_tEfNS_4arch4Sm80ELb0ELb1ELb1ELb0ELb1ELb0ELb1ELb0EEENS1_21CollectiveEpilogueFwdINS6_IJS8_SA_S9_EEENS6_IJNS7_ILi1EEESI_SI_EEESC_SE_Li128ELb0ELb1ELb0ELb0EEENS1_19SingleTileSchedulerILb0ELb0ELb1ELi128EEEEEEEEEvNT_6ParamsE)
        /*0014*/ 	.short	0x0160
        /*0016*/ 	.short	0x0418


	//----- nvinfo : EIATTR_CBANK_PARAM_SIZE
	.align		4
.L_124:
        /*0018*/ 	.byte	0x03, 0x19
        /*001a*/ 	.short	0x0418


	//----- nvinfo : EIATTR_KPARAM_INFO
	.align		4
        /*001c*/ 	.byte	0x04, 0x17
        /*001e*/ 	.short	(.L_126 - .L_125)
.L_125:
        /*0020*/ 	.word	0x00000000
        /*0024*/ 	.short	0x0000
        /*0026*/ 	.short	0x0000
        /*0028*/ 	.byte	0x00, 0xf0, 0x61, 0x10


	//----- nvinfo : EIATTR_MAXREG_COUNT
	.align		4
.L_126:
        /*002c*/ 	.byte	0x03, 0x1b
        /*002e*/ 	.short	0x00ff


	//----- nvinfo : EIATTR_NUM_BARRIERS
	.align		4
        /*0030*/ 	.byte	0x02, 0x4c
        /*0032*/ 	.byte	0x02
	.zero		1


	//----- nvinfo : EIATTR_ANNOTATIONS
	.align		4
        /*0034*/ 	.byte	0x04, 0x55
        /*0036*/ 	.short	(.L_128 - .L_127)


	//   ....[0]....
.L_127:
        /* <DEDUP_REMOVED lines=36> */


	//----- nvinfo : EIATTR_MERCURY_ISA_VERSION
	.align		4
.L_128:
        /*0268*/ 	.byte	0x03, 0x5f
        /*026a*/ 	.short	0x0000


	//----- nvinfo : EIATTR_COOP_GROUP_MASK_REGIDS
	.align		4
        /*026c*/ 	.byte	0x04, 0x29
        /*026e*/ 	.short	(.L_130 - .L_129)


	//   ....[0]....
.L_129:
        /*0270*/ 	.word	0xffffffff


	//   ....[1]....
        /*0274*/ 	.word	0xffffffff


	//   ....[2]....
        /*0278*/ 	.word	0xffffffff


	//   ....[3]....
        /*027c*/ 	.word	0xffffffff


	//   ....[4]....
        /*0280*/ 	.word	0xffffffff


	//   ....[5]....
        /*0284*/ 	.word	0xffffffff


	//   ....[6]....
        /*0288*/ 	.word	0xffffffff


	//   ....[7]....
        /*028c*/ 	.word	0xffffffff


	//   ....[8]....
        /*0290*/ 	.word	0xffffffff


	//   ....[9]....
        /*0294*/ 	.word	0xffffffff


	//   ....[10]....
        /*0298*/ 	.word	0xffffffff


	//   ....[11]....
        /*029c*/ 	.word	0xffffffff


	//   ....[12]....
        /*02a0*/ 	.word	0xffffffff


	//   ....[13]....
        /*02a4*/ 	.word	0xffffffff


	//   ....[14]....
        /*02a8*/ 	.word	0xffffffff


	//   ....[15]....
        /*02ac*/ 	.word	0xffffffff


	//   ....[16]....
        /*02b0*/ 	.word	0xffffffff


	//   ....[17]....
        /*02b4*/ 	.word	0xffffffff


	//   ....[18]....
        /*02b8*/ 	.word	0xffffffff


	//   ....[19]....
        /*02bc*/ 	.word	0xffffffff


	//   ....[20]....
        /*02c0*/ 	.word	0xffffffff


	//   ....[21]....
        /*02c4*/ 	.word	0xffffffff


	//   ....[22]....
        /*02c8*/ 	.word	0xffffffff


	//   ....[23]....
        /*02cc*/ 	.word	0xffffffff


	//   ....[24]....
        /*02d0*/ 	.word	0xffffffff


	//   ....[25]....
        /*02d4*/ 	.word	0xffffffff


	//   ....[26]....
        /*02d8*/ 	.word	0xffffffff


	//   ....[27]....
        /*02dc*/ 	.word	0xffffffff


	//   ....[28]....
        /*02e0*/ 	.word	0xffffffff


	//   ....[29]....
        /*02e4*/ 	.word	0xffffffff


	//   ....[30]....
        /*02e8*/ 	.word	0xffffffff


	//   ....[31]....
        /*02ec*/ 	.word	0xffffffff


	//   ....[32]....
        /*02f0*/ 	.word	0xffffffff


	//   ....[33]....
        /*02f4*/ 	.word	0xffffffff


	//   ....[34]....
        /*02f8*/ 	.word	0xffffffff


	//   ....[35]....
        /*02fc*/ 	.word	0xffffffff


	//   ....[36]....
        /*0300*/ 	.word	0xffffffff


	//   ....[37]....
        /*0304*/ 	.word	0xffffffff


	//   ....[38]....
        /*0308*/ 	.word	0xffffffff


	//   ....[39]....
        /*030c*/ 	.word	0xffffffff


	//   ....[40]....
        /*0310*/ 	.word	0xffffffff


	//   ....[41]....
        /*0314*/ 	.word	0xffffffff


	//   ....[42]....
        /*0318*/ 	.word	0xffffffff


	//   ....[43]....
        /*031c*/ 	.word	0xffffffff


	//   ....[44]....
        /*0320*/ 	.word	0xffffffff


	//   ....[45]....
        /*0324*/ 	.word	0xffffffff


	//   ....[46]....
        /*0328*/ 	.word	0xffffffff


	//   ....[47]....
        /*032c*/ 	.word	0xffffffff


	//   ....[48]....
        /*0330*/ 	.word	0xffffffff


	//   ....[49]....
        /*0334*/ 	.word	0xffffffff


	//   ....[50]....
        /*0338*/ 	.word	0xffffffff


	//   ....[51]....
        /*033c*/ 	.word	0xffffffff


	//   ....[52]....
        /*0340*/ 	.word	0xffffffff


	//   ....[53]....
        /*0344*/ 	.word	0xffffffff


	//   ....[54]....
        /*0348*/ 	.word	0xffffffff


	//   ....[55]....
        /*034c*/ 	.word	0xffffffff


	//   ....[56]....
        /*0350*/ 	.word	0xffffffff


	//   ....[57]....
        /*0354*/ 	.word	0xffffffff


	//   ....[58]....
        /*0358*/ 	.word	0xffffffff


	//   ....[59]....
        /*035c*/ 	.word	0xffffffff


	//   ....[60]....
        /*0360*/ 	.word	0xffffffff


	//   ....[61]....
        /*0364*/ 	.word	0xffffffff


	//   ....[62]....
        /*0368*/ 	.word	0xffffffff


	//   ....[63]....
        /*036c*/ 	.word	0xffffffff


	//   ....[64]....
        /*0370*/ 	.word	0xffffffff


	//   ....[65]....
        /*0374*/ 	.word	0xffffffff


	//   ....[66]....
        /*0378*/ 	.word	0xffffffff


	//   ....[67]....
        /*037c*/ 	.word	0xffffffff


	//   ....[68]....
        /*0380*/ 	.word	0xffffffff


	//   ....[69]....
        /*0384*/ 	.word	0xffffffff


	//   ....[70]....
        /*0388*/ 	.word	0xffffffff


	//   ....[71]....
        /*038c*/ 	.word	0xffffffff


	//   ....[72]....
        /*0390*/ 	.word	0xffffffff


	//   ....[73]....
        /*0394*/ 	.word	0xffffffff


	//   ....[74]....
        /*0398*/ 	.word	0xffffffff


	//   ....[75]....
        /*039c*/ 	.word	0xffffffff


	//   ....[76]....
        /*03a0*/ 	.word	0xffffffff


	//   ....[77]....
        /*03a4*/ 	.word	0xffffffff


	//   ....[78]....
        /*03a8*/ 	.word	0xffffffff


	//   ....[79]....
        /*03ac*/ 	.word	0xffffffff


	//   ....[80]....
        /*03b0*/ 	.word	0xffffffff


	//   ....[81]....
        /*03b4*/ 	.word	0xffffffff


	//   ....[82]....
        /*03b8*/ 	.word	0xffffffff


	//   ....[83]....
        /*03bc*/ 	.word	0xffffffff


	//   ....[84]....
        /*03c0*/ 	.word	0xffffffff


	//   ....[85]....
        /*03c4*/ 	.word	0xffffffff


	//   ....[86]....
        /*03c8*/ 	.word	0xffffffff


	//   ....[87]....
        /*03cc*/ 	.word	0xffffffff


	//   ....[88]....
        /*03d0*/ 	.word	0xffffffff


	//   ....[89]....
        /*03d4*/ 	.word	0xffffffff


	//   ....[90]....
        /*03d8*/ 	.word	0xffffffff


	//   ....[91]....
        /*03dc*/ 	.word	0xffffffff


	//   ....[92]....
        /*03e0*/ 	.word	0xffffffff


	//   ....[93]....
        /*03e4*/ 	.word	0xffffffff


	//   ....[94]....
        /*03e8*/ 	.word	0xffffffff


	//   ....[95]....
        /*03ec*/ 	.word	0xffffffff


	//   ....[96]....
        /*03f0*/ 	.word	0xffffffff


	//   ....[97]....
        /*03f4*/ 	.word	0xffffffff


	//   ....[98]....
        /*03f8*/ 	.word	0xffffffff


	//   ....[99]....
        /*03fc*/ 	.word	0xffffffff


	//   ....[100]....
        /*0400*/ 	.word	0xffffffff


	//   ....[101]....
        /*0404*/ 	.word	0xffffffff


	//   ....[102]....
        /*0408*/ 	.word	0xffffffff


	//   ....[103]....
        /*040c*/ 	.word	0xffffffff


	//   ....[104]....
        /*0410*/ 	.word	0xffffffff


	//   ....[105]....
        /*0414*/ 	.word	0xffffffff


	//   ....[106]....
        /*0418*/ 	.word	0xffffffff


	//   ....[107]....
        /*041c*/ 	.word	0xffffffff


	//   ....[108]....
        /*0420*/ 	.word	0xffffffff


	//   ....[109]....
        /*0424*/ 	.word	0xffffffff


	//   ....[110]....
        /*0428*/ 	.word	0xffffffff


	//   ....[111]....
        /*042c*/ 	.word	0xffffffff


	//   ....[112]....
        /*0430*/ 	.word	0xffffffff


	//   ....[113]....
        /*0434*/ 	.word	0xffffffff


	//   ....[114]....
        /*0438*/ 	.word	0xffffffff


	//   ....[115]....
        /*043c*/ 	.word	0xffffffff


	//   ....[116]....
        /*0440*/ 	.word	0xffffffff


	//   ....[117]....
        /*0444*/ 	.word	0xffffffff


	//   ....[118]....
        /*0448*/ 	.word	0xffffffff


	//   ....[119]....
        /*044c*/ 	.word	0xffffffff


	//   ....[120]....
        /*0450*/ 	.word	0xffffffff


	//   ....[121]....
        /*0454*/ 	.word	0xffffffff


	//   ....[122]....
        /*0458*/ 	.word	0xffffffff


	//   ....[123]....
        /*045c*/ 	.word	0xffffffff


	//   ....[124]....
        /*0460*/ 	.word	0xffffffff


	//   ....[125]....
        /*0464*/ 	.word	0xffffffff


	//   ....[126]....
        /*0468*/ 	.word	0xffffffff


	//   ....[127]....
        /*046c*/ 	.word	0xffffffff


	//   ....[128]....
        /*0470*/ 	.word	0xffffffff


	//   ....[129]....
        /*0474*/ 	.word	0xffffffff


	//   ....[130]....
        /*0478*/ 	.word	0xffffffff


	//   ....[131]....
        /*047c*/ 	.word	0xffffffff


	//   ....[132]....
        /*0480*/ 	.word	0xffffffff


	//   ....[133]....
        /*0484*/ 	.word	0xffffffff


	//   ....[134]....
        /*0488*/ 	.word	0xffffffff


	//   ....[135]....
        /*048c*/ 	.word	0xffffffff


	//   ....[136]....
        /*0490*/ 	.word	0xffffffff


	//   ....[137]....
        /*0494*/ 	.word	0xffffffff


	//   ....[138]....
        /*0498*/ 	.word	0xffffffff


	//   ....[139]....
        /*049c*/ 	.word	0xffffffff


	//   ....[140]....
        /*04a0*/ 	.word	0xffffffff


	//   ....[141]....
        /*04a4*/ 	.word	0xffffffff


	//   ....[142]....
        /*04a8*/ 	.word	0xffffffff


	//   ....[143]....
        /*04ac*/ 	.word	0xffffffff


	//   ....[144]....
        /*04b0*/ 	.word	0xffffffff


	//   ....[145]....
        /*04b4*/ 	.word	0xffffffff


	//   ....[146]....
        /*04b8*/ 	.word	0xffffffff


	//   ....[147]....
        /*04bc*/ 	.word	0xffffffff


	//   ....[148]....
        /*04c0*/ 	.word	0xffffffff


	//   ....[149]....
        /*04c4*/ 	.word	0xffffffff


	//   ....[150]....
        /*04c8*/ 	.word	0xffffffff


	//   ....[151]....
        /*04cc*/ 	.word	0xffffffff


	//   ....[152]....
        /*04d0*/ 	.word	0xffffffff


	//   ....[153]....
        /*04d4*/ 	.word	0xffffffff


	//   ....[154]....
        /*04d8*/ 	.word	0xffffffff


	//   ....[155]....
        /*04dc*/ 	.word	0xffffffff


	//   ....[156]....
        /*04e0*/ 	.word	0xffffffff


	//   ....[157]....
        /*04e4*/ 	.word	0xffffffff


	//   ....[158]....
        /*04e8*/ 	.word	0xffffffff


	//   ....[159]....
        /*04ec*/ 	.word	0xffffffff


	//   ....[160]....
        /*04f0*/ 	.word	0xffffffff


	//   ....[161]....
        /*04f4*/ 	.word	0xffffffff


	//   ....[162]....
        /*04f8*/ 	.word	0xffffffff


	//   ....[163]....
        /*04fc*/ 	.word	0xffffffff


	//   ....[164]....
        /*0500*/ 	.word	0xffffffff


	//   ....[165]....
        /*0504*/ 	.word	0xffffffff


	//   ....[166]....
        /*0508*/ 	.word	0xffffffff


	//   ....[167]....
        /*050c*/ 	.word	0xffffffff


	//   ....[168]....
        /*0510*/ 	.word	0xffffffff


	//   ....[169]....
        /*0514*/ 	.word	0xffffffff


	//   ....[170]....
        /*0518*/ 	.word	0xffffffff


	//   ....[171]....
        /*051c*/ 	.word	0xffffffff


	//   ....[172]....
        /*0520*/ 	.word	0xffffffff


	//   ....[173]....
        /*0524*/ 	.word	0xffffffff


	//   ....[174]....
        /*0528*/ 	.word	0xffffffff


	//   ....[175]....
        /*052c*/ 	.word	0xffffffff


	//   ....[176]....
        /*0530*/ 	.word	0xffffffff


	//   ....[177]....
        /*0534*/ 	.word	0xffffffff


	//   ....[178]....
        /*0538*/ 	.word	0xffffffff


	//   ....[179]....
        /*053c*/ 	.word	0xffffffff


	//   ....[180]....
        /*0540*/ 	.word	0xffffffff


	//   ....[181]....
        /*0544*/ 	.word	0xffffffff


	//   ....[182]....
        /*0548*/ 	.word	0xffffffff


	//   ....[183]....
        /*054c*/ 	.word	0xffffffff


	//   ....[184]....
        /*0550*/ 	.word	0xffffffff


	//   ....[185]....
        /*0554*/ 	.word	0xffffffff


	//   ....[186]....
        /*0558*/ 	.word	0xffffffff


	//   ....[187]....
        /*055c*/ 	.word	0xffffffff


	//   ....[188]....
        /*0560*/ 	.word	0xffffffff


	//   ....[189]....
        /*0564*/ 	.word	0xffffffff


	//   ....[190]....
        /*0568*/ 	.word	0xffffffff


	//   ....[191]....
        /*056c*/ 	.word	0xffffffff


	//   ....[192]....
        /*0570*/ 	.word	0xffffffff


	//   ....[193]....
        /*0574*/ 	.word	0xffffffff


	//   ....[194]....
        /*0578*/ 	.word	0xffffffff


	//   ....[195]....
        /*057c*/ 	.word	0xffffffff


	//   ....[196]....
        /*0580*/ 	.word	0xffffffff


	//   ....[197]....
        /*0584*/ 	.word	0xffffffff


	//   ....[198]....
        /*0588*/ 	.word	0xffffffff


	//   ....[199]....
        /*058c*/ 	.word	0xffffffff


	//   ....[200]....
        /*0590*/ 	.word	0xffffffff


	//   ....[201]....
        /*0594*/ 	.word	0xffffffff


	//   ....[202]....
        /*0598*/ 	.word	0xffffffff


	//   ....[203]....
        /*059c*/ 	.word	0xffffffff


	//   ....[204]....
        /*05a0*/ 	.word	0xffffffff


	//   ....[205]....
        /*05a4*/ 	.word	0xffffffff


	//   ....[206]....
        /*05a8*/ 	.word	0xffffffff


	//   ....[207]....
        /*05ac*/ 	.word	0xffffffff


	//   ....[208]....
        /*05b0*/ 	.word	0xffffffff


	//   ....[209]....
        /*05b4*/ 	.word	0xffffffff


	//   ....[210]....
        /*05b8*/ 	.word	0xffffffff


	//   ....[211]....
        /*05bc*/ 	.word	0xffffffff


	//   ....[212]....
        /*05c0*/ 	.word	0xffffffff


	//   ....[213]....
        /*05c4*/ 	.word	0xffffffff


	//   ....[214]....
        /*05c8*/ 	.word	0xffffffff


	//   ....[215]....
        /*05cc*/ 	.word	0xffffffff


	//----- nvinfo : EIATTR_COOP_GROUP_INSTR_OFFSETS
	.align		4
.L_130:
        /*05d0*/ 	.byte	0x04, 0x28
        /*05d2*/ 	.short	(.L_132 - .L_131)


	//   ....[0]....
.L_131:
        /*05d4*/ 	.word	0x00000e50


	//   ....[1]....
        /*05d8*/ 	.word	0x00000e80


	//   ....[2]....
        /*05dc*/ 	.word	0x00000eb0


	//   ....[3]....
        /*05e0*/ 	.word	0x00000ee0


	//   ....[4]....
        /*05e4*/ 	.word	0x00000f10


	//   ....[5]....
        /*05e8*/ 	.word	0x00000f30


	//   ....[6]....
        /*05ec*/ 	.word	0x00000f50


	//   ....[7]....
        /*05f0*/ 	.word	0x00000f70


	//   ....[8]....
        /*05f4*/ 	.word	0x00000fa0


	//   ....[9]....
        /*05f8*/ 	.word	0x00000ff0


	//   ....[10]....
        /*05fc*/ 	.word	0x00001070


	//   ....[11]....
        /*0600*/ 	.word	0x00001090


	//   ....[12]....
        /*0604*/ 	.word	0x000010e0


	//   ....[13]....
        /*0608*/ 	.word	0x000011a0


	//   ....[14]....
        /*060c*/ 	.word	0x000011d0


	//   ....[15]....
        /*0610*/ 	.word	0x00001200


	//   ....[16]....
        /*0614*/ 	.word	0x00001580


	//   ....[17]....
        /*0618*/ 	.word	0x000015b0


	//   ....[18]....
        /*061c*/ 	.word	0x000015c0


	//   ....[19]....
        /*0620*/ 	.word	0x000015d0


	//   ....[20]....
        /*0624*/ 	.word	0x000015e0


	//   ....[21]....
        /*0628*/ 	.word	0x000015f0


	//   ....[22]....
        /*062c*/ 	.word	0x00001600


	//   ....[23]....
        /*0630*/ 	.word	0x00001610


	//   ....[24]....
        /*0634*/ 	.word	0x00001630


	//   ....[25]....
        /*0638*/ 	.word	0x00001650


	//   ....[26]....
        /*063c*/ 	.word	0x00001690


	//   ....[27]....
        /*0640*/ 	.word	0x000016a0


	//   ....[28]....
        /*0644*/ 	.word	0x00001b30


	//   ....[29]....
        /*0648*/ 	.word	0x00001b60


	//   ....[30]....
        /*064c*/ 	.word	0x00001ba0


	//   ....[31]....
        /*0650*/ 	.word	0x00001bc0


	//   ....[32]....
        /*0654*/ 	.word	0x00001bf0


	//   ....[33]....
        /*0658*/ 	.word	0x00001c20


	//   ....[34]....
        /*065c*/ 	.word	0x00001c60


	//   ....[35]....
        /*0660*/ 	.word	0x00001c90


	//   ....[36]....
        /*0664*/ 	.word	0x00001cc0


	//   ....[37]....
        /*0668*/ 	.word	0x00001ce0


	//   ....[38]....
        /*066c*/ 	.word	0x00001d00


	//   ....[39]....
        /*0670*/ 	.word	0x00001d10


	//   ....[40]....
        /*0674*/ 	.word	0x00002890


	//   ....[41]....
        /*0678*/ 	.word	0x000028a0


	//   ....[42]....
        /*067c*/ 	.word	0x000028b0


	//   ....[43]....
        /*0680*/ 	.word	0x000028c0


	//   ....[44]....
        /*0684*/ 	.word	0x000028d0


	//   ....[45]....
        /*0688*/ 	.word	0x000028e0


	//   ....[46]....
        /*068c*/ 	.word	0x000028f0


	//   ....[47]....
        /*0690*/ 	.word	0x00002900


	//   ....[48]....
        /*0694*/ 	.word	0x00002920


	//   ....[49]....
        /*0698*/ 	.word	0x00002950


	//   ....[50]....
        /*069c*/ 	.word	0x00002970


	//   ....[51]....
        /*06a0*/ 	.word	0x00002990


	//   ....[52]....
        /*06a4*/ 	.word	0x00002fa0


	//   ....[53]....
        /*06a8*/ 	.word	0x00003b10


	//   ....[54]....
        /*06ac*/ 	.word	0x00004a40


	//   ....[55]....
        /*06b0*/ 	.word	0x00005560


	//   ....[56]....
        /*06b4*/ 	.word	0x00005d50


	//   ....[57]....
        /*06b8*/ 	.word	0x00005d90


	//   ....[58]....
        /*06bc*/ 	.word	0x00005ea0


	//   ....[59]....
        /*06c0*/ 	.word	0x00005ee0


	//   ....[60]....
        /*06c4*/ 	.word	0x00006bf0


	//   ....[61]....
        /*06c8*/ 	.word	0x00006cc0


	//   ....[62]....
        /*06cc*/ 	.word	0x00006ed0


	//   ....[63]....
        /*06d0*/ 	.word	0x00006f50


	//   ....[64]....
        /*06d4*/ 	.word	0x000093b0


	//   ....[65]....
        /*06d8*/ 	.word	0x000093c0


	//   ....[66]....
        /*06dc*/ 	.word	0x000093d0


	//   ....[67]....
        /*06e0*/ 	.word	0x000093e0


	//   ....[68]....
        /*06e4*/ 	.word	0x000093f0


	//   ....[69]....
        /*06e8*/ 	.word	0x00009400


	//   ....[70]....
        /*06ec*/ 	.word	0x00009410


	//   ....[71]....
        /*06f0*/ 	.word	0x00009420


	//   ....[72]....
        /*06f4*/ 	.word	0x00009430


	//   ....[73]....
        /*06f8*/ 	.word	0x00009440


	//   ....[74]....
        /*06fc*/ 	.word	0x00009450


	//   ....[75]....
        /*0700*/ 	.word	0x00009460


	//   ....[76]....
        /*0704*/ 	.word	0x0000aaf0


	//   ....[77]....
        /*0708*/ 	.word	0x0000ab00


	//   ....[78]....
        /*070c*/ 	.word	0x0000ab10


	//   ....[79]....
        /*0710*/ 	.word	0x0000ab20


	//   ....[80]....
        /*0714*/ 	.word	0x0000ab30


	//   ....[81]....
        /*0718*/ 	.word	0x0000ab40


	//   ....[82]....
        /*071c*/ 	.word	0x0000ab50


	//   ....[83]....
        /*0720*/ 	.word	0x0000ab70


	//   ....[84]....
        /*0724*/ 	.word	0x0000ab90


	//   ....[85]....
        /*0728*/ 	.word	0x0000abd0


	//   ....[86]....
        /*072c*/ 	.word	0x0000abf0


	//   ....[87]....
        /*0730*/ 	.word	0x0000ac10


	//   ....[88]....
        /*0734*/ 	.word	0x0000ad80


	//   ....[89]....
        /*0738*/ 	.word	0x0000afc0


	//   ....[90]....
        /*073c*/ 	.word	0x0000b900


	//   ....[91]....
        /*0740*/ 	.word	0x0000c0c0


	//   ....[92]....
        /*0744*/ 	.word	0x0000cae0


	//   ....[93]....
        /*0748*/ 	.word	0x0000cb00


	//   ....[94]....
        /*074c*/ 	.word	0x0000d130


	//   ....[95]....
        /*0750*/ 	.word	0x0000d330


	//   ....[96]....
        /*0754*/ 	.word	0x0000d380


	//   ....[97]....
        /*0758*/ 	.word	0x0000d4b0


	//   ....[98]....
        /*075c*/ 	.word	0x0000d7d0


	//   ....[99]....
        /*0760*/ 	.word	0x0000d860


	//   ....[100]....
        /*0764*/ 	.word	0x00010140


	//   ....[101]....
        /*0768*/ 	.word	0x00010150


	//   ....[102]....
        /*076c*/ 	.word	0x00010160


	//   ....[103]....
        /*0770*/ 	.word	0x00010170


	//   ....[104]....
        /*0774*/ 	.word	0x00010180


	//   ....[105]....
        /*0778*/ 	.word	0x00010190


	//   ....[106]....
        /*077c*/ 	.word	0x000101a0


	//   ....[107]....
        /*0780*/ 	.word	0x000101b0


	//   ....[108]....
        /*0784*/ 	.word	0x000101c0


	//   ....[109]....
        /*0788*/ 	.word	0x000101d0


	//   ....[110]....
        /*078c*/ 	.word	0x000101e0


	//   ....[111]....
        /*0790*/ 	.word	0x000101f0


	//   ....[112]....
        /*0794*/ 	.word	0x00011860


	//   ....[113]....
        /*0798*/ 	.word	0x00011870


	//   ....[114]....
        /*079c*/ 	.word	0x00011880


	//   ....[115]....
        /*07a0*/ 	.word	0x00011890


	//   ....[116]....
        /*07a4*/ 	.word	0x000118a0


	//   ....[117]....
        /*07a8*/ 	.word	0x000118b0


	//   ....[118]....
        /*07ac*/ 	.word	0x000118c0


	//   ....[119]....
        /*07b0*/ 	.word	0x000118d0


	//   ....[120]....
        /*07b4*/ 	.word	0x000118f0


	//   ....[121]....
        /*07b8*/ 	.word	0x00011920


	//   ....[122]....
        /*07bc*/ 	.word	0x00011960


	//   ....[123]....
        /*07c0*/ 	.word	0x00011980


	//   ....[124]....
        /*07c4*/ 	.word	0x00011ea0


	//   ....[125]....
        /*07c8*/ 	.word	0x00011f50


	//   ....[126]....
        /*07cc*/ 	.word	0x00012050


	//   ....[127]....
        /*07d0*/ 	.word	0x000120a0


	//   ....[128]....
        /*07d4*/ 	.word	0x000120f0


	//   ....[129]....
        /*07d8*/ 	.word	0x00012200


	//   ....[130]....
        /*07dc*/ 	.word	0x000122a0


	//   ....[131]....
        /*07e0*/ 	.word	0x00012500


	//   ....[132]....
        /*07e4*/ 	.word	0x00014e30


	//   ....[133]....
        /*07e8*/ 	.word	0x00014e60


	//   ....[134]....
        /*07ec*/ 	.word	0x00014e80


	//   ....[135]....
        /*07f0*/ 	.word	0x00014ec0


	//   ....[136]....
        /*07f4*/ 	.word	0x00014ee0


	//   ....[137]....
        /*07f8*/ 	.word	0x00014f00


	//   ....[138]....
        /*07fc*/ 	.word	0x00014f20


	//   ....[139]....
        /*0800*/ 	.word	0x00014f40


	//   ....[140]....
        /*0804*/ 	.word	0x00014f60


	//   ....[141]....
        /*0808*/ 	.word	0x00014f80


	//   ....[142]....
        /*080c*/ 	.word	0x00014fa0


	//   ....[143]....
        /*0810*/ 	.word	0x00014fc0


	//   ....[144]....
        /*0814*/ 	.word	0x000163c0


	//   ....[145]....
        /*0818*/ 	.word	0x000163d0


	//   ....[146]....
        /*081c*/ 	.word	0x000163e0


	//   ....[147]....
        /*0820*/ 	.word	0x000163f0


	//   ....[148]....
        /*0824*/ 	.word	0x00016400


	//   ....[149]....
        /*0828*/ 	.word	0x00016410


	//   ....[150]....
        /*082c*/ 	.word	0x00016420


	//   ....[151]....
        /*0830*/ 	.word	0x00016440


	//   ....[152]....
        /*0834*/ 	.word	0x00016460


	//   ....[153]....
        /*0838*/ 	.word	0x000164a0


	//   ....[154]....
        /*083c*/ 	.word	0x000164c0


	//   ....[155]....
        /*0840*/ 	.word	0x000164e0


	//   ....[156]....
        /*0844*/ 	.word	0x00016650


	//   ....[157]....
        /*0848*/ 	.word	0x00016fa0


	//   ....[158]....
        /*084c*/ 	.word	0x000171a0


	//   ....[159]....
        /*0850*/ 	.word	0x00017950


	//   ....[160]....
        /*0854*/ 	.word	0x00018380


	//   ....[161]....
        /*0858*/ 	.word	0x00018760


	//   ....[162]....
        /*085c*/ 	.word	0x000187b0


	//   ....[163]....
        /*0860*/ 	.word	0x000188b0


	//   ....[164]....
        /*0864*/ 	.word	0x00018e90


	//   ....[165]....
        /*0868*/ 	.word	0x00018f10


	//   ....[166]....
        /*086c*/ 	.word	0x00018f40


	//   ....[167]....
        /*0870*/ 	.word	0x000190c0


	//   ....[168]....
        /*0874*/ 	.word	0x0001b540


	//   ....[169]....
        /*0878*/ 	.word	0x0001b550


	//   ....[170]....
        /*087c*/ 	.word	0x0001b560


	//   ....[171]....
        /*0880*/ 	.word	0x0001b570


	//   ....[172]....
        /*0884*/ 	.word	0x0001b5a0


	//   ....[173]....
        /*0888*/ 	.word	0x0001b5c0


	//   ....[174]....
        /*088c*/ 	.word	0x0001b5e0


	//   ....[175]....
        /*0890*/ 	.word	0x0001b5f0


	//   ....[176]....
        /*0894*/ 	.word	0x0001c550


	//   ....[177]....
        /*0898*/ 	.word	0x0001c710


	//   ....[178]....
        /*089c*/ 	.word	0x0001c740


	//   ....[179]....
        /*08a0*/ 	.word	0x0001c770


	//   ....[180]....
        /*08a4*/ 	.word	0x0001c7a0


	//   ....[181]....
        /*08a8*/ 	.word	0x0001c7d0


	//   ....[182]....
        /*08ac*/ 	.word	0x0001c8a0


	//   ....[183]....
        /*08b0*/ 	.word	0x0001c8b0


	//   ....[184]....
        /*08b4*/ 	.word	0x0001c8e0


	//   ....[185]....
        /*08b8*/ 	.word	0x0001c910


	//   ....[186]....
        /*08bc*/ 	.word	0x0001c940


	//   ....[187]....
        /*08c0*/ 	.word	0x0001c950


	//   ....[188]....
        /*08c4*/ 	.word	0x0001c960


	//   ....[189]....
        /*08c8*/ 	.word	0x0001c970


	//   ....[190]....
        /*08cc*/ 	.word	0x0001ca90


	//   ....[191]....
        /*08d0*/ 	.word	0x0001caa0


	//   ....[192]....
        /*08d4*/ 	.word	0x0001cb30


	//   ....[193]....
        /*08d8*/ 	.word	0x0001cb50


	//   ....[194]....
        /*08dc*/ 	.word	0x0001cba0


	//   ....[195]....
        /*08e0*/ 	.word	0x0001cbb0


	//   ....[196]....
        /*08e4*/ 	.word	0x0001cbc0


	//   ....[197]....
        /*08e8*/ 	.word	0x0001ccb0


	//   ....[198]....
        /*08ec*/ 	.word	0x0001cde0


	//   ....[199]....
        /*08f0*/ 	.word	0x0001ce00


	//   ....[200]....
        /*08f4*/ 	.word	0x0001d380


	//   ....[201]....
        /*08f8*/ 	.word	0x0001d3c0


	//   ....[202]....
        /*08fc*/ 	.word	0x0001d3f0


	//   ....[203]....
        /*0900*/ 	.word	0x0001d420


	//   ....[204]....
        /*0904*/ 	.word	0x0001d450


	//   ....[205]....
        /*0908*/ 	.word	0x0001d480


	//   ....[206]....
        /*090c*/ 	.word	0x0001d4b0


	//   ....[207]....
        /*0910*/ 	.word	0x0001d4d0


	//   ....[208]....
        /*0914*/ 	.word	0x0001d4f0


	//   ....[209]....
        /*0918*/ 	.word	0x0001d520


	//   ....[210]....
        /*091c*/ 	.word	0x0001d530


	//   ....[211]....
        /*0920*/ 	.word	0x0001d540


	//   ....[212]....
        /*0924*/ 	.word	0x0001d550


	//   ....[213]....
        /*0928*/ 	.word	0x0001d560


	//   ....[214]....
        /*092c*/ 	.word	0x0001d590


	//   ....[215]....
        /*0930*/ 	.word	0x0001d5b0


	//----- nvinfo : EIATTR_EXIT_INSTR_OFFSETS
	.align		4
.L_132:
        /*0934*/ 	.byte	0x04, 0x1c
        /*0936*/ 	.short	(.L_134 - .L_133)


	//   ....[0]....
.L_133:
        /*0938*/ 	.word	0x00000040


	//   ....[1]....
        /*093c*/ 	.word	0x0001ce20


	//   ....[2]....
        /*0940*/ 	.word	0x0001ce60


	//   ....[3]....
        /*0944*/ 	.word	0x0001d710


	//   ....[4]....
        /*0948*/ 	.word	0x0001d750


	//----- nvinfo : EIATTR_CTAIDZ_USED
	.align		4
.L_134:
        /*094c*/ 	.byte	0x01, 0x04
	.zero		2


	//----- nvinfo : EIATTR_MAX_THREADS
	.align		4
        /*0950*/ 	.byte	0x04, 0x05
        /*0952*/ 	.short	(.L_136 - .L_135)
.L_135:
        /*0954*/ 	.word	0x00000080
        /*0958*/ 	.word	0x00000001
        /*095c*/ 	.word	0x00000001


	//----- nvinfo : EIATTR_CRS_STACK_SIZE
	.align		4
.L_136:
        /*0960*/ 	.byte	0x04, 0x1e
        /*0962*/ 	.short	(.L_138 - .L_137)
.L_137:
        /*0964*/ 	.word	0x00000000
.L_138:


//--------------------- .nv.info._ZN7cutlass13device_kernelIN5flash19enable_sm80_to_sm89INS1_16FlashAttnFwdSm80INS1_25CollectiveMainloopFwdSm80ILi4ELi1ELb0EN4cute5tupleIJNS5_1CILi128EEENS7_ILi96EEENS7_ILi64EEEEEELi64ENS_10bfloat16_tEfNS_4arch4Sm80ELb0ELb1ELb1ELb1ELb1ELb0ELb1ELb0EEENS1_21CollectiveEpilogueFwdINS6_IJS8_SA_S9_EEENS6_IJNS7_ILi1EEESI_SI_EEESC_SE_Li128ELb1ELb1ELb0ELb0EEENS1_19SingleTileSchedulerILb1ELb0ELb1ELi128EEEEEEEEEvNT_6ParamsE --------------------------
	.section	.nv.info._ZN7cutlass13device_kernelIN5flash19enable_sm80_to_sm89INS1_16FlashAttnFwdSm80INS1_25CollectiveMainloopFwdSm80ILi4ELi1ELb0EN4cute5tupleIJNS5_1CILi128EEENS7_ILi96EEENS7_ILi64EEEEEELi64ENS_10bfloat16_tEfNS_4arch4Sm80ELb0ELb1ELb1ELb1ELb1ELb0ELb1ELb0EEENS1_21CollectiveEpilogueFwdINS6_IJS8_SA_S9_EEENS6_IJNS7_ILi1EEESI_SI_EEESC_SE_Li128ELb1ELb1ELb0ELb0EEENS1_19SingleTileSchedulerILb1ELb0ELb1ELi128EEEEEEEEEvNT_6ParamsE,"",@"SHT_CUDA_INFO"
	.sectionflags	@""
	.align	4


	//----- nvinfo : EIATTR_CUDA_API_VERSION
	.align		4
        /*0000*/ 	.byte	0x04, 0x37
        /*0002*/ 	.short	(.L_140 - .L_139)
.L_139:
        /*0004*/ 	.word	0x00000082


	//----- nvinfo : EIATTR_SW2861232_WAR
	.align		4
.L_140:
        /*0008*/ 	.byte	0x01, 0x35
	.zero		2


	//----- nvinfo : EIATTR_PARAM_CBANK
	.align		4
        /*000c*/ 	.byte	0x04, 0x0a
        /*000e*/ 	.short	(.L_142 - .L_141)
	.align		4
.L_141:
        /*0010*/ 	.word	index@(.nv.constant0._ZN7cutlass13device_kernelIN5flash19enable_sm80_to_sm89INS1_16FlashAttnFwdSm80INS1_25CollectiveMainloopFwdSm80ILi4ELi1ELb0EN4cute5tupleIJNS5_1CILi128EEENS7_ILi96EEENS7_ILi64EEEEEELi64ENS_10bfloat16_tEfNS_4arch4Sm80ELb0ELb1ELb1ELb1ELb1ELb0ELb1ELb0EEENS1_21CollectiveEpilogueFwdINS6_IJS8_SA_S9_EEENS6_IJNS7_ILi1EEESI_SI_EEESC_SE_Li128ELb1ELb1ELb0ELb0EEENS1_19SingleTileSchedulerILb1ELb0ELb1ELi128EEEEEEEEEvNT_6ParamsE)
        /*0014*/ 	.short	0x0160
        /*0016*/ 	.short	0x0418


	//----- nvinfo : EIATTR_CBANK_PARAM_SIZE
	.align		4
.L_142:
        /*0018*/ 	.byte	0x03, 0x19
        /*001a*/ 	.short	0x0418


	//----- nvinfo : EIATTR_KPARAM_INFO
	.align		4
        /*001c*/ 	.byte	0x04, 0x17
        /*001e*/ 	.short	(.L_144 - .L_143)
.L_143:
        /*0020*/ 	.word	0x00000000
        /*0024*/ 	.short	0x0000
        /*0026*/ 	.short	0x0000
        /*0028*/ 	.byte	0x00, 0xf0, 0x61, 0x10


	//----- nvinfo : EIATTR_MAXREG_COUNT
	.align		4
.L_144:
        /*002c*/ 	.byte	0x03, 0x1b
        /*002e*/ 	.short	0x00ff


	//----- nvinfo : EIATTR_NUM_BARRIERS
	.align		4
        /*0030*/ 	.byte	0x02, 0x4c
        /*0032*/ 	.byte	0x02
	.zero		1


	//----- nvinfo : EIATTR_ANNOTATIONS
	.align		4
        /*0034*/ 	.byte	0x04, 0x55
        /*0036*/ 	.short	(.L_146 - .L_145)


	//   ....[0]....
.L_145:
        /* <DEDUP_REMOVED lines=34> */


	//----- nvinfo : EIATTR_MERCURY_ISA_VERSION
	.align		4
.L_146:
        /*0248*/ 	.byte	0x03, 0x5f
        /*024a*/ 	.short	0x0000


	//----- nvinfo : EIATTR_COOP_GROUP_MASK_REGIDS
	.align		4
        /*024c*/ 	.byte	0x04, 0x29
        /*024e*/ 	.short	(.L_148 - .L_147)


	//   ....[0]....
.L_147:
        /*0250*/ 	.word	0xffffffff


	//   ....[1]....
        /*0254*/ 	.word	0xffffffff


	//   ....[2]....
        /*0258*/ 	.word	0xffffffff


	//   ....[3]....
        /*025c*/ 	.word	0xffffffff


	//   ....[4]....
        /*0260*/ 	.word	0xffffffff


	//   ....[5]....
        /*0264*/ 	.word	0xffffffff


	//   ....[6]....
        /*0268*/ 	.word	0xffffffff


	//   ....[7]....
        /*026c*/ 	.word	0xffffffff


	//   ....[8]....
        /*0270*/ 	.word	0xffffffff


	//   ....[9]....
        /*0274*/ 	.word	0xffffffff


	//   ....[10]....
        /*0278*/ 	.word	0xffffffff


	//   ....[11]....
        /*027c*/ 	.word	0xffffffff


	//   ....[12]....
        /*0280*/ 	.word	0xffffffff


	//   ....[13]....
        /*0284*/ 	.word	0xffffffff


	//   ....[14]....
        /*0288*/ 	.word	0xffffffff


	//   ....[15]....
        /*028c*/ 	.word	0xffffffff


	//   ....[16]....
        /*0290*/ 	.word	0xffffffff


	//   ....[17]....
        /*0294*/ 	.word	0xffffffff


	//   ....[18]....
        /*0298*/ 	.word	0xffffffff


	//   ....[19]....
        /*029c*/ 	.word	0xffffffff


	//   ....[20]....
        /*02a0*/ 	.word	0xffffffff


	//   ....[21]....
        /*02a4*/ 	.word	0xffffffff


	//   ....[22]....
        /*02a8*/ 	.word	0xffffffff


	//   ....[23]....
        /*02ac*/ 	.word	0xffffffff


	//   ....[24]....
        /*02b0*/ 	.word	0xffffffff


	//   ....[25]....
        /*02b4*/ 	.word	0xffffffff


	//   ....[26]....
        /*02b8*/ 	.word	0xffffffff


	//   ....[27]....
        /*02bc*/ 	.word	0xffffffff


	//   ....[28]....
        /*02c0*/ 	.word	0xffffffff


	//   ....[29]....
        /*02c4*/ 	.word	0xffffffff


	//   ....[30]....
        /*02c8*/ 	.word	0xffffffff


	//   ....[31]....
        /*02cc*/ 	.word	0xffffffff


	//   ....[32]....
        /*02d0*/ 	.word	0xffffffff


	//   ....[33]....
        /*02d4*/ 	.word	0xffffffff


	//   ....[34]....
        /*02d8*/ 	.word	0xffffffff


	//   ....[35]....
        /*02dc*/ 	.word	0xffffffff


	//   ....[36]....
        /*02e0*/ 	.word	0xffffffff


	//   ....[37]....
        /*02e4*/ 	.word	0xffffffff


	//   ....[38]....
        /*02e8*/ 	.word	0xffffffff


	//   ....[39]....
        /*02ec*/ 	.word	0xffffffff


	//   ....[40]....
        /*02f0*/ 	.word	0xffffffff


	//   ....[41]....
        /*02f4*/ 	.word	0xffffffff


	//   ....[42]....
        /*02f8*/ 	.word	0xffffffff


	//   ....[43]....
        /*02fc*/ 	.word	0xffffffff


	//   ....[44]....
        /*0300*/ 	.word	0xffffffff


	//   ....[45]....
        /*0304*/ 	.word	0xffffffff


	//   ....[46]....
        /*0308*/ 	.word	0xffffffff


	//   ....[47]....
        /*030c*/ 	.word	0xffffffff


	//   ....[48]....
        /*0310*/ 	.word	0xffffffff


	//   ....[49]....
        /*0314*/ 	.word	0xffffffff


	//   ....[50]....
        /*0318*/ 	.word	0xffffffff


	//   ....[51]....
        /*031c*/ 	.word	0xffffffff


	//   ....[52]....
        /*0320*/ 	.word	0xffffffff


	//   ....[53]....
        /*0324*/ 	.word	0xffffffff


	//   ....[54]....
        /*0328*/ 	.word	0xffffffff


	//   ....[55]....
        /*032c*/ 	.word	0xffffffff


	//   ....[56]....
        /*0330*/ 	.word	0xffffffff


	//   ....[57]....
        /*0334*/ 	.word	0xffffffff


	//   ....[58]....
        /*0338*/ 	.word	0xffffffff


	//   ....[59]....
        /*033c*/ 	.word	0xffffffff


	//   ....[60]....
        /*0340*/ 	.word	0xffffffff


	//   ....[61]....
        /*0344*/ 	.word	0xffffffff


	//   ....[62]....
        /*0348*/ 	.word	0xffffffff


	//   ....[63]....
        /*034c*/ 	.word	0xffffffff


	//   ....[64]....
        /*0350*/ 	.word	0xffffffff


	//   ....[65]....
        /*0354*/ 	.word	0xffffffff


	//   ....[66]....
        /*0358*/ 	.word	0xffffffff


	//   ....[67]....
        /*035c*/ 	.word	0xffffffff


	//   ....[68]....
        /*0360*/ 	.word	0xffffffff


	//   ....[69]....
        /*0364*/ 	.word	0xffffffff


	//   ....[70]....
        /*0368*/ 	.word	0xffffffff


	//   ....[71]....
        /*036c*/ 	.word	0xffffffff


	//   ....[72]....
        /*0370*/ 	.word	0xffffffff


	//   ....[73]....
        /*0374*/ 	.word	0xffffffff


	//   ....[74]....
        /*0378*/ 	.word	0xffffffff


	//   ....[75]....
        /*037c*/ 	.word	0xffffffff


	//   ....[76]....
        /*0380*/ 	.word	0xffffffff


	//   ....[77]....
        /*0384*/ 	.word	0xffffffff


	//   ....[78]....
        /*0388*/ 	.word	0xffffffff


	//   ....[79]....
        /*038c*/ 	.word	0xffffffff


	//   ....[80]....
        /*0390*/ 	.word	0xffffffff


	//   ....[81]....
        /*0394*/ 	.word	0xffffffff


	//   ....[82]....
        /*0398*/ 	.word	0xffffffff


	//   ....[83]....
        /*039c*/ 	.word	0xffffffff


	//   ....[84]....
        /*03a0*/ 	.word	0xffffffff


	//   ....[85]....
        /*03a4*/ 	.word	0xffffffff


	//   ....[86]....
        /*03a8*/ 	.word	0xffffffff


	//   ....[87]....
        /*03ac*/ 	.word	0xffffffff


	//   ....[88]....
        /*03b0*/ 	.word	0xffffffff


	//   ....[89]....
        /*03b4*/ 	.word	0xffffffff


	//   ....[90]....
        /*03b8*/ 	.word	0xffffffff


	//   ....[91]....
        /*03bc*/ 	.word	0xffffffff


	//   ....[92]....
        /*03c0*/ 	.word	0xffffffff


	//   ....[93]....
        /*03c4*/ 	.word	0xffffffff


	//   ....[94]....
        /*03c8*/ 	.word	0xffffffff


	//   ....[95]....
        /*03cc*/ 	.word	0xffffffff


	//   ....[96]....
        /*03d0*/ 	.word	0xffffffff


	//   ....[97]....
        /*03d4*/ 	.word	0xffffffff


	//   ....[98]....
        /*03d8*/ 	.word	0xffffffff


	//   ....[99]....
        /*03dc*/ 	.word	0xffffffff


	//   ....[100]....
        /*03e0*/ 	.word	0xffffffff


	//   ....[101]....
        /*03e4*/ 	.word	0xffffffff


	//   ....[102]....
        /*03e8*/ 	.word	0xffffffff


	//   ....[103]....
        /*03ec*/ 	.word	0xffffffff


	//   ....[104]....
        /*03f0*/ 	.word	0xffffffff


	//   ....[105]....
        /*03f4*/ 	.word	0xffffffff


	//   ....[106]....
        /*03f8*/ 	.word	0xffffffff


	//   ....[107]....
        /*03fc*/ 	.word	0xffffffff


	//   ....[108]....
        /*0400*/ 	.word	0xffffffff


	//   ....[109]....
        /*0404*/ 	.word	0xffffffff


	//   ....[110]....
        /*0408*/ 	.word	0xffffffff


	//   ....[111]....
        /*040c*/ 	.word	0xffffffff


	//   ....[112]....
        /*0410*/ 	.word	0xffffffff


	//   ....[113]....
        /*0414*/ 	.word	0xffffffff


	//   ....[114]....
        /*0418*/ 	.word	0xffffffff


	//   ....[115]....
        /*041c*/ 	.word	0xffffffff


	//   ....[116]....
        /*0420*/ 	.word	0xffffffff


	//   ....[117]....
        /*0424*/ 	.word	0xffffffff


	//   ....[118]....
        /*0428*/ 	.word	0xffffffff


	//   ....[119]....
        /*042c*/ 	.word	0xffffffff


	//   ....[120]....
        /*0430*/ 	.word	0xffffffff


	//   ....[121]....
        /*0434*/ 	.word	0xffffffff


	//   ....[122]....
        /*0438*/ 	.word	0xffffffff


	//   ....[123]....
        /*043c*/ 	.word	0xffffffff


	//   ....[124]....
        /*0440*/ 	.word	0xffffffff


	//   ....[125]....
        /*0444*/ 	.word	0xffffffff


	//   ....[126]....
        /*0448*/ 	.word	0xffffffff


	//   ....[127]....
        /*044c*/ 	.word	0xffffffff


	//   ....[128]....
        /*0450*/ 	.word	0xffffffff


	//   ....[129]....
        /*0454*/ 	.word	0xffffffff


	//   ....[130]....
        /*0458*/ 	.word	0xffffffff


	//   ....[131]....
        /*045c*/ 	.word	0xffffffff


	//   ....[132]....
        /*0460*/ 	.word	0xffffffff


	//   ....[133]....
        /*0464*/ 	.word	0xffffffff


	//   ....[134]....
        /*0468*/ 	.word	0xffffffff


	//   ....[135]....
        /*046c*/ 	.word	0xffffffff


	//   ....[136]....
        /*0470*/ 	.word	0xffffffff


	//   ....[137]....
        /*0474*/ 	.word	0xffffffff


	//   ....[138]....
        /*0478*/ 	.word	0xffffffff


	//   ....[139]....
        /*047c*/ 	.word	0xffffffff


	//   ....[140]....
        /*0480*/ 	.word	0xffffffff


	//   ....[141]....
        /*0484*/ 	.word	0xffffffff


	//   ....[142]....
        /*0488*/ 	.word	0xffffffff


	//   ....[143]....
        /*048c*/ 	.word	0xffffffff


	//   ....[144]....
        /*0490*/ 	.word	0xffffffff


	//   ....[145]....
        /*0494*/ 	.word	0xffffffff


	//   ....[146]....
        /*0498*/ 	.word	0xffffffff


	//   ....[147]....
        /*049c*/ 	.word	0xffffffff


	//   ....[148]....
        /*04a0*/ 	.word	0xffffffff


	//   ....[149]....
        /*04a4*/ 	.word	0xffffffff


	//   ....[150]....
        /*04a8*/ 	.word	0xffffffff


	//   ....[151]....
        /*04ac*/ 	.word	0xffffffff


	//   ....[152]....
        /*04b0*/ 	.word	0xffffffff


	//   ....[153]....
        /*04b4*/ 	.word	0xffffffff


	//   ....[154]....
        /*04b8*/ 	.word	0xffffffff


	//   ....[155]....
        /*04bc*/ 	.word	0xffffffff


	//   ....[156]....
        /*04c0*/ 	.word	0xffffffff


	//   ....[157]....
        /*04c4*/ 	.word	0xffffffff


	//   ....[158]....
        /*04c8*/ 	.word	0xffffffff


	//   ....[159]....
        /*04cc*/ 	.word	0xffffffff


	//   ....[160]....
        /*04d0*/ 	.word	0xffffffff


	//   ....[161]....
        /*04d4*/ 	.word	0xffffffff


	//   ....[162]....
        /*04d8*/ 	.word	0xffffffff


	//   ....[163]....
        /*04dc*/ 	.word	0xffffffff


	//   ....[164]....
        /*04e0*/ 	.word	0xffffffff


	//   ....[165]....
        /*04e4*/ 	.word	0xffffffff


	//   ....[166]....
        /*04e8*/ 	.word	0xffffffff


	//   ....[167]....
        /*04ec*/ 	.word	0xffffffff


	//   ....[168]....
        /*04f0*/ 	.word	0xffffffff


	//   ....[169]....
        /*04f4*/ 	.word	0xffffffff


	//   ....[170]....
        /*04f8*/ 	.word	0xffffffff


	//   ....[171]....
        /*04fc*/ 	.word	0xffffffff


	//   ....[172]....
        /*0500*/ 	.word	0xffffffff


	//   ....[173]....
        /*0504*/ 	.word	0xffffffff


	//   ....[174]....
        /*0508*/ 	.word	0xffffffff


	//   ....[175]....
        /*050c*/ 	.word	0xffffffff


	//   ....[176]....
        /*0510*/ 	.word	0xffffffff


	//   ....[177]....
        /*0514*/ 	.word	0xffffffff


	//   ....[178]....
        /*0518*/ 	.word	0xffffffff


	//   ....[179]....
        /*051c*/ 	.word	0xffffffff


	//   ....[180]....
        /*0520*/ 	.word	0xffffffff


	//   ....[181]....
        /*0524*/ 	.word	0xffffffff


	//   ....[182]....
        /*0528*/ 	.word	0xffffffff


	//   ....[183]....
        /*052c*/ 	.word	0xffffffff


	//   ....[184]....
        /*0530*/ 	.word	0xffffffff


	//   ....[185]....
        /*0534*/ 	.word	0xffffffff


	//   ....[186]....
        /*0538*/ 	.word	0xffffffff


	//   ....[187]....
        /*053c*/ 	.word	0xffffffff


	//   ....[188]....
        /*0540*/ 	.word	0xffffffff


	//   ....[189]....
        /*0544*/ 	.word	0xffffffff


	//   ....[190]....
        /*0548*/ 	.word	0xffffffff


	//   ....[191]....
        /*054c*/ 	.word	0xffffffff


	//   ....[192]....
        /*0550*/ 	.word	0xffffffff


	//   ....[193]....
        /*0554*/ 	.word	0xffffffff


	//   ....[194]....
        /*0558*/ 	.word	0xffffffff


	//   ....[195]....
        /*055c*/ 	.word	0xffffffff


	//   ....[196]....
        /*0560*/ 	.word	0xffffffff


	//   ....[197]....
        /*0564*/ 	.word	0xffffffff


	//   ....[198]....
        /*0568*/ 	.word	0xffffffff


	//   ....[199]....
        /*056c*/ 	.word	0xffffffff


	//   ....[200]....
        /*0570*/ 	.word	0xffffffff


	//   ....[201]....
        /*0574*/ 	.word	0xffffffff


	//   ....[202]....
        /*0578*/ 	.word	0xffffffff


	//   ....[203]....
        /*057c*/ 	.word	0xffffffff


	//   ....[204]....
        /*0580*/ 	.word	0xffffffff


	//   ....[205]....
        /*0584*/ 	.word	0xffffffff


	//   ....[206]....
        /*0588*/ 	.word	0xffffffff


	//   ....[207]....
        /*058c*/ 	.word	0xffffffff


	//   ....[208]....
        /*0590*/ 	.word	0xffffffff


	//   ....[209]....
        /*0594*/ 	.word	0xffffffff


	//   ....[210]....
        /*0598*/ 	.word	0xffffffff


	//   ....[211]....
        /*059c*/ 	.word	0xffffffff


	//   ....[212]....
        /*05a0*/ 	.word	0xffffffff


	//   ....[213]....
        /*05a4*/ 	.word	0xffffffff


	//   ....[214]....
        /*05a8*/ 	.word	0xffffffff


	//   ....[215]....
        /*05ac*/ 	.word	0xffffffff


	//   ....[216]....
        /*05b0*/ 	.word	0xffffffff


	//----- nvinfo : EIATTR_COOP_GROUP_INSTR_OFFSETS
	.align		4
.L_148:
        /*05b4*/ 	.byte	0x04, 0x28
        /*05b6*/ 	.short	(.L_150 - .L_149)


	//   ....[0]....
.L_149:
        /*05b8*/ 	.word	0x000000a0


	//   ....[1]....
        /*05bc*/ 	.word	0x00001570


	//   ....[2]....
        /*05c0*/ 	.word	0x000015b0


	//   ....[3]....
        /*05c4*/ 	.word	0x00001780


	//   ....[4]....
        /*05c8*/ 	.word	0x000017b0


	//   ....[5]....
        /*05cc*/ 	.word	0x00001840


	//   ....[6]....
        /*05d0*/ 	.word	0x00001870


	//   ....[7]....
        /*05d4*/ 	.word	0x00001900


	//   ....[8]....
        /*05d8*/ 	.word	0x00001930


	//   ....[9]....
        /*05dc*/ 	.word	0x000019c0


	//   ....[10]....
        /*05e0*/ 	.word	0x000019f0


	//   ....[11]....
        /*05e4*/ 	.word	0x00001a80


	//   ....[12]....
        /*05e8*/ 	.word	0x00001ab0


	//   ....[13]....
        /*05ec*/ 	.word	0x00001b40


	//   ....[14]....
        /*05f0*/ 	.word	0x00001b70


	//   ....[15]....
        /*05f4*/ 	.word	0x00001bf0


	//   ....[16]....
        /*05f8*/ 	.word	0x00001c30


	//   ....[17]....
        /*05fc*/ 	.word	0x000020c0


	//   ....[18]....
        /*0600*/ 	.word	0x000020e0


	//   ....[19]....
        /*0604*/ 	.word	0x000020f0


	//   ....[20]....
        /*0608*/ 	.word	0x00002100


	//   ....[21]....
        /*060c*/ 	.word	0x00002110


	//   ....[22]....
        /*0610*/ 	.word	0x00002120


	//   ....[23]....
        /*0614*/ 	.word	0x00002130


	//   ....[24]....
        /*0618*/ 	.word	0x00002150


	//   ....[25]....
        /*061c*/ 	.word	0x00002170


	//   ....[26]....
        /*0620*/ 	.word	0x00002190


	//   ....[27]....
        /*0624*/ 	.word	0x000021a0


	//   ....[28]....
        /*0628*/ 	.word	0x000021b0


	//   ....[29]....
        /*062c*/ 	.word	0x00002690


	//   ....[30]....
        /*0630*/ 	.word	0x000026a0


	//   ....[31]....
        /*0634*/ 	.word	0x000026b0


	//   ....[32]....
        /*0638*/ 	.word	0x000026c0


	//   ....[33]....
        /*063c*/ 	.word	0x000026f0


	//   ....[34]....
        /*0640*/ 	.word	0x00002780


	//   ....[35]....
        /*0644*/ 	.word	0x00002790


	//   ....[36]....
        /*0648*/ 	.word	0x00002830


	//   ....[37]....
        /*064c*/ 	.word	0x00002870


	//   ....[38]....
        /*0650*/ 	.word	0x00002890


	//   ....[39]....
        /*0654*/ 	.word	0x000028e0


	//   ....[40]....
        /*0658*/ 	.word	0x000028f0


	//   ....[41]....
        /*065c*/ 	.word	0x00003320


	//   ....[42]....
        /*0660*/ 	.word	0x00003330


	//   ....[43]....
        /*0664*/ 	.word	0x00003340


	//   ....[44]....
        /*0668*/ 	.word	0x00003350


	//   ....[45]....
        /*066c*/ 	.word	0x00003360


	//   ....[46]....
        /*0670*/ 	.word	0x00003370


	//   ....[47]....
        /*0674*/ 	.word	0x00003380


	//   ....[48]....
        /*0678*/ 	.word	0x00003390


	//   ....[49]....
        /*067c*/ 	.word	0x000033b0


	//   ....[50]....
        /*0680*/ 	.word	0x000033e0


	//   ....[51]....
        /*0684*/ 	.word	0x00003400


	//   ....[52]....
        /*0688*/ 	.word	0x00003420


	//   ....[53]....
        /*068c*/ 	.word	0x00003a40


	//   ....[54]....
        /*0690*/ 	.word	0x00004780


	//   ....[55]....
        /*0694*/ 	.word	0x000054e0


	//   ....[56]....
        /*0698*/ 	.word	0x00006190


	//   ....[57]....
        /*069c*/ 	.word	0x00006820


	//   ....[58]....
        /*06a0*/ 	.word	0x00006870


	//   ....[59]....
        /*06a4*/ 	.word	0x00006990


	//   ....[60]....
        /*06a8*/ 	.word	0x000069e0


	//   ....[61]....
        /*06ac*/ 	.word	0x000076f0


	//   ....[62]....
        /*06b0*/ 	.word	0x00007770


	//   ....[63]....
        /*06b4*/ 	.word	0x00007960


	//   ....[64]....
        /*06b8*/ 	.word	0x000079e0


	//   ....[65]....
        /*06bc*/ 	.word	0x00009c60


	//   ....[66]....
        /*06c0*/ 	.word	0x00009c70


	//   ....[67]....
        /*06c4*/ 	.word	0x00009c80


	//   ....[68]....
        /*06c8*/ 	.word	0x00009c90


	//   ....[69]....
        /*06cc*/ 	.word	0x00009ca0


	//   ....[70]....
        /*06d0*/ 	.word	0x00009cb0


	//   ....[71]....
        /*06d4*/ 	.word	0x00009cc0


	//   ....[72]....
        /*06d8*/ 	.word	0x00009cd0


	//   ....[73]....
        /*06dc*/ 	.word	0x00009ce0


	//   ....[74]....
        /*06e0*/ 	.word	0x00009cf0


	//   ....[75]....
        /*06e4*/ 	.word	0x00009d00


	//   ....[76]....
        /*06e8*/ 	.word	0x00009d10


	//   ....[77]....
        /*06ec*/ 	.word	0x0000b3b0


	//   ....[78]....
        /*06f0*/ 	.word	0x0000b3c0


	//   ....[79]....
        /*06f4*/ 	.word	0x0000b3d0


	//   ....[80]....
        /*06f8*/ 	.word	0x0000b3e0


	//   ....[81]....
        /*06fc*/ 	.word	0x0000b3f0


	//   ....[82]....
        /*0700*/ 	.word	0x0000b400


	//   ....[83]....
        /*0704*/ 	.word	0x0000b410


	//   ....[84]....
        /*0708*/ 	.word	0x0000b430


	//   ....[85]....
        /*070c*/ 	.word	0x0000b450


	//   ....[86]....
        /*0710*/ 	.word	0x0000b490


	//   ....[87]....
        /*0714*/ 	.word	0x0000b4b0


	//   ....[88]....
        /*0718*/ 	.word	0x0000b4d0


	//   ....[89]....
        /*071c*/ 	.word	0x0000b670


	//   ....[90]....
        /*0720*/ 	.word	0x0000b890


	//   ....[91]....
        /*0724*/ 	.word	0x0000c390


	//   ....[92]....
        /*0728*/ 	.word	0x0000cde0


	//   ....[93]....
        /*072c*/ 	.word	0x0000dca0


	//   ....[94]....
        /*0730*/ 	.word	0x0000e030


	//   ....[95]....
        /*0734*/ 	.word	0x0000e190


	//   ....[96]....
        /*0738*/ 	.word	0x0000e4a0


	//   ....[97]....
        /*073c*/ 	.word	0x0000e4d0


	//   ....[98]....
        /*0740*/ 	.word	0x0000e590


	//   ....[99]....
        /*0744*/ 	.word	0x0000e980


	//   ....[100]....
        /*0748*/ 	.word	0x0000ea70


	//   ....[101]....
        /*074c*/ 	.word	0x00011350


	//   ....[102]....
        /*0750*/ 	.word	0x00011360


	//   ....[103]....
        /*0754*/ 	.word	0x00011370


	//   ....[104]....
        /*0758*/ 	.word	0x00011380


	//   ....[105]....
        /*075c*/ 	.word	0x00011390


	//   ....[106]....
        /*0760*/ 	.word	0x000113a0


	//   ....[107]....
        /*0764*/ 	.word	0x000113b0


	//   ....[108]....
        /*0768*/ 	.word	0x000113c0


	//   ....[109]....
        /*076c*/ 	.word	0x000113d0


	//   ....[110]....
        /*0770*/ 	.word	0x000113e0


	//   ....[111]....
        /*0774*/ 	.word	0x000113f0


	//   ....[112]....
        /*0778*/ 	.word	0x00011400


	//   ....[113]....
        /*077c*/ 	.word	0x00012a90


	//   ....[114]....
        /*0780*/ 	.word	0x00012aa0


	//   ....[115]....
        /*0784*/ 	.word	0x00012ab0


	//   ....[116]....
        /*0788*/ 	.word	0x00012ac0


	//   ....[117]....
        /*078c*/ 	.word	0x00012ad0


	//   ....[118]....
        /*0790*/ 	.word	0x00012ae0


	//   ....[119]....
        /*0794*/ 	.word	0x00012af0


	//   ....[120]....
        /*0798*/ 	.word	0x00012b00


	//   ....[121]....
        /*079c*/ 	.word	0x00012b20


	//   ....[122]....
        /*07a0*/ 	.word	0x00012b50


	//   ....[123]....
        /*07a4*/ 	.word	0x00012b90


	//   ....[124]....
        /*07a8*/ 	.word	0x00012bb0


	//   ....[125]....
        /*07ac*/ 	.word	0x000130d0


	//   ....[126]....
        /*07b0*/ 	.word	0x00013250


	//   ....[127]....
        /*07b4*/ 	.word	0x000132a0


	//   ....[128]....
        /*07b8*/ 	.word	0x00013370


	//   ....[129]....
        /*07bc*/ 	.word	0x000133b0


	//   ....[130]....
        /*07c0*/ 	.word	0x000133d0


	//   ....[131]....
        /*07c4*/ 	.word	0x000134d0


	//   ....[132]....
        /*07c8*/ 	.word	0x00013700


	//   ....[133]....
        /*07cc*/ 	.word	0x00016090


	//   ....[134]....
        /*07d0*/ 	.word	0x000160c0


	//   ....[135]....
        /*07d4*/ 	.word	0x000160e0


	//   ....[136]....
        /*07d8*/ 	.word	0x00016120


	//   ....[137]....
        /*07dc*/ 	.word	0x00016140


	//   ....[138]....
        /*07e0*/ 	.word	0x00016160


	//   ....[139]....
        /*07e4*/ 	.word	0x00016180


	//   ....[140]....
        /*07e8*/ 	.word	0x000161a0


	//   ....[141]....
        /*07ec*/ 	.word	0x000161c0


	//   ....[142]....
        /*07f0*/ 	.word	0x000161e0


	//   ....[143]....
        /*07f4*/ 	.word	0x00016200


	//   ....[144]....
        /*07f8*/ 	.word	0x00016220


	//   ....[145]....
        /*07fc*/ 	.word	0x00017610


	//   ....[146]....
        /*0800*/ 	.word	0x00017620


	//   ....[147]....
        /*0804*/ 	.word	0x00017630


	//   ....[148]....
        /*0808*/ 	.word	0x00017640


	//   ....[149]....
        /*080c*/ 	.word	0x00017650


	//   ....[150]....
        /*0810*/ 	.word	0x00017660


	//   ....[151]....
        /*0814*/ 	.word	0x00017670


	//   ....[152]....
        /*0818*/ 	.word	0x00017690


	//   ....[153]....
        /*081c*/ 	.word	0x000176b0


	//   ....[154]....
        /*0820*/ 	.word	0x000176f0


	//   ....[155]....
        /*0824*/ 	.word	0x00017710


	//   ....[156]....
        /*0828*/ 	.word	0x00017730


	//   ....[157]....
        /*082c*/ 	.word	0x000178e0


	//   ....[158]....
        /*0830*/ 	.word	0x00017af0


	//   ....[159]....
        /*0834*/ 	.word	0x00018580


	//   ....[160]....
        /*0838*/ 	.word	0x00018f50


	//   ....[161]....
        /*083c*/ 	.word	0x00019d20


	//   ....[162]....
        /*0840*/ 	.word	0x00019e70


	//   ....[163]....
        /*0844*/ 	.word	0x00019ec0


	//   ....[164]....
        /*0848*/ 	.word	0x0001a160


	//   ....[165]....
        /*084c*/ 	.word	0x0001a650


	//   ....[166]....
        /*0850*/ 	.word	0x0001a8b0


	//   ....[167]....
        /*0854*/ 	.word	0x0001a9e0


	//   ....[168]....
        /*0858*/ 	.word	0x0001ab10


	//   ....[169]....
        /*085c*/ 	.word	0x0001cf60


	//   ....[170]....
        /*0860*/ 	.word	0x0001cf70


	//   ....[171]....
        /*0864*/ 	.word	0x0001cf80


	//   ....[172]....
        /*0868*/ 	.word	0x0001cf90


	//   ....[173]....
        /*086c*/ 	.word	0x0001cfc0


	//   ....[174]....
        /*0870*/ 	.word	0x0001cfe0


	//   ....[175]....
        /*0874*/ 	.word	0x0001d000


	//   ....[176]....
        /*0878*/ 	.word	0x0001d010


	//   ....[177]....
        /*087c*/ 	.word	0x0001e480


	//   ....[178]....
        /*0880*/ 	.word	0x0001e4c0


	//   ....[179]....
        /*0884*/ 	.word	0x0001e4e0


	//   ....[180]....
        /*0888*/ 	.word	0x0001e510


	//   ....[181]....
        /*088c*/ 	.word	0x0001e540


	//   ....[182]....
        /*0890*/ 	.word	0x0001e580


	//   ....[183]....
        /*0894*/ 	.word	0x0001e5c0


	//   ....[184]....
        /*0898*/ 	.word	0x0001e5e0


	//   ....[185]....
        /*089c*/ 	.word	0x0001e670


	//   ....[186]....
        /*08a0*/ 	.word	0x0001e680


	//   ....[187]....
        /*08a4*/ 	.word	0x0001e6b0


	//   ....[188]....
        /*08a8*/ 	.word	0x0001e6f0


	//   ....[189]....
        /*08ac*/ 	.word	0x0001e710


	//   ....[190]....
        /*08b0*/ 	.word	0x0001e740


	//   ....[191]....
        /*08b4*/ 	.word	0x0001e790


	//   ....[192]....
        /*08b8*/ 	.word	0x0001e7c0


	//   ....[193]....
        /*08bc*/ 	.word	0x0001e7d0


	//   ....[194]....
        /*08c0*/ 	.word	0x0001e8d0


	//   ....[195]....
        /*08c4*/ 	.word	0x0001e8f0


	//   ....[196]....
        /*08c8*/ 	.word	0x0001e910


	//   ....[197]....
        /*08cc*/ 	.word	0x0001e940


	//   ....[198]....
        /*08d0*/ 	.word	0x0001e960


	//   ....[199]....
        /*08d4*/ 	.word	0x0001e9f0


	//   ....[200]....
        /*08d8*/ 	.word	0x0001ea10


	//   ....[201]....
        /*08dc*/ 	.word	0x0001f290


	//   ....[202]....
        /*08e0*/ 	.word	0x0001f2c0


	//   ....[203]....
        /*08e4*/ 	.word	0x0001f2f0


	//   ....[204]....
        /*08e8*/ 	.word	0x0001f320


	//   ....[205]....
        /*08ec*/ 	.word	0x0001f350


	//   ....[206]....
        /*08f0*/ 	.word	0x0001f380


	//   ....[207]....
        /*08f4*/ 	.word	0x0001f3b0


	//   ....[208]....
        /*08f8*/ 	.word	0x0001f3d0


	//   ....[209]....
        /*08fc*/ 	.word	0x0001f400


	//   ....[210]....
        /*0900*/ 	.word	0x0001f410


	//   ....[211]....
        /*0904*/ 	.word	0x0001f420


	//   ....[212]....
        /*0908*/ 	.word	0x0001f430


	//   ....[213]....
        /*090c*/ 	.word	0x0001f440


	//   ....[214]....
        /*0910*/ 	.word	0x0001f450


	//   ....[215]....
        /*0914*/ 	.word	0x0001f480


	//   ....[216]....
        /*0918*/ 	.word	0x0001f4a0


	//----- nvinfo : EIATTR_EXIT_INSTR_OFFSETS
	.align		4
.L_150:
        /*091c*/ 	.byte	0x04, 0x1c
        /*091e*/ 	.short	(.L_152 - .L_151)


	//   ....[0]....
.L_151:
        /*0920*/ 	.word	0x00000450


	//   ....[1]....
        /*0924*/ 	.word	0x0001eaa0


	//   ....[2]....
        /*0928*/ 	.word	0x0001eae0


	//   ....[3]....
        /*092c*/ 	.word	0x0001f600


	//   ....[4]....
        /*0930*/ 	.word	0x0001f640


	//----- nvinfo : EIATTR_CTAIDZ_USED
	.align		4
.L_152:
        /*0934*/ 	.byte	0x01, 0x04
	.zero		2


	//----- nvinfo : EIATTR_MAX_THREADS
	.align		4
        /*0938*/ 	.byte	0x04, 0x05
        /*093a*/ 	.short	(.L_154 - .L_153)
.L_153:
        /*093c*/ 	.word	0x00000080
        /*0940*/ 	.word	0x00000001
        /*0944*/ 	.word	0x00000001


	//----- nvinfo : EIATTR_CRS_STACK_SIZE
	.align		4
.L_154:
        /*0948*/ 	.byte	0x04, 0x1e
        /*094a*/ 	.short	(.L_156 - .L_155)
.L_155:
        /*094c*/ 	.word	0x00000000
.L_156:


//--------------------- .nv.info._ZN7cutlass13device_kernelIN5flash19enable_sm80_to_sm89INS1_16FlashAttnFwdSm80INS1_25CollectiveMainloopFwdSm80ILi4ELi1ELb0EN4cute5tupleIJNS5_1CILi128EEENS7_ILi96EEENS7_ILi64EEEEEELi64ENS_10bfloat16_tEfNS_4arch4Sm80ELb0ELb1ELb1ELb1ELb1ELb1ELb1ELb0EEENS1_21CollectiveEpilogueFwdINS6_IJS8_SA_S9_EEENS6_IJNS7_ILi1EEESI_SI_EEESC_SE_Li128ELb1ELb1ELb0ELb0EEENS1_19SingleTileSchedulerILb1ELb0ELb1ELi128EEEEEEEEEvNT_6ParamsE --------------------------
	.section	.nv.info._ZN7cutlass13device_kernelIN5flash19enable_sm80_to_sm89INS1_16FlashAttnFwdSm80INS1_25CollectiveMainloopFwdSm80ILi4ELi1ELb0EN4cute5tupleIJNS5_1CILi128EEENS7_ILi96EEENS7_ILi64EEEEEELi64ENS_10bfloat16_tEfNS_4arch4Sm80ELb0ELb1ELb1ELb1ELb1ELb1ELb1ELb0EEENS1_21CollectiveEpilogueFwdINS6_IJS8_SA_S9_EEENS6_IJNS7_ILi1EEESI_SI_EEESC_SE_Li128ELb1ELb1ELb0ELb0EEENS1_19SingleTileSchedulerILb1ELb0ELb1ELi128EEEEEEEEEvNT_6ParamsE,"",@"SHT_CUDA_INFO"
	.sectionflags	@""
	.align	4


	//----- nvinfo : EIATTR_CUDA_API_VERSION
	.align		4
        /*0000*/ 	.byte	0x04, 0x37
        /*0002*/ 	.short	(.L_158 - .L_157)
.L_157:
        /*0004*/ 	.word	0x00000082


	//----- nvinfo : EIATTR_SW2861232_WAR
	.align		4
.L_158:
        /*0008*/ 	.byte	0x01, 0x35
	.zero		2


	//----- nvinfo : EIATTR_PARAM_CBANK
	.align		4
        /*000c*/ 	.byte	0x04, 0x0a
        /*000e*/ 	.short	(.L_160 - .L_159)
	.align		4
.L_159:
        /*0010*/ 	.word	index@(.nv.constant0._ZN7cutlass13device_kernelIN5flash19enable_sm80_to_sm89INS1_16FlashAttnFwdSm80INS1_25CollectiveMainloopFwdSm80ILi4ELi1ELb0EN4cute5tupleIJNS5_1CILi128EEENS7_ILi96EEENS7_ILi64EEEEEELi64ENS_10bfloat16_tEfNS_4arch4Sm80ELb0ELb1ELb1ELb1ELb1ELb1ELb1ELb0EEENS1_21CollectiveEpilogueFwdINS6_IJS8_SA_S9_EEENS6_IJNS7_ILi1EEESI_SI_EEESC_SE_Li128ELb1ELb1ELb0ELb0EEENS1_19SingleTileSchedulerILb1ELb0ELb1ELi128EEEEEEEEEvNT_6ParamsE)
        /*0014*/ 	.short	0x0160
        /*0016*/ 	.short	0x0418


	//----- nvinfo : EIATTR_CBANK_PARAM_SIZE
	.align		4
.L_160:
        /*0018*/ 	.byte	0x03, 0x19
        /*001a*/ 	.short	0x0418


	//----- nvinfo : EIATTR_KPARAM_INFO
	.align		4
        /*001c*/ 	.byte	0x04, 0x17
        /*001e*/ 	.short	(.L_162 - .L_161)
.L_161:
        /*0020*/ 	.word	0x00000000
        /*0024*/ 	.short	0x0000
        /*0026*/ 	.short	0x0000
        /*0028*/ 	.byte	0x00, 0xf0, 0x61, 0x10


	//----- nvinfo : EIATTR_MAXREG_COUNT
	.align		4
.L_162:
        /*002c*/ 	.byte	0x03, 0x1b
        /*002e*/ 	.short	0x00ff


	//----- nvinfo : EIATTR_NUM_BARRIERS
	.align		4
        /*0030*/ 	.byte	0x02, 0x4c
        /*0032*/ 	.byte	0x02
	.zero		1


	//----- nvinfo : EIATTR_ANNOTATIONS
	.align		4
        /*0034*/ 	.byte	0x04, 0x55
        /*0036*/ 	.short	(.L_164 - .L_163)


	//   ....[0]....
.L_163:
        /* <DEDUP_REMOVED lines=44> */


	//----- nvinfo : EIATTR_MERCURY_ISA_VERSION
	.align		4
.L_164:
        /*02e0*/ 	.byte	0x03, 0x5f
        /*02e2*/ 	.short	0x0000


	//----- nvinfo : EIATTR_COOP_GROUP_MASK_REGIDS
	.align		4
        /*02e4*/ 	.byte	0x04, 0x29
        /*02e6*/ 	.short	(.L_166 - .L_165)


	//   ....[0]....
.L_165:
        /*02e8*/ 	.word	0xffffffff


	//   ....[1]....
        /*02ec*/ 	.word	0xffffffff


	//   ....[2]....
        /*02f0*/ 	.word	0xffffffff


	//   ....[3]....
        /*02f4*/ 	.word	0xffffffff


	//   ....[4]....
        /*02f8*/ 	.word	0xffffffff


	//   ....[5]....
        /*02fc*/ 	.word	0xffffffff


	//   ....[6]....
        /*0300*/ 	.word	0xffffffff


	//   ....[7]....
        /*0304*/ 	.word	0xffffffff


	//   ....[8]....
        /*0308*/ 	.word	0xffffffff


	//   ....[9]....
        /*030c*/ 	.word	0xffffffff


	//   ....[10]....
        /*0310*/ 	.word	0xffffffff


	//   ....[11]....
        /*0314*/ 	.word	0xffffffff


	//   ....[12]....
        /*0318*/ 	.word	0xffffffff


	//   ....[13]....
        /*031c*/ 	.word	0xffffffff


	//   ....[14]....
        /*0320*/ 	.word	0xffffffff


	//   ....[15]....
        /*0324*/ 	.word	0xffffffff


	//   ....[16]....
        /*0328*/ 	.word	0xffffffff


	//   ....[17]....
        /*032c*/ 	.word	0xffffffff


	//   ....[18]....
        /*0330*/ 	.word	0xffffffff


	//   ....[19]....
        /*0334*/ 	.word	0xffffffff


	//   ....[20]....
        /*0338*/ 	.word	0xffffffff


	//   ....[21]....
        /*033c*/ 	.word	0xffffffff


	//   ....[22]....
        /*0340*/ 	.word	0xffffffff


	//   ....[23]....
        /*0344*/ 	.word	0xffffffff


	//   ....[24]....
        /*0348*/ 	.word	0xffffffff


	//   ....[25]....
        /*034c*/ 	.word	0xffffffff


	//   ....[26]....
        /*0350*/ 	.word	0xffffffff


	//   ....[27]....
        /*0354*/ 	.word	0xffffffff


	//   ....[28]....
        /*0358*/ 	.word	0xffffffff


	//   ....[29]....
        /*035c*/ 	.word	0xffffffff


	//   ....[30]....
        /*0360*/ 	.word	0xffffffff


	//   ....[31]....
        /*0364*/ 	.word	0xffffffff


	//   ....[32]....
        /*0368*/ 	.word	0xffffffff


	//   ....[33]....
        /*036c*/ 	.word	0xffffffff


	//   ....[34]....
        /*0370*/ 	.word	0xffffffff


	//   ....[35]....
        /*0374*/ 	.word	0xffffffff


	//   ....[36]....
        /*0378*/ 	.word	0xffffffff


	//   ....[37]....
        /*037c*/ 	.word	0xffffffff


	//   ....[38]....
        /*0380*/ 	.word	0xffffffff


	//   ....[39]....
        /*0384*/ 	.word	0xffffffff


	//   ....[40]....
        /*0388*/ 	.word	0xffffffff


	//   ....[41]....
        /*038c*/ 	.word	0xffffffff


	//   ....[42]....
        /*0390*/ 	.word	0xffffffff


	//   ....[43]....
        /*0394*/ 	.word	0xffffffff


	//   ....[44]....
        /*0398*/ 	.word	0xffffffff


	//   ....[45]....
        /*039c*/ 	.word	0xffffffff


	//   ....[46]....
        /*03a0*/ 	.word	0xffffffff


	//   ....[47]....
        /*03a4*/ 	.word	0xffffffff


	//   ....[48]....
        /*03a8*/ 	.word	0xffffffff


	//   ....[49]....
        /*03ac*/ 	.word	0xffffffff


	//   ....[50]....
        /*03b0*/ 	.word	0xffffffff


	//   ....[51]....
        /*03b4*/ 	.word	0xffffffff


	//   ....[52]....
        /*03b8*/ 	.word	0xffffffff


	//   ....[53]....
        /*03bc*/ 	.word	0xffffffff


	//   ....[54]....
        /*03c0*/ 	.word	0xffffffff


	//   ....[55]....
        /*03c4*/ 	.word	0xffffffff


	//   ....[56]....
        /*03c8*/ 	.word	0xffffffff


	//   ....[57]....
        /*03cc*/ 	.word	0xffffffff


	//   ....[58]....
        /*03d0*/ 	.word	0xffffffff


	//   ....[59]....
        /*03d4*/ 	.word	0xffffffff


	//   ....[60]....
        /*03d8*/ 	.word	0xffffffff


	//   ....[61]....
        /*03dc*/ 	.word	0xffffffff


	//   ....[62]....
        /*03e0*/ 	.word	0xffffffff


	//   ....[63]....
        /*03e4*/ 	.word	0xffffffff


	//   ....[64]....
        /*03e8*/ 	.word	0xffffffff


	//   ....[65]....
        /*03ec*/ 	.word	0xffffffff


	//   ....[66]....
        /*03f0*/ 	.word	0xffffffff


	//   ....[67]....
        /*03f4*/ 	.word	0xffffffff


	//   ....[68]....
        /*03f8*/ 	.word	0xffffffff


	//   ....[69]....
        /*03fc*/ 	.word	0xffffffff


	//   ....[70]....
        /*0400*/ 	.word	0xffffffff


	//   ....[71]....
        /*0404*/ 	.word	0xffffffff


	//   ....[72]....
        /*0408*/ 	.word	0xffffffff


	//   ....[73]....
        /*040c*/ 	.word	0xffffffff


	//   ....[74]....
        /*0410*/ 	.word	0xffffffff


	//   ....[75]....
        /*0414*/ 	.word	0xffffffff


	//   ....[76]....
        /*0418*/ 	.word	0xffffffff


	//   ....[77]....
        /*041c*/ 	.word	0xffffffff


	//   ....[78]....
        /*0420*/ 	.word	0xffffffff


	//   ....[79]....
        /*0424*/ 	.word	0xffffffff


	//   ....[80]....
        /*0428*/ 	.word	0xffffffff


	//   ....[81]....
        /*042c*/ 	.word	0xffffffff


	//   ....[82]....
        /*0430*/ 	.word	0xffffffff


	//   ....[83]....
        /*0434*/ 	.word	0xffffffff


	//   ....[84]....
        /*0438*/ 	.word	0xffffffff


	//   ....[85]....
        /*043c*/ 	.word	0xffffffff


	//   ....[86]....
        /*0440*/ 	.word	0xffffffff


	//   ....[87]....
        /*0444*/ 	.word	0xffffffff


	//   ....[88]....
        /*0448*/ 	.word	0xffffffff


	//   ....[89]....
        /*044c*/ 	.word	0xffffffff


	//   ....[90]....
        /*0450*/ 	.word	0xffffffff


	//   ....[91]....
        /*0454*/ 	.word	0xffffffff


	//   ....[92]....
        /*0458*/ 	.word	0xffffffff


	//   ....[93]....
        /*045c*/ 	.word	0xffffffff


	//   ....[94]....
        /*0460*/ 	.word	0xffffffff


	//   ....[95]....
        /*0464*/ 	.word	0xffffffff


	//   ....[96]....
        /*0468*/ 	.word	0xffffffff


	//   ....[97]....
        /*046c*/ 	.word	0xffffffff


	//   ....[98]....
        /*0470*/ 	.word	0xffffffff


	//   ....[99]....
        /*0474*/ 	.word	0xffffffff


	//   ....[100]....
        /*0478*/ 	.word	0xffffffff


	//   ....[101]....
        /*047c*/ 	.word	0xffffffff


	//   ....[102]....
        /*0480*/ 	.word	0xffffffff


	//   ....[103]....
        /*0484*/ 	.word	0xffffffff


	//   ....[104]....
        /*0488*/ 	.word	0xffffffff


	//   ....[105]....
        /*048c*/ 	.word	0xffffffff


	//   ....[106]....
        /*0490*/ 	.word	0xffffffff


	//   ....[107]....
        /*0494*/ 	.word	0xffffffff


	//   ....[108]....
        /*0498*/ 	.word	0xffffffff


	//   ....[109]....
        /*049c*/ 	.word	0xffffffff


	//   ....[110]....
        /*04a0*/ 	.word	0xffffffff


	//   ....[111]....
        /*04a4*/ 	.word	0xffffffff


	//   ....[112]....
        /*04a8*/ 	.word	0xffffffff


	//   ....[113]....
        /*04ac*/ 	.word	0xffffffff


	//   ....[114]....
        /*04b0*/ 	.word	0xffffffff


	//   ....[115]....
        /*04b4*/ 	.word	0xffffffff


	//   ....[116]....
        /*04b8*/ 	.word	0xffffffff


	//   ....[117]....
        /*04bc*/ 	.word	0xffffffff


	//   ....[118]....
        /*04c0*/ 	.word	0xffffffff


	//   ....[119]....
        /*04c4*/ 	.word	0xffffffff


	//   ....[120]....
        /*04c8*/ 	.word	0xffffffff


	//   ....[121]....
        /*04cc*/ 	.word	0xffffffff


	//   ....[122]....
        /*04d0*/ 	.word	0xffffffff


	//   ....[123]....
        /*04d4*/ 	.word	0xffffffff


	//   ....[124]....
        /*04d8*/ 	.word	0xffffffff


	//   ....[125]....
        /*04dc*/ 	.word	0xffffffff


	//   ....[126]....
        /*04e0*/ 	.word	0xffffffff


	//   ....[127]....
        /*04e4*/ 	.word	0xffffffff


	//   ....[128]....
        /*04e8*/ 	.word	0xffffffff


	//   ....[129]....
        /*04ec*/ 	.word	0xffffffff


	//   ....[130]....
        /*04f0*/ 	.word	0xffffffff


	//   ....[131]....
        /*04f4*/ 	.word	0xffffffff


	//   ....[132]....
        /*04f8*/ 	.word	0xffffffff


	//   ....[133]....
        /*04fc*/ 	.word	0xffffffff


	//   ....[134]....
        /*0500*/ 	.word	0xffffffff


	//   ....[135]....
        /*0504*/ 	.word	0xffffffff


	//   ....[136]....
        /*0508*/ 	.word	0xffffffff


	//   ....[137]....
        /*050c*/ 	.word	0xffffffff


	//   ....[138]....
        /*0510*/ 	.word	0xffffffff


	//   ....[139]....
        /*0514*/ 	.word	0xffffffff


	//   ....[140]....
        /*0518*/ 	.word	0xffffffff


	//   ....[141]....
        /*051c*/ 	.word	0xffffffff


	//   ....[142]....
        /*0520*/ 	.word	0xffffffff


	//   ....[143]....
        /*0524*/ 	.word	0xffffffff


	//   ....[144]....
        /*0528*/ 	.word	0xffffffff


	//   ....[145]....
        /*052c*/ 	.word	0xffffffff


	//   ....[146]....
        /*0530*/ 	.word	0xffffffff


	//   ....[147]....
        /*0534*/ 	.word	0xffffffff


	//   ....[148]....
        /*0538*/ 	.word	0xffffffff


	//   ....[149]....
        /*053c*/ 	.word	0xffffffff


	//   ....[150]....
        /*0540*/ 	.word	0xffffffff


	//   ....[151]....
        /*0544*/ 	.word	0xffffffff


	//   ....[152]....
        /*0548*/ 	.word	0xffffffff


	//   ....[153]....
        /*054c*/ 	.word	0xffffffff


	//   ....[154]....
        /*0550*/ 	.word	0xffffffff


	//   ....[155]....
        /*0554*/ 	.word	0xffffffff


	//   ....[156]....
        /*0558*/ 	.word	0xffffffff


	//   ....[157]....
        /*055c*/ 	.word	0xffffffff


	//   ....[158]....
        /*0560*/ 	.word	0xffffffff


	//   ....[159]....
        /*0564*/ 	.word	0xffffffff


	//   ....[160]....
        /*0568*/ 	.word	0xffffffff


	//   ....[161]....
        /*056c*/ 	.word	0xffffffff


	//   ....[162]....
        /*0570*/ 	.word	0xffffffff


	//   ....[163]....
        /*0574*/ 	.word	0xffffffff


	//   ....[164]....
        /*0578*/ 	.word	0xffffffff


	//   ....[165]....
        /*057c*/ 	.word	0xffffffff


	//   ....[166]....
        /*0580*/ 	.word	0xffffffff


	//   ....[167]....
        /*0584*/ 	.word	0xffffffff


	//   ....[168]....
        /*0588*/ 	.word	0xffffffff


	//   ....[169]....
        /*058c*/ 	.word	0xffffffff


	//   ....[170]....
        /*0590*/ 	.word	0xffffffff


	//   ....[171]....
        /*0594*/ 	.word	0xffffffff


	//   ....[172]....
        /*0598*/ 	.word	0xffffffff


	//   ....[173]....
        /*059c*/ 	.word	0xffffffff


	//   ....[174]....
        /*05a0*/ 	.word	0xffffffff


	//   ....[175]....
        /*05a4*/ 	.word	0xffffffff


	//   ....[176]....
        /*05a8*/ 	.word	0xffffffff


	//   ....[177]....
        /*05ac*/ 	.word	0xffffffff


	//   ....[178]....
        /*05b0*/ 	.word	0xffffffff


	//   ....[179]....
        /*05b4*/ 	.word	0xffffffff


	//   ....[180]....
        /*05b8*/ 	.word	0xffffffff


	//   ....[181]....
        /*05bc*/ 	.word	0xffffffff


	//   ....[182]....
        /*05c0*/ 	.word	0xffffffff


	//   ....[183]....
        /*05c4*/ 	.word	0xffffffff


	//   ....[184]....
        /*05c8*/ 	.word	0xffffffff


	//   ....[185]....
        /*05cc*/ 	.word	0xffffffff


	//   ....[186]....
        /*05d0*/ 	.word	0xffffffff


	//   ....[187]....
        /*05d4*/ 	.word	0xffffffff


	//   ....[188]....
        /*05d8*/ 	.word	0xffffffff


	//   ....[189]....
        /*05dc*/ 	.word	0xffffffff


	//   ....[190]....
        /*05e0*/ 	.word	0xffffffff


	//   ....[191]....
        /*05e4*/ 	.word	0xffffffff


	//   ....[192]....
        /*05e8*/ 	.word	0xffffffff


	//   ....[193]....
        /*05ec*/ 	.word	0xffffffff


	//   ....[194]....
        /*05f0*/ 	.word	0xffffffff


	//   ....[195]....
        /*05f4*/ 	.word	0xffffffff


	//   ....[196]....
        /*05f8*/ 	.word	0xffffffff


	//   ....[197]....
        /*05fc*/ 	.word	0xffffffff


	//   ....[198]....
        /*0600*/ 	.word	0xffffffff


	//   ....[199]....
        /*0604*/ 	.word	0xffffffff


	//   ....[200]....
        /*0608*/ 	.word	0xffffffff


	//   ....[201]....
        /*060c*/ 	.word	0xffffffff


	//   ....[202]....
        /*0610*/ 	.word	0xffffffff


	//   ....[203]....
        /*0614*/ 	.word	0xffffffff


	//   ....[204]....
        /*0618*/ 	.word	0xffffffff


	//   ....[205]....
        /*061c*/ 	.word	0xffffffff


	//   ....[206]....
        /*0620*/ 	.word	0xffffffff


	//   ....[207]....
        /*0624*/ 	.word	0xffffffff


	//   ....[208]....
        /*0628*/ 	.word	0xffffffff


	//   ....[209]....
        /*062c*/ 	.word	0xffffffff


	//   ....[210]....
        /*0630*/ 	.word	0xffffffff


	//   ....[211]....
        /*0634*/ 	.word	0xffffffff


	//   ....[212]....
        /*0638*/ 	.word	0xffffffff


	//   ....[213]....
        /*063c*/ 	.word	0xffffffff


	//   ....[214]....
        /*0640*/ 	.word	0xffffffff


	//   ....[215]....
        /*0644*/ 	.word	0xffffffff


	//   ....[216]....
        /*0648*/ 	.word	0xffffffff


	//   ....[217]....
        /*064c*/ 	.word	0xffffffff


	//   ....[218]....
        /*0650*/ 	.word	0xffffffff


	//   ....[219]....
        /*0654*/ 	.word	0xffffffff


	//   ....[220]....
        /*0658*/ 	.word	0xffffffff


	//   ....[221]....
        /*065c*/ 	.word	0xffffffff


	//   ....[222]....
        /*0660*/ 	.word	0xffffffff


	//   ....[223]....
        /*0664*/ 	.word	0xffffffff


	//   ....[224]....
        /*0668*/ 	.word	0xffffffff


	//   ....[225]....
        /*066c*/ 	.word	0xffffffff


	//   ....[226]....
        /*0670*/ 	.word	0xffffffff


	//   ....[227]....
        /*0674*/ 	.word	0xffffffff


	//   ....[228]....
        /*0678*/ 	.word	0xffffffff


	//   ....[229]....
        /*067c*/ 	.word	0xffffffff


	//   ....[230]....
        /*0680*/ 	.word	0xffffffff


	//   ....[231]....
        /*0684*/ 	.word	0xffffffff


	//   ....[232]....
        /*0688*/ 	.word	0xffffffff


	//   ....[233]....
        /*068c*/ 	.word	0xffffffff


	//   ....[234]....
        /*0690*/ 	.word	0xffffffff


	//   ....[235]....
        /*0694*/ 	.word	0xffffffff


	//   ....[236]....
        /*0698*/ 	.word	0xffffffff


	//   ....[237]....
        /*069c*/ 	.word	0xffffffff


	//   ....[238]....
        /*06a0*/ 	.word	0xffffffff


	//   ....[239]....
        /*06a4*/ 	.word	0xffffffff


	//   ....[240]....
        /*06a8*/ 	.word	0xffffffff


	//   ....[241]....
        /*06ac*/ 	.word	0xffffffff


	//   ....[242]....
        /*06b0*/ 	.word	0xffffffff


	//   ....[243]....
        /*06b4*/ 	.word	0xffffffff


	//   ....[244]....
        /*06b8*/ 	.word	0xffffffff


	//   ....[245]....
        /*06bc*/ 	.word	0xffffffff


	//   ....[246]....
        /*06c0*/ 	.word	0xffffffff


	//   ....[247]....
        /*06c4*/ 	.word	0xffffffff


	//   ....[248]....
        /*06c8*/ 	.word	0xffffffff


	//   ....[249]....
        /*06cc*/ 	.word	0xffffffff


	//   ....[250]....
        /*06d0*/ 	.word	0xffffffff


	//   ....[251]....
        /*06d4*/ 	.word	0xffffffff


	//   ....[252]....
        /*06d8*/ 	.word	0xffffffff


	//   ....[253]....
        /*06dc*/ 	.word	0xffffffff


	//   ....[254]....
        /*06e0*/ 	.word	0xffffffff


	//   ....[255]....
        /*06e4*/ 	.word	0xffffffff


	//   ....[0]....
        /*06e8*/ 	.word	0xffffffff


	//   ....[1]....
        /*06ec*/ 	.word	0xffffffff


	//   ....[2]....
        /*06f0*/ 	.word	0xffffffff


	//   ....[3]....
        /*06f4*/ 	.word	0xffffffff


	//   ....[4]....
        /*06f8*/ 	.word	0xffffffff


	//   ....[5]....
        /*06fc*/ 	.word	0xffffffff


	//   ....[6]....
        /*0700*/ 	.word	0xffffffff


	//   ....[7]....
        /*0704*/ 	.word	0xffffffff


	//   ....[8]....
        /*0708*/ 	.word	0xffffffff


	//   ....[9]....
        /*070c*/ 	.word	0xffffffff


	//   ....[10]....
        /*0710*/ 	.word	0xffffffff


	//   ....[11]....
        /*0714*/ 	.word	0xffffffff


	//   ....[12]....
        /*0718*/ 	.word	0xffffffff


	//   ....[13]....
        /*071c*/ 	.word	0xffffffff


	//   ....[14]....
        /*0720*/ 	.word	0xffffffff


	//   ....[15]....
        /*0724*/ 	.word	0xffffffff


	//   ....[16]....
        /*0728*/ 	.word	0xffffffff


	//----- nvinfo : EIATTR_COOP_GROUP_INSTR_OFFSETS
	.align		4
.L_166:
        /*072c*/ 	.byte	0x04, 0x28
        /*072e*/ 	.short	(.L_168 - .L_167)


	//   ....[0]....
.L_167:
        /*0730*/ 	.word	0x000000a0


	//   ....[1]....
        /*0734*/ 	.word	0x000029d0


	//   ....[2]....
        /*0738*/ 	.word	0x00002a20


	//   ....[3]....
        /*073c*/ 	.word	0x00003210


	//   ....[4]....
        /*0740*/ 	.word	0x00003230


	//   ....[5]....
        /*0744*/ 	.word	0x000039a0


	//   ....[6]....
        /*0748*/ 	.word	0x000039b0


	//   ....[7]....
        /*074c*/ 	.word	0x00004250


	//   ....[8]....
        /*0750*/ 	.word	0x000042b0


	//   ....[9]....
        /*0754*/ 	.word	0x00004e30


	//   ....[10]....
        /*0758*/ 	.word	0x00004e60


	//   ....[11]....
        /*075c*/ 	.word	0x000055a0


	//   ....[12]....
        /*0760*/ 	.word	0x000055c0


	//   ....[13]....
        /*0764*/ 	.word	0x00005d20


	//   ....[14]....
        /*0768*/ 	.word	0x00005d50


	//   ....[15]....
        /*076c*/ 	.word	0x00005e90


	//   ....[16]....
        /*0770*/ 	.word	0x00005ec0


	//   ....[17]....
        /*0774*/ 	.word	0x00005fb0


	//   ....[18]....
        /*0778*/ 	.word	0x00005fd0


	//   ....[19]....
        /*077c*/ 	.word	0x00006700


	//   ....[20]....
        /*0780*/ 	.word	0x00006720


	//   ....[21]....
        /*0784*/ 	.word	0x00006810


	//   ....[22]....
        /*0788*/ 	.word	0x00006840


	//   ....[23]....
        /*078c*/ 	.word	0x00006930


	//   ....[24]....
        /*0790*/ 	.word	0x00006960


	//   ....[25]....
        /*0794*/ 	.word	0x00007c40


	//   ....[26]....
        /*0798*/ 	.word	0x00007c80


	//   ....[27]....
        /*079c*/ 	.word	0x00007e50


	//   ....[28]....
        /*07a0*/ 	.word	0x00007e80


	//   ....[29]....
        /*07a4*/ 	.word	0x00007f10


	//   ....[30]....
        /*07a8*/ 	.word	0x00007f40


	//   ....[31]....
        /*07ac*/ 	.word	0x00007fd0


	//   ....[32]....
        /*07b0*/ 	.word	0x00008000


	//   ....[33]....
        /*07b4*/ 	.word	0x00008090


	//   ....[34]....
        /*07b8*/ 	.word	0x000080c0


	//   ....[35]....
        /*07bc*/ 	.word	0x00008150


	//   ....[36]....
        /*07c0*/ 	.word	0x00008180


	//   ....[37]....
        /*07c4*/ 	.word	0x00008210


	//   ....[38]....
        /*07c8*/ 	.word	0x00008240


	//   ....[39]....
        /*07cc*/ 	.word	0x000082c0


	//   ....[40]....
        /*07d0*/ 	.word	0x00008300


	//   ....[41]....
        /*07d4*/ 	.word	0x00008730


	//   ....[42]....
        /*07d8*/ 	.word	0x00008750


	//   ....[43]....
        /*07dc*/ 	.word	0x00008760


	//   ....[44]....
        /*07e0*/ 	.word	0x00008770


	//   ....[45]....
        /*07e4*/ 	.word	0x00008790


	//   ....[46]....
        /*07e8*/ 	.word	0x000087a0


	//   ....[47]....
        /*07ec*/ 	.word	0x000087b0


	//   ....[48]....
        /*07f0*/ 	.word	0x000087d0


	//   ....[49]....
        /*07f4*/ 	.word	0x000087f0


	//   ....[50]....
        /*07f8*/ 	.word	0x00008810


	//   ....[51]....
        /*07fc*/ 	.word	0x00008840


	//   ....[52]....
        /*0800*/ 	.word	0x00008850


	//   ....[53]....
        /*0804*/ 	.word	0x00008cf0


	//   ....[54]....
        /*0808*/ 	.word	0x00008d10


	//   ....[55]....
        /*080c*/ 	.word	0x00008d20


	//   ....[56]....
        /*0810*/ 	.word	0x00008d30


	//   ....[57]....
        /*0814*/ 	.word	0x00008ea0


	//   ....[58]....
        /*0818*/ 	.word	0x00008ee0


	//   ....[59]....
        /*081c*/ 	.word	0x00008f30


	//   ....[60]....
        /*0820*/ 	.word	0x00008f70


	//   ....[61]....
        /*0824*/ 	.word	0x00009140


	//   ....[62]....
        /*0828*/ 	.word	0x00009180


	//   ....[63]....
        /*082c*/ 	.word	0x000091d0


	//   ....[64]....
        /*0830*/ 	.word	0x00009210


	//   ....[65]....
        /*0834*/ 	.word	0x00009400


	//   ....[66]....
        /*0838*/ 	.word	0x00009440


	//   ....[67]....
        /*083c*/ 	.word	0x00009490


	//   ....[68]....
        /*0840*/ 	.word	0x000094d0


	//   ....[69]....
        /*0844*/ 	.word	0x0000b3e0


	//   ....[70]....
        /*0848*/ 	.word	0x0000b400


	//   ....[71]....
        /*084c*/ 	.word	0x0000b430


	//   ....[72]....
        /*0850*/ 	.word	0x0000b440


	//   ....[73]....
        /*0854*/ 	.word	0x0000b520


	//   ....[74]....
        /*0858*/ 	.word	0x0000b560


	//   ....[75]....
        /*085c*/ 	.word	0x0000b580


	//   ....[76]....
        /*0860*/ 	.word	0x0000b590


	//   ....[77]....
        /*0864*/ 	.word	0x0000b750


	//   ....[78]....
        /*0868*/ 	.word	0x0000b790


	//   ....[79]....
        /*086c*/ 	.word	0x0000b7b0


	//   ....[80]....
        /*0870*/ 	.word	0x0000b7c0


	//   ....[81]....
        /*0874*/ 	.word	0x0000b8c0


	//   ....[82]....
        /*0878*/ 	.word	0x0000b900


	//   ....[83]....
        /*087c*/ 	.word	0x0000b960


	//   ....[84]....
        /*0880*/ 	.word	0x0000b990


	//   ....[85]....
        /*0884*/ 	.word	0x0000dc10


	//   ....[86]....
        /*0888*/ 	.word	0x0000dc20


	//   ....[87]....
        /*088c*/ 	.word	0x0000dc30


	//   ....[88]....
        /*0890*/ 	.word	0x0000dd50


	//   ....[89]....
        /*0894*/ 	.word	0x0000dd60


	//   ....[90]....
        /*0898*/ 	.word	0x0000dd80


	//   ....[91]....
        /*089c*/ 	.word	0x0000dd90


	//   ....[92]....
        /*08a0*/ 	.word	0x0000ddb0


	//   ....[93]....
        /*08a4*/ 	.word	0x0000ddc0


	//   ....[94]....
        /*08a8*/ 	.word	0x0000dde0


	//   ....[95]....
        /*08ac*/ 	.word	0x0000dec0


	//   ....[96]....
        /*08b0*/ 	.word	0x0000df00


	//   ....[97]....
        /*08b4*/ 	.word	0x0000e880


	//   ....[98]....
        /*08b8*/ 	.word	0x0000e890


	//   ....[99]....
        /*08bc*/ 	.word	0x0000e8a0


	//   ....[100]....
        /*08c0*/ 	.word	0x0000e8b0


	//   ....[101]....
        /*08c4*/ 	.word	0x0000e8c0


	//   ....[102]....
        /*08c8*/ 	.word	0x0000e8d0


	//   ....[103]....
        /*08cc*/ 	.word	0x0000e8e0


	//   ....[104]....
        /*08d0*/ 	.word	0x0000e8f0


	//   ....[105]....
        /*08d4*/ 	.word	0x0000e910


	//   ....[106]....
        /*08d8*/ 	.word	0x0000e940


	//   ....[107]....
        /*08dc*/ 	.word	0x0000e960


	//   ....[108]....
        /*08e0*/ 	.word	0x0000e980


	//   ....[109]....
        /*08e4*/ 	.word	0x0000ef60


	//   ....[110]....
        /*08e8*/ 	.word	0x0000fd90


	//   ....[111]....
        /*08ec*/ 	.word	0x00010a20


	//   ....[112]....
        /*08f0*/ 	.word	0x000116b0


	//   ....[113]....
        /*08f4*/ 	.word	0x00011cb0


	//   ....[114]....
        /*08f8*/ 	.word	0x00011cf0


	//   ....[115]....
        /*08fc*/ 	.word	0x00011dc0


	//   ....[116]....
        /*0900*/ 	.word	0x00011dd0


	//   ....[117]....
        /*0904*/ 	.word	0x00012980


	//   ....[118]....
        /*0908*/ 	.word	0x000129f0


	//   ....[119]....
        /*090c*/ 	.word	0x00012a70


	//   ....[120]....
        /*0910*/ 	.word	0x00012ac0


	//   ....[121]....
        /*0914*/ 	.word	0x00015350


	//   ....[122]....
        /*0918*/ 	.word	0x00015360


	//   ....[123]....
        /*091c*/ 	.word	0x00015370


	//   ....[124]....
        /*0920*/ 	.word	0x00015380


	//   ....[125]....
        /*0924*/ 	.word	0x00015390


	//   ....[126]....
        /*0928*/ 	.word	0x000153a0


	//   ....[127]....
        /*092c*/ 	.word	0x000153b0


	//   ....[128]....
        /*0930*/ 	.word	0x000153d0


	//   ....[129]....
        /*0934*/ 	.word	0x000153f0


	//   ....[130]....
        /*0938*/ 	.word	0x00015430


	//   ....[131]....
        /*093c*/ 	.word	0x00015450


	//   ....[132]....
        /*0940*/ 	.word	0x00015470


	//   ....[133]....
        /*0944*/ 	.word	0x00016ac0


	//   ....[134]....
        /*0948*/ 	.word	0x00016ad0


	//   ....[135]....
        /*094c*/ 	.word	0x00016ae0


	//   ....[136]....
        /*0950*/ 	.word	0x00016af0


	//   ....[137]....
        /*0954*/ 	.word	0x00016b00


	//   ....[138]....
        /*0958*/ 	.word	0x00016b10


	//   ....[139]....
        /*095c*/ 	.word	0x00016b20


	//   ....[140]....
        /*0960*/ 	.word	0x00016b40


	//   ....[141]....
        /*0964*/ 	.word	0x00016b60


	//   ....[142]....
        /*0968*/ 	.word	0x00016ba0


	//   ....[143]....
        /*096c*/ 	.word	0x00016bc0


	//   ....[144]....
        /*0970*/ 	.word	0x00016be0


	//   ....[145]....
        /*0974*/ 	.word	0x00016d80


	//   ....[146]....
        /*0978*/ 	.word	0x00016fa0


	//   ....[147]....
        /*097c*/ 	.word	0x00017aa0


	//   ....[148]....
        /*0980*/ 	.word	0x000184d0


	//   ....[149]....
        /*0984*/ 	.word	0x00019460


	//   ....[150]....
        /*0988*/ 	.word	0x00019530


	//   ....[151]....
        /*098c*/ 	.word	0x00019660


	//   ....[152]....
        /*0990*/ 	.word	0x000196f0


	//   ....[153]....
        /*0994*/ 	.word	0x00019b40


	//   ....[154]....
        /*0998*/ 	.word	0x00019cb0


	//   ....[155]....
        /*099c*/ 	.word	0x00019fe0


	//   ....[156]....
        /*09a0*/ 	.word	0x0001a0e0


	//   ....[157]....
        /*09a4*/ 	.word	0x0001c9e0


	//   ....[158]....
        /*09a8*/ 	.word	0x0001c9f0


	//   ....[159]....
        /*09ac*/ 	.word	0x0001ca00


	//   ....[160]....
        /*09b0*/ 	.word	0x0001ca10


	//   ....[161]....
        /*09b4*/ 	.word	0x0001ca20


	//   ....[162]....
        /*09b8*/ 	.word	0x0001ca30


	//   ....[163]....
        /*09bc*/ 	.word	0x0001ca40


	//   ....[164]....
        /*09c0*/ 	.word	0x0001ca50


	//   ....[165]....
        /*09c4*/ 	.word	0x0001ca70


	//   ....[166]....
        /*09c8*/ 	.word	0x0001caa0


	//   ....[167]....
        /*09cc*/ 	.word	0x0001cae0


	//   ....[168]....
        /*09d0*/ 	.word	0x0001cb00


	//   ....[169]....
        /*09d4*/ 	.word	0x0001e170


	//   ....[170]....
        /*09d8*/ 	.word	0x0001e180


	//   ....[171]....
        /*09dc*/ 	.word	0x0001e190


	//   ....[172]....
        /*09e0*/ 	.word	0x0001e1a0


	//   ....[173]....
        /*09e4*/ 	.word	0x0001e1b0


	//   ....[174]....
        /*09e8*/ 	.word	0x0001e1c0


	//   ....[175]....
        /*09ec*/ 	.word	0x0001e1d0


	//   ....[176]....
        /*09f0*/ 	.word	0x0001e1e0


	//   ....[177]....
        /*09f4*/ 	.word	0x0001e200


	//   ....[178]....
        /*09f8*/ 	.word	0x0001e230


	//   ....[179]....
        /*09fc*/ 	.word	0x0001e270


	//   ....[180]....
        /*0a00*/ 	.word	0x0001e290


	//   ....[181]....
        /*0a04*/ 	.word	0x0001e7d0


	//   ....[182]....
        /*0a08*/ 	.word	0x0001e920


	//   ....[183]....
        /*0a0c*/ 	.word	0x0001e970


	//   ....[184]....
        /*0a10*/ 	.word	0x0001ea20


	//   ....[185]....
        /*0a14*/ 	.word	0x0001ea50


	//   ....[186]....
        /*0a18*/ 	.word	0x0001ea80


	//   ....[187]....
        /*0a1c*/ 	.word	0x0001eb80


	//   ....[188]....
        /*0a20*/ 	.word	0x0001edd0


	//   ....[189]....
        /*0a24*/ 	.word	0x000217a0


	//   ....[190]....
        /*0a28*/ 	.word	0x000217d0


	//   ....[191]....
        /*0a2c*/ 	.word	0x000217f0


	//   ....[192]....
        /*0a30*/ 	.word	0x00021830


	//   ....[193]....
        /*0a34*/ 	.word	0x00021850


	//   ....[194]....
        /*0a38*/ 	.word	0x00021870


	//   ....[195]....
        /*0a3c*/ 	.word	0x00021890


	//   ....[196]....
        /*0a40*/ 	.word	0x000218b0


	//   ....[197]....
        /*0a44*/ 	.word	0x000218d0


	//   ....[198]....
        /*0a48*/ 	.word	0x000218f0


	//   ....[199]....
        /*0a4c*/ 	.word	0x00021910


	//   ....[200]....
        /*0a50*/ 	.word	0x00021930


	//   ....[201]....
        /*0a54*/ 	.word	0x00022d50


	//   ....[202]....
        /*0a58*/ 	.word	0x00022d60


	//   ....[203]....
        /*0a5c*/ 	.word	0x00022d70


	//   ....[204]....
        /*0a60*/ 	.word	0x00022d80


	//   ....[205]....
        /*0a64*/ 	.word	0x00022d90


	//   ....[206]....
        /*0a68*/ 	.word	0x00022da0


	//   ....[207]....
        /*0a6c*/ 	.word	0x00022db0


	//   ....[208]....
        /*0a70*/ 	.word	0x00022dd0


	//   ....[209]....
        /*0a74*/ 	.word	0x00022df0


	//   ....[210]....
        /*0a78*/ 	.word	0x00022e30


	//   ....[211]....
        /*0a7c*/ 	.word	0x00022e50


	//   ....[212]....
        /*0a80*/ 	.word	0x00022e70


	//   ....[213]....
        /*0a84*/ 	.word	0x00023020


	//   ....[214]....
        /*0a88*/ 	.word	0x00023230


	//   ....[215]....
        /*0a8c*/ 	.word	0x00023cc0


	//   ....[216]....
        /*0a90*/ 	.word	0x00024670


	//   ....[217]....
        /*0a94*/ 	.word	0x00025590


	//   ....[218]....
        /*0a98*/ 	.word	0x00025660


	//   ....[219]....
        /*0a9c*/ 	.word	0x00025790


	//   ....[220]....
        /*0aa0*/ 	.word	0x00025820


	//   ....[221]....
        /*0aa4*/ 	.word	0x00025c70


	//   ....[222]....
        /*0aa8*/ 	.word	0x00025dd0


	//   ....[223]....
        /*0aac*/ 	.word	0x00026130


	//   ....[224]....
        /*0ab0*/ 	.word	0x00026220


	//   ....[225]....
        /*0ab4*/ 	.word	0x000285f0


	//   ....[226]....
        /*0ab8*/ 	.word	0x00028600


	//   ....[227]....
        /*0abc*/ 	.word	0x00028610


	//   ....[228]....
        /*0ac0*/ 	.word	0x00028620


	//   ....[229]....
        /*0ac4*/ 	.word	0x00028650


	//   ....[230]....
        /*0ac8*/ 	.word	0x00028670


	//   ....[231]....
        /*0acc*/ 	.word	0x00028690


	//   ....[232]....
        /*0ad0*/ 	.word	0x000286a0


	//   ....[233]....
        /*0ad4*/ 	.word	0x00029b70


	//   ....[234]....
        /*0ad8*/ 	.word	0x00029ba0


	//   ....[235]....
        /*0adc*/ 	.word	0x00029bd0


	//   ....[236]....
        /*0ae0*/ 	.word	0x00029c00


	//   ....[237]....
        /*0ae4*/ 	.word	0x00029c40


	//   ....[238]....
        /*0ae8*/ 	.word	0x00029c70


	//   ....[239]....
        /*0aec*/ 	.word	0x00029cb0


	//   ....[240]....
        /*0af0*/ 	.word	0x00029cd0


	//   ....[241]....
        /*0af4*/ 	.word	0x00029d80


	//   ....[242]....
        /*0af8*/ 	.word	0x00029da0


	//   ....[243]....
        /*0afc*/ 	.word	0x00029dd0


	//   ....[244]....
        /*0b00*/ 	.word	0x00029e00


	//   ....[245]....
        /*0b04*/ 	.word	0x00029e30


	//   ....[246]....
        /*0b08*/ 	.word	0x00029e80


	//   ....[247]....
        /*0b0c*/ 	.word	0x00029eb0


	//   ....[248]....
        /*0b10*/ 	.word	0x00029f20


	//   ....[249]....
        /*0b14*/ 	.word	0x00029fe0


	//   ....[250]....
        /*0b18*/ 	.word	0x0002a000


	//   ....[251]....
        /*0b1c*/ 	.word	0x0002a030


	//   ....[252]....
        /*0b20*/ 	.word	0x0002a040


	//   ....[253]....
        /*0b24*/ 	.word	0x0002a050


	//   ....[254]....
        /*0b28*/ 	.word	0x0002a060


	//   ....[255]....
        /*0b2c*/ 	.word	0x0002a150


	//   ....[0]....
        /*0b30*/ 	.word	0x0002a170


	//   ....[1]....
        /*0b34*/ 	.word	0x0002a9e0


	//   ....[2]....
        /*0b38*/ 	.word	0x0002aa10


	//   ....[3]....
        /*0b3c*/ 	.word	0x0002aa40


	//   ....[4]....
        /*0b40*/ 	.word	0x0002aa70


	//   ....[5]....
        /*0b44*/ 	.word	0x0002aaa0


	//   ....[6]....
        /*0b48*/ 	.word	0x0002aad0


	//   ....[7]....
        /*0b4c*/ 	.word	0x0002ab00


	//   ....[8]....
        /*0b50*/ 	.word	0x0002ab20


	//   ....[9]....
        /*0b54*/ 	.word	0x0002ab40


	//   ....[10]....
        /*0b58*/ 	.word	0x0002ab60


	//   ....[11]....
        /*0b5c*/ 	.word	0x0002ab70


	//   ....[12]....
        /*0b60*/ 	.word	0x0002ab80


	//   ....[13]....
        /*0b64*/ 	.word	0x0002ab90


	//   ....[14]....
        /*0b68*/ 	.word	0x0002aba0


	//   ....[15]....
        /*0b6c*/ 	.word	0x0002abb0


	//   ....[16]....
        /*0b70*/ 	.word	0x0002abe0


	//----- nvinfo : EIATTR_EXIT_INSTR_OFFSETS
	.align		4
.L_168:
        /*0b74*/ 	.byte	0x04, 0x1c
        /*0b76*/ 	.short	(.L_170 - .L_169)


	//   ....[0]....
.L_169:
        /*0b78*/ 	.word	0x000003b0


	//   ....[1]....
        /*0b7c*/ 	.word	0x0002a190


	//   ....[2]....
        /*0b80*/ 	.word	0x0002a1d0


	//   ....[3]....
        /*0b84*/ 	.word	0x0002ad70


	//   ....[4]....
        /*0b88*/ 	.word	0x0002adb0


	//----- nvinfo : EIATTR_CTAIDZ_USED
	.align		4
.L_170:
        /*0b8c*/ 	.byte	0x01, 0x04
	.zero		2


	//----- nvinfo : EIATTR_MAX_THREADS
	.align		4
        /*0b90*/ 	.byte	0x04, 0x05
        /*0b92*/ 	.short	(.L_172 - .L_171)
.L_171:
        /*0b94*/ 	.word	0x00000080
        /*0b98*/ 	.word	0x00000001
        /*0b9c*/ 	.word	0x00000001


	//----- nvinfo : EIATTR_CRS_STACK_SIZE
	.align		4
.L_172:
        /*0ba0*/ 	.byte	0x04, 0x1e
        /*0ba2*/ 	.short	(.L_174 - .L_173)
.L_173:
        /*0ba4*/ 	.word	0x00000000
.L_174:


//--------------------- .nv.info._ZN7cutlass13device_kernelIN5flash19enable_sm80_to_sm89INS1_16FlashAttnFwdSm80INS1_25CollectiveMainloopFwdSm80ILi4ELi1ELb0EN4cute5tupleIJNS5_1CILi128EEENS7_ILi112EEENS7_ILi64EEEEEELi64ENS_10bfloat16_tEfNS_4arch4Sm80ELb1ELb0ELb1ELb0ELb1ELb0ELb1ELb0EEENS1_21CollectiveEpilogueFwdINS6_IJS8_SA_S9_EEENS6_IJNS7_ILi1EEESI_SI_EEESC_SE_Li128ELb0ELb1ELb0ELb0EEENS1_30DynamicPersistentTileSchedulerILi128ELi128ELb0ELb1ELb0EEEEEEEEEvNT_6ParamsE --------------------------
	.section	.nv.info._ZN7cutlass13device_kernelIN5flash19enable_sm80_to_sm89INS1_16FlashAttnFwdSm80INS1_25CollectiveMainloopFwdSm80ILi4ELi1ELb0EN4cute5tupleIJNS5_1CILi128EEENS7_ILi112EEENS7_ILi64EEEEEELi64ENS_10bfloat16_tEfNS_4arch4Sm80ELb1ELb0ELb1ELb0ELb1ELb0ELb1ELb0EEENS1_21CollectiveEpilogueFwdINS6_IJS8_SA_S9_EEENS6_IJNS7_ILi1EEESI_SI_EEESC_SE_Li128ELb0ELb1ELb0ELb0EEENS1_30DynamicPersistentTileSchedulerILi128ELi128ELb0ELb1ELb0EEEEEEEEEvNT_6ParamsE,"",@"SHT_CUDA_INFO"
	.sectionflags	@""
	.align	4


	//----- nvinfo : EIATTR_CUDA_API_VERSION
	.align		4
        /*0000*/ 	.byte	0x04, 0x37
        /*0002*/ 	.short	(.L_176 - .L_175)
.L_175:
        /*0004*/ 	.word	0x00000082


	//----- nvinfo : EIATTR_SW2861232_WAR
	.align		4
.L_176:
        /*0008*/ 	.byte	0x01, 0x35
	.zero		2


	//----- nvinfo : EIATTR_PARAM_CBANK
	.align		4
        /*000c*/ 	.byte	0x04, 0x0a
        /*000e*/ 	.short	(.L_178 - .L_177)
	.align		4
.L_177:
        /*0010*/ 	.word	index@(.nv.constant0._ZN7cutlass13device_kernelIN5flash19enable_sm80_to_sm89INS1_16FlashAttnFwdSm80INS1_25CollectiveMainloopFwdSm80ILi4ELi1ELb0EN4cute5tupleIJNS5_1CILi128EEENS7_ILi112EEENS7_ILi64EEEEEELi64ENS_10bfloat16_tEfNS_4arch4Sm80ELb1ELb0ELb1ELb0ELb1ELb0ELb1ELb0EEENS1_21CollectiveEpilogueFwdINS6_IJS8_SA_S9_EEENS6_IJNS7_ILi1EEESI_SI_EEESC_SE_Li128ELb0ELb1ELb0ELb0EEENS1_30DynamicPersistentTileSchedulerILi128ELi128ELb0ELb1ELb0EEEEEEEEEvNT_6ParamsE)
        /*0014*/ 	.short	0x0160
        /*0016*/ 	.short	0x0428


	//----- nvinfo : EIATTR_CBANK_PARAM_SIZE
	.align		4
.L_178:
        /*0018*/ 	.byte	0x03, 0x19
        /*001a*/ 	.short	0x0428


	//----- nvinfo : EIATTR_KPARAM_INFO
	.align		4
        /*001c*/ 	.byte	0x04, 0x17
        /*001e*/ 	.short	(.L_180 - .L_179)
.L_179:
        /*0020*/ 	.word	0x00000000
        /*0024*/ 	.short	0x0000
        /*0026*/ 	.short	0x0000
        /*0028*/ 	.byte	0x00, 0xf0, 0xa1, 0x10


	//----- nvinfo : EIATTR_MAXREG_COUNT
	.align		4
.L_180:
        /*002c*/ 	.byte	0x03, 0x1b
        /*002e*/ 	.short	0x00ff


	//----- nvinfo : EIATTR_NUM_BARRIERS
	.align		4
        /*0030*/ 	.byte	0x02, 0x4c
        /*0032*/ 	.byte	0x06
	.zero		1


	//----- nvinfo : EIATTR_ANNOTATIONS
	.align		4
        /*0034*/ 	.byte	0x04, 0x55
        /*0036*/ 	.short	(.L_182 - .L_181)


	//   ....[0]....
.L_181:
        /* <DEDUP_REMOVED lines=71> */


	//----- nvinfo : EIATTR_MERCURY_ISA_VERSION
	.align		4
.L_182:
        /*0490*/ 	.byte	0x03, 0x5f
        /*0492*/ 	.short	0x0000


	//----- nvinfo : EIATTR_INT_WARP_WIDE_INSTR_OFFSETS
	.align		4
        /*0494*/ 	.byte	0x04, 0x31
        /*0496*/ 	.short	(.L_184 - .L_183)


	//   ....[0]....
.L_183:
        /*0498*/ 	.word	0x000140c0


	//   ....[1]....
        /*049c*/ 	.word	0x00014140


	//----- nvinfo : EIATTR_COOP_GROUP_MASK_REGIDS
	.align		4
.L_184:
        /*04a0*/ 	.byte	0x04, 0x29
        /*04a2*/ 	.short	(.L_186 - .L_185)


	//   ....[0]....
.L_185:
        /*04a4*/ 	.word	0xffffffff


	//   ....[1]....
        /*04a8*/ 	.word	0xffffffff


	//   ....[2]....
        /*04ac*/ 	.word	0xffffffff


	//   ....[3]....
        /*04b0*/ 	.word	0xffffffff


	//   ....[4]....
        /*04b4*/ 	.word	0xffffffff


	//   ....[5]....
        /*04b8*/ 	.word	0xffffffff


	//   ....[6]....
        /*04bc*/ 	.word	0xffffffff


	//   ....[7]....
        /*04c0*/ 	.word	0xffffffff


	//   ....[8]....
        /*04c4*/ 	.word	0xffffffff


	//   ....[9]....
        /*04c8*/ 	.word	0xffffffff


	//   ....[10]....
        /*04cc*/ 	.word	0xffffffff


	//   ....[11]....
        /*04d0*/ 	.word	0xffffffff


	//   ....[12]....
        /*04d4*/ 	.word	0xffffffff


	//   ....[13]....
        /*04d8*/ 	.word	0xffffffff


	//   ....[14]....
        /*04dc*/ 	.word	0xffffffff


	//   ....[15]....
        /*04e0*/ 	.word	0xffffffff


	//   ....[16]....
        /*04e4*/ 	.word	0xffffffff


	//   ....[17]....
        /*04e8*/ 	.word	0xffffffff


	//   ....[18]....
        /*04ec*/ 	.word	0xffffffff


	//   ....[19]....
        /*04f0*/ 	.word	0xffffffff


	//   ....[20]....
        /*04f4*/ 	.word	0xffffffff


	//   ....[21]....
        /*04f8*/ 	.word	0xffffffff


	//   ....[22]....
        /*04fc*/ 	.word	0xffffffff


	//   ....[23]....
        /*0500*/ 	.word	0xffffffff


	//   ....[24]....
        /*0504*/ 	.word	0xffffffff


	//   ....[25]....
        /*0508*/ 	.word	0xffffffff


	//   ....[26]....
        /*050c*/ 	.word	0xffffffff


	//   ....[27]....
        /*0510*/ 	.word	0xffffffff


	//   ....[28]....
        /*0514*/ 	.word	0xffffffff


	//   ....[29]....
        /*0518*/ 	.word	0xffffffff


	//   ....[30]....
        /*051c*/ 	.word	0xffffffff


	//   ....[31]....
        /*0520*/ 	.word	0xffffffff


	//   ....[32]....
        /*0524*/ 	.word	0xffffffff


	//   ....[33]....
        /*0528*/ 	.word	0xffffffff


	//   ....[34]....
        /*052c*/ 	.word	0xffffffff


	//   ....[35]....
        /*0530*/ 	.word	0xffffffff


	//   ....[36]....
        /*0534*/ 	.word	0xffffffff


	//   ....[37]....
        /*0538*/ 	.word	0xffffffff


	//   ....[38]....
        /*053c*/ 	.word	0xffffffff


	//   ....[39]....
        /*0540*/ 	.word	0xffffffff


	//   ....[40]....
        /*0544*/ 	.word	0xffffffff


	//   ....[41]....
        /*0548*/ 	.word	0xffffffff


	//   ....[42]....
        /*054c*/ 	.word	0xffffffff


	//   ....[43]....
        /*0550*/ 	.word	0xffffffff


	//   ....[44]....
        /*0554*/ 	.word	0xffffffff


	//   ....[45]....
        /*0558*/ 	.word	0xffffffff


	//   ....[46]....
        /*055c*/ 	.word	0xffffffff


	//   ....[47]....
        /*0560*/ 	.word	0xffffffff


	//   ....[48]....
        /*0564*/ 	.word	0xffffffff


	//   ....[49]....
        /*0568*/ 	.word	0xffffffff


	//   ....[50]....
        /*056c*/ 	.word	0xffffffff


	//   ....[51]....
        /*0570*/ 	.word	0xffffffff


	//   ....[52]....
        /*0574*/ 	.word	0xffffffff


	//   ....[53]....
        /*0578*/ 	.word	0xffffffff


	//   ....[54]....
        /*057c*/ 	.word	0xffffffff


	//   ....[55]....
        /*0580*/ 	.word	0xffffffff


	//   ....[56]....
        /*0584*/ 	.word	0xffffffff


	//   ....[57]....
        /*0588*/ 	.word	0xffffffff


	//   ....[58]....
        /*058c*/ 	.word	0xffffffff


	//   ....[59]....
        /*0590*/ 	.word	0xffffffff


	//   ....[60]....
        /*0594*/ 	.word	0xffffffff


	//   ....[61]....
        /*0598*/ 	.word	0xffffffff


	//   ....[62]....
        /*059c*/ 	.word	0xffffffff


	//   ....[63]....
        /*05a0*/ 	.word	0xffffffff


	//   ....[64]....
        /*05a4*/ 	.word	0xffffffff


	//   ....[65]....
        /*05a8*/ 	.word	0xffffffff


	//   ....[66]....
        /*05ac*/ 	.word	0xffffffff


	//   ....[67]....
        /*05b0*/ 	.word	0xffffffff


	//   ....[68]....
        /*05b4*/ 	.word	0xffffffff


	//   ....[69]....
        /*05b8*/ 	.word	0xffffffff


	//   ....[70]....
        /*05bc*/ 	.word	0xffffffff


	//   ....[71]....
        /*05c0*/ 	.word	0xffffffff


	//   ....[72]....
        /*05c4*/ 	.word	0xffffffff


	//   ....[73]....
        /*05c8*/ 	.word	0xffffffff


	//   ....[74]....
        /*05cc*/ 	.word	0xffffffff


	//   ....[75]....
        /*05d0*/ 	.word	0xffffffff


	//   ....[76]....
        /*05d4*/ 	.word	0xffffffff


	//   ....[77]....
        /*05d8*/ 	.word	0xffffffff


	//   ....[78]....
        /*05dc*/ 	.word	0xffffffff


	//   ....[79]....
        /*05e0*/ 	.word	0xffffffff


	//   ....[80]....
        /*05e4*/ 	.word	0xffffffff


	//   ....[81]....
        /*05e8*/ 	.word	0xffffffff


	//   ....[82]....
        /*05ec*/ 	.word	0xffffffff


	//   ....[83]....
        /*05f0*/ 	.word	0xffffffff


	//   ....[84]....
        /*05f4*/ 	.word	0xffffffff


	//   ....[85]....
        /*05f8*/ 	.word	0xffffffff


	//   ....[86]....
        /*05fc*/ 	.word	0xffffffff


	//   ....[87]....
        /*0600*/ 	.word	0xffffffff


	//   ....[88]....
        /*0604*/ 	.word	0xffffffff


	//   ....[89]....
        /*0608*/ 	.word	0xffffffff


	//   ....[90]....
        /*060c*/ 	.word	0xffffffff


	//   ....[91]....
        /*0610*/ 	.word	0xffffffff


	//   ....[92]....
        /*0614*/ 	.word	0xffffffff


	//   ....[93]....
        /*0618*/ 	.word	0xffffffff


	//   ....[94]....
        /*061c*/ 	.word	0xffffffff


	//   ....[95]....
        /*0620*/ 	.word	0xffffffff


	//   ....[96]....
        /*0624*/ 	.word	0xffffffff


	//   ....[97]....
        /*0628*/ 	.word	0xffffffff


	//   ....[98]....
        /*062c*/ 	.word	0xffffffff


	//   ....[99]....
        /*0630*/ 	.word	0xffffffff


	//   ....[100]....
        /*0634*/ 	.word	0xffffffff


	//   ....[101]....
        /*0638*/ 	.word	0xffffffff


	//   ....[102]....
        /*063c*/ 	.word	0xffffffff


	//   ....[103]....
        /*0640*/ 	.word	0xffffffff


	//   ....[104]....
        /*0644*/ 	.word	0xffffffff


	//   ....[105]....
        /*0648*/ 	.word	0xffffffff


	//   ....[106]....
        /*064c*/ 	.word	0xffffffff


	//   ....[107]....
        /*0650*/ 	.word	0xffffffff


	//   ....[108]....
        /*0654*/ 	.word	0xffffffff


	//   ....[109]....
        /*0658*/ 	.word	0xffffffff


	//   ....[110]....
        /*065c*/ 	.word	0xffffffff


	//   ....[111]....
        /*0660*/ 	.word	0xffffffff


	//   ....[112]....
        /*0664*/ 	.word	0xffffffff


	//   ....[113]....
        /*0668*/ 	.word	0xffffffff


	//   ....[114]....
        /*066c*/ 	.word	0xffffffff


	//   ....[115]....
        /*0670*/ 	.word	0xffffffff


	//   ....[116]....
        /*0674*/ 	.word	0xffffffff


	//   ....[117]....
        /*0678*/ 	.word	0xffffffff


	//   ....[118]....
        /*067c*/ 	.word	0xffffffff


	//   ....[119]....
        /*0680*/ 	.word	0xffffffff


	//   ....[120]....
        /*0684*/ 	.word	0xffffffff


	//   ....[121]....
        /*0688*/ 	.word	0xffffffff


	//   ....[122]....
        /*068c*/ 	.word	0xffffffff


	//   ....[123]....
        /*0690*/ 	.word	0xffffffff


	//   ....[124]....
        /*0694*/ 	.word	0xffffffff


	//   ....[125]....
        /*0698*/ 	.word	0xffffffff


	//   ....[126]....
        /*069c*/ 	.word	0xffffffff


	//   ....[127]....
        /*06a0*/ 	.word	0xffffffff


	//   ....[128]....
        /*06a4*/ 	.word	0xffffffff


	//   ....[129]....
        /*06a8*/ 	.word	0xffffffff


	//   ....[130]....
        /*06ac*/ 	.word	0xffffffff


	//   ....[131]....
        /*06b0*/ 	.word	0xffffffff


	//   ....[132]....
        /*06b4*/ 	.word	0xffffffff


	//   ....[133]....
        /*06b8*/ 	.word	0xffffffff


	//   ....[134]....
        /*06bc*/ 	.word	0xffffffff


	//   ....[135]....
        /*06c0*/ 	.word	0xffffffff


	//   ....[136]....
        /*06c4*/ 	.word	0xffffffff


	//   ....[137]....
        /*06c8*/ 	.word	0xffffffff


	//   ....[138]....
        /*06cc*/ 	.word	0xffffffff


	//   ....[139]....
        /*06d0*/ 	.word	0xffffffff


	//   ....[140]....
        /*06d4*/ 	.word	0xffffffff


	//   ....[141]....
        /*06d8*/ 	.word	0xffffffff


	//   ....[142]....
        /*06dc*/ 	.word	0xffffffff


	//   ....[143]....
        /*06e0*/ 	.word	0xffffffff


	//   ....[144]....
        /*06e4*/ 	.word	0xffffffff


	//   ....[145]....
        /*06e8*/ 	.word	0xffffffff


	//   ....[146]....
        /*06ec*/ 	.word	0xffffffff


	//   ....[147]....
        /*06f0*/ 	.word	0xffffffff


	//   ....[148]....
        /*06f4*/ 	.word	0xffffffff


	//   ....[149]....
        /*06f8*/ 	.word	0xffffffff


	//   ....[150]....
        /*06fc*/ 	.word	0xffffffff


	//   ....[151]....
        /*0700*/ 	.word	0xffffffff


	//   ....[152]....
        /*0704*/ 	.word	0xffffffff


	//   ....[153]....
        /*0708*/ 	.word	0xffffffff


	//   ....[154]....
        /*070c*/ 	.word	0xffffffff


	//   ....[155]....
        /*0710*/ 	.word	0xffffffff


	//   ....[156]....
        /*0714*/ 	.word	0xffffffff


	//   ....[157]....
        /*0718*/ 	.word	0xffffffff


	//   ....[158]....
        /*071c*/ 	.word	0xffffffff


	//   ....[159]....
        /*0720*/ 	.word	0xffffffff


	//   ....[160]....
        /*0724*/ 	.word	0xffffffff


	//   ....[161]....
        /*0728*/ 	.word	0xffffffff


	//   ....[162]....
        /*072c*/ 	.word	0xffffffff


	//   ....[163]....
        /*0730*/ 	.word	0xffffffff


	//   ....[164]....
        /*0734*/ 	.word	0xffffffff


	//   ....[165]....
        /*0738*/ 	.word	0xffffffff


	//   ....[166]....
        /*073c*/ 	.word	0xffffffff


	//   ....[167]....
        /*0740*/ 	.word	0xffffffff


	//   ....[168]....
        /*0744*/ 	.word	0xffffffff


	//   ....[169]....
        /*0748*/ 	.word	0xffffffff


	//   ....[170]....
        /*074c*/ 	.word	0xffffffff


	//   ....[171]....
        /*0750*/ 	.word	0xffffffff


	//   ....[172]....
        /*0754*/ 	.word	0xffffffff


	//   ....[173]....
        /*0758*/ 	.word	0xffffffff


	//   ....[174]....
        /*075c*/ 	.word	0xffffffff


	//   ....[175]....
        /*0760*/ 	.word	0xffffffff


	//   ....[176]....
        /*0764*/ 	.word	0xffffffff


	//   ....[177]....
        /*0768*/ 	.word	0xffffffff


	//   ....[178]....
        /*076c*/ 	.word	0xffffffff


	//   ....[179]....
        /*0770*/ 	.word	0xffffffff


	//   ....[180]....
        /*0774*/ 	.word	0xffffffff


	//   ....[181]....
        /*0778*/ 	.word	0xffffffff


	//   ....[182]....
        /*077c*/ 	.word	0xffffffff


	//   ....[183]....
        /*0780*/ 	.word	0xffffffff


	//   ....[184]....
        /*0784*/ 	.word	0xffffffff


	//   ....[185]....
        /*0788*/ 	.word	0xffffffff


	//   ....[186]....
        /*078c*/ 	.word	0xffffffff


	//   ....[187]....
        /*0790*/ 	.word	0xffffffff


	//   ....[188]....
        /*0794*/ 	.word	0xffffffff


	//   ....[189]....
        /*0798*/ 	.word	0xffffffff


	//   ....[190]....
        /*079c*/ 	.word	0xffffffff


	//   ....[191]....
        /*07a0*/ 	.word	0xffffffff


	//   ....[192]....
        /*07a4*/ 	.word	0xffffffff


	//   ....[193]....
        /*07a8*/ 	.word	0xffffffff


	//   ....[194]....
        /*07ac*/ 	.word	0xffffffff


	//   ....[195]....
        /*07b0*/ 	.word	0xffffffff


	//   ....[196]....
        /*07b4*/ 	.word	0xffffffff


	//   ....[197]....
        /*07b8*/ 	.word	0xffffffff


	//   ....[198]....
        /*07bc*/ 	.word	0xffffffff


	//   ....[199]....
        /*07c0*/ 	.word	0xffffffff


	//   ....[200]....
        /*07c4*/ 	.word	0xffffffff


	//   ....[201]....
        /*07c8*/ 	.word	0xffffffff


	//   ....[202]....
        /*07cc*/ 	.word	0xffffffff


	//   ....[203]....
        /*07d0*/ 	.word	0xffffffff


	//   ....[204]....
        /*07d4*/ 	.word	0xffffffff


	//   ....[205]....
        /*07d8*/ 	.word	0xffffffff


	//   ....[206]....
        /*07dc*/ 	.word	0xffffffff


	//   ....[207]....
        /*07e0*/ 	.word	0xffffffff


	//   ....[208]....
        /*07e4*/ 	.word	0xffffffff


	//   ....[209]....
        /*07e8*/ 	.word	0xffffffff


	//   ....[210]....
        /*07ec*/ 	.word	0xffffffff


	//   ....[211]....
        /*07f0*/ 	.word	0xffffffff


	//   ....[212]....
        /*07f4*/ 	.word	0xffffffff


	//   ....[213]....
        /*07f8*/ 	.word	0xffffffff


	//   ....[214]....
        /*07fc*/ 	.word	0xffffffff


	//   ....[215]....
        /*0800*/ 	.word	0xffffffff


	//   ....[216]....
        /*0804*/ 	.word	0xffffffff


	//   ....[217]....
        /*0808*/ 	.word	0xffffffff


	//   ....[218]....
        /*080c*/ 	.word	0xffffffff


	//   ....[219]....
        /*0810*/ 	.word	0xffffffff


	//   ....[220]....
        /*0814*/ 	.word	0xffffffff


	//   ....[221]....
        /*0818*/ 	.word	0xffffffff


	//   ....[222]....
        /*081c*/ 	.word	0xffffffff


	//   ....[223]....
        /*0820*/ 	.word	0xffffffff


	//   ....[224]....
        /*0824*/ 	.word	0xffffffff


	//   ....[225]....
        /*0828*/ 	.word	0xffffffff


	//   ....[226]....
        /*082c*/ 	.word	0xffffffff


	//   ....[227]....
        /*0830*/ 	.word	0xffffffff


	//   ....[228]....
        /*0834*/ 	.word	0xffffffff


	//   ....[229]....
        /*0838*/ 	.word	0xffffffff


	//   ....[230]....
        /*083c*/ 	.word	0xffffffff


	//   ....[231]....
        /*0840*/ 	.word	0xffffffff


	//   ....[232]....
        /*0844*/ 	.word	0xffffffff


	//   ....[233]....
        /*0848*/ 	.word	0xffffffff


	//   ....[234]....
        /*084c*/ 	.word	0xffffffff


	//   ....[235]....
        /*0850*/ 	.word	0xffffffff


	//   ....[236]....
        /*0854*/ 	.word	0xffffffff


	//   ....[237]....
        /*0858*/ 	.word	0xffffffff


	//   ....[238]....
        /*085c*/ 	.word	0xffffffff


	//   ....[239]....
        /*0860*/ 	.word	0xffffffff


	//   ....[240]....
        /*0864*/ 	.word	0xffffffff


	//   ....[241]....
        /*0868*/ 	.word	0xffffffff


	//   ....[242]....
        /*086c*/ 	.word	0xffffffff


	//   ....[243]....
        /*0870*/ 	.word	0xffffffff


	//   ....[244]....
        /*0874*/ 	.word	0xffffffff


	//   ....[245]....
        /*0878*/ 	.word	0xffffffff


	//   ....[246]....
        /*087c*/ 	.word	0xffffffff


	//   ....[247]....
        /*0880*/ 	.word	0xffffffff


	//   ....[248]....
        /*0884*/ 	.word	0xffffffff


	//   ....[249]....
        /*0888*/ 	.word	0xffffffff


	//   ....[250]....
        /*088c*/ 	.word	0xffffffff


	//   ....[251]....
        /*0890*/ 	.word	0xffffffff


	//   ....[252]....
        /*0894*/ 	.word	0xffffffff


	//   ....[253]....
        /*0898*/ 	.word	0xffffffff


	//   ....[254]....
        /*089c*/ 	.word	0xffffffff


	//   ....[255]....
        /*08a0*/ 	.word	0xffffffff


	//   ....[0]....
        /*08a4*/ 	.word	0xffffffff


	//   ....[1]....
        /*08a8*/ 	.word	0xffffffff


	//   ....[2]....
        /*08ac*/ 	.word	0xffffffff


	//   ....[3]....
        /*08b0*/ 	.word	0xffffffff


	//   ....[4]....
        /*08b4*/ 	.word	0xffffffff


	//   ....[5]....
        /*08b8*/ 	.word	0xffffffff


	//   ....[6]....
        /*08bc*/ 	.word	0xffffffff


	//   ....[7]....
        /*08c0*/ 	.word	0xffffffff


	//   ....[8]....
        /*08c4*/ 	.word	0xffffffff


	//   ....[9]....
        /*08c8*/ 	.word	0xffffffff


	//   ....[10]....
        /*08cc*/ 	.word	0xffffffff


	//   ....[11]....
        /*08d0*/ 	.word	0xffffffff


	//   ....[12]....
        /*08d4*/ 	.word	0xffffffff


	//   ....[13]....
        /*08d8*/ 	.word	0xffffffff


	//   ....[14]....
        /*08dc*/ 	.word	0xffffffff


	//   ....[15]....
        /*08e0*/ 	.word	0xffffffff


	//   ....[16]....
        /*08e4*/ 	.word	0xffffffff


	//   ....[17]....
        /*08e8*/ 	.word	0xffffffff


	//   ....[18]....
        /*08ec*/ 	.word	0xffffffff


	//   ....[19]....
        /*08f0*/ 	.word	0xffffffff


	//   ....[20]....
        /*08f4*/ 	.word	0xffffffff


	//   ....[21]....
        /*08f8*/ 	.word	0xffffffff


	//   ....[22]....
        /*08fc*/ 	.word	0xffffffff


	//   ....[23]....
        /*0900*/ 	.word	0xffffffff


	//   ....[24]....
        /*0904*/ 	.word	0xffffffff


	//   ....[25]....
        /*0908*/ 	.word	0xffffffff


	//   ....[26]....
        /*090c*/ 	.word	0xffffffff


	//   ....[27]....
        /*0910*/ 	.word	0xffffffff


	//   ....[28]....
        /*0914*/ 	.word	0xffffffff


	//   ....[29]....
        /*0918*/ 	.word	0xffffffff


	//   ....[30]....
        /*091c*/ 	.word	0xffffffff


	//   ....[31]....
        /*0920*/ 	.word	0xffffffff


	//   ....[32]....
        /*0924*/ 	.word	0xffffffff


	//   ....[33]....
        /*0928*/ 	.word	0xffffffff


	//   ....[34]....
        /*092c*/ 	.word	0xffffffff


	//   ....[35]....
        /*0930*/ 	.word	0xffffffff


	//   ....[36]....
        /*0934*/ 	.word	0xffffffff


	//   ....[37]....
        /*0938*/ 	.word	0xffffffff


	//   ....[38]....
        /*093c*/ 	.word	0xffffffff


	//   ....[39]....
        /*0940*/ 	.word	0xffffffff


	//   ....[40]....
        /*0944*/ 	.word	0xffffffff


	//   ....[41]....
        /*0948*/ 	.word	0xffffffff


	//   ....[42]....
        /*094c*/ 	.word	0xffffffff


	//   ....[43]....
        /*0950*/ 	.word	0xffffffff


	//   ....[44]....
        /*0954*/ 	.word	0xffffffff


	//   ....[45]....
        /*0958*/ 	.word	0xffffffff


	//   ....[46]....
        /*095c*/ 	.word	0xffffffff


	//   ....[47]....
        /*0960*/ 	.word	0xffffffff


	//   ....[48]....
        /*0964*/ 	.word	0xffffffff


	//   ....[49]....
        /*0968*/ 	.word	0xffffffff


	//   ....[50]....
        /*096c*/ 	.word	0xffffffff


	//   ....[51]....
        /*0970*/ 	.word	0xffffffff


	//   ....[52]....
        /*0974*/ 	.word	0xffffffff


	//   ....[53]....
        /*0978*/ 	.word	0xffffffff


	//   ....[54]....
        /*097c*/ 	.word	0xffffffff


	//   ....[55]....
        /*0980*/ 	.word	0xffffffff


	//   ....[56]....
        /*0984*/ 	.word	0xffffffff


	//   ....[57]....
        /*0988*/ 	.word	0xffffffff


	//   ....[58]....
        /*098c*/ 	.word	0xffffffff


	//   ....[59]....
        /*0990*/ 	.word	0xffffffff


	//   ....[60]....
        /*0994*/ 	.word	0xffffffff


	//   ....[61]....
        /*0998*/ 	.word	0xffffffff


	//   ....[62]....
        /*099c*/ 	.word	0xffffffff


	//   ....[63]....
        /*09a0*/ 	.word	0xffffffff


	//   ....[64]....
        /*09a4*/ 	.word	0xffffffff


	//   ....[65]....
        /*09a8*/ 	.word	0xffffffff


	//   ....[66]....
        /*09ac*/ 	.word	0xffffffff


	//   ....[67]....
        /*09b0*/ 	.word	0xffffffff


	//   ....[68]....
        /*09b4*/ 	.word	0xffffffff


	//   ....[69]....
        /*09b8*/ 	.word	0xffffffff


	//   ....[70]....
        /*09bc*/ 	.word	0xffffffff


	//----- nvinfo : EIATTR_COOP_GROUP_INSTR_OFFSETS
	.align		4
.L_186:
        /*09c0*/ 	.byte	0x04, 0x28
        /*09c2*/ 	.short	(.L_188 - .L_187)


	//   ....[0]....
.L_187:
        /*09c4*/ 	.word	0x00000050


	//   ....[1]....
        /*09c8*/ 	.word	0x00001360


	//   ....[2]....
        /*09cc*/ 	.word	0x00001380


	//   ....[3]....
        /*09d0*/ 	.word	0x000014d0


	//   ....[4]....
        /*09d4*/ 	.word	0x000014e0


	//   ....[5]....
        /*09d8*/ 	.word	0x000015c0


	//   ....[6]....
        /*09dc*/ 	.word	0x000015e0


	//   ....[7]....
        /*09e0*/ 	.word	0x000016c0


	//   ....[8]....
        /*09e4*/ 	.word	0x000016d0


	//   ....[9]....
        /*09e8*/ 	.word	0x000017b0


	//   ....[10]....
        /*09ec*/ 	.word	0x000017d0


	//   ....[11]....
        /*09f0*/ 	.word	0x000018b0


	//   ....[12]....
        /*09f4*/ 	.word	0x000018c0


	//   ....[13]....
        /*09f8*/ 	.word	0x000019a0


	//   ....[14]....
        /*09fc*/ 	.word	0x000019c0


	//   ....[15]....
        /*0a00*/ 	.word	0x00001aa0


	//   ....[16]....
        /*0a04*/ 	.word	0x00001ab0


	//   ....[17]....
        /*0a08*/ 	.word	0x00001f70


	//   ....[18]....
        /*0a0c*/ 	.word	0x00001f90


	//   ....[19]....
        /*0a10*/ 	.word	0x00001fb0


	//   ....[20]....
        /*0a14*/ 	.word	0x00001fd0


	//   ....[21]....
        /*0a18*/ 	.word	0x00001ff0


	//   ....[22]....
        /*0a1c*/ 	.word	0x00002000


	//   ....[23]....
        /*0a20*/ 	.word	0x00002020


	//   ....[24]....
        /*0a24*/ 	.word	0x00002040


	//   ....[25]....
        /*0a28*/ 	.word	0x000020b0


	//   ....[26]....
        /*0a2c*/ 	.word	0x000020f0


	//   ....[27]....
        /*0a30*/ 	.word	0x00002140


	//   ....[28]....
        /*0a34*/ 	.word	0x00002180


	//   ....[29]....
        /*0a38*/ 	.word	0x00002190


	//   ....[30]....
        /*0a3c*/ 	.word	0x000021b0


	//   ....[31]....
        /*0a40*/ 	.word	0x00002300


	//   ....[32]....
        /*0a44*/ 	.word	0x00002310


	//   ....[33]....
        /*0a48*/ 	.word	0x00002320


	//   ....[34]....
        /*0a4c*/ 	.word	0x00002370


	//   ....[35]....
        /*0a50*/ 	.word	0x00002380


	//   ....[36]....
        /*0a54*/ 	.word	0x00002390


	//   ....[37]....
        /*0a58*/ 	.word	0x000023a0


	//   ....[38]....
        /*0a5c*/ 	.word	0x000023b0


	//   ....[39]....
        /*0a60*/ 	.word	0x000023c0


	//   ....[40]....
        /*0a64*/ 	.word	0x000023e0


	//   ....[41]....
        /*0a68*/ 	.word	0x000023f0


	//   ....[42]....
        /*0a6c*/ 	.word	0x00002410


	//   ....[43]....
        /*0a70*/ 	.word	0x00002490


	//   ....[44]....
        /*0a74*/ 	.word	0x000024b0


	//   ....[45]....
        /*0a78*/ 	.word	0x00003f90


	//   ....[46]....
        /*0a7c*/ 	.word	0x00003fb0


	//   ....[47]....
        /*0a80*/ 	.word	0x00003fc0


	//   ....[48]....
        /*0a84*/ 	.word	0x00003fd0


	//   ....[49]....
        /*0a88*/ 	.word	0x00003fe0


	//   ....[50]....
        /*0a8c*/ 	.word	0x00003ff0


	//   ....[51]....
        /*0a90*/ 	.word	0x00004000


	//   ....[52]....
        /*0a94*/ 	.word	0x00004010


	//   ....[53]....
        /*0a98*/ 	.word	0x00004030


	//   ....[54]....
        /*0a9c*/ 	.word	0x00004060


	//   ....[55]....
        /*0aa0*/ 	.word	0x00004080


	//   ....[56]....
        /*0aa4*/ 	.word	0x000040a0


	//   ....[57]....
        /*0aa8*/ 	.word	0x00004100


	//   ....[58]....
        /*0aac*/ 	.word	0x00004110


	//   ....[59]....
        /*0ab0*/ 	.word	0x000042c0


	//   ....[60]....
        /*0ab4*/ 	.word	0x00004680


	//   ....[61]....
        /*0ab8*/ 	.word	0x00004690


	//   ....[62]....
        /*0abc*/ 	.word	0x000046a0


	//   ....[63]....
        /*0ac0*/ 	.word	0x00005820


	//   ....[64]....
        /*0ac4*/ 	.word	0x00005850


	//   ....[65]....
        /*0ac8*/ 	.word	0x00005870


	//   ....[66]....
        /*0acc*/ 	.word	0x00005880


	//   ....[67]....
        /*0ad0*/ 	.word	0x000058b0


	//   ....[68]....
        /*0ad4*/ 	.word	0x000058d0


	//   ....[69]....
        /*0ad8*/ 	.word	0x000058f0


	//   ....[70]....
        /*0adc*/ 	.word	0x00005900


	//   ....[71]....
        /*0ae0*/ 	.word	0x000084e0


	//   ....[72]....
        /*0ae4*/ 	.word	0x00008500


	//   ....[73]....
        /*0ae8*/ 	.word	0x00008510


	//   ....[74]....
        /*0aec*/ 	.word	0x00008520


	//   ....[75]....
        /*0af0*/ 	.word	0x00008530


	//   ....[76]....
        /*0af4*/ 	.word	0x00008540


	//   ....[77]....
        /*0af8*/ 	.word	0x00008550


	//   ....[78]....
        /*0afc*/ 	.word	0x00008560


	//   ....[79]....
        /*0b00*/ 	.word	0x00008570


	//   ....[80]....
        /*0b04*/ 	.word	0x00008580


	//   ....[81]....
        /*0b08*/ 	.word	0x00008590


	//   ....[82]....
        /*0b0c*/ 	.word	0x000085a0


	//   ....[83]....
        /*0b10*/ 	.word	0x000085b0


	//   ....[84]....
        /*0b14*/ 	.word	0x000085c0


	//   ....[85]....
        /*0b18*/ 	.word	0x0000a0a0


	//   ....[86]....
        /*0b1c*/ 	.word	0x0000a0c0


	//   ....[87]....
        /*0b20*/ 	.word	0x0000a120


	//   ....[88]....
        /*0b24*/ 	.word	0x0000a130


	//   ....[89]....
        /*0b28*/ 	.word	0x0000a170


	//   ....[90]....
        /*0b2c*/ 	.word	0x0000a180


	//   ....[91]....
        /*0b30*/ 	.word	0x0000a1c0


	//   ....[92]....
        /*0b34*/ 	.word	0x0000a1d0


	//   ....[93]....
        /*0b38*/ 	.word	0x0000a210


	//   ....[94]....
        /*0b3c*/ 	.word	0x0000a220


	//   ....[95]....
        /*0b40*/ 	.word	0x0000a260


	//   ....[96]....
        /*0b44*/ 	.word	0x0000a270


	//   ....[97]....
        /*0b48*/ 	.word	0x0000a280


	//   ....[98]....
        /*0b4c*/ 	.word	0x0000a290


	//   ....[99]....
        /*0b50*/ 	.word	0x0000a420


	//   ....[100]....
        /*0b54*/ 	.word	0x0000a7d0


	//   ....[101]....
        /*0b58*/ 	.word	0x0000a7e0


	//   ....[102]....
        /*0b5c*/ 	.word	0x0000a7f0


	//   ....[103]....
        /*0b60*/ 	.word	0x0000b1d0


	//   ....[104]....
        /*0b64*/ 	.word	0x0000b370


	//   ....[105]....
        /*0b68*/ 	.word	0x0000b890


	//   ....[106]....
        /*0b6c*/ 	.word	0x0000b970


	//   ....[107]....
        /*0b70*/ 	.word	0x0000b9f0


	//   ....[108]....
        /*0b74*/ 	.word	0x0000ba20


	//   ....[109]....
        /*0b78*/ 	.word	0x0000bae0


	//   ....[110]....
        /*0b7c*/ 	.word	0x0000bb00


	//   ....[111]....
        /*0b80*/ 	.word	0x0000e900


	//   ....[112]....
        /*0b84*/ 	.word	0x0000e920


	//   ....[113]....
        /*0b88*/ 	.word	0x0000e950


	//   ....[114]....
        /*0b8c*/ 	.word	0x0000e970


	//   ....[115]....
        /*0b90*/ 	.word	0x0000e990


	//   ....[116]....
        /*0b94*/ 	.word	0x0000e9b0


	//   ....[117]....
        /*0b98*/ 	.word	0x0000e9d0


	//   ....[118]....
        /*0b9c*/ 	.word	0x0000e9f0


	//   ....[119]....
        /*0ba0*/ 	.word	0x0000ea10


	//   ....[120]....
        /*0ba4*/ 	.word	0x0000ea30


	//   ....[121]....
        /*0ba8*/ 	.word	0x0000ea50


	//   ....[122]....
        /*0bac*/ 	.word	0x0000ea70


	//   ....[123]....
        /*0bb0*/ 	.word	0x0000ea90


	//   ....[124]....
        /*0bb4*/ 	.word	0x0000ec60


	//   ....[125]....
        /*0bb8*/ 	.word	0x000103f0


	//   ....[126]....
        /*0bbc*/ 	.word	0x00010410


	//   ....[127]....
        /*0bc0*/ 	.word	0x00010470


	//   ....[128]....
        /*0bc4*/ 	.word	0x00010480


	//   ....[129]....
        /*0bc8*/ 	.word	0x000104c0


	//   ....[130]....
        /*0bcc*/ 	.word	0x000104d0


	//   ....[131]....
        /*0bd0*/ 	.word	0x00010510


	//   ....[132]....
        /*0bd4*/ 	.word	0x00010520


	//   ....[133]....
        /*0bd8*/ 	.word	0x00010560


	//   ....[134]....
        /*0bdc*/ 	.word	0x00010570


	//   ....[135]....
        /*0be0*/ 	.word	0x000105b0


	//   ....[136]....
        /*0be4*/ 	.word	0x000105c0


	//   ....[137]....
        /*0be8*/ 	.word	0x000105d0


	//   ....[138]....
        /*0bec*/ 	.word	0x000105e0


	//   ....[139]....
        /*0bf0*/ 	.word	0x00010db0


	//   ....[140]....
        /*0bf4*/ 	.word	0x00010dc0


	//   ....[141]....
        /*0bf8*/ 	.word	0x00010df0


	//   ....[142]....
        /*0bfc*/ 	.word	0x00010e00


	//   ....[143]....
        /*0c00*/ 	.word	0x00010e10


	//   ....[144]....
        /*0c04*/ 	.word	0x00010e40


	//   ....[145]....
        /*0c08*/ 	.word	0x00010e60


	//   ....[146]....
        /*0c0c*/ 	.word	0x00010e90


	//   ....[147]....
        /*0c10*/ 	.word	0x000138c0


	//   ....[148]....
        /*0c14*/ 	.word	0x00013930


	//   ....[149]....
        /*0c18*/ 	.word	0x00013940


	//   ....[150]....
        /*0c1c*/ 	.word	0x00013950


	//   ....[151]....
        /*0c20*/ 	.word	0x00013980


	//   ....[152]....
        /*0c24*/ 	.word	0x000139a0


	//   ....[153]....
        /*0c28*/ 	.word	0x000139b0


	//   ....[154]....
        /*0c2c*/ 	.word	0x000139c0


	//   ....[155]....
        /*0c30*/ 	.word	0x00014730


	//   ....[156]....
        /*0c34*/ 	.word	0x00014b60


	//   ....[157]....
        /*0c38*/ 	.word	0x00014b80


	//   ....[158]....
        /*0c3c*/ 	.word	0x00014b90


	//   ....[159]....
        /*0c40*/ 	.word	0x00014ba0


	//   ....[160]....
        /*0c44*/ 	.word	0x00014bb0


	//   ....[161]....
        /*0c48*/ 	.word	0x00014bc0


	//   ....[162]....
        /*0c4c*/ 	.word	0x00014bd0


	//   ....[163]....
        /*0c50*/ 	.word	0x00014be0


	//   ....[164]....
        /*0c54*/ 	.word	0x00014d50


	//   ....[165]....
        /*0c58*/ 	.word	0x00014d80


	//   ....[166]....
        /*0c5c*/ 	.word	0x00014d90


	//   ....[167]....
        /*0c60*/ 	.word	0x00014da0


	//   ....[168]....
        /*0c64*/ 	.word	0x00014dc0


	//   ....[169]....
        /*0c68*/ 	.word	0x00014de0


	//   ....[170]....
        /*0c6c*/ 	.word	0x00014e70


	//   ....[171]....
        /*0c70*/ 	.word	0x00014ea0


	//   ....[172]....
        /*0c74*/ 	.word	0x00014f30


	//   ....[173]....
        /*0c78*/ 	.word	0x00014f60


	//   ....[174]....
        /*0c7c*/ 	.word	0x00014f70


	//   ....[175]....
        /*0c80*/ 	.word	0x00014f80


	//   ....[176]....
        /*0c84*/ 	.word	0x00014f90


	//   ....[177]....
        /*0c88*/ 	.word	0x00014fa0


	//   ....[178]....
        /*0c8c*/ 	.word	0x000150f0


	//   ....[179]....
        /*0c90*/ 	.word	0x00015100


	//   ....[180]....
        /*0c94*/ 	.word	0x00015600


	//   ....[181]....
        /*0c98*/ 	.word	0x00015620


	//   ....[182]....
        /*0c9c*/ 	.word	0x00015710


	//   ....[183]....
        /*0ca0*/ 	.word	0x00015720


	//   ....[184]....
        /*0ca4*/ 	.word	0x000157a0


	//   ....[185]....
        /*0ca8*/ 	.word	0x000157c0


	//   ....[186]....
        /*0cac*/ 	.word	0x00015840


	//   ....[187]....
        /*0cb0*/ 	.word	0x00015850


	//   ....[188]....
        /*0cb4*/ 	.word	0x000158d0


	//   ....[189]....
        /*0cb8*/ 	.word	0x000158f0


	//   ....[190]....
        /*0cbc*/ 	.word	0x00015970


	//   ....[191]....
        /*0cc0*/ 	.word	0x00015980


	//   ....[192]....
        /*0cc4*/ 	.word	0x00015a00


	//   ....[193]....
        /*0cc8*/ 	.word	0x00015a20


	//   ....[194]....
        /*0ccc*/ 	.word	0x00015aa0


	//   ....[195]....
        /*0cd0*/ 	.word	0x00015ab0


	//   ....[196]....
        /*0cd4*/ 	.word	0x00015bc0


	//   ....[197]....
        /*0cd8*/ 	.word	0x00015cb0


	//   ....[198]....
        /*0cdc*/ 	.word	0x00015d20


	//   ....[199]....
        /*0ce0*/ 	.word	0x00015d90


	//   ....[200]....
        /*0ce4*/ 	.word	0x00015df0


	//   ....[201]....
        /*0ce8*/ 	.word	0x00015e60


	//   ....[202]....
        /*0cec*/ 	.word	0x00015ed0


	//   ....[203]....
        /*0cf0*/ 	.word	0x00015f40


	//   ....[204]....
        /*0cf4*/ 	.word	0x00015fa0


	//   ....[205]....
        /*0cf8*/ 	.word	0x00016010


	//   ....[206]....
        /*0cfc*/ 	.word	0x00016080


	//   ....[207]....
        /*0d00*/ 	.word	0x000160f0


	//   ....[208]....
        /*0d04*/ 	.word	0x00016150


	//   ....[209]....
        /*0d08*/ 	.word	0x000161c0


	//   ....[210]....
        /*0d0c*/ 	.word	0x00016230


	//   ....[211]....
        /*0d10*/ 	.word	0x000162a0


	//   ....[212]....
        /*0d14*/ 	.word	0x00016300


	//   ....[213]....
        /*0d18*/ 	.word	0x00016370


	//   ....[214]....
        /*0d1c*/ 	.word	0x000163e0


	//   ....[215]....
        /*0d20*/ 	.word	0x00016490


	//   ....[216]....
        /*0d24*/ 	.word	0x000164f0


	//   ....[217]....
        /*0d28*/ 	.word	0x000165a0


	//   ....[218]....
        /*0d2c*/ 	.word	0x00016600


	//   ....[219]....
        /*0d30*/ 	.word	0x000166b0


	//   ....[220]....
        /*0d34*/ 	.word	0x00016710


	//   ....[221]....
        /*0d38*/ 	.word	0x000167c0


	//   ....[222]....
        /*0d3c*/ 	.word	0x00016820


	//   ....[223]....
        /*0d40*/ 	.word	0x000168d0


	//   ....[224]....
        /*0d44*/ 	.word	0x00016930


	//   ....[225]....
        /*0d48*/ 	.word	0x000169e0


	//   ....[226]....
        /*0d4c*/ 	.word	0x00016a40


	//   ....[227]....
        /*0d50*/ 	.word	0x00016aa0


	//   ....[228]....
        /*0d54*/ 	.word	0x00016b00


	//   ....[229]....
        /*0d58*/ 	.word	0x00016ee0


	//   ....[230]....
        /*0d5c*/ 	.word	0x000172c0


	//   ....[231]....
        /*0d60*/ 	.word	0x00017d60


	//   ....[232]....
        /*0d64*/ 	.word	0x00017db0


	//   ....[233]....
        /*0d68*/ 	.word	0x00017e00


	//   ....[234]....
        /*0d6c*/ 	.word	0x00017e50


	//   ....[235]....
        /*0d70*/ 	.word	0x00017ea0


	//   ....[236]....
        /*0d74*/ 	.word	0x00017ef0


	//   ....[237]....
        /*0d78*/ 	.word	0x00017f40


	//   ....[238]....
        /*0d7c*/ 	.word	0x00017f90


	//   ....[239]....
        /*0d80*/ 	.word	0x00018000


	//   ....[240]....
        /*0d84*/ 	.word	0x00018070


	//   ....[241]....
        /*0d88*/ 	.word	0x00018120


	//   ....[242]....
        /*0d8c*/ 	.word	0x00018180


	//   ....[243]....
        /*0d90*/ 	.word	0x00018230


	//   ....[244]....
        /*0d94*/ 	.word	0x00018290


	//   ....[245]....
        /*0d98*/ 	.word	0x00018340


	//   ....[246]....
        /*0d9c*/ 	.word	0x000183a0


	//   ....[247]....
        /*0da0*/ 	.word	0x00018450


	//   ....[248]....
        /*0da4*/ 	.word	0x000184b0


	//   ....[249]....
        /*0da8*/ 	.word	0x00018560


	//   ....[250]....
        /*0dac*/ 	.word	0x000185c0


	//   ....[251]....
        /*0db0*/ 	.word	0x00018670


	//   ....[252]....
        /*0db4*/ 	.word	0x000186d0


	//   ....[253]....
        /*0db8*/ 	.word	0x00018740


	//   ....[254]....
        /*0dbc*/ 	.word	0x000187b0


	//   ....[255]....
        /*0dc0*/ 	.word	0x00018860


	//   ....[0]....
        /*0dc4*/ 	.word	0x000188c0


	//   ....[1]....
        /*0dc8*/ 	.word	0x00018970


	//   ....[2]....
        /*0dcc*/ 	.word	0x000189d0


	//   ....[3]....
        /*0dd0*/ 	.word	0x00018a80


	//   ....[4]....
        /*0dd4*/ 	.word	0x00018ae0


	//   ....[5]....
        /*0dd8*/ 	.word	0x00018b90


	//   ....[6]....
        /*0ddc*/ 	.word	0x00018bf0


	//   ....[7]....
        /*0de0*/ 	.word	0x00018ca0


	//   ....[8]....
        /*0de4*/ 	.word	0x00018d00


	//   ....[9]....
        /*0de8*/ 	.word	0x00018db0


	//   ....[10]....
        /*0dec*/ 	.word	0x00018e10


	//   ....[11]....
        /*0df0*/ 	.word	0x00018e80


	//   ....[12]....
        /*0df4*/ 	.word	0x00018ef0


	//   ....[13]....
        /*0df8*/ 	.word	0x000192d0


	//   ....[14]....
        /*0dfc*/ 	.word	0x000196c0


	//   ....[15]....
        /*0e00*/ 	.word	0x0001a1e0


	//   ....[16]....
        /*0e04*/ 	.word	0x0001a220


	//   ....[17]....
        /*0e08*/ 	.word	0x0001a270


	//   ....[18]....
        /*0e0c*/ 	.word	0x0001a2b0


	//   ....[19]....
        /*0e10*/ 	.word	0x0001a300


	//   ....[20]....
        /*0e14*/ 	.word	0x0001a340


	//   ....[21]....
        /*0e18*/ 	.word	0x0001a390


	//   ....[22]....
        /*0e1c*/ 	.word	0x0001a3d0


	//   ....[23]....
        /*0e20*/ 	.word	0x0001a420


	//   ....[24]....
        /*0e24*/ 	.word	0x0001a490


	//   ....[25]....
        /*0e28*/ 	.word	0x0001a500


	//   ....[26]....
        /*0e2c*/ 	.word	0x0001a5b0


	//   ....[27]....
        /*0e30*/ 	.word	0x0001a610


	//   ....[28]....
        /*0e34*/ 	.word	0x0001a6c0


	//   ....[29]....
        /*0e38*/ 	.word	0x0001a720


	//   ....[30]....
        /*0e3c*/ 	.word	0x0001a7d0


	//   ....[31]....
        /*0e40*/ 	.word	0x0001a830


	//   ....[32]....
        /*0e44*/ 	.word	0x0001a8e0


	//   ....[33]....
        /*0e48*/ 	.word	0x0001a940


	//   ....[34]....
        /*0e4c*/ 	.word	0x0001a9f0


	//   ....[35]....
        /*0e50*/ 	.word	0x0001aa50


	//   ....[36]....
        /*0e54*/ 	.word	0x0001ab00


	//   ....[37]....
        /*0e58*/ 	.word	0x0001ab60


	//   ....[38]....
        /*0e5c*/ 	.word	0x0001abb0


	//   ....[39]....
        /*0e60*/ 	.word	0x0001abf0


	//   ....[40]....
        /*0e64*/ 	.word	0x0001ac40


	//   ....[41]....
        /*0e68*/ 	.word	0x0001ac80


	//   ....[42]....
        /*0e6c*/ 	.word	0x0001acd0


	//   ....[43]....
        /*0e70*/ 	.word	0x0001ad10


	//   ....[44]....
        /*0e74*/ 	.word	0x0001ad60


	//   ....[45]....
        /*0e78*/ 	.word	0x0001ada0


	//   ....[46]....
        /*0e7c*/ 	.word	0x0001adf0


	//   ....[47]....
        /*0e80*/ 	.word	0x0001ae50


	//   ....[48]....
        /*0e84*/ 	.word	0x0001aea0


	//   ....[49]....
        /*0e88*/ 	.word	0x0001af00


	//   ....[50]....
        /*0e8c*/ 	.word	0x0001af50


	//   ....[51]....
        /*0e90*/ 	.word	0x0001afb0


	//   ....[52]....
        /*0e94*/ 	.word	0x0001b000


	//   ....[53]....
        /*0e98*/ 	.word	0x0001b050


	//   ....[54]....
        /*0e9c*/ 	.word	0x0001b0c0


	//   ....[55]....
        /*0ea0*/ 	.word	0x0001b130


	//   ....[56]....
        /*0ea4*/ 	.word	0x0001b1a0


	//   ....[57]....
        /*0ea8*/ 	.word	0x0001b200


	//   ....[58]....
        /*0eac*/ 	.word	0x0001b270


	//   ....[59]....
        /*0eb0*/ 	.word	0x0001b2e0


	//   ....[60]....
        /*0eb4*/ 	.word	0x0001b350


	//   ....[61]....
        /*0eb8*/ 	.word	0x0001b3b0


	//   ....[62]....
        /*0ebc*/ 	.word	0x0001b420


	//   ....[63]....
        /*0ec0*/ 	.word	0x0001b490


	//   ....[64]....
        /*0ec4*/ 	.word	0x0001b500


	//   ....[65]....
        /*0ec8*/ 	.word	0x0001b560


	//   ....[66]....
        /*0ecc*/ 	.word	0x0001b5d0


	//   ....[67]....
        /*0ed0*/ 	.word	0x0001b640


	//   ....[68]....
        /*0ed4*/ 	.word	0x0001b6b0


	//   ....[69]....
        /*0ed8*/ 	.word	0x0001b710


	//   ....[70]....
        /*0edc*/ 	.word	0x0001b780


	//----- nvinfo : EIATTR_EXIT_INSTR_OFFSETS
	.align		4
.L_188:
        /*0ee0*/ 	.byte	0x04, 0x1c
        /*0ee2*/ 	.short	(.L_190 - .L_189)


	//   ....[0]....
.L_189:
        /*0ee4*/ 	.word	0x000000a0


	//   ....[1]....
        /*0ee8*/ 	.word	0x00015c60


	//----- nvinfo : EIATTR_MAX_THREADS
	.align		4
.L_190:
        /*0eec*/ 	.byte	0x04, 0x05
        /*0eee*/ 	.short	(.L_192 - .L_191)
.L_191:
        /*0ef0*/ 	.word	0x00000080
        /*0ef4*/ 	.word	0x00000001
        /*0ef8*/ 	.word	0x00000001


	//----- nvinfo : EIATTR_CRS_STACK_SIZE
	.align		4
.L_192:
        /*0efc*/ 	.byte	0x04, 0x1e
        /*0efe*/ 	.short	(.L_194 - .L_193)
.L_193:
        /*0f00*/ 	.word	0x00000000
.L_194:


//--------------------- .nv.info._ZN7cutlass13device_kernelIN5flash19enable_sm80_to_sm89INS1_16FlashAttnFwdSm80INS1_25CollectiveMainloopFwdSm80ILi4ELi1ELb0EN4cute5tupleIJNS5_1CILi128EEENS7_ILi112EEENS7_ILi64EEEEEELi64ENS_10bfloat16_tEfNS_4arch4Sm80ELb1ELb0ELb1ELb1ELb1ELb0ELb1ELb0EEENS1_21CollectiveEpilogueFwdINS6_IJS8_SA_S9_EEENS6_IJNS7_ILi1EEESI_SI_EEESC_SE_Li128ELb1ELb1ELb0ELb0EEENS1_19SingleTileSchedulerILb1ELb0ELb1ELi128EEEEEEEEEvNT_6ParamsE --------------------------
	.section	.nv.info._ZN7cutlass13device_kernelIN5flash19enable_sm80_to_sm89INS1_16FlashAttnFwdSm80INS1_25CollectiveMainloopFwdSm80ILi4ELi1ELb0EN4cute5tupleIJNS5_1CILi128EEENS7_ILi112EEENS7_ILi64EEEEEELi64ENS_10bfloat16_tEfNS_4arch4Sm80ELb1ELb0ELb1ELb1ELb1ELb0ELb1ELb0EEENS1_21CollectiveEpilogueFwdINS6_IJS8_SA_S9_EEENS6_IJNS7_ILi1EEESI_SI_EEESC_SE_Li128ELb1ELb1ELb0ELb0EEENS1_19SingleTileSchedulerILb1ELb0ELb1ELi128EEEEEEEEEvNT_6ParamsE,"",@"SHT_CUDA_INFO"
	.sectionflags	@""
	.align	4


	//----- nvinfo : EIATTR_CUDA_API_VERSION
	.align		4
        /*0000*/ 	.byte	0x04, 0x37
        /*0002*/ 	.short	(.L_196 - .L_195)
.L_195:
        /*0004*/ 	.word	0x00000082


	//----- nvinfo : EIATTR_SW2861232_WAR
	.align		4
.L_196:
        /*0008*/ 	.byte	0x01, 0x35
	.zero		2


	//----- nvinfo : EIATTR_PARAM_CBANK
	.align		4
        /*000c*/ 	.byte	0x04, 0x0a
        /*000e*/ 	.short	(.L_198 - .L_197)
	.align		4
.L_197:
        /*0010*/ 	.word	index@(.nv.constant0._ZN7cutlass13device_kernelIN5flash19enable_sm80_to_sm89INS1_16FlashAttnFwdSm80INS1_25CollectiveMainloopFwdSm80ILi4ELi1ELb0EN4cute5tupleIJNS5_1CILi128EEENS7_ILi112EEENS7_ILi64EEEEEELi64ENS_10bfloat16_tEfNS_4arch4Sm80ELb1ELb0ELb1ELb1ELb1ELb0ELb1ELb0EEENS1_21CollectiveEpilogueFwdINS6_IJS8_SA_S9_EEENS6_IJNS7_ILi1EEESI_SI_EEESC_SE_Li128ELb1ELb1ELb0ELb0EEENS1_19SingleTileSchedulerILb1ELb0ELb1ELi128EEEEEEEEEvNT_6ParamsE)
        /*0014*/ 	.short	0x0160
        /*0016*/ 	.short	0x0418


	//----- nvinfo : EIATTR_CBANK_PARAM_SIZE
	.align		4
.L_198:
        /*0018*/ 	.byte	0x03, 0x19
        /*001a*/ 	.short	0x0418


	//----- nvinfo : EIATTR_KPARAM_INFO
	.align		4
        /*001c*/ 	.byte	0x04, 0x17
        /*001e*/ 	.short	(.L_200 - .L_199)
.L_199:
        /*0020*/ 	.word	0x00000000
        /*0024*/ 	.short	0x0000
        /*0026*/ 	.short	0x0000
        /*0028*/ 	.byte	0x00, 0xf0, 0x61, 0x10


	//----- nvinfo : EIATTR_MAXREG_COUNT
	.align		4
.L_200:
        /*002c*/ 	.byte	0x03, 0x1b
        /*002e*/ 	.short	0x00ff


	//----- nvinfo : EIATTR_NUM_BARRIERS
	.align		4
        /*0030*/ 	.byte	0x02, 0x4c
        /*0032*/ 	.byte	0x02
	.zero		1


	//----- nvinfo : EIATTR_ANNOTATIONS
	.align		4
        /*0034*/ 	.byte	0x04, 0x55
        /*0036*/ 	.short	(.L_202 - .L_201)


	//   ....[0]....
.L_201:
        /* <DEDUP_REMOVED lines=52> */


	//----- nvinfo : EIATTR_MERCURY_ISA_VERSION
	.align		4
.L_202:
        /*0368*/ 	.byte	0x03, 0x5f
        /*036a*/ 	.short	0x0000


	//----- nvinfo : EIATTR_COOP_GROUP_MASK_REGIDS
	.align		4
        /*036c*/ 	.byte	0x04, 0x29
        /*036e*/ 	.short	(.L_204 - .L_203)


	//   ....[0]....
.L_203:
        /*0370*/ 	.word	0xffffffff


	//   ....[1]....
        /*0374*/ 	.word	0xffffffff


	//   ....[2]....
        /*0378*/ 	.word	0xffffffff


	//   ....[3]....
        /*037c*/ 	.word	0xffffffff


	//   ....[4]....
        /*0380*/ 	.word	0xffffffff


	//   ....[5]....
        /*0384*/ 	.word	0xffffffff


	//   ....[6]....
        /*0388*/ 	.word	0xffffffff


	//   ....[7]....
        /*038c*/ 	.word	0xffffffff


	//   ....[8]....
        /*0390*/ 	.word	0xffffffff


	//   ....[9]....
        /*0394*/ 	.word	0xffffffff


	//   ....[10]....
        /*0398*/ 	.word	0xffffffff


	//   ....[11]....
        /*039c*/ 	.word	0xffffffff


	//   ....[12]....
        /*03a0*/ 	.word	0xffffffff


	//   ....[13]....
        /*03a4*/ 	.word	0xffffffff


	//   ....[14]....
        /*03a8*/ 	.word	0xffffffff


	//   ....[15]....
        /*03ac*/ 	.word	0xffffffff


	//   ....[16]....
        /*03b0*/ 	.word	0xffffffff


	//   ....[17]....
        /*03b4*/ 	.word	0xffffffff


	//   ....[18]....
        /*03b8*/ 	.word	0xffffffff


	//   ....[19]....
        /*03bc*/ 	.word	0xffffffff


	//   ....[20]....
        /*03c0*/ 	.word	0xffffffff


	//   ....[21]....
        /*03c4*/ 	.word	0xffffffff


	//   ....[22]....
        /*03c8*/ 	.word	0xffffffff


	//   ....[23]....
        /*03cc*/ 	.word	0xffffffff


	//   ....[24]....
        /*03d0*/ 	.word	0xffffffff


	//   ....[25]....
        /*03d4*/ 	.word	0xffffffff


	//   ....[26]....
        /*03d8*/ 	.word	0xffffffff


	//   ....[27]....
        /*03dc*/ 	.word	0xffffffff


	//   ....[28]....
        /*03e0*/ 	.word	0xffffffff


	//   ....[29]....
        /*03e4*/ 	.word	0xffffffff


	//   ....[30]....
        /*03e8*/ 	.word	0xffffffff


	//   ....[31]....
        /*03ec*/ 	.word	0xffffffff


	//   ....[32]....
        /*03f0*/ 	.word	0xffffffff


	//   ....[33]....
        /*03f4*/ 	.word	0xffffffff


	//   ....[34]....
        /*03f8*/ 	.word	0xffffffff


	//   ....[35]....
        /*03fc*/ 	.word	0xffffffff


	//   ....[36]....
        /*0400*/ 	.word	0xffffffff


	//   ....[37]....
        /*0404*/ 	.word	0xffffffff


	//   ....[38]....
        /*0408*/ 	.word	0xffffffff


	//   ....[39]....
        /*040c*/ 	.word	0xffffffff


	//   ....[40]....
        /*0410*/ 	.word	0xffffffff


	//   ....[41]....
        /*0414*/ 	.word	0xffffffff


	//   ....[42]....
        /*0418*/ 	.word	0xffffffff


	//   ....[43]....
        /*041c*/ 	.word	0xffffffff


	//   ....[44]....
        /*0420*/ 	.word	0xffffffff


	//   ....[45]....
        /*0424*/ 	.word	0xffffffff


	//   ....[46]....
        /*0428*/ 	.word	0xffffffff


	//   ....[47]....
        /*042c*/ 	.word	0xffffffff


	//   ....[48]....
        /*0430*/ 	.word	0xffffffff


	//   ....[49]....
        /*0434*/ 	.word	0xffffffff


	//   ....[50]....
        /*0438*/ 	.word	0xffffffff


	//   ....[51]....
        /*043c*/ 	.word	0xffffffff


	//   ....[52]....
        /*0440*/ 	.word	0xffffffff


	//   ....[53]....
        /*0444*/ 	.word	0xffffffff


	//   ....[54]....
        /*0448*/ 	.word	0xffffffff


	//   ....[55]....
        /*044c*/ 	.word	0xffffffff


	//   ....[56]....
        /*0450*/ 	.word	0xffffffff


	//   ....[57]....
        /*0454*/ 	.word	0xffffffff


	//   ....[58]....
        /*0458*/ 	.word	0xffffffff


	//   ....[59]....
        /*045c*/ 	.word	0xffffffff


	//   ....[60]....
        /*0460*/ 	.word	0xffffffff


	//   ....[61]....
        /*0464*/ 	.word	0xffffffff


	//   ....[62]....
        /*0468*/ 	.word	0xffffffff


	//   ....[63]....
        /*046c*/ 	.word	0xffffffff


	//   ....[64]....
        /*0470*/ 	.word	0xffffffff


	//   ....[65]....
        /*0474*/ 	.word	0xffffffff


	//   ....[66]....
        /*0478*/ 	.word	0xffffffff


	//   ....[67]....
        /*047c*/ 	.word	0xffffffff


	//   ....[68]....
        /*0480*/ 	.word	0xffffffff


	//   ....[69]....
        /*0484*/ 	.word	0xffffffff


	//   ....[70]....
        /*0488*/ 	.word	0xffffffff


	//   ....[71]....
        /*048c*/ 	.word	0xffffffff


	//   ....[72]....
        /*0490*/ 	.word	0xffffffff


	//   ....[73]....
        /*0494*/ 	.word	0xffffffff


	//   ....[74]....
        /*0498*/ 	.word	0xffffffff


	//   ....[75]....
        /*049c*/ 	.word	0xffffffff


	//   ....[76]....
        /*04a0*/ 	.word	0xffffffff


	//   ....[77]....
        /*04a4*/ 	.word	0xffffffff


	//   ....[78]....
        /*04a8*/ 	.word	0xffffffff


	//   ....[79]....
        /*04ac*/ 	.word	0xffffffff


	//   ....[80]....
        /*04b0*/ 	.word	0xffffffff


	//   ....[81]....
        /*04b4*/ 	.word	0xffffffff


	//   ....[82]....
        /*04b8*/ 	.word	0xffffffff


	//   ....[83]....
        /*04bc*/ 	.word	0xffffffff


	//   ....[84]....
        /*04c0*/ 	.word	0xffffffff


	//   ....[85]....
        /*04c4*/ 	.word	0xffffffff


	//   ....[86]....
        /*04c8*/ 	.word	0xffffffff


	//   ....[87]....
        /*04cc*/ 	.word	0xffffffff


	//   ....[88]....
        /*04d0*/ 	.word	0xffffffff


	//   ....[89]....
        /*04d4*/ 	.word	0xffffffff


	//   ....[90]....
        /*04d8*/ 	.word	0xffffffff


	//   ....[91]....
        /*04dc*/ 	.word	0xffffffff


	//   ....[92]....
        /*04e0*/ 	.word	0xffffffff


	//   ....[93]....
        /*04e4*/ 	.word	0xffffffff


	//   ....[94]....
        /*04e8*/ 	.word	0xffffffff


	//   ....[95]....
        /*04ec*/ 	.word	0xffffffff


	//   ....[96]....
        /*04f0*/ 	.word	0xffffffff


	//   ....[97]....
        /*04f4*/ 	.word	0xffffffff


	//   ....[98]....
        /*04f8*/ 	.word	0xffffffff


	//   ....[99]....
        /*04fc*/ 	.word	0xffffffff


	//   ....[100]....
        /*0500*/ 	.word	0xffffffff


	//   ....[101]....
        /*0504*/ 	.word	0xffffffff


	//   ....[102]....
        /*0508*/ 	.word	0xffffffff


	//   ....[103]....
        /*050c*/ 	.word	0xffffffff


	//   ....[104]....
        /*0510*/ 	.word	0xffffffff


	//   ....[105]....
        /*0514*/ 	.word	0xffffffff


	//   ....[106]....
        /*0518*/ 	.word	0xffffffff


	//   ....[107]....
        /*051c*/ 	.word	0xffffffff


	//   ....[108]....
        /*0520*/ 	.word	0xffffffff


	//   ....[109]....
        /*0524*/ 	.word	0xffffffff


	//   ....[110]....
        /*0528*/ 	.word	0xffffffff


	//   ....[111]....
        /*052c*/ 	.word	0xffffffff


	//   ....[112]....
        /*0530*/ 	.word	0xffffffff


	//   ....[113]....
        /*0534*/ 	.word	0xffffffff


	//   ....[114]....
        /*0538*/ 	.word	0xffffffff


	//   ....[115]....
        /*053c*/ 	.word	0xffffffff


	//   ....[116]....
        /*0540*/ 	.word	0xffffffff


	//   ....[117]....
        /*0544*/ 	.word	0xffffffff


	//   ....[118]....
        /*0548*/ 	.word	0xffffffff


	//   ....[119]....
        /*054c*/ 	.word	0xffffffff


	//   ....[120]....
        /*0550*/ 	.word	0xffffffff


	//   ....[121]....
        /*0554*/ 	.word	0xffffffff


	//   ....[122]....
        /*0558*/ 	.word	0xffffffff


	//   ....[123]....
        /*055c*/ 	.word	0xffffffff


	//   ....[124]....
        /*0560*/ 	.word	0xffffffff


	//   ....[125]....
        /*0564*/ 	.word	0xffffffff


	//   ....[126]....
        /*0568*/ 	.word	0xffffffff


	//   ....[127]....
        /*056c*/ 	.word	0xffffffff


	//   ....[128]....
        /*0570*/ 	.word	0xffffffff


	//   ....[129]....
        /*0574*/ 	.word	0xffffffff


	//   ....[130]....
        /*0578*/ 	.word	0xffffffff


	//   ....[131]....
        /*057c*/ 	.word	0xffffffff


	//   ....[132]....
        /*0580*/ 	.word	0xffffffff


	//   ....[133]....
        /*0584*/ 	.word	0xffffffff


	//   ....[134]....
        /*0588*/ 	.word	0xffffffff


	//   ....[135]....
        /*058c*/ 	.word	0xffffffff


	//   ....[136]....
        /*0590*/ 	.word	0xffffffff


	//   ....[137]....
        /*0594*/ 	.word	0xffffffff


	//   ....[138]....
        /*0598*/ 	.word	0xffffffff


	//   ....[139]....
        /*059c*/ 	.word	0xffffffff


	//   ....[140]....
        /*05a0*/ 	.word	0xffffffff


	//   ....[141]....
        /*05a4*/ 	.word	0xffffffff


	//   ....[142]....
        /*05a8*/ 	.word	0xffffffff


	//   ....[143]....
        /*05ac*/ 	.word	0xffffffff


	//   ....[144]....
        /*05b0*/ 	.word	0xffffffff


	//   ....[145]....
        /*05b4*/ 	.word	0xffffffff


	//   ....[146]....
        /*05b8*/ 	.word	0xffffffff


	//   ....[147]....
        /*05bc*/ 	.word	0xffffffff


	//   ....[148]....
        /*05c0*/ 	.word	0xffffffff


	//   ....[149]....
        /*05c4*/ 	.word	0xffffffff


	//   ....[150]....
        /*05c8*/ 	.word	0xffffffff


	//   ....[151]....
        /*05cc*/ 	.word	0xffffffff


	//   ....[152]....
        /*05d0*/ 	.word	0xffffffff


	//   ....[153]....
        /*05d4*/ 	.word	0xffffffff


	//   ....[154]....
        /*05d8*/ 	.word	0xffffffff


	//   ....[155]....
        /*05dc*/ 	.word	0xffffffff


	//   ....[156]....
        /*05e0*/ 	.word	0xffffffff


	//   ....[157]....
        /*05e4*/ 	.word	0xffffffff


	//   ....[158]....
        /*05e8*/ 	.word	0xffffffff


	//   ....[159]....
        /*05ec*/ 	.word	0xffffffff


	//   ....[160]....
        /*05f0*/ 	.word	0xffffffff


	//   ....[161]....
        /*05f4*/ 	.word	0xffffffff


	//   ....[162]....
        /*05f8*/ 	.word	0xffffffff


	//   ....[163]....
        /*05fc*/ 	.word	0xffffffff


	//   ....[164]....
        /*0600*/ 	.word	0xffffffff


	//   ....[165]....
        /*0604*/ 	.word	0xffffffff


	//   ....[166]....
        /*0608*/ 	.word	0xffffffff


	//   ....[167]....
        /*060c*/ 	.word	0xffffffff


	//   ....[168]....
        /*0610*/ 	.word	0xffffffff


	//   ....[169]....
        /*0614*/ 	.word	0xffffffff


	//   ....[170]....
        /*0618*/ 	.word	0xffffffff


	//   ....[171]....
        /*061c*/ 	.word	0xffffffff


	//   ....[172]....
        /*0620*/ 	.word	0xffffffff


	//   ....[173]....
        /*0624*/ 	.word	0xffffffff


	//   ....[174]....
        /*0628*/ 	.word	0xffffffff


	//   ....[175]....
        /*062c*/ 	.word	0xffffffff


	//   ....[176]....
        /*0630*/ 	.word	0xffffffff


	//   ....[177]....
        /*0634*/ 	.word	0xffffffff


	//   ....[178]....
        /*0638*/ 	.word	0xffffffff


	//   ....[179]....
        /*063c*/ 	.word	0xffffffff


	//   ....[180]....
        /*0640*/ 	.word	0xffffffff


	//   ....[181]....
        /*0644*/ 	.word	0xffffffff


	//   ....[182]....
        /*0648*/ 	.word	0xffffffff


	//   ....[183]....
        /*064c*/ 	.word	0xffffffff


	//   ....[184]....
        /*0650*/ 	.word	0xffffffff


	//   ....[185]....
        /*0654*/ 	.word	0xffffffff


	//   ....[186]....
        /*0658*/ 	.word	0xffffffff


	//   ....[187]....
        /*065c*/ 	.word	0xffffffff


	//   ....[188]....
        /*0660*/ 	.word	0xffffffff


	//   ....[189]....
        /*0664*/ 	.word	0xffffffff


	//   ....[190]....
        /*0668*/ 	.word	0xffffffff


	//   ....[191]....
        /*066c*/ 	.word	0xffffffff


	//   ....[192]....
        /*0670*/ 	.word	0xffffffff


	//   ....[193]....
        /*0674*/ 	.word	0xffffffff


	//   ....[194]....
        /*0678*/ 	.word	0xffffffff


	//----- nvinfo : EIATTR_COOP_GROUP_INSTR_OFFSETS
	.align		4
.L_204:
        /*067c*/ 	.byte	0x04, 0x28
        /*067e*/ 	.short	(.L_206 - .L_205)


	//   ....[0]....
.L_205:
        /*0680*/ 	.word	0x000000a0


	//   ....[1]....
        /*0684*/ 	.word	0x00001150


	//   ....[2]....
        /*0688*/ 	.word	0x00001190


	//   ....[3]....
        /*068c*/ 	.word	0x00001360


	//   ....[4]....
        /*0690*/ 	.word	0x00001390


	//   ....[5]....
        /*0694*/ 	.word	0x00001420


	//   ....[6]....
        /*0698*/ 	.word	0x00001450


	//   ....[7]....
        /*069c*/ 	.word	0x000014e0


	//   ....[8]....
        /*06a0*/ 	.word	0x00001510


	//   ....[9]....
        /*06a4*/ 	.word	0x000015a0


	//   ....[10]....
        /*06a8*/ 	.word	0x000015d0


	//   ....[11]....
        /*06ac*/ 	.word	0x00001660


	//   ....[12]....
        /*06b0*/ 	.word	0x00001690


	//   ....[13]....
        /*06b4*/ 	.word	0x00001720


	//   ....[14]....
        /*06b8*/ 	.word	0x00001750


	//   ....[15]....
        /*06bc*/ 	.word	0x000017d0


	//   ....[16]....
        /*06c0*/ 	.word	0x00001810


	//   ....[17]....
        /*06c4*/ 	.word	0x00001cf0


	//   ....[18]....
        /*06c8*/ 	.word	0x00001d00


	//   ....[19]....
        /*06cc*/ 	.word	0x00001d10


	//   ....[20]....
        /*06d0*/ 	.word	0x00001d20


	//   ....[21]....
        /*06d4*/ 	.word	0x00001d30


	//   ....[22]....
        /*06d8*/ 	.word	0x00001d40


	//   ....[23]....
        /*06dc*/ 	.word	0x00001d50


	//   ....[24]....
        /*06e0*/ 	.word	0x00001d70


	//   ....[25]....
        /*06e4*/ 	.word	0x00001d90


	//   ....[26]....
        /*06e8*/ 	.word	0x00001dc0


	//   ....[27]....
        /*06ec*/ 	.word	0x00001dd0


	//   ....[28]....
        /*06f0*/ 	.word	0x00001de0


	//   ....[29]....
        /*06f4*/ 	.word	0x00001df0


	//   ....[30]....
        /*06f8*/ 	.word	0x00001e00


	//   ....[31]....
        /*06fc*/ 	.word	0x00002340


	//   ....[32]....
        /*0700*/ 	.word	0x00002350


	//   ....[33]....
        /*0704*/ 	.word	0x00002360


	//   ....[34]....
        /*0708*/ 	.word	0x00002370


	//   ....[35]....
        /*070c*/ 	.word	0x00002400


	//   ....[36]....
        /*0710*/ 	.word	0x000024e0


	//   ....[37]....
        /*0714*/ 	.word	0x000024f0


	//   ....[38]....
        /*0718*/ 	.word	0x00002510


	//   ....[39]....
        /*071c*/ 	.word	0x00002520


	//   ....[40]....
        /*0720*/ 	.word	0x00002540


	//   ....[41]....
        /*0724*/ 	.word	0x00002550


	//   ....[42]....
        /*0728*/ 	.word	0x00002570


	//   ....[43]....
        /*072c*/ 	.word	0x000025d0


	//   ....[44]....
        /*0730*/ 	.word	0x00002770


	//   ....[45]....
        /*0734*/ 	.word	0x00003140


	//   ....[46]....
        /*0738*/ 	.word	0x00003160


	//   ....[47]....
        /*073c*/ 	.word	0x00003170


	//   ....[48]....
        /*0740*/ 	.word	0x00003180


	//   ....[49]....
        /*0744*/ 	.word	0x00003190


	//   ....[50]....
        /*0748*/ 	.word	0x000031a0


	//   ....[51]....
        /*074c*/ 	.word	0x000031b0


	//   ....[52]....
        /*0750*/ 	.word	0x000031c0


	//   ....[53]....
        /*0754*/ 	.word	0x000031e0


	//   ....[54]....
        /*0758*/ 	.word	0x00003200


	//   ....[55]....
        /*075c*/ 	.word	0x00003220


	//   ....[56]....
        /*0760*/ 	.word	0x00003250


	//   ....[57]....
        /*0764*/ 	.word	0x00003270


	//   ....[58]....
        /*0768*/ 	.word	0x00003290


	//   ....[59]....
        /*076c*/ 	.word	0x000042c0


	//   ....[60]....
        /*0770*/ 	.word	0x000042e0


	//   ....[61]....
        /*0774*/ 	.word	0x00004300


	//   ....[62]....
        /*0778*/ 	.word	0x00004310


	//   ....[63]....
        /*077c*/ 	.word	0x00005330


	//   ....[64]....
        /*0780*/ 	.word	0x00005360


	//   ....[65]....
        /*0784*/ 	.word	0x00005600


	//   ....[66]....
        /*0788*/ 	.word	0x00005650


	//   ....[67]....
        /*078c*/ 	.word	0x00005690


	//   ....[68]....
        /*0790*/ 	.word	0x000057d0


	//   ....[69]....
        /*0794*/ 	.word	0x00005c60


	//   ....[70]....
        /*0798*/ 	.word	0x00005da0


	//   ....[71]....
        /*079c*/ 	.word	0x000085c0


	//   ....[72]....
        /*07a0*/ 	.word	0x000085e0


	//   ....[73]....
        /*07a4*/ 	.word	0x000085f0


	//   ....[74]....
        /*07a8*/ 	.word	0x00008600


	//   ....[75]....
        /*07ac*/ 	.word	0x00008610


	//   ....[76]....
        /*07b0*/ 	.word	0x00008620


	//   ....[77]....
        /*07b4*/ 	.word	0x00008630


	//   ....[78]....
        /*07b8*/ 	.word	0x00008650


	//   ....[79]....
        /*07bc*/ 	.word	0x00008670


	//   ....[80]....
        /*07c0*/ 	.word	0x00008690


	//   ....[81]....
        /*07c4*/ 	.word	0x000086d0


	//   ....[82]....
        /*07c8*/ 	.word	0x00008710


	//   ....[83]....
        /*07cc*/ 	.word	0x00008730


	//   ....[84]....
        /*07d0*/ 	.word	0x00008740


	//   ....[85]....
        /*07d4*/ 	.word	0x0000a090


	//   ....[86]....
        /*07d8*/ 	.word	0x0000a0b0


	//   ....[87]....
        /*07dc*/ 	.word	0x0000a0c0


	//   ....[88]....
        /*07e0*/ 	.word	0x0000a0d0


	//   ....[89]....
        /*07e4*/ 	.word	0x0000a0e0


	//   ....[90]....
        /*07e8*/ 	.word	0x0000a0f0


	//   ....[91]....
        /*07ec*/ 	.word	0x0000a100


	//   ....[92]....
        /*07f0*/ 	.word	0x0000a120


	//   ....[93]....
        /*07f4*/ 	.word	0x0000a130


	//   ....[94]....
        /*07f8*/ 	.word	0x0000a150


	//   ....[95]....
        /*07fc*/ 	.word	0x0000a1a0


	//   ....[96]....
        /*0800*/ 	.word	0x0000a1e0


	//   ....[97]....
        /*0804*/ 	.word	0x0000a200


	//   ....[98]....
        /*0808*/ 	.word	0x0000a210


	//   ....[99]....
        /*080c*/ 	.word	0x0000a4d0


	//   ....[100]....
        /*0810*/ 	.word	0x0000a4e0


	//   ....[101]....
        /*0814*/ 	.word	0x0000a4f0


	//   ....[102]....
        /*0818*/ 	.word	0x0000a500


	//   ....[103]....
        /*081c*/ 	.word	0x0000b020


	//   ....[104]....
        /*0820*/ 	.word	0x0000b5e0


	//   ....[105]....
        /*0824*/ 	.word	0x0000b7d0


	//   ....[106]....
        /*0828*/ 	.word	0x0000b990


	//   ....[107]....
        /*082c*/ 	.word	0x0000bb50


	//   ....[108]....
        /*0830*/ 	.word	0x0000bbd0


	//   ....[109]....
        /*0834*/ 	.word	0x0000bc80


	//   ....[110]....
        /*0838*/ 	.word	0x0000bcc0


	//   ....[111]....
        /*083c*/ 	.word	0x0000eaf0


	//   ....[112]....
        /*0840*/ 	.word	0x0000eb10


	//   ....[113]....
        /*0844*/ 	.word	0x0000eb20


	//   ....[114]....
        /*0848*/ 	.word	0x0000eb30


	//   ....[115]....
        /*084c*/ 	.word	0x0000eb40


	//   ....[116]....
        /*0850*/ 	.word	0x0000eb50


	//   ....[117]....
        /*0854*/ 	.word	0x0000eb60


	//   ....[118]....
        /*0858*/ 	.word	0x0000eb70


	//   ....[119]....
        /*085c*/ 	.word	0x0000eb90


	//   ....[120]....
        /*0860*/ 	.word	0x0000eba0


	//   ....[121]....
        /*0864*/ 	.word	0x0000ebc0


	//   ....[122]....
        /*0868*/ 	.word	0x0000ebf0


	//   ....[123]....
        /*086c*/ 	.word	0x0000ec10


	//   ....[124]....
        /*0870*/ 	.word	0x0000ec20


	//   ....[125]....
        /*0874*/ 	.word	0x0000f0a0


	//   ....[126]....
        /*0878*/ 	.word	0x0000f0c0


	//   ....[127]....
        /*087c*/ 	.word	0x0000f0e0


	//   ....[128]....
        /*0880*/ 	.word	0x0000f110


	//   ....[129]....
        /*0884*/ 	.word	0x0000f140


	//   ....[130]....
        /*0888*/ 	.word	0x0000f190


	//   ....[131]....
        /*088c*/ 	.word	0x0000f1c0


	//   ....[132]....
        /*0890*/ 	.word	0x0000f1e0


	//   ....[133]....
        /*0894*/ 	.word	0x0000f220


	//   ....[134]....
        /*0898*/ 	.word	0x0000f250


	//   ....[135]....
        /*089c*/ 	.word	0x0000f280


	//   ....[136]....
        /*08a0*/ 	.word	0x0000f2a0


	//   ....[137]....
        /*08a4*/ 	.word	0x0000f2d0


	//   ....[138]....
        /*08a8*/ 	.word	0x0000f2f0


	//   ....[139]....
        /*08ac*/ 	.word	0x00010c80


	//   ....[140]....
        /*08b0*/ 	.word	0x00010df0


	//   ....[141]....
        /*08b4*/ 	.word	0x000110b0


	//   ....[142]....
        /*08b8*/ 	.word	0x000110e0


	//   ....[143]....
        /*08bc*/ 	.word	0x00011100


	//   ....[144]....
        /*08c0*/ 	.word	0x000111f0


	//   ....[145]....
        /*08c4*/ 	.word	0x000112a0


	//   ....[146]....
        /*08c8*/ 	.word	0x00011530


	//   ....[147]....
        /*08cc*/ 	.word	0x000141b0


	//   ....[148]....
        /*08d0*/ 	.word	0x000141c0


	//   ....[149]....
        /*08d4*/ 	.word	0x000141d0


	//   ....[150]....
        /*08d8*/ 	.word	0x000141e0


	//   ....[151]....
        /*08dc*/ 	.word	0x00014210


	//   ....[152]....
        /*08e0*/ 	.word	0x00014230


	//   ....[153]....
        /*08e4*/ 	.word	0x00014250


	//   ....[154]....
        /*08e8*/ 	.word	0x00014260


	//   ....[155]....
        /*08ec*/ 	.word	0x000156c0


	//   ....[156]....
        /*08f0*/ 	.word	0x00015700


	//   ....[157]....
        /*08f4*/ 	.word	0x00015720


	//   ....[158]....
        /*08f8*/ 	.word	0x00015750


	//   ....[159]....
        /*08fc*/ 	.word	0x00015780


	//   ....[160]....
        /*0900*/ 	.word	0x000157c0


	//   ....[161]....
        /*0904*/ 	.word	0x00015800


	//   ....[162]....
        /*0908*/ 	.word	0x00015820


	//   ....[163]....
        /*090c*/ 	.word	0x000158b0


	//   ....[164]....
        /*0910*/ 	.word	0x000158c0


	//   ....[165]....
        /*0914*/ 	.word	0x000158f0


	//   ....[166]....
        /*0918*/ 	.word	0x00015930


	//   ....[167]....
        /*091c*/ 	.word	0x00015950


	//   ....[168]....
        /*0920*/ 	.word	0x00015980


	//   ....[169]....
        /*0924*/ 	.word	0x000159d0


	//   ....[170]....
        /*0928*/ 	.word	0x00015a00


	//   ....[171]....
        /*092c*/ 	.word	0x00015a10


	//   ....[172]....
        /*0930*/ 	.word	0x00015b10


	//   ....[173]....
        /*0934*/ 	.word	0x00015b30


	//   ....[174]....
        /*0938*/ 	.word	0x00015b50


	//   ....[175]....
        /*093c*/ 	.word	0x00015b80


	//   ....[176]....
        /*0940*/ 	.word	0x00015ba0


	//   ....[177]....
        /*0944*/ 	.word	0x00015c30


	//   ....[178]....
        /*0948*/ 	.word	0x00015c50


	//   ....[179]....
        /*094c*/ 	.word	0x000164d0


	//   ....[180]....
        /*0950*/ 	.word	0x00016500


	//   ....[181]....
        /*0954*/ 	.word	0x00016530


	//   ....[182]....
        /*0958*/ 	.word	0x00016560


	//   ....[183]....
        /*095c*/ 	.word	0x00016590


	//   ....[184]....
        /*0960*/ 	.word	0x000165c0


	//   ....[185]....
        /*0964*/ 	.word	0x000165f0


	//   ....[186]....
        /*0968*/ 	.word	0x00016610


	//   ....[187]....
        /*096c*/ 	.word	0x00016640


	//   ....[188]....
        /*0970*/ 	.word	0x00016650


	//   ....[189]....
        /*0974*/ 	.word	0x00016660


	//   ....[190]....
        /*0978*/ 	.word	0x00016670


	//   ....[191]....
        /*097c*/ 	.word	0x00016680


	//   ....[192]....
        /*0980*/ 	.word	0x00016690


	//   ....[193]....
        /*0984*/ 	.word	0x000166c0


	//   ....[194]....
        /*0988*/ 	.word	0x000166e0


	//----- nvinfo : EIATTR_EXIT_INSTR_OFFSETS
	.align		4
.L_206:
        /*098c*/ 	.byte	0x04, 0x1c
        /*098e*/ 	.short	(.L_208 - .L_207)


	//   ....[0]....
.L_207:
        /*0990*/ 	.word	0x00000450


	//   ....[1]....
        /*0994*/ 	.word	0x00015ce0


	//   ....[2]....
        /*0998*/ 	.word	0x00015d20


	//   ....[3]....
        /*099c*/ 	.word	0x00016840


	//   ....[4]....
        /*09a0*/ 	.word	0x00016880


	//----- nvinfo : EIATTR_CTAIDZ_USED
	.align		4
.L_208:
        /*09a4*/ 	.byte	0x01, 0x04
	.zero		2


	//----- nvinfo : EIATTR_MAX_THREADS
	.align		4
        /*09a8*/ 	.byte	0x04, 0x05
        /*09aa*/ 	.short	(.L_210 - .L_209)
.L_209:
        /*09ac*/ 	.word	0x00000080
        /*09b0*/ 	.word	0x00000001
        /*09b4*/ 	.word	0x00000001


	//----- nvinfo : EIATTR_CRS_STACK_SIZE
	.align		4
.L_210:
        /*09b8*/ 	.byte	0x04, 0x1e
        /*09ba*/ 	.short	(.L_212 - .L_211)
.L_211:
        /*09bc*/ 	.word	0x00000000
.L_212:


//--------------------- .nv.info._ZN7cutlass13device_kernelIN5flash19enable_sm80_to_sm89INS1_16FlashAttnFwdSm80INS1_25CollectiveMainloopFwdSm80ILi4ELi1ELb0EN4cute5tupleIJNS5_1CILi128EEENS7_ILi112EEENS7_ILi64EEEEEELi64ENS_10bfloat16_tEfNS_4arch4Sm80ELb1ELb0ELb1ELb1ELb1ELb1ELb1ELb0EEENS1_21CollectiveEpilogueFwdINS6_IJS8_SA_S9_EEENS6_IJNS7_ILi1EEESI_SI_EEESC_SE_Li128ELb1ELb1ELb0ELb0EEENS1_19SingleTileSchedulerILb1ELb0ELb1ELi128EEEEEEEEEvNT_6ParamsE --------------------------
	.section	.nv.info._ZN7cutlass13device_kernelIN5flash19enable_sm80_to_sm89INS1_16FlashAttnFwdSm80INS1_25CollectiveMainloopFwdSm80ILi4ELi1ELb0EN4cute5tupleIJNS5_1CILi128EEENS7_ILi112EEENS7_ILi64EEEEEELi64ENS_10bfloat16_tEfNS_4arch4Sm80ELb1ELb0ELb1ELb1ELb1ELb1ELb1ELb0EEENS1_21CollectiveEpilogueFwdINS6_IJS8_SA_S9_EEENS6_IJNS7_ILi1EEESI_SI_EEESC_SE_Li128ELb1ELb1ELb0ELb0EEENS1_19SingleTileSchedulerILb1ELb0ELb1ELi128EEEEEEEEEvNT_6ParamsE,"",@"SHT_CUDA_INFO"
	.sectionflags	@""
	.align	4


	//----- nvinfo : EIATTR_CUDA_API_VERSION
	.align		4
        /*0000*/ 	.byte	0x04, 0x37
        /*0002*/ 	.short	(.L_214 - .L_213)
.L_213:
        /*0004*/ 	.word	0x00000082


	//----- nvinfo : EIATTR_SW2861232_WAR
	.align		4
.L_214:
        /*0008*/ 	.byte	0x01, 0x35
	.zero		2


	//----- nvinfo : EIATTR_PARAM_CBANK
	.align		4
        /*000c*/ 	.byte	0x04, 0x0a
        /*000e*/ 	.short	(.L_216 - .L_215)
	.align		4
.L_215:
        /*0010*/ 	.word	index@(.nv.constant0._ZN7cutlass13device_kernelIN5flash19enable_sm80_to_sm89INS1_16FlashAttnFwdSm80INS1_25CollectiveMainloopFwdSm80ILi4ELi1ELb0EN4cute5tupleIJNS5_1CILi128EEENS7_ILi112EEENS7_ILi64EEEEEELi64ENS_10bfloat16_tEfNS_4arch4Sm80ELb1ELb0ELb1ELb1ELb1ELb1ELb1ELb0EEENS1_21CollectiveEpilogueFwdINS6_IJS8_SA_S9_EEENS6_IJNS7_ILi1EEESI_SI_EEESC_SE_Li128ELb1ELb1ELb0ELb0EEENS1_19SingleTileSchedulerILb1ELb0ELb1ELi128EEEEEEEEEvNT_6ParamsE)
        /*0014*/ 	.short	0x0160
        /*0016*/ 	.short	0x0418


	//----- nvinfo : EIATTR_CBANK_PARAM_SIZE
	.align		4
.L_216:
        /*0018*/ 	.byte	0x03, 0x19
        /*001a*/ 	.short	0x0418


	//----- nvinfo : EIATTR_KPARAM_INFO
	.align		4
        /*001c*/ 	.byte	0x04, 0x17
        /*001e*/ 	.short	(.L_218 - .L_217)
.L_217:
        /*0020*/ 	.word	0x00000000
        /*0024*/ 	.short	0x0000
        /*0026*/ 	.short	0x0000
        /*0028*/ 	.byte	0x00, 0xf0, 0x61, 0x10


	//----- nvinfo : EIATTR_MAXREG_COUNT
	.align		4
.L_218:
        /*002c*/ 	.byte	0x03, 0x1b
        /*002e*/ 	.short	0x00ff


	//----- nvinfo : EIATTR_NUM_BARRIERS
	.align		4
        /*0030*/ 	.byte	0x02, 0x4c
        /*0032*/ 	.byte	0x02
	.zero		1


	//----- nvinfo : EIATTR_ANNOTATIONS
	.align		4
        /*0034*/ 	.byte	0x04, 0x55
        /*0036*/ 	.short	(.L_220 - .L_219)


	//   ....[0]....
.L_219:
        /* <DEDUP_REMOVED lines=51> */


	//----- nvinfo : EIATTR_MERCURY_ISA_VERSION
	.align		4
.L_220:
        /*0350*/ 	.byte	0x03, 0x5f
        /*0352*/ 	.short	0x0000


	//----- nvinfo : EIATTR_COOP_GROUP_MASK_REGIDS
	.align		4
        /*0354*/ 	.byte	0x04, 0x29
        /*0356*/ 	.short	(.L_222 - .L_221)


	//   ....[0]....
.L_221:
        /*0358*/ 	.word	0xffffffff


	//   ....[1]....
        /*035c*/ 	.word	0xffffffff


	//   ....[2]....
        /*0360*/ 	.word	0xffffffff


	//   ....[3]....
        /*0364*/ 	.word	0xffffffff


	//   ....[4]....
        /*0368*/ 	.word	0xffffffff


	//   ....[5]....
        /*036c*/ 	.word	0xffffffff


	//   ....[6]....
        /*0370*/ 	.word	0xffffffff


	//   ....[7]....
        /*0374*/ 	.word	0xffffffff


	//   ....[8]....
        /*0378*/ 	.word	0xffffffff


	//   ....[9]....
        /*037c*/ 	.word	0xffffffff


	//   ....[10]....
        /*0380*/ 	.word	0xffffffff


	//   ....[11]....
        /*0384*/ 	.word	0xffffffff


	//   ....[12]....
        /*0388*/ 	.word	0xffffffff


	//   ....[13]....
        /*038c*/ 	.word	0xffffffff


	//   ....[14]....
        /*0390*/ 	.word	0xffffffff


	//   ....[15]....
        /*0394*/ 	.word	0xffffffff


	//   ....[16]....
        /*0398*/ 	.word	0xffffffff


	//   ....[17]....
        /*039c*/ 	.word	0xffffffff


	//   ....[18]....
        /*03a0*/ 	.word	0xffffffff


	//   ....[19]....
        /*03a4*/ 	.word	0xffffffff


	//   ....[20]....
        /*03a8*/ 	.word	0xffffffff


	//   ....[21]....
        /*03ac*/ 	.word	0xffffffff


	//   ....[22]....
        /*03b0*/ 	.word	0xffffffff


	//   ....[23]....
        /*03b4*/ 	.word	0xffffffff


	//   ....[24]....
        /*03b8*/ 	.word	0xffffffff


	//   ....[25]....
        /*03bc*/ 	.word	0xffffffff


	//   ....[26]....
        /*03c0*/ 	.word	0xffffffff


	//   ....[27]....
        /*03c4*/ 	.word	0xffffffff


	//   ....[28]....
        /*03c8*/ 	.word	0xffffffff


	//   ....[29]....
        /*03cc*/ 	.word	0xffffffff


	//   ....[30]....
        /*03d0*/ 	.word	0xffffffff


	//   ....[31]....
        /*03d4*/ 	.word	0xffffffff


	//   ....[32]....
        /*03d8*/ 	.word	0xffffffff


	//   ....[33]....
        /*03dc*/ 	.word	0xffffffff


	//   ....[34]....
        /*03e0*/ 	.word	0xffffffff


	//   ....[35]....
        /*03e4*/ 	.word	0xffffffff


	//   ....[36]....
        /*03e8*/ 	.word	0xffffffff


	//   ....[37]....
        /*03ec*/ 	.word	0xffffffff


	//   ....[38]....
        /*03f0*/ 	.word	0xffffffff


	//   ....[39]....
        /*03f4*/ 	.word	0xffffffff


	//   ....[40]....
        /*03f8*/ 	.word	0xffffffff


	//   ....[41]....
        /*03fc*/ 	.word	0xffffffff


	//   ....[42]....
        /*0400*/ 	.word	0xffffffff


	//   ....[43]....
        /*0404*/ 	.word	0xffffffff


	//   ....[44]....
        /*0408*/ 	.word	0xffffffff


	//   ....[45]....
        /*040c*/ 	.word	0xffffffff


	//   ....[46]....
        /*0410*/ 	.word	0xffffffff


	//   ....[47]....
        /*0414*/ 	.word	0xffffffff


	//   ....[48]....
        /*0418*/ 	.word	0xffffffff


	//   ....[49]....
        /*041c*/ 	.word	0xffffffff


	//   ....[50]....
        /*0420*/ 	.word	0xffffffff


	//   ....[51]....
        /*0424*/ 	.word	0xffffffff


	//   ....[52]....
        /*0428*/ 	.word	0xffffffff


	//   ....[53]....
        /*042c*/ 	.word	0xffffffff


	//   ....[54]....
        /*0430*/ 	.word	0xffffffff


	//   ....[55]....
        /*0434*/ 	.word	0xffffffff


	//   ....[56]....
        /*0438*/ 	.word	0xffffffff


	//   ....[57]....
        /*043c*/ 	.word	0xffffffff


	//   ....[58]....
        /*0440*/ 	.word	0xffffffff


	//   ....[59]....
        /*0444*/ 	.word	0xffffffff


	//   ....[60]....
        /*0448*/ 	.word	0xffffffff


	//   ....[61]....
        /*044c*/ 	.word	0xffffffff


	//   ....[62]....
        /*0450*/ 	.word	0xffffffff


	//   ....[63]....
        /*0454*/ 	.word	0xffffffff


	//   ....[64]....
        /*0458*/ 	.word	0xffffffff


	//   ....[65]....
        /*045c*/ 	.word	0xffffffff


	//   ....[66]....
        /*0460*/ 	.word	0xffffffff


	//   ....[67]....
        /*0464*/ 	.word	0xffffffff


	//   ....[68]....
        /*0468*/ 	.word	0xffffffff


	//   ....[69]....
        /*046c*/ 	.word	0xffffffff


	//   ....[70]....
        /*0470*/ 	.word	0xffffffff


	//   ....[71]....
        /*0474*/ 	.word	0xffffffff


	//   ....[72]....
        /*0478*/ 	.word	0xffffffff


	//   ....[73]....
        /*047c*/ 	.word	0xffffffff


	//   ....[74]....
        /*0480*/ 	.word	0xffffffff


	//   ....[75]....
        /*0484*/ 	.word	0xffffffff


	//   ....[76]....
        /*0488*/ 	.word	0xffffffff


	//   ....[77]....
        /*048c*/ 	.word	0xffffffff


	//   ....[78]....
        /*0490*/ 	.word	0xffffffff


	//   ....[79]....
        /*0494*/ 	.word	0xffffffff


	//   ....[80]....
        /*0498*/ 	.word	0xffffffff


	//   ....[81]....
        /*049c*/ 	.word	0xffffffff


	//   ....[82]....
        /*04a0*/ 	.word	0xffffffff


	//   ....[83]....
        /*04a4*/ 	.word	0xffffffff


	//   ....[84]....
        /*04a8*/ 	.word	0xffffffff


	//   ....[85]....
        /*04ac*/ 	.word	0xffffffff


	//   ....[86]....
        /*04b0*/ 	.word	0xffffffff


	//   ....[87]....
        /*04b4*/ 	.word	0xffffffff


	//   ....[88]....
        /*04b8*/ 	.word	0xffffffff


	//   ....[89]....
        /*04bc*/ 	.word	0xffffffff


	//   ....[90]....
        /*04c0*/ 	.word	0xffffffff


	//   ....[91]....
        /*04c4*/ 	.word	0xffffffff


	//   ....[92]....
        /*04c8*/ 	.word	0xffffffff


	//   ....[93]....
        /*04cc*/ 	.word	0xffffffff


	//   ....[94]....
        /*04d0*/ 	.word	0xffffffff


	//   ....[95]....
        /*04d4*/ 	.word	0xffffffff


	//   ....[96]....
        /*04d8*/ 	.word	0xffffffff


	//   ....[97]....
        /*04dc*/ 	.word	0xffffffff


	//   ....[98]....
        /*04e0*/ 	.word	0xffffffff


	//   ....[99]....
        /*04e4*/ 	.word	0xffffffff


	//   ....[100]....
        /*04e8*/ 	.word	0xffffffff


	//   ....[101]....
        /*04ec*/ 	.word	0xffffffff


	//   ....[102]....
        /*04f0*/ 	.word	0xffffffff


	//   ....[103]....
        /*04f4*/ 	.word	0xffffffff


	//   ....[104]....
        /*04f8*/ 	.word	0xffffffff


	//   ....[105]....
        /*04fc*/ 	.word	0xffffffff


	//   ....[106]....
        /*0500*/ 	.word	0xffffffff


	//   ....[107]....
        /*0504*/ 	.word	0xffffffff


	//   ....[108]....
        /*0508*/ 	.word	0xffffffff


	//   ....[109]....
        /*050c*/ 	.word	0xffffffff


	//   ....[110]....
        /*0510*/ 	.word	0xffffffff


	//   ....[111]....
        /*0514*/ 	.word	0xffffffff


	//   ....[112]....
        /*0518*/ 	.word	0xffffffff


	//   ....[113]....
        /*051c*/ 	.word	0xffffffff


	//   ....[114]....
        /*0520*/ 	.word	0xffffffff


	//   ....[115]....
        /*0524*/ 	.word	0xffffffff


	//   ....[116]....
        /*0528*/ 	.word	0xffffffff


	//   ....[117]....
        /*052c*/ 	.word	0xffffffff


	//   ....[118]....
        /*0530*/ 	.word	0xffffffff


	//   ....[119]....
        /*0534*/ 	.word	0xffffffff


	//   ....[120]....
        /*0538*/ 	.word	0xffffffff


	//   ....[121]....
        /*053c*/ 	.word	0xffffffff


	//   ....[122]....
        /*0540*/ 	.word	0xffffffff


	//   ....[123]....
        /*0544*/ 	.word	0xffffffff


	//   ....[124]....
        /*0548*/ 	.word	0xffffffff


	//   ....[125]....
        /*054c*/ 	.word	0xffffffff


	//   ....[126]....
        /*0550*/ 	.word	0xffffffff


	//   ....[127]....
        /*0554*/ 	.word	0xffffffff


	//   ....[128]....
        /*0558*/ 	.word	0xffffffff


	//   ....[129]....
        /*055c*/ 	.word	0xffffffff


	//   ....[130]....
        /*0560*/ 	.word	0xffffffff


	//   ....[131]....
        /*0564*/ 	.word	0xffffffff


	//   ....[132]....
        /*0568*/ 	.word	0xffffffff


	//   ....[133]....
        /*056c*/ 	.word	0xffffffff


	//   ....[134]....
        /*0570*/ 	.word	0xffffffff


	//   ....[135]....
        /*0574*/ 	.word	0xffffffff


	//   ....[136]....
        /*0578*/ 	.word	0xffffffff


	//   ....[137]....
        /*057c*/ 	.word	0xffffffff


	//   ....[138]....
        /*0580*/ 	.word	0xffffffff


	//   ....[139]....
        /*0584*/ 	.word	0xffffffff


	//   ....[140]....
        /*0588*/ 	.word	0xffffffff


	//   ....[141]....
        /*058c*/ 	.word	0xffffffff


	//   ....[142]....
        /*0590*/ 	.word	0xffffffff


	//   ....[143]....
        /*0594*/ 	.word	0xffffffff


	//   ....[144]....
        /*0598*/ 	.word	0xffffffff


	//   ....[145]....
        /*059c*/ 	.word	0xffffffff


	//   ....[146]....
        /*05a0*/ 	.word	0xffffffff


	//   ....[147]....
        /*05a4*/ 	.word	0xffffffff


	//   ....[148]....
        /*05a8*/ 	.word	0xffffffff


	//   ....[149]....
        /*05ac*/ 	.word	0xffffffff


	//   ....[150]....
        /*05b0*/ 	.word	0xffffffff


	//   ....[151]....
        /*05b4*/ 	.word	0xffffffff


	//   ....[152]....
        /*05b8*/ 	.word	0xffffffff


	//   ....[153]....
        /*05bc*/ 	.word	0xffffffff


	//   ....[154]....
        /*05c0*/ 	.word	0xffffffff


	//   ....[155]....
        /*05c4*/ 	.word	0xffffffff


	//   ....[156]....
        /*05c8*/ 	.word	0xffffffff


	//   ....[157]....
        /*05cc*/ 	.word	0xffffffff


	//   ....[158]....
        /*05d0*/ 	.word	0xffffffff


	//   ....[159]....
        /*05d4*/ 	.word	0xffffffff


	//   ....[160]....
        /*05d8*/ 	.word	0xffffffff


	//   ....[161]....
        /*05dc*/ 	.word	0xffffffff


	//   ....[162]....
        /*05e0*/ 	.word	0xffffffff


	//   ....[163]....
        /*05e4*/ 	.word	0xffffffff


	//   ....[164]....
        /*05e8*/ 	.word	0xffffffff


	//   ....[165]....
        /*05ec*/ 	.word	0xffffffff


	//   ....[166]....
        /*05f0*/ 	.word	0xffffffff


	//   ....[167]....
        /*05f4*/ 	.word	0xffffffff


	//   ....[168]....
        /*05f8*/ 	.word	0xffffffff


	//   ....[169]....
        /*05fc*/ 	.word	0xffffffff


	//   ....[170]....
        /*0600*/ 	.word	0xffffffff


	//   ....[171]....
        /*0604*/ 	.word	0xffffffff


	//   ....[172]....
        /*0608*/ 	.word	0xffffffff


	//   ....[173]....
        /*060c*/ 	.word	0xffffffff


	//   ....[174]....
        /*0610*/ 	.word	0xffffffff


	//   ....[175]....
        /*0614*/ 	.word	0xffffffff


	//   ....[176]....
        /*0618*/ 	.word	0xffffffff


	//   ....[177]....
        /*061c*/ 	.word	0xffffffff


	//   ....[178]....
        /*0620*/ 	.word	0xffffffff


	//   ....[179]....
        /*0624*/ 	.word	0xffffffff


	//   ....[180]....
        /*0628*/ 	.word	0xffffffff


	//   ....[181]....
        /*062c*/ 	.word	0xffffffff


	//   ....[182]....
        /*0630*/ 	.word	0xffffffff


	//   ....[183]....
        /*0634*/ 	.word	0xffffffff


	//   ....[184]....
        /*0638*/ 	.word	0xffffffff


	//   ....[185]....
        /*063c*/ 	.word	0xffffffff


	//   ....[186]....
        /*0640*/ 	.word	0xffffffff


	//   ....[187]....
        /*0644*/ 	.word	0xffffffff


	//   ....[188]....
        /*0648*/ 	.word	0xffffffff


	//   ....[189]....
        /*064c*/ 	.word	0xffffffff


	//   ....[190]....
        /*0650*/ 	.word	0xffffffff


	//   ....[191]....
        /*0654*/ 	.word	0xffffffff


	//   ....[192]....
        /*0658*/ 	.word	0xffffffff


	//   ....[193]....
        /*065c*/ 	.word	0xffffffff


	//   ....[194]....
        /*0660*/ 	.word	0xffffffff


	//   ....[195]....
        /*0664*/ 	.word	0xffffffff


	//   ....[196]....
        /*0668*/ 	.word	0xffffffff


	//   ....[197]....
        /*066c*/ 	.word	0xffffffff


	//   ....[198]....
        /*0670*/ 	.word	0xffffffff


	//   ....[199]....
        /*0674*/ 	.word	0xffffffff


	//   ....[200]....
        /*0678*/ 	.word	0xffffffff


	//   ....[201]....
        /*067c*/ 	.word	0xffffffff


	//   ....[202]....
        /*0680*/ 	.word	0xffffffff


	//   ....[203]....
        /*0684*/ 	.word	0xffffffff


	//   ....[204]....
        /*0688*/ 	.word	0xffffffff


	//   ....[205]....
        /*068c*/ 	.word	0xffffffff


	//   ....[206]....
        /*0690*/ 	.word	0xffffffff


	//   ....[207]....
        /*0694*/ 	.word	0xffffffff


	//   ....[208]....
        /*0698*/ 	.word	0xffffffff


	//   ....[209]....
        /*069c*/ 	.word	0xffffffff


	//   ....[210]....
        /*06a0*/ 	.word	0xffffffff


	//   ....[211]....
        /*06a4*/ 	.word	0xffffffff


	//   ....[212]....
        /*06a8*/ 	.word	0xffffffff


	//   ....[213]....
        /*06ac*/ 	.word	0xffffffff


	//   ....[214]....
        /*06b0*/ 	.word	0xffffffff


	//   ....[215]....
        /*06b4*/ 	.word	0xffffffff


	//   ....[216]....
        /*06b8*/ 	.word	0xffffffff


	//   ....[217]....
        /*06bc*/ 	.word	0xffffffff


	//   ....[218]....
        /*06c0*/ 	.word	0xffffffff


	//   ....[219]....
        /*06c4*/ 	.word	0xffffffff


	//   ....[220]....
        /*06c8*/ 	.word	0xffffffff


	//   ....[221]....
        /*06cc*/ 	.word	0xffffffff


	//   ....[222]....
        /*06d0*/ 	.word	0xffffffff


	//   ....[223]....
        /*06d4*/ 	.word	0xffffffff


	//   ....[224]....
        /*06d8*/ 	.word	0xffffffff


	//   ....[225]....
        /*06dc*/ 	.word	0xffffffff


	//   ....[226]....
        /*06e0*/ 	.word	0xffffffff


	//   ....[227]....
        /*06e4*/ 	.word	0xffffffff


	//   ....[228]....
        /*06e8*/ 	.word	0xffffffff


	//   ....[229]....
        /*06ec*/ 	.word	0xffffffff


	//   ....[230]....
        /*06f0*/ 	.word	0xffffffff


	//   ....[231]....
        /*06f4*/ 	.word	0xffffffff


	//   ....[232]....
        /*06f8*/ 	.word	0xffffffff


	//   ....[233]....
        /*06fc*/ 	.word	0xffffffff


	//   ....[234]....
        /*0700*/ 	.word	0xffffffff


	//   ....[235]....
        /*0704*/ 	.word	0xffffffff


	//   ....[236]....
        /*0708*/ 	.word	0xffffffff


	//   ....[237]....
        /*070c*/ 	.word	0xffffffff


	//   ....[238]....
        /*0710*/ 	.word	0xffffffff


	//   ....[239]....
        /*0714*/ 	.word	0xffffffff


	//   ....[240]....
        /*0718*/ 	.word	0xffffffff


	//   ....[241]....
        /*071c*/ 	.word	0xffffffff


	//   ....[242]....
        /*0720*/ 	.word	0xffffffff


	//   ....[243]....
        /*0724*/ 	.word	0xffffffff


	//   ....[244]....
        /*0728*/ 	.word	0xffffffff


	//   ....[245]....
        /*072c*/ 	.word	0xffffffff


	//   ....[246]....
        /*0730*/ 	.word	0xffffffff


	//   ....[247]....
        /*0734*/ 	.word	0xffffffff


	//   ....[248]....
        /*0738*/ 	.word	0xffffffff


	//   ....[249]....
        /*073c*/ 	.word	0xffffffff


	//   ....[250]....
        /*0740*/ 	.word	0xffffffff


	//   ....[251]....
        /*0744*/ 	.word	0xffffffff


	//   ....[252]....
        /*0748*/ 	.word	0xffffffff


	//   ....[253]....
        /*074c*/ 	.word	0xffffffff


	//   ....[254]....
        /*0750*/ 	.word	0xffffffff


	//   ....[255]....
        /*0754*/ 	.word	0xffffffff


	//   ....[0]....
        /*0758*/ 	.word	0xffffffff


	//   ....[1]....
        /*075c*/ 	.word	0xffffffff


	//   ....[2]....
        /*0760*/ 	.word	0xffffffff


	//----- nvinfo : EIATTR_COOP_GROUP_INSTR_OFFSETS
	.align		4
.L_222:
        /*0764*/ 	.byte	0x04, 0x28
        /*0766*/ 	.short	(.L_224 - .L_223)


	//   ....[0]....
.L_223:
        /*0768*/ 	.word	0x000000a0


	//   ....[1]....
        /*076c*/ 	.word	0x00002c70


	//   ....[2]....
        /*0770*/ 	.word	0x00002cc0


	//   ....[3]....
        /*0774*/ 	.word	0x000034b0


	//   ....[4]....
        /*0778*/ 	.word	0x000034d0


	//   ....[5]....
        /*077c*/ 	.word	0x00003c40


	//   ....[6]....
        /*0780*/ 	.word	0x00003c60


	//   ....[7]....
        /*0784*/ 	.word	0x000043d0


	//   ....[8]....
        /*0788*/ 	.word	0x000043e0


	//   ....[9]....
        /*078c*/ 	.word	0x00004c80


	//   ....[10]....
        /*0790*/ 	.word	0x00004cd0


	//   ....[11]....
        /*0794*/ 	.word	0x000059e0


	//   ....[12]....
        /*0798*/ 	.word	0x00005a10


	//   ....[13]....
        /*079c*/ 	.word	0x00006150


	//   ....[14]....
        /*07a0*/ 	.word	0x00006180


	//   ....[15]....
        /*07a4*/ 	.word	0x000068c0


	//   ....[16]....
        /*07a8*/ 	.word	0x000068e0


	//   ....[17]....
        /*07ac*/ 	.word	0x00007040


	//   ....[18]....
        /*07b0*/ 	.word	0x00007070


	//   ....[19]....
        /*07b4*/ 	.word	0x000071b0


	//   ....[20]....
        /*07b8*/ 	.word	0x000071e0


	//   ....[21]....
        /*07bc*/ 	.word	0x000072d0


	//   ....[22]....
        /*07c0*/ 	.word	0x00007300


	//   ....[23]....
        /*07c4*/ 	.word	0x000073f0


	//   ....[24]....
        /*07c8*/ 	.word	0x00007410


	//   ....[25]....
        /*07cc*/ 	.word	0x00007c70


	//   ....[26]....
        /*07d0*/ 	.word	0x00007c90


	//   ....[27]....
        /*07d4*/ 	.word	0x00007d80


	//   ....[28]....
        /*07d8*/ 	.word	0x00007db0


	//   ....[29]....
        /*07dc*/ 	.word	0x00007ea0


	//   ....[30]....
        /*07e0*/ 	.word	0x00007ed0


	//   ....[31]....
        /*07e4*/ 	.word	0x00007fc0


	//   ....[32]....
        /*07e8*/ 	.word	0x00007ff0


	//   ....[33]....
        /*07ec*/ 	.word	0x00008b90


	//   ....[34]....
        /*07f0*/ 	.word	0x00008bd0


	//   ....[35]....
        /*07f4*/ 	.word	0x00008da0


	//   ....[36]....
        /*07f8*/ 	.word	0x00008dd0


	//   ....[37]....
        /*07fc*/ 	.word	0x00008e60


	//   ....[38]....
        /*0800*/ 	.word	0x00008e90


	//   ....[39]....
        /*0804*/ 	.word	0x00008f20


	//   ....[40]....
        /*0808*/ 	.word	0x00008f50


	//   ....[41]....
        /*080c*/ 	.word	0x00008fe0


	//   ....[42]....
        /*0810*/ 	.word	0x00009010


	//   ....[43]....
        /*0814*/ 	.word	0x000090a0


	//   ....[44]....
        /*0818*/ 	.word	0x000090d0


	//   ....[45]....
        /*081c*/ 	.word	0x00009160


	//   ....[46]....
        /*0820*/ 	.word	0x00009190


	//   ....[47]....
        /*0824*/ 	.word	0x00009210


	//   ....[48]....
        /*0828*/ 	.word	0x00009250


	//   ....[49]....
        /*082c*/ 	.word	0x000096c0


	//   ....[50]....
        /*0830*/ 	.word	0x000096e0


	//   ....[51]....
        /*0834*/ 	.word	0x000096f0


	//   ....[52]....
        /*0838*/ 	.word	0x00009700


	//   ....[53]....
        /*083c*/ 	.word	0x00009720


	//   ....[54]....
        /*0840*/ 	.word	0x00009730


	//   ....[55]....
        /*0844*/ 	.word	0x00009740


	//   ....[56]....
        /*0848*/ 	.word	0x00009760


	//   ....[57]....
        /*084c*/ 	.word	0x00009790


	//   ....[58]....
        /*0850*/ 	.word	0x000097b0


	//   ....[59]....
        /*0854*/ 	.word	0x000097c0


	//   ....[60]....
        /*0858*/ 	.word	0x00009810


	//   ....[61]....
        /*085c*/ 	.word	0x00009840


	//   ....[62]....
        /*0860*/ 	.word	0x00009880


	//   ....[63]....
        /*0864*/ 	.word	0x00009ce0


	//   ....[64]....
        /*0868*/ 	.word	0x00009d00


	//   ....[65]....
        /*086c*/ 	.word	0x00009d10


	//   ....[66]....
        /*0870*/ 	.word	0x00009d20


	//   ....[67]....
        /*0874*/ 	.word	0x00009e90


	//   ....[68]....
        /*0878*/ 	.word	0x00009ed0


	//   ....[69]....
        /*087c*/ 	.word	0x00009f20


	//   ....[70]....
        /*0880*/ 	.word	0x00009f60


	//   ....[71]....
        /*0884*/ 	.word	0x0000a130


	//   ....[72]....
        /*0888*/ 	.word	0x0000a170


	//   ....[73]....
        /*088c*/ 	.word	0x0000a1c0


	//   ....[74]....
        /*0890*/ 	.word	0x0000a200


	//   ....[75]....
        /*0894*/ 	.word	0x0000a3f0


	//   ....[76]....
        /*0898*/ 	.word	0x0000a430


	//   ....[77]....
        /*089c*/ 	.word	0x0000a480


	//   ....[78]....
        /*08a0*/ 	.word	0x0000a4c0


	//   ....[79]....
        /*08a4*/ 	.word	0x0000c3c0


	//   ....[80]....
        /*08a8*/ 	.word	0x0000c3e0


	//   ....[81]....
        /*08ac*/ 	.word	0x0000c410


	//   ....[82]....
        /*08b0*/ 	.word	0x0000c420


	//   ....[83]....
        /*08b4*/ 	.word	0x0000c500


	//   ....[84]....
        /*08b8*/ 	.word	0x0000c540


	//   ....[85]....
        /*08bc*/ 	.word	0x0000c560


	//   ....[86]....
        /*08c0*/ 	.word	0x0000c570


	//   ....[87]....
        /*08c4*/ 	.word	0x0000c730


	//   ....[88]....
        /*08c8*/ 	.word	0x0000c770


	//   ....[89]....
        /*08cc*/ 	.word	0x0000c790


	//   ....[90]....
        /*08d0*/ 	.word	0x0000c7a0


	//   ....[91]....
        /*08d4*/ 	.word	0x0000c8a0


	//   ....[92]....
        /*08d8*/ 	.word	0x0000c8e0


	//   ....[93]....
        /*08dc*/ 	.word	0x0000c940


	//   ....[94]....
        /*08e0*/ 	.word	0x0000c970


	//   ....[95]....
        /*08e4*/ 	.word	0x0000ebc0


	//   ....[96]....
        /*08e8*/ 	.word	0x0000ebd0


	//   ....[97]....
        /*08ec*/ 	.word	0x0000ebf0


	//   ....[98]....
        /*08f0*/ 	.word	0x0000ed30


	//   ....[99]....
        /*08f4*/ 	.word	0x0000ed40


	//   ....[100]....
        /*08f8*/ 	.word	0x0000ed60


	//   ....[101]....
        /*08fc*/ 	.word	0x0000edc0


	//   ....[102]....
        /*0900*/ 	.word	0x0000ede0


	//   ....[103]....
        /*0904*/ 	.word	0x0000ee90


	//   ....[104]....
        /*0908*/ 	.word	0x0000eea0


	//   ....[105]....
        /*090c*/ 	.word	0x0000eee0


	//   ....[106]....
        /*0910*/ 	.word	0x0000eef0


	//   ....[107]....
        /*0914*/ 	.word	0x0000ef20


	//   ....[108]....
        /*0918*/ 	.word	0x0000efc0


	//   ....[109]....
        /*091c*/ 	.word	0x0000f9e0


	//   ....[110]....
        /*0920*/ 	.word	0x0000fa00


	//   ....[111]....
        /*0924*/ 	.word	0x0000fa10


	//   ....[112]....
        /*0928*/ 	.word	0x0000fa20


	//   ....[113]....
        /*092c*/ 	.word	0x0000fa30


	//   ....[114]....
        /*0930*/ 	.word	0x0000fa40


	//   ....[115]....
        /*0934*/ 	.word	0x0000fa50


	//   ....[116]....
        /*0938*/ 	.word	0x0000fa60


	//   ....[117]....
        /*093c*/ 	.word	0x0000fa80


	//   ....[118]....
        /*0940*/ 	.word	0x0000faa0


	//   ....[119]....
        /*0944*/ 	.word	0x0000fac0


	//   ....[120]....
        /*0948*/ 	.word	0x0000faf0


	//   ....[121]....
        /*094c*/ 	.word	0x0000fb10


	//   ....[122]....
        /*0950*/ 	.word	0x0000fb30


	//   ....[123]....
        /*0954*/ 	.word	0x00010b50


	//   ....[124]....
        /*0958*/ 	.word	0x00010b70


	//   ....[125]....
        /*095c*/ 	.word	0x00010b90


	//   ....[126]....
        /*0960*/ 	.word	0x00010ba0


	//   ....[127]....
        /*0964*/ 	.word	0x00011b40


	//   ....[128]....
        /*0968*/ 	.word	0x00011dc0


	//   ....[129]....
        /*096c*/ 	.word	0x00011df0


	//   ....[130]....
        /*0970*/ 	.word	0x00011fd0


	//   ....[131]....
        /*0974*/ 	.word	0x00012030


	//   ....[132]....
        /*0978*/ 	.word	0x00012170


	//   ....[133]....
        /*097c*/ 	.word	0x000123d0


	//   ....[134]....
        /*0980*/ 	.word	0x00012500


	//   ....[135]....
        /*0984*/ 	.word	0x00015140


	//   ....[136]....
        /*0988*/ 	.word	0x00015160


	//   ....[137]....
        /*098c*/ 	.word	0x00015170


	//   ....[138]....
        /*0990*/ 	.word	0x00015180


	//   ....[139]....
        /*0994*/ 	.word	0x00015190


	//   ....[140]....
        /*0998*/ 	.word	0x000151a0


	//   ....[141]....
        /*099c*/ 	.word	0x000151b0


	//   ....[142]....
        /*09a0*/ 	.word	0x000151d0


	//   ....[143]....
        /*09a4*/ 	.word	0x000151f0


	//   ....[144]....
        /*09a8*/ 	.word	0x00015210


	//   ....[145]....
        /*09ac*/ 	.word	0x00015230


	//   ....[146]....
        /*09b0*/ 	.word	0x00015240


	//   ....[147]....
        /*09b4*/ 	.word	0x00015250


	//   ....[148]....
        /*09b8*/ 	.word	0x00015260


	//   ....[149]....
        /*09bc*/ 	.word	0x00016c60


	//   ....[150]....
        /*09c0*/ 	.word	0x00016c80


	//   ....[151]....
        /*09c4*/ 	.word	0x00016c90


	//   ....[152]....
        /*09c8*/ 	.word	0x00016ca0


	//   ....[153]....
        /*09cc*/ 	.word	0x00016cb0


	//   ....[154]....
        /*09d0*/ 	.word	0x00016cc0


	//   ....[155]....
        /*09d4*/ 	.word	0x00016cd0


	//   ....[156]....
        /*09d8*/ 	.word	0x00016cf0


	//   ....[157]....
        /*09dc*/ 	.word	0x00016d00


	//   ....[158]....
        /*09e0*/ 	.word	0x00016d20


	//   ....[159]....
        /*09e4*/ 	.word	0x00016d70


	//   ....[160]....
        /*09e8*/ 	.word	0x00016db0


	//   ....[161]....
        /*09ec*/ 	.word	0x00016dd0


	//   ....[162]....
        /*09f0*/ 	.word	0x00016de0


	//   ....[163]....
        /*09f4*/ 	.word	0x00017050


	//   ....[164]....
        /*09f8*/ 	.word	0x00017060


	//   ....[165]....
        /*09fc*/ 	.word	0x00017070


	//   ....[166]....
        /*0a00*/ 	.word	0x00017080


	//   ....[167]....
        /*0a04*/ 	.word	0x000179c0


	//   ....[168]....
        /*0a08*/ 	.word	0x00017cf0


	//   ....[169]....
        /*0a0c*/ 	.word	0x00018320


	//   ....[170]....
        /*0a10*/ 	.word	0x00018530


	//   ....[171]....
        /*0a14*/ 	.word	0x000186c0


	//   ....[172]....
        /*0a18*/ 	.word	0x00018730


	//   ....[173]....
        /*0a1c*/ 	.word	0x000187f0


	//   ....[174]....
        /*0a20*/ 	.word	0x00018810


	//   ....[175]....
        /*0a24*/ 	.word	0x0001b670


	//   ....[176]....
        /*0a28*/ 	.word	0x0001b690


	//   ....[177]....
        /*0a2c*/ 	.word	0x0001b6a0


	//   ....[178]....
        /*0a30*/ 	.word	0x0001b6b0


	//   ....[179]....
        /*0a34*/ 	.word	0x0001b6c0


	//   ....[180]....
        /*0a38*/ 	.word	0x0001b6d0


	//   ....[181]....
        /*0a3c*/ 	.word	0x0001b6e0


	//   ....[182]....
        /*0a40*/ 	.word	0x0001b6f0


	//   ....[183]....
        /*0a44*/ 	.word	0x0001b710


	//   ....[184]....
        /*0a48*/ 	.word	0x0001b720


	//   ....[185]....
        /*0a4c*/ 	.word	0x0001b740


	//   ....[186]....
        /*0a50*/ 	.word	0x0001b770


	//   ....[187]....
        /*0a54*/ 	.word	0x0001b790


	//   ....[188]....
        /*0a58*/ 	.word	0x0001b7a0


	//   ....[189]....
        /*0a5c*/ 	.word	0x0001bc20


	//   ....[190]....
        /*0a60*/ 	.word	0x0001bc40


	//   ....[191]....
        /*0a64*/ 	.word	0x0001bc60


	//   ....[192]....
        /*0a68*/ 	.word	0x0001bc90


	//   ....[193]....
        /*0a6c*/ 	.word	0x0001bcc0


	//   ....[194]....
        /*0a70*/ 	.word	0x0001bd10


	//   ....[195]....
        /*0a74*/ 	.word	0x0001bd40


	//   ....[196]....
        /*0a78*/ 	.word	0x0001bd60


	//   ....[197]....
        /*0a7c*/ 	.word	0x0001bda0


	//   ....[198]....
        /*0a80*/ 	.word	0x0001bdd0


	//   ....[199]....
        /*0a84*/ 	.word	0x0001be00


	//   ....[200]....
        /*0a88*/ 	.word	0x0001be20


	//   ....[201]....
        /*0a8c*/ 	.word	0x0001be50


	//   ....[202]....
        /*0a90*/ 	.word	0x0001be70


	//   ....[203]....
        /*0a94*/ 	.word	0x0001d800


	//   ....[204]....
        /*0a98*/ 	.word	0x0001d970


	//   ....[205]....
        /*0a9c*/ 	.word	0x0001dc30


	//   ....[206]....
        /*0aa0*/ 	.word	0x0001dc60


	//   ....[207]....
        /*0aa4*/ 	.word	0x0001dc80


	//   ....[208]....
        /*0aa8*/ 	.word	0x0001dd70


	//   ....[209]....
        /*0aac*/ 	.word	0x0001de20


	//   ....[210]....
        /*0ab0*/ 	.word	0x0001e0b0


	//   ....[211]....
        /*0ab4*/ 	.word	0x00020d30


	//   ....[212]....
        /*0ab8*/ 	.word	0x00020d40


	//   ....[213]....
        /*0abc*/ 	.word	0x00020d50


	//   ....[214]....
        /*0ac0*/ 	.word	0x00020d60


	//   ....[215]....
        /*0ac4*/ 	.word	0x00020d90


	//   ....[216]....
        /*0ac8*/ 	.word	0x00020db0


	//   ....[217]....
        /*0acc*/ 	.word	0x00020dd0


	//   ....[218]....
        /*0ad0*/ 	.word	0x00020de0


	//   ....[219]....
        /*0ad4*/ 	.word	0x00022230


	//   ....[220]....
        /*0ad8*/ 	.word	0x00022260


	//   ....[221]....
        /*0adc*/ 	.word	0x000222b0


	//   ....[222]....
        /*0ae0*/ 	.word	0x000222e0


	//   ....[223]....
        /*0ae4*/ 	.word	0x00022310


	//   ....[224]....
        /*0ae8*/ 	.word	0x00022350


	//   ....[225]....
        /*0aec*/ 	.word	0x00022380


	//   ....[226]....
        /*0af0*/ 	.word	0x000223c0


	//   ....[227]....
        /*0af4*/ 	.word	0x00022420


	//   ....[228]....
        /*0af8*/ 	.word	0x00022430


	//   ....[229]....
        /*0afc*/ 	.word	0x00022440


	//   ....[230]....
        /*0b00*/ 	.word	0x00022470


	//   ....[231]....
        /*0b04*/ 	.word	0x000224b0


	//   ....[232]....
        /*0b08*/ 	.word	0x000224d0


	//   ....[233]....
        /*0b0c*/ 	.word	0x00022500


	//   ....[234]....
        /*0b10*/ 	.word	0x00022540


	//   ....[235]....
        /*0b14*/ 	.word	0x00022590


	//   ....[236]....
        /*0b18*/ 	.word	0x00022650


	//   ....[237]....
        /*0b1c*/ 	.word	0x00022670


	//   ....[238]....
        /*0b20*/ 	.word	0x000226c0


	//   ....[239]....
        /*0b24*/ 	.word	0x000226e0


	//   ....[240]....
        /*0b28*/ 	.word	0x00022710


	//   ....[241]....
        /*0b2c*/ 	.word	0x00022740


	//   ....[242]....
        /*0b30*/ 	.word	0x000227e0


	//   ....[243]....
        /*0b34*/ 	.word	0x00023070


	//   ....[244]....
        /*0b38*/ 	.word	0x000230a0


	//   ....[245]....
        /*0b3c*/ 	.word	0x000230d0


	//   ....[246]....
        /*0b40*/ 	.word	0x00023100


	//   ....[247]....
        /*0b44*/ 	.word	0x00023130


	//   ....[248]....
        /*0b48*/ 	.word	0x00023160


	//   ....[249]....
        /*0b4c*/ 	.word	0x00023190


	//   ....[250]....
        /*0b50*/ 	.word	0x000231b0


	//   ....[251]....
        /*0b54*/ 	.word	0x000231d0


	//   ....[252]....
        /*0b58*/ 	.word	0x000231f0


	//   ....[253]....
        /*0b5c*/ 	.word	0x00023200


	//   ....[254]....
        /*0b60*/ 	.word	0x00023210


	//   ....[255]....
        /*0b64*/ 	.word	0x00023220


	//   ....[0]....
        /*0b68*/ 	.word	0x00023230


	//   ....[1]....
        /*0b6c*/ 	.word	0x00023240


	//   ....[2]....
        /*0b70*/ 	.word	0x00023270


	//----- nvinfo : EIATTR_EXIT_INSTR_OFFSETS
	.align		4
.L_224:
        /*0b74*/ 	.byte	0x04, 0x1c
        /*0b76*/ 	.short	(.L_226 - .L_225)


	//   ....[0]....
.L_225:
        /*0b78*/ 	.word	0x00000450


	//   ....[1]....
        /*0b7c*/ 	.word	0x00022880


	//   ....[2]....
        /*0b80*/ 	.word	0x000228c0


	//   ....[3]....
        /*0b84*/ 	.word	0x00023400


	//   ....[4]....
        /*0b88*/ 	.word	0x00023440


	//----- nvinfo : EIATTR_CTAIDZ_USED
	.align		4
.L_226:
        /*0b8c*/ 	.byte	0x01, 0x04
	.zero		2


	//----- nvinfo : EIATTR_MAX_THREADS
	.align		4
        /*0b90*/ 	.byte	0x04, 0x05
        /*0b92*/ 	.short	(.L_228 - .L_227)
.L_227:
        /*0b94*/ 	.word	0x00000080
        /*0b98*/ 	.word	0x00000001
        /*0b9c*/ 	.word	0x00000001


	//----- nvinfo : EIATTR_CRS_STACK_SIZE
	.align		4
.L_228:
        /*0ba0*/ 	.byte	0x04, 0x1e
        /*0ba2*/ 	.short	(.L_230 - .L_229)
.L_229:
        /*0ba4*/ 	.word	0x00000000
.L_230:


//--------------------- .nv.callgraph             --------------------------
	.section	.nv.callgraph,"",@"SHT_CUDA_CALLGRAPH"
	.align	4
	.sectionentsize	8
	.align		4
        /*0000*/ 	.word	0x00000000
	.align		4
        /*0004*/ 	.word	0xffffffff
	.align		4
        /*0008*/ 	.word	0x00000000
	.align		4
        /*000c*/ 	.word	0xfffffffe
	.align		4
        /*0010*/ 	.word	0x00000000
	.align		4
        /*0014*/ 	.word	0xfffffffd
	.align		4
        /*0018*/ 	.word	0x00000000
	.align		4
        /*001c*/ 	.word	0xfffffffc


//--------------------- .nv.rel.action            --------------------------
	.section	.nv.rel.action,"",@"SHT_CUDA_RELOCINFO"
	.align	8
	.sectionentsize	8
        /*0000*/ 	.byte	0x73, 0x00, 0x00, 0x00, 0x00, 0x00, 0x00, 0x00, 0x00, 0x00, 0x00, 0x11, 0x25, 0x00, 0x05, 0x36


//--------------------- .nv.constant4             --------------------------
	.section	.nv.constant4,"a",@progbits
	.align	8
	.align		8
.nv.constant4:
        /*0000*/ 	.dword	_ZN79_INTERNAL_eedeaa7d_43_flash_fwd_hdim64_bf16_paged_softcap_sm80_cu_c784774a_33654cuda3std3__45__cpo5beginE
	.align		8
        /*0008*/ 	.dword	_ZN79_INTERNAL_eedeaa7d_43_flash_fwd_hdim64_bf16_paged_softcap_sm80_cu_c784774a_33654cuda3std3__45__cpo3endE
	.align		8
        /*0010*/ 	.dword	_ZN79_INTERNAL_eedeaa7d_43_flash_fwd_hdim64_bf16_paged_softcap_sm80_cu_c784774a_33654cuda3std3__45__cpo6cbeginE
	.align		8
        /*0018*/ 	.dword	_ZN79_INTERNAL_eedeaa7d_43_flash_fwd_hdim64_bf16_paged_softcap_sm80_cu_c784774a_33654cuda3std3__45__cpo4cendE
	.align		8
        /*0020*/ 	.dword	_ZN79_INTERNAL_eedeaa7d_43_flash_fwd_hdim64_bf16_paged_softcap_sm80_cu_c784774a_33654cuda3std3__481_GLOBAL__N__eedeaa7d_43_flash_fwd_hdim64_bf16_paged_softcap_sm80_cu_c784774a_33656ignoreE
	.align		8
        /*0028*/ 	.dword	_ZN79_INTERNAL_eedeaa7d_43_flash_fwd_hdim64_bf16_paged_softcap_sm80_cu_c784774a_33654cuda3std3__419piecewise_constructE
	.align		8
        /*0030*/ 	.dword	_ZN79_INTERNAL_eedeaa7d_43_flash_fwd_hdim64_bf16_paged_softcap_sm80_cu_c784774a_33654cuda3std3__48in_placeE
	.align		8
        /*0038*/ 	.dword	_ZN79_INTERNAL_eedeaa7d_43_flash_fwd_hdim64_bf16_paged_softcap_sm80_cu_c784774a_33654cuda3std6ranges3__45__cpo4swapE
	.align		8
        /*0040*/ 	.dword	_ZN79_INTERNAL_eedeaa7d_43_flash_fwd_hdim64_bf16_paged_softcap_sm80_cu_c784774a_33654cuda3std6ranges3__45__cpo9iter_moveE
	.align		8
        /*0048*/ 	.dword	_ZN79_INTERNAL_eedeaa7d_43_flash_fwd_hdim64_bf16_paged_softcap_sm80_cu_c784774a_33654cute7productE
	.align		8
        /*0050*/ 	.dword	_ZN79_INTERNAL_eedeaa7d_43_flash_fwd_hdim64_bf16_paged_softcap_sm80_cu_c784774a_33654cute1_E


//--------------------- .nv.constant0._ZN7cutlass13device_kernelIN5flash19enable_sm80_to_sm89INS1_16FlashAttnFwdSm80INS1_25CollectiveMainloopFwdSm80ILi4ELi1ELb0EN4cute5tupleIJNS5_1CILi128EEENS7_ILi112EEENS7_ILi64EEEEEELi64ENS_10bfloat16_tEfNS_4arch4Sm80ELb0ELb0ELb1ELb0ELb1ELb0ELb1ELb0EEENS1_21CollectiveEpilogueFwdINS6_IJS8_SA_S9_EEENS6_IJNS7_ILi1EEESI_SI_EEESC_SE_Li128ELb0ELb1ELb0ELb0EEENS1_19SingleTileSchedulerILb0ELb0ELb1ELi128EEEEEEEEEvNT_6ParamsE --------------------------
	.section	.nv.constant0._ZN7cutlass13device_kernelIN5flash19enable_sm80_to_sm89INS1_16FlashAttnFwdSm80INS1_25CollectiveMainloopFwdSm80ILi4ELi1ELb0EN4cute5tupleIJNS5_1CILi128EEENS7_ILi112EEENS7_ILi64EEEEEELi64ENS_10bfloat16_tEfNS_4arch4Sm80ELb0ELb0ELb1ELb0ELb1ELb0ELb1ELb0EEENS1_21CollectiveEpilogueFwdINS6_IJS8_SA_S9_EEENS6_IJNS7_ILi1EEESI_SI_EEESC_SE_Li128ELb0ELb1ELb0ELb0EEENS1_19SingleTileSchedulerILb0ELb0ELb1ELi128EEEEEEEEEvNT_6ParamsE,"a",@progbits
	.sectionflags	@""
	.align	4
.nv.constant0._ZN7cutlass13device_kernelIN5flash19enable_sm80_to_sm89INS1_16FlashAttnFwdSm80INS1_25CollectiveMainloopFwdSm80ILi4ELi1ELb0EN4cute5tupleIJNS5_1CILi128EEENS7_ILi112EEENS7_ILi64EEEEEELi64ENS_10bfloat16_tEfNS_4arch4Sm80ELb0ELb0ELb1ELb0ELb1ELb0ELb1ELb0EEENS1_21CollectiveEpilogueFwdINS6_IJS8_SA_S9_EEENS6_IJNS7_ILi1EEESI_SI_EEESC_SE_Li128ELb0ELb1ELb0ELb0EEENS1_19SingleTileSchedulerILb0ELb0ELb1ELi128EEEEEEEEEvNT_6ParamsE:
	.zero		1400


//--------------------- .nv.constant0._ZN7cutlass13device_kernelIN5flash19enable_sm80_to_sm89INS1_16FlashAttnFwdSm80INS1_25CollectiveMainloopFwdSm80ILi4ELi1ELb0EN4cute5tupleIJNS5_1CILi128EEENS7_ILi112EEENS7_ILi64EEEEEELi64ENS_10bfloat16_tEfNS_4arch4Sm80ELb0ELb0ELb1ELb1ELb1ELb0ELb1ELb0EEENS1_21CollectiveEpilogueFwdINS6_IJS8_SA_S9_EEENS6_IJNS7_ILi1EEESI_SI_EEESC_SE_Li128ELb1ELb1ELb0ELb0EEENS1_19SingleTileSchedulerILb1ELb0ELb1ELi128EEEEEEEEEvNT_6ParamsE --------------------------
	.section	.nv.constant0._ZN7cutlass13device_kernelIN5flash19enable_sm80_to_sm89INS1_16FlashAttnFwdSm80INS1_25CollectiveMainloopFwdSm80ILi4ELi1ELb0EN4cute5tupleIJNS5_1CILi128EEENS7_ILi112EEENS7_ILi64EEEEEELi64ENS_10bfloat16_tEfNS_4arch4Sm80ELb0ELb0ELb1ELb1ELb1ELb0ELb1ELb0EEENS1_21CollectiveEpilogueFwdINS6_IJS8_SA_S9_EEENS6_IJNS7_ILi1EEESI_SI_EEESC_SE_Li128ELb1ELb1ELb0ELb0EEENS1_19SingleTileSchedulerILb1ELb0ELb1ELi128EEEEEEEEEvNT_6ParamsE,"a",@progbits
	.sectionflags	@""
	.align	4
.nv.constant0._ZN7cutlass13device_kernelIN5flash19enable_sm80_to_sm89INS1_16FlashAttnFwdSm80INS1_25CollectiveMainloopFwdSm80ILi4ELi1ELb0EN4cute5tupleIJNS5_1CILi128EEENS7_ILi112EEENS7_ILi64EEEEEELi64ENS_10bfloat16_tEfNS_4arch4Sm80ELb0ELb0ELb1ELb1ELb1ELb0ELb1ELb0EEENS1_21CollectiveEpilogueFwdINS6_IJS8_SA_S9_EEENS6_IJNS7_ILi1EEESI_SI_EEESC_SE_Li128ELb1ELb1ELb0ELb0EEENS1_19SingleTileSchedulerILb1ELb0ELb1ELi128EEEEEEEEEvNT_6ParamsE:
	.zero		1400


//--------------------- .nv.constant0._ZN7cutlass13device_kernelIN5flash19enable_sm80_to_sm89INS1_16FlashAttnFwdSm80INS1_25CollectiveMainloopFwdSm80ILi4ELi1ELb0EN4cute5tupleIJNS5_1CILi128EEENS7_ILi112EEENS7_ILi64EEEEEELi64ENS_10bfloat16_tEfNS_4arch4Sm80ELb0ELb0ELb1ELb1ELb1ELb1ELb1ELb0EEENS1_21CollectiveEpilogueFwdINS6_IJS8_SA_S9_EEENS6_IJNS7_ILi1EEESI_SI_EEESC_SE_Li128ELb1ELb1ELb0ELb0EEENS1_19SingleTileSchedulerILb1ELb0ELb1ELi128EEEEEEEEEvNT_6ParamsE --------------------------
	.section	.nv.constant0._ZN7cutlass13device_kernelIN5flash19enable_sm80_to_sm89INS1_16FlashAttnFwdSm80INS1_25CollectiveMainloopFwdSm80ILi4ELi1ELb0EN4cute5tupleIJNS5_1CILi128EEENS7_ILi112EEENS7_ILi64EEEEEELi64ENS_10bfloat16_tEfNS_4arch4Sm80ELb0ELb0ELb1ELb1ELb1ELb1ELb1ELb0EEENS1_21CollectiveEpilogueFwdINS6_IJS8_SA_S9_EEENS6_IJNS7_ILi1EEESI_SI_EEESC_SE_Li128ELb1ELb1ELb0ELb0EEENS1_19SingleTileSchedulerILb1ELb0ELb1ELi128EEEEEEEEEvNT_6ParamsE,"a",@progbits
	.sectionflags	@""
	.align	4
.nv.constant0._ZN7cutlass13device_kernelIN5flash19enable_sm80_to_sm89INS1_16FlashAttnFwdSm80INS1_25CollectiveMainloopFwdSm80ILi4ELi1ELb0EN4cute5tupleIJNS5_1CILi128EEENS7_ILi112EEENS7_ILi64EEEEEELi64ENS_10bfloat16_tEfNS_4arch4Sm80ELb0ELb0ELb1ELb1ELb1ELb1ELb1ELb0EEENS1_21CollectiveEpilogueFwdINS6_IJS8_SA_S9_EEENS6_IJNS7_ILi1EEESI_SI_EEESC_SE_Li128ELb1ELb1ELb0ELb0EEENS1_19SingleTileSchedulerILb1ELb0ELb1ELi128EEEEEEEEEvNT_6ParamsE:
	.zero		1400


//--------------------- .nv.constant0._ZN7cutlass13device_kernelIN5flash19enable_sm80_to_sm89INS1_16FlashAttnFwdSm80INS1_25CollectiveMainloopFwdSm80ILi4ELi1ELb0EN4cute5tupleIJNS5_1CILi128EEENS7_ILi96EEENS7_ILi64EEEEEELi64ENS_10bfloat16_tEfNS_4arch4Sm80ELb0ELb1ELb1ELb0ELb1ELb0ELb1ELb0EEENS1_21CollectiveEpilogueFwdINS6_IJS8_SA_S9_EEENS6_IJNS7_ILi1EEESI_SI_EEESC_SE_Li128ELb0ELb1ELb0ELb0EEENS1_19SingleTileSchedulerILb0ELb0ELb1ELi128EEEEEEEEEvNT_6ParamsE --------------------------
	.section	.nv.constant0._ZN7cutlass13device_kernelIN5flash19enable_sm80_to_sm89INS1_16FlashAttnFwdSm80INS1_25CollectiveMainloopFwdSm80ILi4ELi1ELb0EN4cute5tupleIJNS5_1CILi128EEENS7_ILi96EEENS7_ILi64EEEEEELi64ENS_10bfloat16_tEfNS_4arch4Sm80ELb0ELb1ELb1ELb0ELb1ELb0ELb1ELb0EEENS1_21CollectiveEpilogueFwdINS6_IJS8_SA_S9_EEENS6_IJNS7_ILi1EEESI_SI_EEESC_SE_Li128ELb0ELb1ELb0ELb0EEENS1_19SingleTileSchedulerILb0ELb0ELb1ELi128EEEEEEEEEvNT_6ParamsE,"a",@progbits
	.sectionflags	@""
	.align	4
.nv.constant0._ZN7cutlass13device_kernelIN5flash19enable_sm80_to_sm89INS1_16FlashAttnFwdSm80INS1_25CollectiveMainloopFwdSm80ILi4ELi1ELb0EN4cute5tupleIJNS5_1CILi128EEENS7_ILi96EEENS7_ILi64EEEEEELi64ENS_10bfloat16_tEfNS_4arch4Sm80ELb0ELb1ELb1ELb0ELb1ELb0ELb1ELb0EEENS1_21CollectiveEpilogueFwdINS6_IJS8_SA_S9_EEENS6_IJNS7_ILi1EEESI_SI_EEESC_SE_Li128ELb0ELb1ELb0ELb0EEENS1_19SingleTileSchedulerILb0ELb0ELb1ELi128EEEEEEEEEvNT_6ParamsE:
	.zero		1400


//--------------------- .nv.constant0._ZN7cutlass13device_kernelIN5flash19enable_sm80_to_sm89INS1_16FlashAttnFwdSm80INS1_25CollectiveMainloopFwdSm80ILi4ELi1ELb0EN4cute5tupleIJNS5_1CILi128EEENS7_ILi96EEENS7_ILi64EEEEEELi64ENS_10bfloat16_tEfNS_4arch4Sm80ELb0ELb1ELb1ELb1ELb1ELb0ELb1ELb0EEENS1_21CollectiveEpilogueFwdINS6_IJS8_SA_S9_EEENS6_IJNS7_ILi1EEESI_SI_EEESC_SE_Li128ELb1ELb1ELb0ELb0EEENS1_19SingleTileSchedulerILb1ELb0ELb1ELi128EEEEEEEEEvNT_6ParamsE --------------------------
	.section	.nv.constant0._ZN7cutlass13device_kernelIN5flash19enable_sm80_to_sm89INS1_16FlashAttnFwdSm80INS1_25CollectiveMainloopFwdSm80ILi4ELi1ELb0EN4cute5tupleIJNS5_1CILi128EEENS7_ILi96EEENS7_ILi64EEEEEELi64ENS_10bfloat16_tEfNS_4arch4Sm80ELb0ELb1ELb1ELb1ELb1ELb0ELb1ELb0EEENS1_21CollectiveEpilogueFwdINS6_IJS8_SA_S9_EEENS6_IJNS7_ILi1EEESI_SI_EEESC_SE_Li128ELb1ELb1ELb0ELb0EEENS1_19SingleTileSchedulerILb1ELb0ELb1ELi128EEEEEEEEEvNT_6ParamsE,"a",@progbits
	.sectionflags	@""
	.align	4
.nv.constant0._ZN7cutlass13device_kernelIN5flash19enable_sm80_to_sm89INS1_16FlashAttnFwdSm80INS1_25CollectiveMainloopFwdSm80ILi4ELi1ELb0EN4cute5tupleIJNS5_1CILi128EEENS7_ILi96EEENS7_ILi64EEEEEELi64ENS_10bfloat16_tEfNS_4arch4Sm80ELb0ELb1ELb1ELb1ELb1ELb0ELb1ELb0EEENS1_21CollectiveEpilogueFwdINS6_IJS8_SA_S9_EEENS6_IJNS7_ILi1EEESI_SI_EEESC_SE_Li128ELb1ELb1ELb0ELb0EEENS1_19SingleTileSchedulerILb1ELb0ELb1ELi128EEEEEEEEEvNT_6ParamsE:
	.zero		1400


//--------------------- .nv.constant0._ZN7cutlass13device_kernelIN5flash19enable_sm80_to_sm89INS1_16FlashAttnFwdSm80INS1_25CollectiveMainloopFwdSm80ILi4ELi1ELb0EN4cute5tupleIJNS5_1CILi128EEENS7_ILi96EEENS7_ILi64EEEEEELi64ENS_10bfloat16_tEfNS_4arch4Sm80ELb0ELb1ELb1ELb1ELb1ELb1ELb1ELb0EEENS1_21CollectiveEpilogueFwdINS6_IJS8_SA_S9_EEENS6_IJNS7_ILi1EEESI_SI_EEESC_SE_Li128ELb1ELb1ELb0ELb0EEENS1_19SingleTileSchedulerILb1ELb0ELb1ELi128EEEEEEEEEvNT_6ParamsE --------------------------
	.section	.nv.constant0._ZN7cutlass13device_kernelIN5flash19enable_sm80_to_sm89INS1_16FlashAttnFwdSm80INS1_25CollectiveMainloopFwdSm80ILi4ELi1ELb0EN4cute5tupleIJNS5_1CILi128EEENS7_ILi96EEENS7_ILi64EEEEEELi64ENS_10bfloat16_tEfNS_4arch4Sm80ELb0ELb1ELb1ELb1ELb1ELb1ELb1ELb0EEENS1_21CollectiveEpilogueFwdINS6_IJS8_SA_S9_EEENS6_IJNS7_ILi1EEESI_SI_EEESC_SE_Li128ELb1ELb1ELb0ELb0EEENS1_19SingleTileSchedulerILb1ELb0ELb1ELi128EEEEEEEEEvNT_6ParamsE,"a",@progbits
	.sectionflags	@""
	.align	4
.nv.constant0._ZN7cutlass13device_kernelIN5flash19enable_sm80_to_sm89INS1_16FlashAttnFwdSm80INS1_25CollectiveMainloopFwdSm80ILi4ELi1ELb0EN4cute5tupleIJNS5_1CILi128EEENS7_ILi96EEENS7_ILi64EEEEEELi64ENS_10bfloat16_tEfNS_4arch4Sm80ELb0ELb1ELb1ELb1ELb1ELb1ELb1ELb0EEENS1_21CollectiveEpilogueFwdINS6_IJS8_SA_S9_EEENS6_IJNS7_ILi1EEESI_SI_EEESC_SE_Li128ELb1ELb1ELb0ELb0EEENS1_19SingleTileSchedulerILb1ELb0ELb1ELi128EEEEEEEEEvNT_6ParamsE:
	.zero		1400


//--------------------- .nv.constant0._ZN7cutlass13device_kernelIN5flash19enable_sm80_to_sm89INS1_16FlashAttnFwdSm80INS1_25CollectiveMainloopFwdSm80ILi4ELi1ELb0EN4cute5tupleIJNS5_1CILi128EEENS7_ILi112EEENS7_ILi64EEEEEELi64ENS_10bfloat16_tEfNS_4arch4Sm80ELb1ELb0ELb1ELb0ELb1ELb0ELb1ELb0EEENS1_21CollectiveEpilogueFwdINS6_IJS8_SA_S9_EEENS6_IJNS7_ILi1EEESI_SI_EEESC_SE_Li128ELb0ELb1ELb0ELb0EEENS1_30DynamicPersistentTileSchedulerILi128ELi128ELb0ELb1ELb0EEEEEEEEEvNT_6ParamsE --------------------------
	.section	.nv.constant0._ZN7cutlass13device_kernelIN5flash19enable_sm80_to_sm89INS1_16FlashAttnFwdSm80INS1_25CollectiveMainloopFwdSm80ILi4ELi1ELb0EN4cute5tupleIJNS5_1CILi128EEENS7_ILi112EEENS7_ILi64EEEEEELi64ENS_10bfloat16_tEfNS_4arch4Sm80ELb1ELb0ELb1ELb0ELb1ELb0ELb1ELb0EEENS1_21CollectiveEpilogueFwdINS6_IJS8_SA_S9_EEENS6_IJNS7_ILi1EEESI_SI_EEESC_SE_Li128ELb0ELb1ELb0ELb0EEENS1_30DynamicPersistentTileSchedulerILi128ELi128ELb0ELb1ELb0EEEEEEEEEvNT_6ParamsE,"a",@progbits
	.sectionflags	@""
	.align	4
.nv.constant0._ZN7cutlass13device_kernelIN5flash19enable_sm80_to_sm89INS1_16FlashAttnFwdSm80INS1_25CollectiveMainloopFwdSm80ILi4ELi1ELb0EN4cute5tupleIJNS5_1CILi128EEENS7_ILi112EEENS7_ILi64EEEEEELi64ENS_10bfloat16_tEfNS_4arch4Sm80ELb1ELb0ELb1ELb0ELb1ELb0ELb1ELb0EEENS1_21CollectiveEpilogueFwdINS6_IJS8_SA_S9_EEENS6_IJNS7_ILi1EEESI_SI_EEESC_SE_Li128ELb0ELb1ELb0ELb0EEENS1_30DynamicPersistentTileSchedulerILi128ELi128ELb0ELb1ELb0EEEEEEEEEvNT_6ParamsE:
	.zero		1416


//--------------------- .nv.constant0._ZN7cutlass13device_kernelIN5flash19enable_sm80_to_sm89INS1_16FlashAttnFwdSm80INS1_25CollectiveMainloopFwdSm80ILi4ELi1ELb0EN4cute5tupleIJNS5_1CILi128EEENS7_ILi112EEENS7_ILi64EEEEEELi64ENS_10bfloat16_tEfNS_4arch4Sm80ELb1ELb0ELb1ELb1ELb1ELb0ELb1ELb0EEENS1_21CollectiveEpilogueFwdINS6_IJS8_SA_S9_EEENS6_IJNS7_ILi1EEESI_SI_EEESC_SE_Li128ELb1ELb1ELb0ELb0EEENS1_19SingleTileSchedulerILb1ELb0ELb1ELi128EEEEEEEEEvNT_6ParamsE --------------------------
	.section	.nv.constant0._ZN7cutlass13device_kernelIN5flash19enable_sm80_to_sm89INS1_16FlashAttnFwdSm80INS1_25CollectiveMainloopFwdSm80ILi4ELi1ELb0EN4cute5tupleIJNS5_1CILi128EEENS7_ILi112EEENS7_ILi64EEEEEELi64ENS_10bfloat16_tEfNS_4arch4Sm80ELb1ELb0ELb1ELb1ELb1ELb0ELb1ELb0EEENS1_21CollectiveEpilogueFwdINS6_IJS8_SA_S9_EEENS6_IJNS7_ILi1EEESI_SI_EEESC_SE_Li128ELb1ELb1ELb0ELb0EEENS1_19SingleTileSchedulerILb1ELb0ELb1ELi128EEEEEEEEEvNT_6ParamsE,"a",@progbits
	.sectionflags	@""
	.align	4
.nv.constant0._ZN7cutlass13device_kernelIN5flash19enable_sm80_to_sm89INS1_16FlashAttnFwdSm80INS1_25CollectiveMainloopFwdSm80ILi4ELi1ELb0EN4cute5tupleIJNS5_1CILi128EEENS7_ILi112EEENS7_ILi64EEEEEELi64ENS_10bfloat16_tEfNS_4arch4Sm80ELb1ELb0ELb1ELb1ELb1ELb0ELb1ELb0EEENS1_21CollectiveEpilogueFwdINS6_IJS8_SA_S9_EEENS6_IJNS7_ILi1EEESI_SI_EEESC_SE_Li128ELb1ELb1ELb0ELb0EEENS1_19SingleTileSchedulerILb1ELb0ELb1ELi128EEEEEEEEEvNT_6ParamsE:
	.zero		1400


//--------------------- .nv.constant0._ZN7cutlass13device_kernelIN5flash19enable_sm80_to_sm89INS1_16FlashAttnFwdSm80INS1_25CollectiveMainloopFwdSm80ILi4ELi1ELb0EN4cute5tupleIJNS5_1CILi128EEENS7_ILi112EEENS7_ILi64EEEEEELi64ENS_10bfloat16_tEfNS_4arch4Sm80ELb1ELb0ELb1ELb1ELb1ELb1ELb1ELb0EEENS1_21CollectiveEpilogueFwdINS6_IJS8_SA_S9_EEENS6_IJNS7_ILi1EEESI_SI_EEESC_SE_Li128ELb1ELb1ELb0ELb0EEENS1_19SingleTileSchedulerILb1ELb0ELb1ELi128EEEEEEEEEvNT_6ParamsE --------------------------
	.section	.nv.constant0._ZN7cutlass13device_kernelIN5flash19enable_sm80_to_sm89INS1_16FlashAttnFwdSm80INS1_25CollectiveMainloopFwdSm80ILi4ELi1ELb0EN4cute5tupleIJNS5_1CILi128EEENS7_ILi112EEENS7_ILi64EEEEEELi64ENS_10bfloat16_tEfNS_4arch4Sm80ELb1ELb0ELb1ELb1ELb1ELb1ELb1ELb0EEENS1_21CollectiveEpilogueFwdINS6_IJS8_SA_S9_EEENS6_IJNS7_ILi1EEESI_SI_EEESC_SE_Li128ELb1ELb1ELb0ELb0EEENS1_19SingleTileSchedulerILb1ELb0ELb1ELi128EEEEEEEEEvNT_6ParamsE,"a",@progbits
	.sectionflags	@""
	.align	4
.nv.constant0._ZN7cutlass13device_kernelIN5flash19enable_sm80_to_sm89INS1_16FlashAttnFwdSm80INS1_25CollectiveMainloopFwdSm80ILi4ELi1ELb0EN4cute5tupleIJNS5_1CILi128EEENS7_ILi112EEENS7_ILi64EEEEEELi64ENS_10bfloat16_tEfNS_4arch4Sm80ELb1ELb0ELb1ELb1ELb1ELb1ELb1ELb0EEENS1_21CollectiveEpilogueFwdINS6_IJS8_SA_S9_EEENS6_IJNS7_ILi1EEESI_SI_EEESC_SE_Li128ELb1ELb1ELb0ELb0EEENS1_19SingleTileSchedulerILb1ELb0ELb1ELi128EEEEEEEEEvNT_6ParamsE:
	.zero		1400


//--------------------- .text._ZN7cutlass13device_kernelIN5flash19enable_sm80_to_sm89INS1_16FlashAttnFwdSm80INS1_25CollectiveMainloopFwdSm80ILi4ELi1ELb0EN4cute5tupleIJNS5_1CILi128EEENS7_ILi112EEENS7_ILi64EEEEEELi64ENS_10bfloat16_tEfNS_4arch4Sm80ELb0ELb0ELb1ELb0ELb1ELb0ELb1ELb0EEENS1_21CollectiveEpilogueFwdINS6_IJS8_SA_S9_EEENS6_IJNS7_ILi1EEESI_SI_EEESC_SE_Li128ELb0ELb1ELb0ELb0EEENS1_19SingleTileSchedulerILb0ELb0ELb1ELi128EEEEEEEEEvNT_6ParamsE --------------------------
	.section	.text._ZN7cutlass13device_kernelIN5flash19enable_sm80_to_sm89INS1_16FlashAttnFwdSm80INS1_25CollectiveMainloopFwdSm80ILi4ELi1ELb0EN4cute5tupleIJNS5_1CILi128EEENS7_ILi112EEENS7_ILi64EEEEEELi64ENS_10bfloat16_tEfNS_4arch4Sm80ELb0ELb0ELb1ELb0ELb1ELb0ELb1ELb0EEENS1_21CollectiveEpilogueFwdINS6_IJS8_SA_S9_EEENS6_IJNS7_ILi1EEESI_SI_EEESC_SE_Li128ELb0ELb1ELb0ELb0EEENS1_19SingleTileSchedulerILb0ELb0ELb1ELi128EEEEEEEEEvNT_6ParamsE,"ax",@progbits
	.sectioninfo	@"SHI_REGISTERS=255"
	.align	128
.text._ZN7cutlass13device_kernelIN5flash19enable_sm80_to_sm89INS1_16FlashAttnFwdSm80INS1_25CollectiveMainloopFwdSm80ILi4ELi1ELb0EN4cute5tupleIJNS5_1CILi128EEENS7_ILi112EEENS7_ILi64EEEEEELi64ENS_10bfloat16_tEfNS_4arch4Sm80ELb0ELb0ELb1ELb0ELb1ELb0ELb1ELb0EEENS1_21CollectiveEpilogueFwdINS6_IJS8_SA_S9_EEENS6_IJNS7_ILi1EEESI_SI_EEESC_SE_Li128ELb0ELb1ELb0ELb0EEENS1_19SingleTileSchedulerILb0ELb0ELb1ELi128EEEEEEEEEvNT_6ParamsE:
        .type           _ZN7cutlass13device_kernelIN5flash19enable_sm80_to_sm89INS1_16FlashAttnFwdSm80INS1_25CollectiveMainloopFwdSm80ILi4ELi1ELb0EN4cute5tupleIJNS5_1CILi128EEENS7_ILi112EEENS7_ILi64EEEEEELi64ENS_10bfloat16_tEfNS_4arch4Sm80ELb0ELb0ELb1ELb0ELb1ELb0ELb1ELb0EEENS1_21CollectiveEpilogueFwdINS6_IJS8_SA_S9_EEENS6_IJNS7_ILi1EEESI_SI_EEESC_SE_Li128ELb0ELb1ELb0ELb0EEENS1_19SingleTileSchedulerILb0ELb0ELb1ELi128EEEEEEEEEvNT_6ParamsE,@function
        .size           _ZN7cutlass13device_kernelIN5flash19enable_sm80_to_sm89INS1_16FlashAttnFwdSm80INS1_25CollectiveMainloopFwdSm80ILi4ELi1ELb0EN4cute5tupleIJNS5_1CILi128EEENS7_ILi112EEENS7_ILi64EEEEEELi64ENS_10bfloat16_tEfNS_4arch4Sm80ELb0ELb0ELb1ELb0ELb1ELb0ELb1ELb0EEENS1_21CollectiveEpilogueFwdINS6_IJS8_SA_S9_EEENS6_IJNS7_ILi1EEESI_SI_EEESC_SE_Li128ELb0ELb1ELb0ELb0EEENS1_19SingleTileSchedulerILb0ELb0ELb1ELi128EEEEEEEEEvNT_6ParamsE,(.L_x_798 - _ZN7cutlass13device_kernelIN5flash19enable_sm80_to_sm89INS1_16FlashAttnFwdSm80INS1_25CollectiveMainloopFwdSm80ILi4ELi1ELb0EN4cute5tupleIJNS5_1CILi128EEENS7_ILi112EEENS7_ILi64EEEEEELi64ENS_10bfloat16_tEfNS_4arch4Sm80ELb0ELb0ELb1ELb0ELb1ELb0ELb1ELb0EEENS1_21CollectiveEpilogueFwdINS6_IJS8_SA_S9_EEENS6_IJNS7_ILi1EEESI_SI_EEESC_SE_Li128ELb0ELb1ELb0ELb0EEENS1_19SingleTileSchedulerILb0ELb0ELb1ELi128EEEEEEEEEvNT_6ParamsE)
        .other          _ZN7cutlass13device_kernelIN5flash19enable_sm80_to_sm89INS1_16FlashAttnFwdSm80INS1_25CollectiveMainloopFwdSm80ILi4ELi1ELb0EN4cute5tupleIJNS5_1CILi128EEENS7_ILi112EEENS7_ILi64EEEEEELi64ENS_10bfloat16_tEfNS_4arch4Sm80ELb0ELb0ELb1ELb0ELb1ELb0ELb1ELb0EEENS1_21CollectiveEpilogueFwdINS6_IJS8_SA_S9_EEENS6_IJNS7_ILi1EEESI_SI_EEESC_SE_Li128ELb0ELb1ELb0ELb0EEENS1_19SingleTileSchedulerILb0ELb0ELb1ELi128EEEEEEEEEvNT_6ParamsE,@"STO_CUDA_ENTRY STV_DEFAULT"
_ZN7cutlass13device_kernelIN5flash19enable_sm80_to_sm89INS1_16FlashAttnFwdSm80INS1_25CollectiveMainloopFwdSm80ILi4ELi1ELb0EN4cute5tupleIJNS5_1CILi128EEENS7_ILi112EEENS7_ILi64EEEEEELi64ENS_10bfloat16_tEfNS_4arch4Sm80ELb0ELb0ELb1ELb0ELb1ELb0ELb1ELb0EEENS1_21CollectiveEpilogueFwdINS6_IJS8_SA_S9_EEENS6_IJNS7_ILi1EEESI_SI_EEESC_SE_Li128ELb0ELb1ELb0ELb0EEENS1_19SingleTileSchedulerILb0ELb0ELb1ELi128EEEEEEEEEvNT_6ParamsE:
[----:B------:R-:W-:-:S03]  /*0000*/  MOV R1, c[0x0][0x28] ;  /* 0x00000a0000017a02 */ /* 0x000fc60000000f00 */
[----:B------:R-:W1:Y:S01]  /*0010*/  S2UR UR14, SR_CTAID.Z ;  /* 0x00000000000e79c3 */ /* 0x000e620000002700 */
[----:B------:R-:W-:Y:S02]  /*0020*/  IADD3 R1, R1, -0x78, RZ ;  /* 0xffffff8801017810 */ /* 0x000fe40007ffe0ff */
[----:B-1----:R-:W-:-:S13]  /*0030*/  ISETP.LE.AND P0, PT, RZ, UR14, PT ;  /* 0x0000000eff007c0c */ /* 0x002fda000bf03270 */
[----:B------:R-:W-:Y:S05]  /*0040*/  @!P0 EXIT ;  /* 0x000000000000894d */ /* 0x000fea0003800000 */
[----:B------:R-:W-:Y:S02]  /*0050*/  ULDC.64 UR4, c[0x0][0x340] ;  /* 0x0000d00000047ab9 */ /* 0x000fe40000000a00 */
[----:B------:R-:W-:Y:S02]  /*0060*/  UISETP.NE.U32.AND UP1, UPT, URZ, UR4, UPT ;  /* 0x000000043f00728c */ /* 0x000fe4000bf25070 */
[----:B------:R-:W-:Y:S02]  /*0070*/  ULDC.64 UR8, c[0x0][0x340] ;  /* 0x0000d00000087ab9 */ /* 0x000fe40000000a00 */
[----:B------:R-:W-:Y:S02]  /*0080*/  UISETP.NE.AND.EX UP1, UPT, URZ, UR5, UPT, UP1 ;  /* 0x000000053f00728c */ /* 0x000fe4000bf25310 */
[----:B------:R-:W-:Y:S02]  /*0090*/  ULDC.64 UR12, c[0x0][0x118] ;  /* 0x00004600000c7ab9 */ /* 0x000fe40000000a00 */
[----:B------:R-:W-:-:S02]  /*00a0*/  ULDC.64 UR4, c[0x0][0x370] ;  /* 0x0000dc0000047ab9 */ /* 0x000fc40000000a00 */
[----:B------:R-:W-:Y:S01]  /*00b0*/  PLOP3.LUT P1, PT, PT, PT, UP1, 0x80, 0x0 ;  /* 0x000000000000781c */ /* 0x000fe20003f2f018 */
[----:B------:R-:W-:-:S04]  /*00c0*/  UISETP.NE.U32.AND UP0, UPT, URZ, UR4, UPT ;  /* 0x000000043f00728c */ /* 0x000fc8000bf05070 */
[----:B------:R-:W-:Y:S02]  /*00d0*/  @UP1 UMOV UR6, 0x4 ;  /* 0x0000000400061882 */ /* 0x000fe40000000000 */
[----:B------:R-:W-:Y:S02]  /*00e0*/  @UP1 UIMAD.WIDE UR6, UR14, UR6, UR8 ;  /* 0x000000060e0612a5 */ /* 0x000fe4000f8e0208 */
[----:B------:R-:W-:-:S04]  /*00f0*/  UISETP.NE.AND.EX UP0, UPT, URZ, UR5, UPT, UP0 ;  /* 0x000000053f00728c */ /* 0x000fc8000bf05300 */
[----:B------:R-:W-:Y:S02]  /*0100*/  IMAD.U32 R2, RZ, RZ, UR6 ;  /* 0x00000006ff027e24 */ /* 0x000fe4000f8e00ff */
[----:B------:R-:W-:Y:S01]  /*0110*/  IMAD.U32 R3, RZ, RZ, UR7 ;  /* 0x00000007ff037e24 */ /* 0x000fe2000f8e00ff */
[----:B------:R-:W-:Y:S01]  /*0120*/  ULDC.64 UR6, c[0x0][0x370] ;  /* 0x0000dc0000067ab9 */ /* 0x000fe20000000a00 */
[----:B------:R-:W-:-:S03]  /*0130*/  PLOP3.LUT P2, PT, PT, PT, UP0, 0x80, 0x0 ;  /* 0x000000000000781c */ /* 0x000fc60003f4f008 */
[----:B------:R1:W2:Y:S01]  /*0140*/  @P1 LDG.E R12, [R2.64] ;  /* 0x0000000c020c1981 */ /* 0x0002a2000c1e1900 */
[----:B------:R-:W-:Y:S02]  /*0150*/  @UP0 UMOV UR4, 0x4 ;  /* 0x0000000400040882 */ /* 0x000fe40000000000 */
[----:B------:R-:W-:-:S06]  /*0160*/  @UP0 UIMAD.WIDE UR4, UR14, UR4, UR6 ;  /* 0x000000040e0402a5 */ /* 0x000fcc000f8e0206 */
[----:B-1----:R-:W-:Y:S02]  /*0170*/  IMAD.U32 R2, RZ, RZ, UR4 ;  /* 0x00000004ff027e24 */ /* 0x002fe4000f8e00ff */
[----:B------:R-:W-:Y:S01]  /*0180*/  IMAD.U32 R3, RZ, RZ, UR5 ;  /* 0x00000005ff037e24 */ /* 0x000fe2000f8e00ff */
[----:B------:R-:W1:Y:S01]  /*0190*/  S2R R41, SR_TID.X ;  /* 0x0000000000297919 */ /* 0x000e620000002100 */
[----:B------:R-:W3:Y:S03]  /*01a0*/  S2UR UR7, SR_CTAID.Y ;  /* 0x00000000000779c3 */ /* 0x000ee60000002600 */
[----:B------:R-:W4:Y:S01]  /*01b0*/  S2R R13, SR_CTAID.X ;  /* 0x00000000000d7919 */ /* 0x000f220000002500 */
[----:B------:R-:W-:Y:S01]  /*01c0*/  IMAD.MOV.U32 R19, RZ, RZ, c[0x0][0x2c4] ;  /* 0x0000b100ff137624 */ /* 0x000fe200078e00ff */
[----:B------:R-:W-:Y:S02]  /*01d0*/  ULDC.64 UR4, c[0x0][0x1b8] ;  /* 0x00006e0000047ab9 */ /* 0x000fe40000000a00 */
[----:B------:R5:W2:Y:S01]  /*01e0*/  @P2 LDG.E R14, [R2.64] ;  /* 0x0000000c020e2981 */ /* 0x000aa2000c1e1900 */
[----:B------:R-:W-:Y:S01]  /*01f0*/  USHF.R.S32.HI UR9, URZ, 0x1f, UR14 ;  /* 0x0000001f3f097899 */ /* 0x000fe2000801140e */
[C---:B------:R-:W-:Y:S01]  /*0200*/  ISETP.NE.AND P0, PT, R19.reuse, 0x1, PT ;  /* 0x000000011300780c */ /* 0x040fe20003f05270 */
[----:B------:R-:W-:-:S02]  /*0210*/  IMAD R19, R19, c[0x0][0x168], RZ ;  /* 0x00005a0013137a24 */ /* 0x000fc400078e02ff */
[----:B------:R-:W-:Y:S01]  /*0220*/  IMAD.MOV.U32 R248, RZ, RZ, RZ ;  /* 0x000000fffff87224 */ /* 0x000fe200078e00ff */
[----:B-1----:R-:W-:Y:S01]  /*0230*/  SHF.R.S32.HI R24, RZ, 0x1f, R41 ;  /* 0x0000001fff187819 */ /* 0x002fe20000011429 */
[----:B---3--:R-:W-:Y:S02]  /*0240*/  USHF.R.S32.HI UR6, URZ, 0x1f, UR7 ;  /* 0x0000001f3f067899 */ /* 0x008fe40008011407 */
[----:B------:R-:W-:Y:S01]  /*0250*/  UIMAD.WIDE.U32 UR10, UR7, UR4, URZ ;  /* 0x00000004070a72a5 */ /* 0x000fe2000f8e003f */
[CC--:B------:R-:W-:Y:S01]  /*0260*/  LEA.HI R9, R24.reuse, R41.reuse, RZ, 0x6 ;  /* 0x0000002918097211 */ /* 0x0c0fe200078f30ff */
[----:B------:R-:W-:Y:S01]  /*0270*/  UIMAD UR8, UR6, UR4, URZ ;  /* 0x00000004060872a4 */ /* 0x000fe2000f8e023f */
[----:B-----5:R-:W-:-:S03]  /*0280*/  LEA.HI R2, R24, R41, RZ, 0x3 ;  /* 0x0000002918027211 */ /* 0x020fc600078f18ff */
[----:B------:R-:W-:Y:S01]  /*0290*/  UIMAD UR8, UR7, UR5, UR8 ;  /* 0x00000005070872a4 */ /* 0x000fe2000f8e0208 */
[----:B------:R-:W-:Y:S02]  /*02a0*/  LOP3.LUT R0, R2, 0xfffffff8, RZ, 0xc0, !PT ;  /* 0xfffffff802007812 */ /* 0x000fe400078ec0ff */
[----:B------:R-:W-:Y:S01]  /*02b0*/  ULDC.64 UR4, c[0x0][0x1c0] ;  /* 0x0000700000047ab9 */ /* 0x000fe20000000a00 */
[----:B------:R-:W-:Y:S01]  /*02c0*/  SHF.R.S32.HI R17, RZ, 0x3, R2 ;  /* 0x00000003ff117819 */ /* 0x000fe20000011402 */
[----:B------:R-:W-:Y:S01]  /*02d0*/  UIADD3 UR11, UR11, UR8, URZ ;  /* 0x000000080b0b7290 */ /* 0x000fe2000fffe03f */
[----:B------:R-:W-:Y:S01]  /*02e0*/  IMAD.IADD R16, R41, 0x1, -R0 ;  /* 0x0000000129107824 */ /* 0x000fe200078e0a00 */
[----:B------:R-:W-:Y:S02]  /*02f0*/  UIMAD UR9, UR9, UR4, URZ ;  /* 0x00000004090972a4 */ /* 0x000fe4000f8e023f */
[----:B------:R-:W-:Y:S01]  /*0300*/  UIMAD.WIDE.U32 UR10, UR14, UR4, UR10 ;  /* 0x000000040e0a72a5 */ /* 0x000fe2000f8e000a */
[C---:B------:R-:W-:Y:S01]  /*0310*/  IMAD R193, R16.reuse, 0x10, R17 ;  /* 0x0000001010c17824 */ /* 0x040fe200078e0211 */
[----:B------:R-:W-:Y:S01]  /*0320*/  UIMAD UR5, UR14, UR5, UR9 ;  /* 0x000000050e0572a4 */ /* 0x000fe2000f8e0209 */
[----:B------:R-:W-:Y:S01]  /*0330*/  IMAD.SHL.U32 R92, R16, 0x8, RZ ;  /* 0x00000008105c7824 */ /* 0x000fe200078e00ff */
[----:B------:R-:W-:Y:S01]  /*0340*/  ULDC UR4, c[0x0][0x2ac] ;  /* 0x0000ab0000047ab9 */ /* 0x000fe20000000800 */
[----:B----4-:R-:W-:Y:S01]  /*0350*/  IMAD R7, R13, 0x80, R193 ;  /* 0x000000800d077824 */ /* 0x010fe200078e02c1 */
[----:B------:R-:W-:Y:S01]  /*0360*/  UIADD3 UR5, UR11, UR5, URZ ;  /* 0x000000050b057290 */ /* 0x000fe2000fffe03f */
[----:B------:R-:W-:Y:S01]  /*0370*/  IMAD.U32 R3, RZ, RZ, UR11 ;  /* 0x0000000bff037e24 */ /* 0x000fe2000f8e00ff */
[----:B------:R-:W-:Y:S01]  /*0380*/  STL [R1+0x24], R193 ;  /* 0x000024c101007387 */ /* 0x000fe20000100800 */
[----:B------:R-:W-:Y:S01]  /*0390*/  @P0 IMAD.HI.U32 R0, R7, c[0x0][0x2c8], RZ ;  /* 0x0000b20007000a27 */ /* 0x000fe200078e00ff */
[----:B------:R-:W-:Y:S01]  /*03a0*/  ISETP.GE.AND P5, PT, R92, c[0x0][0x198], PT ;  /* 0x000066005c007a0c */ /* 0x000fe20003fa6270 */
[----:B------:R-:W-:Y:S01]  /*03b0*/  UMOV UR11, URZ ;  /* 0x0000003f000b7c82 */ /* 0x000fe20008000000 */
[----:B------:R1:W-:Y:S01]  /*03c0*/  STL [R1+0x30], R7 ;  /* 0x0000300701007387 */ /* 0x0003e20000100800 */
[----:B------:R-:W-:Y:S01]  /*03d0*/  IMAD.MOV.U32 R4, RZ, RZ, R7 ;  /* 0x000000ffff047224 */ /* 0x000fe200078e0007 */
[----:B------:R-:W-:Y:S01]  /*03e0*/  @P0 SHF.R.U32.HI R4, RZ, c[0x0][0x2cc], R0 ;  /* 0x0000b300ff040a19 */ /* 0x000fe20000011600 */
[----:B------:R-:W-:Y:S01]  /*03f0*/  IMAD.U32 R2, RZ, RZ, UR10 ;  /* 0x0000000aff027e24 */ /* 0x000fe2000f8e00ff */
[----:B------:R-:W-:Y:S01]  /*0400*/  SHF.R.S32.HI R192, RZ, 0x1f, R92 ;  /* 0x0000001fffc07819 */ /* 0x000fe2000001145c */
[----:B------:R-:W-:Y:S01]  /*0410*/  IMAD.U32 R3, RZ, RZ, UR5 ;  /* 0x00000005ff037e24 */ /* 0x000fe2000f8e00ff */
[--C-:B------:R-:W-:Y:S01]  /*0420*/  SHF.R.S32.HI R5, RZ, 0x1f, R4.reuse ;  /* 0x0000001fff057819 */ /* 0x100fe20000011404 */
[----:B------:R-:W-:Y:S01]  /*0430*/  IMAD.MOV R0, RZ, RZ, -R4 ;  /* 0x000000ffff007224 */ /* 0x000fe200078e0a04 */
[----:B------:R-:W-:Y:S01]  /*0440*/  ULDC UR10, c[0x0][0x1d0] ;  /* 0x00007400000a7ab9 */ /* 0x000fe20000000800 */
[----:B------:R-:W-:Y:S01]  /*0450*/  IMAD.WIDE.U32 R2, R4, c[0x0][0x1b0], R2 ;  /* 0x00006c0004027a25 */ /* 0x000fe200078e0002 */
[----:B------:R-:W-:-:S02]  /*0460*/  UIMAD UR10, UR4, UR10, URZ ;  /* 0x0000000a040a72a4 */ /* 0x000fc4000f8e023f */
[----:B------:R-:W-:Y:S01]  /*0470*/  UMOV UR8, 0x70 ;  /* 0x0000007000087882 */ /* 0x000fe20000000000 */
[----:B------:R-:W-:Y:S01]  /*0480*/  IMAD R6, R5, c[0x0][0x1b0], RZ ;  /* 0x00006c0005067a24 */ /* 0x000fe200078e02ff */
[----:B------:R-:W-:Y:S01]  /*0490*/  UIADD3 UR5, UR10, 0x6f, URZ ;  /* 0x0000006f0a057890 */ /* 0x000fe2000fffe03f */
[----:B------:R-:W-:Y:S01]  /*04a0*/  IMAD R5, R0, c[0x0][0x2c4], R7 ;  /* 0x0000b10000057a24 */ /* 0x000fe200078e0207 */
[----:B------:R-:W-:Y:S01]  /*04b0*/  UMOV UR4, URZ ;  /* 0x0000003f00047c82 */ /* 0x000fe20008000000 */
[----:B------:R-:W-:Y:S01]  /*04c0*/  IMAD R0, R4, c[0x0][0x1b4], R6 ;  /* 0x00006d0004007a24 */ /* 0x000fe200078e0206 */
[----:B------:R-:W-:Y:S01]  /*04d0*/  UIMAD.WIDE UR4, UR5, -0x6db6db6d, UR4 ;  /* 0x92492493050478a5 */ /* 0x000fe2000f8e0204 */
[----:B------:R-:W-:Y:S01]  /*04e0*/  IMAD R13, R13, 0x80, R17 ;  /* 0x000000800d0d7824 */ /* 0x000fe200078e0211 */
[----:B------:R-:W-:Y:S01]  /*04f0*/  SHF.R.S32.HI R4, RZ, 0x1f, R5 ;  /* 0x0000001fff047819 */ /* 0x000fe20000011405 */
[----:B------:R-:W-:Y:S01]  /*0500*/  IMAD.IADD R3, R3, 0x1, R0 ;  /* 0x0000000103037824 */ /* 0x000fe200078e0200 */
[----:B------:R-:W-:-:S02]  /*0510*/  USHF.R.U32.HI UR9, URZ, 0x1f, UR5 ;  /* 0x0000001f3f097899 */ /* 0x000fc40008011605 */
[CC--:B------:R-:W-:Y:S01]  /*0520*/  ISETP.GE.AND P6, PT, R13.reuse, R19.reuse, PT ;  /* 0x000000130d00720c */ /* 0x0c0fe20003fc6270 */
[----:B------:R-:W-:Y:S01]  /*0530*/  IMAD R0, R4, c[0x0][0x1a8], RZ ;  /* 0x00006a0004007a24 */ /* 0x000fe200078e02ff */
[----:B------:R-:W-:Y:S01]  /*0540*/  IADD3 R10, R13, 0x10, RZ ;  /* 0x000000100d0a7810 */ /* 0x000fe20007ffe0ff */
[----:B------:R-:W-:Y:S01]  /*0550*/  IMAD.WIDE.U32 R2, R5, c[0x0][0x1a8], R2 ;  /* 0x00006a0005027a25 */ /* 0x000fe200078e0002 */
[----:B------:R-:W-:Y:S01]  /*0560*/  IADD3 R11, R13, 0x20, RZ ;  /* 0x000000200d0b7810 */ /* 0x000fe20007ffe0ff */
[----:B------:R-:W-:Y:S01]  /*0570*/  ULEA.HI.SX32 UR9, UR5, UR9, 0x1a ;  /* 0x0000000905097291 */ /* 0x000fe2000f8fd23f */
[-C--:B------:R-:W-:Y:S01]  /*0580*/  ISETP.GE.AND P3, PT, R10, R19.reuse, PT ;  /* 0x000000130a00720c */ /* 0x080fe20003f66270 */
[----:B------:R-:W-:Y:S01]  /*0590*/  IMAD R0, R5, c[0x0][0x1ac], R0 ;  /* 0x00006b0005007a24 */ /* 0x000fe200078e0200 */
[----:B-1----:R-:W-:Y:S01]  /*05a0*/  LEA R7, P0, R2, c[0x0][0x160], 0x1 ;  /* 0x0000580002077a11 */ /* 0x002fe200078008ff */
[----:B------:R-:W-:Y:S01]  /*05b0*/  IMAD.MOV.U32 R10, RZ, RZ, c[0x0][0x2b8] ;  /* 0x0000ae00ff0a7624 */ /* 0x000fe200078e00ff */
[----:B------:R-:W-:Y:S01]  /*05c0*/  ISETP.GE.AND P4, PT, R11, R19, PT ;  /* 0x000000130b00720c */ /* 0x000fe20003f86270 */
[----:B------:R-:W-:Y:S01]  /*05d0*/  IMAD.IADD R0, R3, 0x1, R0 ;  /* 0x0000000103007824 */ /* 0x000fe200078e0200 */
[----:B------:R-:W-:Y:S01]  /*05e0*/  IADD3 R11, R13, 0x50, RZ ;  /* 0x000000500d0b7810 */ /* 0x000fe20007ffe0ff */
[----:B------:R-:W1:Y:S01]  /*05f0*/  SHFL.IDX PT, R3, R7, RZ, 0x181f ;  /* 0x00181fff07037589 */ /* 0x000e6200000e0000 */
[----:B------:R-:W-:-:S02]  /*0600*/  UIMAD UR8, UR9, UR8, -0x70 ;  /* 0xffffff90090874a4 */ /* 0x000fc4000f8e0208 */
[----:B------:R-:W-:Y:S01]  /*0610*/  LEA.HI.X R6, R2, c[0x0][0x164], R0, 0x1, P0 ;  /* 0x0000590002067a11 */ /* 0x000fe200000f0c00 */
[----:B------:R-:W-:Y:S01]  /*0620*/  IMAD.SHL.U32 R0, R17, 0x40, RZ ;  /* 0x0000004011007824 */ /* 0x000fe200078e00ff */
[----:B------:R-:W-:Y:S01]  /*0630*/  SHFL.IDX PT, R4, R7, 0x1, 0x181f ;  /* 0x00381f0007047f89 */ /* 0x000fe200000e0000 */
[----:B------:R-:W-:-:S03]  /*0640*/  ULDC.64 UR4, c[0x0][0x2b0] ;  /* 0x0000ac0000047ab9 */ /* 0x000fc60000000a00 */
[----:B------:R-:W3:Y:S01]  /*0650*/  SHFL.IDX PT, R5, R6, RZ, 0x181f ;  /* 0x00181fff06057589 */ /* 0x000ee200000e0000 */
[----:B------:R-:W-:-:S03]  /*0660*/  LOP3.LUT R0, R0, 0x1c0, RZ, 0xc0, !PT ;  /* 0x000001c000007812 */ /* 0x000fc600078ec0ff */
[----:B------:R-:W4:Y:S01]  /*0670*/  SHFL.IDX PT, R8, R6, 0x1, 0x181f ;  /* 0x00381f0006087f89 */ /* 0x000f2200000e0000 */
[----:B------:R-:W-:Y:S02]  /*0680*/  SHF.R.U32.HI R2, RZ, 0x3, R0 ;  /* 0x00000003ff027819 */ /* 0x000fe40000011600 */
[----:B------:R-:W-:Y:S01]  /*0690*/  LOP3.LUT R0, R0, 0x38, R92, 0xf8, !PT ;  /* 0x0000003800007812 */ /* 0x000fe200078ef85c */
[----:B------:R-:W-:Y:S03]  /*06a0*/  SHFL.IDX PT, R15, R6, 0x5, 0x181f ;  /* 0x00b81f00060f7f89 */ /* 0x000fe600000e0000 */
[----:B------:R-:W-:Y:S01]  /*06b0*/  LOP3.LUT R0, R0, R2, RZ, 0x3c, !PT ;  /* 0x0000000200007212 */ /* 0x000fe200078e3cff */
[----:B------:R-:W-:Y:S01]  /*06c0*/  IMAD.SHL.U32 R2, R9, 0x8, RZ ;  /* 0x0000000809027824 */ /* 0x000fe200078e00ff */
[----:B------:R-:W-:Y:S04]  /*06d0*/  SHFL.IDX PT, R18, R6, 0x7, 0x181f ;  /* 0x00f81f0006127f89 */ /* 0x000fe800000e0000 */
[----:B------:R-:W-:Y:S01]  /*06e0*/  LOP3.LUT R191, R0, 0xfffffe00, R2, 0xf8, !PT ;  /* 0xfffffe0000bf7812 */ /* 0x000fe200078ef802 */
[----:B------:R-:W-:Y:S01]  /*06f0*/  SHFL.IDX PT, R9, R7, 0x2, 0x181f ;  /* 0x00581f0007097f89 */ /* 0x000fe200000e0000 */
[----:B-1----:R-:W-:-:S03]  /*0700*/  @!P6 LEA R2, P0, R92, R3, 0x1 ;  /* 0x000000035c02e211 */ /* 0x002fc600078008ff */
[----:B------:R-:W-:Y:S01]  /*0710*/  @!P6 IMAD.SHL.U32 R0, R191, 0x2, RZ ;  /* 0x00000002bf00e824 */ /* 0x000fe200078e00ff */
[----:B--2---:R1:W2:Y:S01]  /*0720*/  @P1 R2UR UR15, R12 ;  /* 0x000000000c0f13c2 */ /* 0x0042a200000e0000 */
[----:B---3--:R-:W-:Y:S01]  /*0730*/  @!P6 LEA.HI.X R3, R92, R5, R192, 0x1, P0 ;  /* 0x000000055c03e211 */ /* 0x008fe200000f0cc0 */
[----:B--2---:R-:W-:Y:S01]  /*0740*/  @!UP1 UMOV UR15, UR14 ;  /* 0x0000000e000f9c82 */ /* 0x004fe20008000000 */
[----:B------:R-:W-:Y:S01]  /*0750*/  ISETP.NE.AND P0, PT, R10, 0x1, PT ;  /* 0x000000010a00780c */ /* 0x000fe20003f05270 */
[----:B------:R-:W-:Y:S01]  /*0760*/  SHFL.IDX PT, R5, R6, 0x3, 0x181f ;  /* 0x00781f0006057f89 */ /* 0x000fe200000e0000 */
[----:B------:R-:W-:Y:S02]  /*0770*/  USHF.R.S32.HI UR14, URZ, 0x1f, UR15 ;  /* 0x0000001f3f0e7899 */ /* 0x000fe4000801140f */
[----:B------:R-:W-:Y:S01]  /*0780*/  UIMAD.WIDE.U32 UR16, UR15, UR4, URZ ;  /* 0x000000040f1072a5 */ /* 0x000fe2000f8e003f */
[----:B------:R2:W-:Y:S01]  /*0790*/  @!P6 LDGSTS.E.BYPASS.LTC128B.128 [R0+0x7100], [R2.64], !P5 ;  /* 0x071000000200efae */ /* 0x0005e2000e901d4c */
[----:B------:R-:W-:-:S03]  /*07a0*/  UIMAD UR14, UR14, UR4, URZ ;  /* 0x000000040e0e72a4 */ /* 0x000fc6000f8e023f */
[----:B------:R-:W-:Y:S01]  /*07b0*/  SHFL.IDX PT, R10, R6, 0x2, 0x181f ;  /* 0x00581f00060a7f89 */ /* 0x000fe200000e0000 */
[----:B------:R-:W-:-:S03]  /*07c0*/  UIMAD UR14, UR15, UR5, UR14 ;  /* 0x000000050f0e72a4 */ /* 0x000fc6000f8e020e */
[----:B------:R-:W-:Y:S01]  /*07d0*/  ULDC.64 UR4, c[0x0][0x1e8] ;  /* 0x00007a0000047ab9 */ /* 0x000fe20000000a00 */
[----:B------:R-:W-:Y:S01]  /*07e0*/  STL [R1+0x28], R191 ;  /* 0x000028bf01007387 */ /* 0x000fe20000100800 */
[----:B------:R-:W-:Y:S01]  /*07f0*/  UIADD3 UR14, UR17, UR14, URZ ;  /* 0x0000000e110e7290 */ /* 0x000fe2000fffe03f */
[----:B-1----:R-:W-:Y:S02]  /*0800*/  IADD3 R12, R13, 0x40, RZ ;  /* 0x000000400d0c7810 */ /* 0x002fe40007ffe0ff */
[C---:B--2---:R-:W-:Y:S01]  /*0810*/  @!P3 LEA R2, P6, R92.reuse, R4, 0x1 ;  /* 0x000000045c02b211 */ /* 0x044fe200078c08ff */
[----:B------:R-:W-:Y:S01]  /*0820*/  @!P3 IMAD.SHL.U32 R0, R191, 0x2, RZ ;  /* 0x00000002bf00b824 */ /* 0x000fe200078e00ff */
[----:B------:R-:W-:Y:S01]  /*0830*/  IADD3 R4, R13, 0x30, RZ ;  /* 0x000000300d047810 */ /* 0x000fe20007ffe0ff */
[----:B------:R1:W2:Y:S01]  /*0840*/  @P2 R2UR UR11, R14 ;  /* 0x000000000e0b23c2 */ /* 0x0002a200000e0000 */
[----:B----4-:R-:W-:Y:S01]  /*0850*/  @!P3 LEA.HI.X R3, R92, R8, R192, 0x1, P6 ;  /* 0x000000085c03b211 */ /* 0x010fe200030f0cc0 */
[----:B------:R-:W-:Y:S01]  /*0860*/  UIMAD UR15, UR6, UR4, URZ ;  /* 0x00000004060f72a4 */ /* 0x000fe2000f8e023f */
[-C--:B------:R-:W-:Y:S01]  /*0870*/  ISETP.GE.AND P6, PT, R4, R19.reuse, PT ;  /* 0x000000130400720c */ /* 0x080fe20003fc6270 */
[----:B------:R-:W-:Y:S04]  /*0880*/  SHFL.IDX PT, R8, R7, 0x4, 0x181f ;  /* 0x00981f0007087f89 */ /* 0x000fe800000e0000 */
[----:B------:R-:W3:Y:S04]  /*0890*/  SHFL.IDX PT, R4, R7, 0x3, 0x181f ;  /* 0x00781f0007047f89 */ /* 0x000ee800000e0000 */
[----:B------:R4:W-:Y:S01]  /*08a0*/  @!P3 LDGSTS.E.BYPASS.LTC128B.128 [R0+0x7900], [R2.64], !P5 ;  /* 0x079000000200bfae */ /* 0x0009e2000e901d4c */
[----:B------:R-:W-:-:S03]  /*08b0*/  ISETP.GE.AND P3, PT, R12, R19, PT ;  /* 0x000000130c00720c */ /* 0x000fc60003f66270 */
[----:B------:R-:W-:Y:S01]  /*08c0*/  SHFL.IDX PT, R12, R6, 0x6, 0x181f ;  /* 0x00d81f00060c7f89 */ /* 0x000fe200000e0000 */
[----:B------:R-:W-:Y:S02]  /*08d0*/  UIMAD.WIDE.U32 UR20, UR7, UR4, URZ ;  /* 0x00000004071472a5 */ /* 0x000fe4000f8e003f */
[----:B------:R-:W-:Y:S01]  /*08e0*/  UIADD3 UR18, UR9, -0x1, URZ ;  /* 0xffffffff09127890 */ /* 0x000fe2000fffe03f */
[----:B------:R-:W-:Y:S04]  /*08f0*/  STL [R1+0x2c], R192 ;  /* 0x00002cc001007387 */ /* 0x000fe80000100800 */
[----:B-1----:R-:W-:Y:S01]  /*0900*/  SHFL.IDX PT, R14, R7, 0x7, 0x181f ;  /* 0x00f81f00070e7f89 */ /* 0x002fe200000e0000 */
[----:B---3--:R-:W-:-:S04]  /*0910*/  @!P6 LEA R4, P2, R92, R4, 0x1 ;  /* 0x000000045c04e211 */ /* 0x008fc800078408ff */
[C-C-:B------:R-:W-:Y:S02]  /*0920*/  @!P6 LEA.HI.X R5, R92.reuse, R5, R192.reuse, 0x1, P2 ;  /* 0x000000055c05e211 */ /* 0x140fe400010f0cc0 */
[C---:B----4-:R-:W-:Y:S01]  /*0930*/  @!P4 LEA R2, P1, R92.reuse, R9, 0x1 ;  /* 0x000000095c02c211 */ /* 0x050fe200078208ff */
[----:B------:R-:W-:Y:S01]  /*0940*/  @!P4 IMAD.SHL.U32 R0, R191, 0x2, RZ ;  /* 0x00000002bf00c824 */ /* 0x000fe200078e00ff */
[----:B------:R-:W1:Y:S02]  /*0950*/  SHFL.IDX PT, R9, R6, 0x4, 0x181f ;  /* 0x00981f0006097f89 */ /* 0x000e6400000e0000 */
[----:B------:R-:W-:Y:S02]  /*0960*/  @!P4 LEA.HI.X R3, R92, R10, R192, 0x1, P1 ;  /* 0x0000000a5c03c211 */ /* 0x000fe400008f0cc0 */
[----:B------:R-:W-:Y:S01]  /*0970*/  ISETP.GE.AND P1, PT, R11, R19, PT ;  /* 0x000000130b00720c */ /* 0x000fe20003f26270 */
[----:B------:R-:W-:Y:S04]  /*0980*/  SHFL.IDX PT, R10, R7, 0x6, 0x181f ;  /* 0x00d81f00070a7f89 */ /* 0x000fe800000e0000 */
[----:B------:R-:W3:Y:S04]  /*0990*/  SHFL.IDX PT, R11, R7, 0x5, 0x181f ;  /* 0x00b81f00070b7f89 */ /* 0x000ee800000e0000 */
[----:B------:R4:W-:Y:S02]  /*09a0*/  @!P4 LDGSTS.E.BYPASS.LTC128B.128 [R0+0x8100], [R2.64], !P5 ;  /* 0x081000000200cfae */ /* 0x0009e4000e901d4c */
[----:B----4-:R-:W-:-:S02]  /*09b0*/  IADD3 R0, R13, 0x60, RZ ;  /* 0x000000600d007810 */ /* 0x010fc40007ffe0ff */
[----:B------:R-:W-:Y:S01]  /*09c0*/  @!P3 LEA R2, P2, R92, R8, 0x1 ;  /* 0x000000085c02b211 */ /* 0x000fe200078408ff */
[C---:B------:R-:W-:Y:S01]  /*09d0*/  @!P6 IMAD.SHL.U32 R8, R191.reuse, 0x2, RZ ;  /* 0x00000002bf08e824 */ /* 0x040fe200078e00ff */
[----:B------:R-:W-:Y:S01]  /*09e0*/  ISETP.GE.AND P4, PT, R0, R19, PT ;  /* 0x000000130000720c */ /* 0x000fe20003f86270 */
[----:B------:R-:W-:Y:S01]  /*09f0*/  @!P3 IMAD.SHL.U32 R0, R191, 0x2, RZ ;  /* 0x00000002bf00b824 */ /* 0x000fe200078e00ff */
[----:B-1----:R-:W-:Y:S02]  /*0a00*/  @!P3 LEA.HI.X R3, R92, R9, R192, 0x1, P2 ;  /* 0x000000095c03b211 */ /* 0x002fe400010f0cc0 */
[----:B------:R1:W-:Y:S04]  /*0a10*/  @!P6 LDGSTS.E.BYPASS.LTC128B.128 [R8+0x8900], [R4.64], !P5 ;  /* 0x089000000408efae */ /* 0x0003e8000e901d4c */
[----:B------:R4:W-:Y:S01]  /*0a20*/  @!P3 LDGSTS.E.BYPASS.LTC128B.128 [R0+0x9100], [R2.64], !P5 ;  /* 0x091000000200bfae */ /* 0x0009e2000e901d4c */
[----:B-1----:R-:W-:-:S02]  /*0a30*/  IADD3 R5, R13, 0x70, RZ ;  /* 0x000000700d057810 */ /* 0x002fc40007ffe0ff */
[----:B----4-:R-:W-:Y:S02]  /*0a40*/  IADD3 R0, R193, UR8, RZ ;  /* 0x00000008c1007c10 */ /* 0x010fe4000fffe0ff */
[----:B---3--:R-:W-:Y:S02]  /*0a50*/  @!P1 LEA R2, P2, R92, R11, 0x1 ;  /* 0x0000000b5c029211 */ /* 0x008fe400078408ff */
[C---:B------:R-:W-:Y:S02]  /*0a60*/  ISETP.GE.AND P6, PT, R0.reuse, UR10, PT ;  /* 0x0000000a00007c0c */ /* 0x040fe4000bfc6270 */
[----:B--2---:R-:W-:Y:S01]  /*0a70*/  IADD3 R9, R0, UR11, RZ ;  /* 0x0000000b00097c10 */ /* 0x004fe2000fffe0ff */
[----:B------:R-:W-:Y:S01]  /*0a80*/  @!P1 IMAD.SHL.U32 R0, R191, 0x2, RZ ;  /* 0x00000002bf009824 */ /* 0x000fe200078e00ff */
[----:B------:R-:W-:Y:S02]  /*0a90*/  ISETP.GT.OR P6, PT, R193, 0x6f, P6 ;  /* 0x0000006fc100780c */ /* 0x000fe400037c4670 */
[----:B------:R-:W-:Y:S01]  /*0aa0*/  ISETP.GE.AND P3, PT, R5, R19, PT ;  /* 0x000000130500720c */ /* 0x000fe20003f66270 */
[----:B------:R-:W-:Y:S01]  /*0ab0*/  @P0 IMAD.HI.U32 R4, R9, c[0x0][0x2bc], RZ ;  /* 0x0000af0009040a27 */ /* 0x000fe200078e00ff */
[----:B------:R-:W-:-:S02]  /*0ac0*/  @!P1 LEA.HI.X R3, R92, R15, R192, 0x1, P2 ;  /* 0x0000000f5c039211 */ /* 0x000fc400010f0cc0 */
[C---:B------:R-:W-:Y:S01]  /*0ad0*/  @!P4 LEA R6, P2, R92.reuse, R10, 0x1 ;  /* 0x0000000a5c06c211 */ /* 0x040fe200078408ff */
[----:B------:R-:W-:Y:S01]  /*0ae0*/  IMAD.MOV.U32 R8, RZ, RZ, R9 ;  /* 0x000000ffff087224 */ /* 0x000fe200078e0009 */
[----:B------:R-:W-:Y:S01]  /*0af0*/  @P0 SHF.R.U32.HI R8, RZ, c[0x0][0x2c0], R4 ;  /* 0x0000b000ff080a19 */ /* 0x000fe20000011604 */
[----:B------:R1:W-:Y:S01]  /*0b00*/  @!P1 LDGSTS.E.BYPASS.LTC128B.128 [R0+0x9900], [R2.64], !P5 ;  /* 0x0990000002009fae */ /* 0x0003e2000e901d4c */
[----:B------:R-:W-:Y:S01]  /*0b10*/  @!P4 LEA.HI.X R7, R92, R12, R192, 0x1, P2 ;  /* 0x0000000c5c07c211 */ /* 0x000fe200010f0cc0 */
[----:B------:R-:W-:-:S04]  /*0b20*/  @!P4 IMAD.SHL.U32 R10, R191, 0x2, RZ ;  /* 0x00000002bf0ac824 */ /* 0x000fc800078e00ff */
[C---:B------:R-:W-:Y:S01]  /*0b30*/  @!P3 LEA R4, P2, R92.reuse, R14, 0x1 ;  /* 0x0000000e5c04b211 */ /* 0x040fe200078408ff */
[----:B------:R2:W-:Y:S03]  /*0b40*/  @!P4 LDGSTS.E.BYPASS.LTC128B.128 [R10+0xa100], [R6.64], !P5 ;  /* 0x0a100000060acfae */ /* 0x0005e6000e901d4c */
[----:B------:R-:W-:Y:S02]  /*0b50*/  @!P3 LEA.HI.X R5, R92, R18, R192, 0x1, P2 ;  /* 0x000000125c05b211 */ /* 0x000fe400010f0cc0 */
[----:B-1----:R-:W-:-:S04]  /*0b60*/  @!P6 IADD3 R0, P1, R8, UR16, RZ ;  /* 0x000000100800ec10 */ /* 0x002fc8000ff3e0ff */
[----:B------:R-:W-:Y:S02]  /*0b70*/  @!P6 LEA.HI.X.SX32 R3, R8, UR14, 0x1, P1 ;  /* 0x0000000e0803ec11 */ /* 0x000fe400088f0eff */
[----:B------:R-:W-:-:S04]  /*0b80*/  @!P6 LEA R2, P1, R0, c[0x0][0x2a0], 0x2 ;  /* 0x0000a8000002ea11 */ /* 0x000fc800078210ff */
[----:B------:R-:W-:Y:S01]  /*0b90*/  @!P6 LEA.HI.X R3, R0, c[0x0][0x2a4], R3, 0x2, P1 ;  /* 0x0000a9000003ea11 */ /* 0x000fe200008f1403 */
[----:B------:R-:W-:-:S05]  /*0ba0*/  @!P3 IMAD.SHL.U32 R0, R191, 0x2, RZ ;  /* 0x00000002bf00b824 */ /* 0x000fca00078e00ff */
[----:B------:R1:W-:Y:S04]  /*0bb0*/  @!P3 LDGSTS.E.BYPASS.LTC128B.128 [R0+0xa900], [R4.64], !P5 ;  /* 0x0a9000000400bfae */ /* 0x0003e8000e901d4c */
[----:B------:R-:W0:Y:S04]  /*0bc0*/  LDGDEPBAR ;  /* 0x00000000000079af */ /* 0x000e280000000000 */
[----:B------:R-:W-:Y:S06]  /*0bd0*/  BAR.SYNC.DEFER_BLOCKING 0x0 ;  /* 0x0000000000007b1d */ /* 0x000fec0000010000 */
[----:B------:R3:W4:Y:S01]  /*0be0*/  @!P6 LDG.E R248, [R2.64] ;  /* 0x0000000c02f8e981 */ /* 0x000722000c1e1900 */
[----:B-1----:R-:W-:Y:S01]  /*0bf0*/  IMAD.MOV R0, RZ, RZ, -R8 ;  /* 0x000000ffff007224 */ /* 0x002fe200078e0a08 */
[----:B------:R-:W-:Y:S01]  /*0c00*/  UIMAD UR15, UR7, UR5, UR15 ;  /* 0x00000005070f72a4 */ /* 0x000fe2000f8e020f */
[----:B------:R-:W-:Y:S01]  /*0c10*/  ISETP.GE.AND P3, PT, R92, c[0x0][0x1d4], PT ;  /* 0x000075005c007a0c */ /* 0x000fe20003f66270 */
[----:B------:R-:W-:Y:S01]  /*0c20*/  UIMAD UR18, UR18, -0x70, UR10 ;  /* 0xffffff90121278a4 */ /* 0x000fe2000f8e020a */
[----:B------:R-:W-:Y:S01]  /*0c30*/  IMAD R42, R0, c[0x0][0x2b8], R9 ;  /* 0x0000ae00002a7a24 */ /* 0x000fe200078e0209 */
[----:B------:R-:W-:Y:S01]  /*0c40*/  UIADD3 UR15, UR21, UR15, URZ ;  /* 0x0000000f150f7290 */ /* 0x000fe2000fffe03f */
[----:B--2---:R-:W-:Y:S01]  /*0c50*/  LEA.HI R10, R24, R41, RZ, 0x4 ;  /* 0x00000029180a7211 */ /* 0x004fe200078f20ff */
[----:B------:R-:W-:-:S02]  /*0c60*/  UISETP.GE.AND UP0, UPT, UR10, 0x1, UPT ;  /* 0x000000010a00788c */ /* 0x000fc4000bf06270 */
[----:B------:R-:W-:Y:S01]  /*0c70*/  SHF.R.S32.HI R23, RZ, 0x1f, R42 ;  /* 0x0000001fff177819 */ /* 0x000fe2000001142a */
[----:B------:R-:W-:Y:S01]  /*0c80*/  STL [R1+0x10], R42 ;  /* 0x0000102a01007387 */ /* 0x000fe20000100800 */
[----:B------:R-:W-:Y:S01]  /*0c90*/  IADD3 R18, -R17, UR18, RZ ;  /* 0x0000001211127c10 */ /* 0x000fe2000fffe1ff */
[----:B------:R-:W-:Y:S01]  /*0ca0*/  ULDC.64 UR4, c[0x0][0x210] ;  /* 0x0000840000047ab9 */ /* 0x000fe20000000a00 */
[----:B------:R-:W-:Y:S01]  /*0cb0*/  SHF.R.S32.HI R9, RZ, 0x4, R10 ;  /* 0x00000004ff097819 */ /* 0x000fe2000001140a */
[----:B------:R-:W-:Y:S01]  /*0cc0*/  IMAD R0, R23, c[0x0][0x1e0], RZ ;  /* 0x0000780017007a24 */ /* 0x000fe200078e02ff */
[C---:B------:R-:W-:Y:S01]  /*0cd0*/  ISETP.GE.AND P5, PT, R18.reuse, 0x1, PT ;  /* 0x000000011200780c */ /* 0x040fe20003fa6270 */
[----:B------:R-:W-:Y:S01]  /*0ce0*/  UIMAD UR6, UR6, UR4, URZ ;  /* 0x00000004060672a4 */ /* 0x000fe2000f8e023f */
[----:B------:R-:W-:Y:S01]  /*0cf0*/  ISETP.GE.AND P4, PT, R18, 0x11, PT ;  /* 0x000000111200780c */ /* 0x000fe20003f86270 */
[----:B------:R-:W-:Y:S01]  /*0d00*/  IMAD R0, R42, c[0x0][0x1e4], R0 ;  /* 0x000079002a007a24 */ /* 0x000fe200078e0200 */
[----:B------:R-:W-:Y:S01]  /*0d10*/  ISETP.GE.AND P6, PT, R18, 0x41, PT ;  /* 0x000000411200780c */ /* 0x000fe20003fc6270 */
[----:B------:R-:W-:-:S02]  /*0d20*/  UIMAD.WIDE.U32 UR22, UR7, UR4, URZ ;  /* 0x00000004071672a5 */ /* 0x000fc4000f8e003f */
[----:B------:R-:W-:Y:S01]  /*0d30*/  UIMAD UR5, UR7, UR5, UR6 ;  /* 0x00000005070572a4 */ /* 0x000fe2000f8e0206 */
[----:B---3--:R-:W-:-:S03]  /*0d40*/  IMAD.WIDE.U32 R2, R42, c[0x0][0x1e0], RZ ;  /* 0x000078002a027a25 */ /* 0x008fc600078e00ff */
[----:B------:R-:W-:Y:S01]  /*0d50*/  UIADD3 UR5, UR23, UR5, URZ ;  /* 0x0000000517057290 */ /* 0x000fe2000fffe03f */
[----:B------:R-:W-:Y:S01]  /*0d60*/  IMAD.IADD R3, R3, 0x1, R0 ;  /* 0x0000000103037824 */ /* 0x000fe200078e0200 */
[----:B----4-:R-:W-:-:S03]  /*0d70*/  SHF.R.S32.HI R40, RZ, 0x1f, R248 ;  /* 0x0000001fff287819 */ /* 0x010fc600000114f8 */
[----:B------:R-:W-:-:S04]  /*0d80*/  IMAD.WIDE.U32 R2, R248, c[0x0][0x1f0], R2 ;  /* 0x00007c00f8027a25 */ /* 0x000fc800078e0002 */
[----:B------:R-:W-:Y:S01]  /*0d90*/  IMAD R0, R40, c[0x0][0x1f0], RZ ;  /* 0x00007c0028007a24 */ /* 0x000fe200078e02ff */
[----:B------:R-:W-:-:S03]  /*0da0*/  IADD3 R6, P2, R2, UR20, RZ ;  /* 0x0000001402067c10 */ /* 0x000fc6000ff5e0ff */
[----:B------:R-:W-:Y:S01]  /*0db0*/  IMAD R0, R248, c[0x0][0x1f4], R0 ;  /* 0x00007d00f8007a24 */ /* 0x000fe200078e0200 */
[----:B------:R-:W-:-:S04]  /*0dc0*/  LEA R7, P1, R6, c[0x0][0x1c8], 0x1 ;  /* 0x0000720006077a11 */ /* 0x000fc800078208ff */
[----:B------:R-:W-:Y:S01]  /*0dd0*/  IADD3.X R2, R3, UR15, R0, P2, !PT ;  /* 0x0000000f03027c10 */ /* 0x000fe200097fe400 */
[----:B------:R-:W-:Y:S01]  /*0de0*/  SHFL.IDX PT, R11, R7, 0x2, 0x181f ;  /* 0x00581f00070b7f89 */ /* 0x000fe200000e0000 */
[----:B------:R-:W-:Y:S02]  /*0df0*/  LEA.HI R3, R10, R9, RZ, 0x1 ;  /* 0x000000090a037211 */ /* 0x000fe400078f08ff */
[----:B------:R-:W-:Y:S01]  /*0e00*/  LEA.HI.X R6, R6, c[0x0][0x1cc], R2, 0x1, P1 ;  /* 0x0000730006067a11 */ /* 0x000fe200008f0c02 */
[----:B------:R-:W1:Y:S01]  /*0e10*/  SHFL.IDX PT, R0, R7, RZ, 0x181f ;  /* 0x00181fff07007589 */ /* 0x000e6200000e0000 */
[----:B------:R-:W-:-:S03]  /*0e20*/  LOP3.LUT R3, R3, 0xfffffffe, RZ, 0xc0, !PT ;  /* 0xfffffffe03037812 */ /* 0x000fc600078ec0ff */
[----:B------:R-:W2:Y:S02]  /*0e30*/  SHFL.IDX PT, R5, R6, RZ, 0x181f ;  /* 0x00181fff06057589 */ /* 0x000ea400000e0000 */
[----:B------:R-:W-:Y:S02]  /*0e40*/  IMAD.IADD R21, R9, 0x1, -R3 ;  /* 0x0000000109157824 */ /* 0x000fe400078e0a03 */
[----:B------:R-:W3:Y:S01]  /*0e50*/  SHFL.IDX PT, R2, R7, 0x1, 0x181f ;  /* 0x00381f0007027f89 */ /* 0x000ee200000e0000 */
[----:B------:R-:W-:-:S03]  /*0e60*/  @P4 IMAD.SHL.U32 R9, R191, 0x2, RZ ;  /* 0x00000002bf094824 */ /* 0x000fc600078e00ff */
[----:B------:R-:W4:Y:S04]  /*0e70*/  SHFL.IDX PT, R8, R6, 0x1, 0x181f ;  /* 0x00381f0006087f89 */ /* 0x000f2800000e0000 */
[----:B------:R-:W5:Y:S04]  /*0e80*/  SHFL.IDX PT, R12, R6, 0x2, 0x181f ;  /* 0x00581f00060c7f89 */ /* 0x000f6800000e0000 */
[----:B------:R-:W-:Y:S01]  /*0e90*/  SHFL.IDX PT, R13, R7, 0x4, 0x181f ;  /* 0x00981f00070d7f89 */ /* 0x000fe200000e0000 */
[----:B-1----:R-:W-:Y:S01]  /*0ea0*/  @P5 LEA R4, P2, R92, R0, 0x1 ;  /* 0x000000005c045211 */ /* 0x002fe200078408ff */
[----:B------:R-:W-:-:S02]  /*0eb0*/  @P5 IMAD.SHL.U32 R0, R191, 0x2, RZ ;  /* 0x00000002bf005824 */ /* 0x000fc400078e00ff */
[----:B------:R-:W-:Y:S01]  /*0ec0*/  SHFL.IDX PT, R14, R7, 0x5, 0x181f ;  /* 0x00b81f00070e7f89 */ /* 0x000fe200000e0000 */
[----:B--2---:R-:W-:Y:S02]  /*0ed0*/  @P5 LEA.HI.X R5, R92, R5, R192, 0x1, P2 ;  /* 0x000000055c055211 */ /* 0x004fe400010f0cc0 */
[----:B------:R-:W-:Y:S01]  /*0ee0*/  ISETP.GE.AND P2, PT, R18, 0x31, PT ;  /* 0x000000311200780c */ /* 0x000fe20003f46270 */
[----:B------:R-:W-:Y:S01]  /*0ef0*/  SHFL.IDX PT, R20, R6, 0x5, 0x181f ;  /* 0x00b81f0006147f89 */ /* 0x000fe200000e0000 */
[----:B---3--:R-:W-:-:S03]  /*0f00*/  @P4 LEA R2, P1, R92, R2, 0x1 ;  /* 0x000000025c024211 */ /* 0x008fc600078208ff */
[----:B------:R1:W-:Y:S01]  /*0f10*/  @P5 LDGSTS.E.BYPASS.LTC128B.128 [R0+0x3900], [R4.64], !P3 ;  /* 0x0390000004005fae */ /* 0x0003e2000d901d4c */
[----:B----4-:R-:W-:Y:S02]  /*0f20*/  @P4 LEA.HI.X R3, R92, R8, R192, 0x1, P1 ;  /* 0x000000085c034211 */ /* 0x010fe400008f0cc0 */
[----:B------:R-:W-:Y:S01]  /*0f30*/  ISETP.GE.AND P1, PT, R18, 0x21, PT ;  /* 0x000000211200780c */ /* 0x000fe20003f26270 */
[----:B------:R-:W-:Y:S01]  /*0f40*/  SHFL.IDX PT, R19, R6, 0x6, 0x181f ;  /* 0x00d81f0006137f89 */ /* 0x000fe200000e0000 */
[----:B------:R-:W-:Y:S02]  /*0f50*/  LOP3.LUT R8, R10, 0xfffffff0, RZ, 0xc0, !PT ;  /* 0xfffffff00a087812 */ /* 0x000fe400078ec0ff */
[----:B------:R-:W-:Y:S01]  /*0f60*/  ISETP.GE.AND P5, PT, R18, 0x51, PT ;  /* 0x000000511200780c */ /* 0x000fe20003fa6270 */
[----:B------:R-:W-:Y:S02]  /*0f70*/  SHFL.IDX PT, R10, R6, 0x3, 0x181f ;  /* 0x00781f00060a7f89 */ /* 0x000fe400000e0000 */
[----:B------:R-:W-:-:S02]  /*0f80*/  IMAD.IADD R8, R41, 0x1, -R8 ;  /* 0x0000000129087824 */ /* 0x000fc400078e0a08 */
[----:B------:R2:W-:Y:S03]  /*0f90*/  @P4 LDGSTS.E.BYPASS.LTC128B.128 [R9+0x4100], [R2.64], !P3 ;  /* 0x0410000002094fae */ /* 0x0005e6000d901d4c */
[----:B------:R-:W-:Y:S01]  /*0fa0*/  SHF.R.S32.HI R22, RZ, 0x1f, R8 ;  /* 0x0000001fff167819 */ /* 0x000fe20000011408 */
[----:B-1----:R-:W-:Y:S01]  /*0fb0*/  IMAD R0, R42, c[0x0][0x1e0], RZ ;  /* 0x000078002a007a24 */ /* 0x002fe200078e02ff */
[----:B------:R1:W3:Y:S01]  /*0fc0*/  SHFL.IDX PT, R5, R7, 0x3, 0x181f ;  /* 0x00781f0007057f89 */ /* 0x0002e200000e0000 */
[----:B------:R-:W-:Y:S02]  /*0fd0*/  IMAD.SHL.U32 R4, R17, 0x8, RZ ;  /* 0x0000000811047824 */ /* 0x000fe400078e00ff */
[----:B------:R-:W-:Y:S01]  /*0fe0*/  IMAD R0, R248, c[0x0][0x1f0], R0 ;  /* 0x00007c00f8007a24 */ /* 0x000fe200078e0200 */
[----:B------:R-:W4:Y:S04]  /*0ff0*/  SHFL.IDX PT, R17, R6, 0x4, 0x181f ;  /* 0x00981f0006117f89 */ /* 0x000f2800000e0000 */
[----:B------:R-:W-:-:S02]  /*1000*/  IADD3 R0, R0, UR20, RZ ;  /* 0x0000001400007c10 */ /* 0x000fc4000fffe0ff */
[----:B--2---:R-:W-:Y:S01]  /*1010*/  @P1 LEA R2, P4, R92, R11, 0x1 ;  /* 0x0000000b5c021211 */ /* 0x004fe200078808ff */
[----:B------:R-:W-:Y:S01]  /*1020*/  IMAD.SHL.U32 R9, R16, 0x40, RZ ;  /* 0x0000004010097824 */ /* 0x000fe200078e00ff */
[----:B------:R-:W-:Y:S02]  /*1030*/  LEA R0, R0, c[0x0][0x1c8], 0x1 ;  /* 0x0000720000007a11 */ /* 0x000fe400078e08ff */
[----:B-----5:R-:W-:Y:S02]  /*1040*/  @P1 LEA.HI.X R3, R92, R12, R192, 0x1, P4 ;  /* 0x0000000c5c031211 */ /* 0x020fe400020f0cc0 */
[----:B------:R-:W-:Y:S01]  /*1050*/  ISETP.GE.AND P4, PT, R18, 0x61, PT ;  /* 0x000000611200780c */ /* 0x000fe20003f86270 */
[----:B------:R2:W5:Y:S01]  /*1060*/  SHFL.IDX PT, R15, R0, 0x6, 0x181f ;  /* 0x00d81f00000f7f89 */ /* 0x00056200000e0000 */
[----:B------:R-:W-:Y:S02]  /*1070*/  LOP3.LUT R9, R9, 0x1c0, RZ, 0xc0, !PT ;  /* 0x000001c009097812 */ /* 0x000fe400078ec0ff */
[----:B------:R-:W-:Y:S01]  /*1080*/  LEA.HI R12, R22, R8, RZ, 0x3 ;  /* 0x00000008160c7211 */ /* 0x000fe200078f18ff */
[----:B-1----:R-:W-:Y:S01]  /*1090*/  @P2 IMAD.SHL.U32 R7, R191, 0x2, RZ ;  /* 0x00000002bf072824 */ /* 0x002fe200078e00ff */
[----:B------:R-:W-:Y:S01]  /*10a0*/  LOP3.LUT R4, R9, 0x8, R4, 0xf8, !PT ;  /* 0x0000000809047812 */ /* 0x000fe200078ef804 */
[----:B--2---:R-:W-:-:S05]  /*10b0*/  @P1 IMAD.SHL.U32 R0, R191, 0x2, RZ ;  /* 0x00000002bf001824 */ /* 0x004fca00078e00ff */
[----:B------:R3:W-:Y:S02]  /*10c0*/  @P1 LDGSTS.E.BYPASS.LTC128B.128 [R0+0x4900], [R2.64], !P3 ;  /* 0x0490000002001fae */ /* 0x0007e4000d901d4c */
[C---:B---3--:R-:W-:Y:S02]  /*10d0*/  @P2 LEA R2, P1, R92.reuse, R5, 0x1 ;  /* 0x000000055c022211 */ /* 0x048fe400078208ff */
[----:B------:R-:W-:Y:S01]  /*10e0*/  SHF.R.U32.HI R0, RZ, 0x3, R9 ;  /* 0x00000003ff007819 */ /* 0x000fe20000011609 */
[C---:B------:R-:W-:Y:S01]  /*10f0*/  @P6 IMAD.SHL.U32 R9, R191.reuse, 0x2, RZ ;  /* 0x00000002bf096824 */ /* 0x040fe200078e00ff */
[C---:B------:R-:W-:Y:S02]  /*1100*/  @P2 LEA.HI.X R3, R92.reuse, R10, R192, 0x1, P1 ;  /* 0x0000000a5c032211 */ /* 0x040fe400008f0cc0 */
[----:B------:R-:W-:Y:S02]  /*1110*/  @P6 LEA R6, P1, R92, R13, 0x1 ;  /* 0x0000000d5c066211 */ /* 0x000fe400078208ff */
[----:B------:R-:W-:Y:S01]  /*1120*/  LOP3.LUT R5, R12, 0xfffffff8, RZ, 0xc0, !PT ;  /* 0xfffffff80c057812 */ /* 0x000fe200078ec0ff */
[----:B------:R4:W-:Y:S01]  /*1130*/  @P2 LDGSTS.E.BYPASS.LTC128B.128 [R7+0x5100], [R2.64], !P3 ;  /* 0x0510000002072fae */ /* 0x0009e2000d901d4c */
[----:B------:R-:W-:Y:S01]  /*1140*/  LOP3.LUT R10, R4, R0, RZ, 0x3c, !PT ;  /* 0x00000000040a7212 */ /* 0x000fe200078e3cff */
[----:B------:R-:W-:Y:S01]  /*1150*/  @P4 IMAD.SHL.U32 R0, R191, 0x2, RZ ;  /* 0x00000002bf004824 */ /* 0x000fe200078e00ff */
[----:B------:R-:W-:Y:S01]  /*1160*/  @P5 LEA R4, P2, R92, R14, 0x1 ;  /* 0x0000000e5c045211 */ /* 0x000fe200078408ff */
[----:B------:R-:W-:-:S02]  /*1170*/  IMAD.IADD R11, R8, 0x1, -R5 ;  /* 0x00000001080b7824 */ /* 0x000fc400078e0a05 */
[----:B------:R-:W-:Y:S01]  /*1180*/  @P5 IMAD.SHL.U32 R8, R191, 0x2, RZ ;  /* 0x00000002bf085824 */ /* 0x000fe200078e00ff */
[C-C-:B------:R-:W-:Y:S02]  /*1190*/  @P5 LEA.HI.X R5, R92.reuse, R20, R192.reuse, 0x1, P2 ;  /* 0x000000145c055211 */ /* 0x140fe400010f0cc0 */
[C---:B----4-:R-:W-:Y:S02]  /*11a0*/  @P6 LEA.HI.X R7, R92.reuse, R17, R192, 0x1, P1 ;  /* 0x000000115c076211 */ /* 0x050fe400008f0cc0 */
[----:B-----5:R-:W-:-:S03]  /*11b0*/  @P4 LEA R2, P1, R92, R15, 0x1 ;  /* 0x0000000f5c024211 */ /* 0x020fc600078208ff */
[----:B------:R1:W-:Y:S01]  /*11c0*/  @P6 LDGSTS.E.BYPASS.LTC128B.128 [R9+0x5900], [R6.64], !P3 ;  /* 0x0590000006096fae */ /* 0x0003e2000d901d4c */
[----:B------:R-:W-:-:S03]  /*11d0*/  @P4 LEA.HI.X R3, R92, R19, R192, 0x1, P1 ;  /* 0x000000135c034211 */ /* 0x000fc600008f0cc0 */
[----:B------:R2:W-:Y:S04]  /*11e0*/  @P5 LDGSTS.E.BYPASS.LTC128B.128 [R8+0x6100], [R4.64], !P3 ;  /* 0x0610000004085fae */ /* 0x0005e8000d901d4c */
[----:B------:R3:W-:Y:S02]  /*11f0*/  @P4 LDGSTS.E.BYPASS.LTC128B.128 [R0+0x6900], [R2.64], !P3 ;  /* 0x0690000002004fae */ /* 0x0007e4000d901d4c */
[----:B------:R-:W-:Y:S02]  /*1200*/  R2P PR, R11, 0x6 ;  /* 0x000000060b007804 */ /* 0x000fe40000000000 */
[----:B------:R-:W0:Y:S01]  /*1210*/  LDGDEPBAR ;  /* 0x00000000000079af */ /* 0x000e220000000000 */
[----:B------:R-:W-:Y:S02]  /*1220*/  LOP3.LUT P4, RZ, R16, 0x2, RZ, 0xc0, !PT ;  /* 0x0000000210ff7812 */ /* 0x000fe4000788c0ff */
[----:B-1----:R-:W-:Y:S01]  /*1230*/  LEA.HI R6, R24, R41, RZ, 0x5 ;  /* 0x0000002918067211 */ /* 0x002fe200078f28ff */
[----:B--2---:R-:W-:-:S03]  /*1240*/  IMAD.SHL.U32 R4, R12, 0x40, RZ ;  /* 0x000000400c047824 */ /* 0x004fc600078e00ff */
[----:B------:R-:W-:Y:S01]  /*1250*/  SHF.R.S32.HI R5, RZ, 0x5, R6 ;  /* 0x00000005ff057819 */ /* 0x000fe20000011406 */
[----:B---3--:R-:W-:Y:S01]  /*1260*/  IMAD.SHL.U32 R2, R11, 0x40, RZ ;  /* 0x000000400b027824 */ /* 0x008fe200078e00ff */
[----:B------:R-:W-:Y:S01]  /*1270*/  LOP3.LUT R95, R4, 0xfffffe00, RZ, 0xc0, !PT ;  /* 0xfffffe00045f7812 */ /* 0x000fe200078ec0ff */
[----:B------:R-:W-:Y:S01]  /*1280*/  IMAD.SHL.U32 R3, R21, 0x8, RZ ;  /* 0x0000000815037824 */ /* 0x000fe200078e00ff */
[----:B------:R-:W-:-:S04]  /*1290*/  DEPBAR.LE SB0, 0x1 ;  /* 0x000080400000791a */ /* 0x000fc80000000000 */
[----:B------:R-:W-:Y:S01]  /*12a0*/  LOP3.LUT R2, R2, 0x1c0, RZ, 0xc0, !PT ;  /* 0x000001c002027812 */ /* 0x000fe200078ec0ff */
[----:B------:R-:W-:Y:S01]  /*12b0*/  IMAD R0, R21, 0x200, R10 ;  /* 0x0000020015007824 */ /* 0x000fe200078e020a */
[----:B------:R-:W-:-:S04]  /*12c0*/  DEPBAR.LE SB0, 0x0 ;  /* 0x000080000000791a */ /* 0x000fc80000000000 */
[----:B------:R-:W-:Y:S01]  /*12d0*/  LOP3.LUT R3, R2, 0x8, R3, 0xf8, !PT ;  /* 0x0000000802037812 */ /* 0x000fe200078ef803 */
[----:B------:R-:W-:Y:S01]  /*12e0*/  IMAD.SHL.U32 R119, R0, 0x2, RZ ;  /* 0x0000000200777824 */ /* 0x000fe200078e00ff */
[----:B------:R-:W-:Y:S01]  /*12f0*/  SHF.R.U32.HI R2, RZ, 0x3, R2 ;  /* 0x00000003ff027819 */ /* 0x000fe20000011602 */
[----:B------:R-:W-:Y:S01]  /*1300*/  BAR.SYNC.DEFER_BLOCKING 0x0 ;  /* 0x0000000000007b1d */ /* 0x000fe20000010000 */
[----:B------:R-:W-:Y:S02]  /*1310*/  IMAD.MOV.U32 R4, RZ, RZ, 0x20 ;  /* 0x00000020ff047424 */ /* 0x000fe400078e00ff */
[----:B------:R-:W-:Y:S01]  /*1320*/  LOP3.LUT R94, R3, R2, RZ, 0x3c, !PT ;  /* 0x00000002035e7212 */ /* 0x000fe200078e3cff */
[----:B------:R-:W-:Y:S01]  /*1330*/  IMAD R2, R5, 0x400, R95 ;  /* 0x0000040005027824 */ /* 0x000fe200078e025f */
[C---:B------:R-:W-:Y:S01]  /*1340*/  IADD3 R234, R119.reuse, 0x3920, RZ ;  /* 0x0000392077ea7810 */ /* 0x040fe20007ffe0ff */
[----:B------:R-:W-:Y:S01]  /*1350*/  IMAD.MOV.U32 R3, RZ, RZ, 0x10 ;  /* 0x00000010ff037424 */ /* 0x000fe200078e00ff */
[----:B------:R-:W-:Y:S01]  /*1360*/  SEL R4, R4, 0xffffffe0, !P2 ;  /* 0xffffffe004047807 */ /* 0x000fe20005000000 */
[----:B------:R-:W-:Y:S01]  /*1370*/  IMAD.IADD R0, R94, 0x1, R2 ;  /* 0x000000015e007824 */ /* 0x000fe200078e0202 */
[----:B------:R-:W-:-:S02]  /*1380*/  IADD3 R2, R119, 0x3900, RZ ;  /* 0x0000390077027810 */ /* 0x000fc40007ffe0ff */
[----:B------:R-:W-:Y:S01]  /*1390*/  SEL R3, R3, 0xfffffff0, !P1 ;  /* 0xfffffff003037807 */ /* 0x000fe20004800000 */
[----:B------:R-:W-:Y:S01]  /*13a0*/  IMAD.SHL.U32 R230, R0, 0x2, RZ ;  /* 0x0000000200e67824 */ /* 0x000fe200078e00ff */
[----:B------:R-:W-:Y:S02]  /*13b0*/  @P4 IADD3 R234, R2, -0x20, RZ ;  /* 0xffffffe002ea4810 */ /* 0x000fe40007ffe0ff */
[----:B------:R-:W-:Y:S01]  /*13c0*/  PLOP3.LUT P4, PT, PT, PT, UP0, 0x80, 0x0 ;  /* 0x000000000000781c */ /* 0x000fe20003f8f008 */
[----:B------:R-:W-:Y:S01]  /*13d0*/  IMAD R233, R3, 0x2, R230 ;  /* 0x0000000203e97824 */ /* 0x000fe200078e02e6 */
[----:B------:R-:W-:Y:S02]  /*13e0*/  LOP3.LUT R0, R6, 0xffffffe0, RZ, 0xc0, !PT ;  /* 0xffffffe006007812 */ /* 0x000fe400078ec0ff */
[----:B------:R-:W-:Y:S02]  /*13f0*/  ISETP.GT.AND P1, PT, R193, 0x6f, PT ;  /* 0x0000006fc100780c */ /* 0x000fe40003f24270 */
[C---:B------:R-:W-:Y:S01]  /*1400*/  IADD3 R240, R234.reuse, 0x800, RZ ;  /* 0x00000800eaf07810 */ /* 0x040fe20007ffe0ff */
[----:B------:R-:W-:Y:S01]  /*1410*/  IMAD.IADD R93, R41, 0x1, -R0 ;  /* 0x00000001295d7824 */ /* 0x000fe200078e0a00 */
[C---:B------:R-:W-:Y:S01]  /*1420*/  IADD3 R239, R234.reuse, 0x1000, RZ ;  /* 0x00001000eaef7810 */ /* 0x040fe20007ffe0ff */
[----:B------:R1:W2:Y:S01]  /*1430*/  LDSM.16.M88.4 R36, [R230+0x7100] ;  /* 0x00710000e624783b */ /* 0x0002a20000000200 */
[----:B------:R-:W-:-:S02]  /*1440*/  IADD3 R238, R234, 0x1800, RZ ;  /* 0x00001800eaee7810 */ /* 0x000fc40007ffe0ff */
[C---:B------:R-:W-:Y:S01]  /*1450*/  IADD3 R237, R234.reuse, 0x2000, RZ ;  /* 0x00002000eaed7810 */ /* 0x040fe20007ffe0ff */
[----:B------:R1:W3:Y:S01]  /*1460*/  LDSM.16.M88.4 R32, [R230+0x9100] ;  /* 0x00910000e620783b */ /* 0x0002e20000000200 */
[C---:B------:R-:W-:Y:S02]  /*1470*/  IADD3 R236, R234.reuse, 0x2800, RZ ;  /* 0x00002800eaec7810 */ /* 0x040fe40007ffe0ff */
[----:B------:R-:W-:Y:S01]  /*1480*/  IADD3 R235, R234, 0x3000, RZ ;  /* 0x00003000eaeb7810 */ /* 0x000fe20007ffe0ff */
[----:B------:R1:W4:Y:S04]  /*1490*/  LDSM.16.M88.4 R56, [R119+0x3900] ;  /* 0x003900007738783b */ /* 0x0003280000000200 */
[----:B------:R1:W1:Y:S04]  /*14a0*/  LDSM.16.M88.4 R80, [R119+0x4100] ;  /* 0x004100007750783b */ /* 0x0002680000000200 */
[----:B------:R1:W1:Y:S04]  /*14b0*/  LDSM.16.M88.4 R88, [R119+0x4900] ;  /* 0x004900007758783b */ /* 0x0002680000000200 */
[----:B------:R1:W1:Y:S04]  /*14c0*/  LDSM.16.M88.4 R100, [R119+0x5100] ;  /* 0x005100007764783b */ /* 0x0002680000000200 */
[----:B------:R1:W1:Y:S04]  /*14d0*/  LDSM.16.M88.4 R108, [R119+0x5900] ;  /* 0x00590000776c783b */ /* 0x0002680000000200 */
[----:B------:R1:W1:Y:S04]  /*14e0*/  LDSM.16.M88.4 R120, [R119+0x6100] ;  /* 0x006100007778783b */ /* 0x0002680000000200 */
[----:B------:R1:W1:Y:S04]  /*14f0*/  LDSM.16.M88.4 R128, [R119+0x6900] ;  /* 0x006900007780783b */ /* 0x0002680000000200 */
[----:B------:R1:W1:Y:S04]  /*1500*/  LDSM.16.M88.4 R28, [R233+0x7100] ;  /* 0x00710000e91c783b */ /* 0x0002680000000200 */
[----:B------:R1:W1:Y:S04]  /*1510*/  LDSM.16.M88.4 R24, [R233+0x9100] ;  /* 0x00910000e918783b */ /* 0x0002680000000200 */
[----:B------:R1:W1:Y:S04]  /*1520*/  LDSM.16.M88.4 R68, [R234] ;  /* 0x00000000ea44783b */ /* 0x0002680000000200 */
[----:B------:R1:W1:Y:S04]  /*1530*/  LDSM.16.M88.4 R84, [R234+0x800] ;  /* 0x00080000ea54783b */ /* 0x0002680000000200 */
[----:B------:R1:W1:Y:S04]  /*1540*/  LDSM.16.M88.4 R96, [R234+0x1000] ;  /* 0x00100000ea60783b */ /* 0x0002680000000200 */
[----:B------:R1:W1:Y:S04]  /*1550*/  LDSM.16.M88.4 R104, [R234+0x1800] ;  /* 0x00180000ea68783b */ /* 0x0002680000000200 */
[----:B------:R1:W1:Y:S04]  /*1560*/  LDSM.16.M88.4 R112, [R234+0x2000] ;  /* 0x00200000ea70783b */ /* 0x0002680000000200 */
[----:B------:R1:W1:Y:S04]  /*1570*/  LDSM.16.M88.4 R124, [R234+0x2800] ;  /* 0x00280000ea7c783b */ /* 0x0002680000000200 */
[----:B------:R1:W1:Y:S01]  /*1580*/  LDSM.16.M88.4 R132, [R234+0x3000] ;  /* 0x00300000ea84783b */ /* 0x0002620000000200 */
[----:B------:R-:W-:Y:S05]  /*1590*/  @!P4 BRA `(.L_x_0) ;  /* 0x000003900000c947 */ /* 0x000fea0003800000 */
[----:B--234-:R-:W-:Y:S01]  /*15a0*/  IMAD R0, R23, c[0x0][0x208], RZ ;  /* 0x0000820017007a24 */ /* 0x01cfe200078e02ff */
[----:B------:R-:W-:Y:S01]  /*15b0*/  ISETP.GE.AND P4, PT, R92, c[0x0][0x1d4], PT ;  /* 0x000075005c007a0c */ /* 0x000fe20003f86270 */
[----:B------:R-:W-:-:S03]  /*15c0*/  IMAD.WIDE.U32 R6, R42, c[0x0][0x208], RZ ;  /* 0x000082002a067a25 */ /* 0x000fc600078e00ff */
[----:B------:R-:W-:Y:S01]  /*15d0*/  ISETP.LT.OR P6, PT, R18, 0x1, P4 ;  /* 0x000000011200780c */ /* 0x000fe200027c1670 */
[----:B------:R-:W-:Y:S01]  /*15e0*/  IMAD R0, R42, c[0x0][0x20c], R0 ;  /* 0x000083002a007a24 */ /* 0x000fe200078e0200 */
[----:B------:R-:W-:Y:S01]  /*15f0*/  ISETP.LT.OR P5, PT, R18, 0x11, P4 ;  /* 0x000000111200780c */ /* 0x000fe200027a1670 */
[----:B------:R-:W-:Y:S02]  /*1600*/  IMAD.SHL.U32 R21, R92, 0x2, RZ ;  /* 0x000000025c157824 */ /* 0x000fe400078e00ff */
[----:B------:R-:W-:Y:S02]  /*1610*/  IMAD.IADD R7, R7, 0x1, R0 ;  /* 0x0000000107077824 */ /* 0x000fe400078e0200 */
[----:B------:R-:W-:Y:S02]  /*1620*/  IMAD R0, R40, c[0x0][0x218], RZ ;  /* 0x0000860028007a24 */ /* 0x000fe400078e02ff */
[----:B------:R-:W-:-:S04]  /*1630*/  IMAD.WIDE.U32 R6, R248, c[0x0][0x218], R6 ;  /* 0x00008600f8067a25 */ /* 0x000fc800078e0006 */
[----:B------:R-:W-:Y:S01]  /*1640*/  IMAD R0, R248, c[0x0][0x21c], R0 ;  /* 0x00008700f8007a24 */ /* 0x000fe200078e0200 */
[----:B------:R-:W-:Y:S02]  /*1650*/  IADD3 R2, P2, R6, UR22, RZ ;  /* 0x0000001606027c10 */ /* 0x000fe4000ff5e0ff */
[----:B------:R-:W-:Y:S02]  /*1660*/  SHF.L.U64.HI R6, R92, 0x1, R192 ;  /* 0x000000015c067819 */ /* 0x000fe400000102c0 */
[----:B------:R-:W-:Y:S02]  /*1670*/  IADD3.X R0, R7, UR5, R0, P2, !PT ;  /* 0x0000000507007c10 */ /* 0x000fe400097fe400 */
[----:B------:R-:W-:-:S04]  /*1680*/  LEA R5, P2, R2, c[0x0][0x1f8], 0x1 ;  /* 0x00007e0002057a11 */ /* 0x000fc800078408ff */
[----:B------:R-:W-:Y:S01]  /*1690*/  LEA.HI.X R2, R2, c[0x0][0x1fc], R0, 0x1, P2 ;  /* 0x00007f0002027a11 */ /* 0x000fe200010f0c00 */
[----:B------:R-:W-:Y:S04]  /*16a0*/  SHFL.IDX PT, R7, R5, 0x1, 0x181f ;  /* 0x00381f0005077f89 */ /* 0x000fe800000e0000 */
[----:B------:R-:W2:Y:S04]  /*16b0*/  SHFL.IDX PT, R0, R5, RZ, 0x181f ;  /* 0x00181fff05007589 */ /* 0x000ea800000e0000 */
[----:B------:R-:W3:Y:S04]  /*16c0*/  SHFL.IDX PT, R8, R2, RZ, 0x181f ;  /* 0x00181fff02087589 */ /* 0x000ee800000e0000 */
[----:B------:R-:W4:Y:S04]  /*16d0*/  SHFL.IDX PT, R9, R2, 0x1, 0x181f ;  /* 0x00381f0002097f89 */ /* 0x000f2800000e0000 */
[----:B------:R-:W5:Y:S04]  /*16e0*/  SHFL.IDX PT, R12, R5, 0x2, 0x181f ;  /* 0x00581f00050c7f89 */ /* 0x000f6800000e0000 */
[----:B------:R-:W1:Y:S04]  /*16f0*/  SHFL.IDX PT, R19, R2, 0x2, 0x181f ;  /* 0x00581f0002137f89 */ /* 0x000e6800000e0000 */
[----:B------:R-:W1:Y:S01]  /*1700*/  SHFL.IDX PT, R17, R5, 0x3, 0x181f ;  /* 0x00781f0005117f89 */ /* 0x000e6200000e0000 */
[----:B--2---:R-:W-:-:S03]  /*1710*/  IADD3 R10, P2, R0, R21, RZ ;  /* 0x00000015000a7210 */ /* 0x004fc60007f5e0ff */
[----:B------:R-:W2:Y:S01]  /*1720*/  SHFL.IDX PT, R20, R2, 0x3, 0x181f ;  /* 0x00781f0002147f89 */ /* 0x000ea200000e0000 */
[----:B------:R-:W-:Y:S02]  /*1730*/  IMAD.SHL.U32 R0, R191, 0x2, RZ ;  /* 0x00000002bf007824 */ /* 0x000fe400078e00ff */
[--C-:B---3--:R-:W-:Y:S01]  /*1740*/  IMAD.X R11, R8, 0x1, R6.reuse, P2 ;  /* 0x00000001080b7824 */ /* 0x108fe200010e0606 */
[----:B------:R-:W-:Y:S01]  /*1750*/  IADD3 R8, P2, R7, R21, RZ ;  /* 0x0000001507087210 */ /* 0x000fe20007f5e0ff */
[----:B------:R-:W3:Y:S04]  /*1760*/  SHFL.IDX PT, R13, R5, 0x4, 0x181f ;  /* 0x00981f00050d7f89 */ /* 0x000ee800000e0000 */
[----:B------:R-:W-:Y:S01]  /*1770*/  SHFL.IDX PT, R7, R5, 0x5, 0x181f ;  /* 0x00b81f0005077f89 */ /* 0x000fe200000e0000 */
[----:B----4-:R-:W-:Y:S01]  /*1780*/  IMAD.X R9, R9, 0x1, R6, P2 ;  /* 0x0000000109097824 */ /* 0x010fe200010e0606 */
[----:B------:R-:W-:-:S02]  /*1790*/  ISETP.LT.OR P2, PT, R18, 0x31, P4 ;  /* 0x000000311200780c */ /* 0x000fc40002741670 */
[----:B------:R-:W4:Y:S04]  /*17a0*/  SHFL.IDX PT, R15, R2, 0x4, 0x181f ;  /* 0x00981f00020f7f89 */ /* 0x000f2800000e0000 */
[----:B------:R5:W-:Y:S01]  /*17b0*/  LDGSTS.E.BYPASS.LTC128B.128 [R0+0x100], [R10.64], !P6 ;  /* 0x001000000a007fae */ /* 0x000be2000f101d4c */
[----:B------:R-:W-:-:S03]  /*17c0*/  ISETP.LT.OR P6, PT, R18, 0x21, P4 ;  /* 0x000000211200780c */ /* 0x000fc600027c1670 */
[----:B------:R-:W1:Y:S04]  /*17d0*/  SHFL.IDX PT, R14, R2, 0x5, 0x181f ;  /* 0x00b81f00020e7f89 */ /* 0x000e6800000e0000 */
[----:B------:R2:W-:Y:S04]  /*17e0*/  LDGSTS.E.BYPASS.LTC128B.128 [R0+0x900], [R8.64], !P5 ;  /* 0x0090000008007fae */ /* 0x0005e8000e901d4c */
[----:B------:R-:W3:Y:S04]  /*17f0*/  SHFL.IDX PT, R5, R5, 0x6, 0x181f ;  /* 0x00d81f0005057f89 */ /* 0x000ee800000e0000 */
[----:B------:R-:W3:Y:S01]  /*1800*/  SHFL.IDX PT, R2, R2, 0x6, 0x181f ;  /* 0x00d81f0002027f89 */ /* 0x000ee200000e0000 */
[----:B-----5:R-:W-:-:S05]  /*1810*/  IADD3 R10, P5, R12, R21, RZ ;  /* 0x000000150c0a7210 */ /* 0x020fca0007fbe0ff */
[----:B-1----:R-:W-:Y:S01]  /*1820*/  IMAD.X R11, R19, 0x1, R6, P5 ;  /* 0x00000001130b7824 */ /* 0x002fe200028e0606 */
[----:B--2---:R-:W-:-:S04]  /*1830*/  IADD3 R8, P5, R17, R21, RZ ;  /* 0x0000001511087210 */ /* 0x004fc80007fbe0ff */
[----:B------:R1:W-:Y:S01]  /*1840*/  LDGSTS.E.BYPASS.LTC128B.128 [R0+0x1100], [R10.64], !P6 ;  /* 0x011000000a007fae */ /* 0x0003e2000f101d4c */
[----:B------:R-:W-:Y:S01]  /*1850*/  ISETP.LT.OR P6, PT, R18, 0x41, P4 ;  /* 0x000000411200780c */ /* 0x000fe200027c1670 */
[----:B------:R-:W-:Y:S01]  /*1860*/  IMAD.X R9, R20, 0x1, R6, P5 ;  /* 0x0000000114097824 */ /* 0x000fe200028e0606 */
[----:B---3--:R-:W-:-:S04]  /*1870*/  IADD3 R12, P5, R13, R21, RZ ;  /* 0x000000150d0c7210 */ /* 0x008fc80007fbe0ff */
[----:B------:R2:W-:Y:S01]  /*1880*/  LDGSTS.E.BYPASS.LTC128B.128 [R0+0x1900], [R8.64], !P2 ;  /* 0x0190000008007fae */ /* 0x0005e2000d101d4c */
[----:B----4-:R-:W-:Y:S01]  /*1890*/  IMAD.X R13, R15, 0x1, R6, P5 ;  /* 0x000000010f0d7824 */ /* 0x010fe200028e0606 */
[C---:B------:R-:W-:Y:S02]  /*18a0*/  ISETP.LT.OR P5, PT, R18.reuse, 0x51, P4 ;  /* 0x000000511200780c */ /* 0x040fe400027a1670 */
[----:B------:R-:W-:-:S03]  /*18b0*/  ISETP.LT.OR P4, PT, R18, 0x61, P4 ;  /* 0x000000611200780c */ /* 0x000fc60002781670 */
[----:B------:R3:W-:Y:S01]  /*18c0*/  LDGSTS.E.BYPASS.LTC128B.128 [R0+0x2100], [R12.64], !P6 ;  /* 0x021000000c007fae */ /* 0x0007e2000f101d4c */
[----:B-1----:R-:W-:-:S05]  /*18d0*/  IADD3 R10, P2, R7, R21, RZ ;  /* 0x00000015070a7210 */ /* 0x002fca0007f5e0ff */
[----:B------:R-:W-:Y:S01]  /*18e0*/  IMAD.X R11, R14, 0x1, R6, P2 ;  /* 0x000000010e0b7824 */ /* 0x000fe200010e0606 */
[----:B--2---:R-:W-:-:S04]  /*18f0*/  IADD3 R8, P2, R5, R21, RZ ;  /* 0x0000001505087210 */ /* 0x004fc80007f5e0ff */
[----:B------:R3:W-:Y:S01]  /*1900*/  LDGSTS.E.BYPASS.LTC128B.128 [R0+0x2900], [R10.64], !P5 ;  /* 0x029000000a007fae */ /* 0x0007e2000e901d4c */
[----:B------:R-:W-:-:S05]  /*1910*/  IMAD.X R9, R2, 0x1, R6, P2 ;  /* 0x0000000102097824 */ /* 0x000fca00010e0606 */
[----:B------:R3:W-:Y:S03]  /*1920*/  LDGSTS.E.BYPASS.LTC128B.128 [R0+0x3100], [R8.64], !P4 ;  /* 0x0310000008007fae */ /* 0x0007e6000e101d4c */
.L_x_0:
[----:B--234-:R-:W-:Y:S01]  /*1930*/  LOP3.LUT P2, RZ, R16, 0x4, RZ, 0xc0, !PT ;  /* 0x0000000410ff7812 */ /* 0x01cfe2000784c0ff */
[-C--:B------:R-:W-:Y:S01]  /*1940*/  HMMA.16816.F32.BF16 R8, R36, R56.reuse, RZ ;  /* 0x000000382408723c */ /* 0x080fe200000418ff */
[----:B------:R-:W-:Y:S01]  /*1950*/  MOV R0, 0x40 ;  /* 0x0000004000007802 */ /* 0x000fe20000000f00 */
[----:B------:R-:W0:Y:S01]  /*1960*/  LDGDEPBAR ;  /* 0x00000000000079af */ /* 0x000e220000000000 */
[----:B------:R-:W-:Y:S01]  /*1970*/  LEA R231, R4, R230, 0x1 ;  /* 0x000000e604e77211 */ /* 0x000fe200078e08ff */
[----:B------:R-:W-:Y:S01]  /*1980*/  UISETP.GE.AND UP0, UPT, UR10, 0x71, UPT ;  /* 0x000000710a00788c */ /* 0x000fe2000bf06270 */
[----:B------:R-:W-:Y:S02]  /*1990*/  SEL R0, R0, 0xffffffc0, !P2 ;  /* 0xffffffc000007807 */ /* 0x000fe40005000000 */
[----:B------:R-:W-:Y:S01]  /*19a0*/  LEA R232, R3, R231, 0x1 ;  /* 0x000000e703e87211 */ /* 0x000fe200078e08ff */
[----:B------:R-:W-:Y:S01]  /*19b0*/  LDSM.16.M88.4 R20, [R231+0x7100] ;  /* 0x00710000e714783b */ /* 0x000fe20000000200 */
[-C--:B------:R-:W-:Y:S01]  /*19c0*/  IADD3 R229, R119, R0.reuse, RZ ;  /* 0x0000000077e57210 */ /* 0x080fe20007ffe0ff */
[----:B------:R-:W-:Y:S01]  /*19d0*/  HMMA.16816.F32.BF16 R48, R32, R56, RZ ;  /* 0x000000382030723c */ /* 0x000fe200000418ff */
[----:B------:R-:W-:Y:S01]  /*19e0*/  IADD3 R228, R234, R0, RZ ;  /* 0x00000000eae47210 */ /* 0x000fe20007ffe0ff */
[----:B------:R-:W-:Y:S01]  /*19f0*/  LDSM.16.M88.4 R16, [R231+0x9100] ;  /* 0x00910000e710783b */ /* 0x000fe20000000200 */
[----:B------:R-:W-:-:S03]  /*1a00*/  PLOP3.LUT P2, PT, PT, PT, UP0, 0x80, 0x0 ;  /* 0x000000000000781c */ /* 0x000fc60003f4f008 */
[----:B------:R-:W2:Y:S02]  /*1a10*/  LDSM.16.M88.4 R40, [R229+0x3900] ;  /* 0x00390000e528783b */ /* 0x000ea40000000200 */
[----:B------:R-:W-:Y:S02]  /*1a20*/  HMMA.16816.F32.BF16 R64, R36, R58, RZ ;  /* 0x0000003a2440723c */ /* 0x000fe400000418ff */
[----:B------:R-:W-:Y:S04]  /*1a30*/  LDSM.16.M88.4 R12, [R232+0x7100] ;  /* 0x00710000e80c783b */ /* 0x000fe80000000200 */
[----:B------:R-:W3:Y:S02]  /*1a40*/  LDSM.16.M88.4 R44, [R228] ;  /* 0x00000000e42c783b */ /* 0x000ee40000000200 */
[-C--:B-1----:R-:W-:Y:S02]  /*1a50*/  HMMA.16816.F32.BF16 R52, R28, R68.reuse, R8 ;  /* 0x000000441c34723c */ /* 0x082fe40000041808 */
[----:B------:R-:W1:Y:S06]  /*1a60*/  LDSM.16.M88.4 R8, [R232+0x9100] ;  /* 0x00910000e808783b */ /* 0x000e6c0000000200 */
[----:B------:R-:W-:Y:S08]  /*1a70*/  HMMA.16816.F32.BF16 R48, R24, R68, R48 ;  /* 0x000000441830723c */ /* 0x000ff00000041830 */
[----:B------:R-:W-:Y:S08]  /*1a80*/  HMMA.16816.F32.BF16 R56, R32, R58, RZ ;  /* 0x0000003a2038723c */ /* 0x000ff000000418ff */
[-C--:B--2---:R-:W-:Y:S08]  /*1a90*/  HMMA.16816.F32.BF16 R60, R20, R40.reuse, R52 ;  /* 0x00000028143c723c */ /* 0x084ff00000041834 */
[----:B------:R-:W-:Y:S08]  /*1aa0*/  HMMA.16816.F32.BF16 R48, R16, R40, R48 ;  /* 0x000000281030723c */ /* 0x000ff00000041830 */
[----:B------:R-:W-:Y:S08]  /*1ab0*/  HMMA.16816.F32.BF16 R52, R28, R70, R64 ;  /* 0x000000461c34723c */ /* 0x000ff00000041840 */
[----:B---3--:R-:W-:Y:S08]  /*1ac0*/  HMMA.16816.F32.BF16 R72, R12, R44, R60 ;  /* 0x0000002c0c48723c */ /* 0x008ff0000004183c */
[----:B------:R-:W-:Y:S08]  /*1ad0*/  HMMA.16816.F32.BF16 R60, R36, R80, RZ ;  /* 0x00000050243c723c */ /* 0x000ff000000418ff */
[----:B------:R-:W-:Y:S08]  /*1ae0*/  HMMA.16816.F32.BF16 R64, R24, R70, R56 ;  /* 0x000000461840723c */ /* 0x000ff00000041838 */
[----:B-1----:R-:W-:Y:S01]  /*1af0*/  HMMA.16816.F32.BF16 R76, R8, R44, R48 ;  /* 0x0000002c084c723c */ /* 0x002fe20000041830 */
[----:B------:R-:W1:Y:S01]  /*1b00*/  LDSM.16.M88.4 R48, [R229+0x4100] ;  /* 0x00410000e530783b */ /* 0x000e620000000200 */
[----:B------:R-:W-:-:S04]  /*1b10*/  FMUL.FTZ R0, R72, c[0x0][0x320] ;  /* 0x0000c80048007a20 */ /* 0x000fc80000410000 */
[----:B------:R2:W3:Y:S02]  /*1b20*/  MUFU.TANH R190, R0 ;  /* 0x0000000000be7308 */ /* 0x0004e40000002400 */
[----:B------:R-:W-:Y:S08]  /*1b30*/  HMMA.16816.F32.BF16 R52, R20, R42, R52 ;  /* 0x0000002a1434723c */ /* 0x000ff00000041834 */
[----:B------:R-:W-:Y:S01]  /*1b40*/  HMMA.16816.F32.BF16 R56, R32, R80, RZ ;  /* 0x000000502038723c */ /* 0x000fe200000418ff */
[----:B--2---:R-:W-:-:S07]  /*1b50*/  FMUL.FTZ R0, R73, c[0x0][0x320] ;  /* 0x0000c80049007a20 */ /* 0x004fce0000410000 */
[----:B------:R-:W-:Y:S01]  /*1b60*/  HMMA.16816.F32.BF16 R60, R28, R84, R60 ;  /* 0x000000541c3c723c */ /* 0x000fe2000004183c */
[----:B------:R2:W4:Y:S07]  /*1b70*/  MUFU.TANH R189, R0 ;  /* 0x0000000000bd7308 */ /* 0x00052e0000002400 */
[----:B------:R-:W-:Y:S01]  /*1b80*/  HMMA.16816.F32.BF16 R64, R16, R42, R64 ;  /* 0x0000002a1040723c */ /* 0x000fe20000041840 */
[----:B------:R-:W5:Y:S07]  /*1b90*/  LDSM.16.M88.4 R40, [R228+0x800] ;  /* 0x00080000e428783b */ /* 0x000f6e0000000200 */
[----:B------:R-:W-:Y:S01]  /*1ba0*/  HMMA.16816.F32.BF16 R68, R12, R46, R52 ;  /* 0x0000002e0c44723c */ /* 0x000fe20000041834 */
[----:B--2---:R-:W-:-:S04]  /*1bb0*/  FMUL.FTZ R0, R74, c[0x0][0x320] ;  /* 0x0000c8004a007a20 */ /* 0x004fc80000410000 */
[----:B------:R2:W1:Y:S03]  /*1bc0*/  MUFU.TANH R188, R0 ;  /* 0x0000000000bc7308 */ /* 0x0004660000002400 */
[----:B------:R-:W-:Y:S08]  /*1bd0*/  HMMA.16816.F32.BF16 R52, R24, R84, R56 ;  /* 0x000000541834723c */ /* 0x000ff00000041838 */
[----:B------:R-:W-:Y:S01]  /*1be0*/  HMMA.16816.F32.BF16 R56, R36, R82, RZ ;  /* 0x000000522438723c */ /* 0x000fe200000418ff */
[----:B--2---:R-:W-:-:S07]  /*1bf0*/  FMUL.FTZ R0, R75, c[0x0][0x320] ;  /* 0x0000c8004b007a20 */ /* 0x004fce0000410000 */
[----:B-1----:R-:W-:Y:S01]  /*1c00*/  HMMA.16816.F32.BF16 R60, R20, R48, R60 ;  /* 0x00000030143c723c */ /* 0x002fe2000004183c */
[----:B------:R1:W2:Y:S07]  /*1c10*/  MUFU.TANH R187, R0 ;  /* 0x0000000000bb7308 */ /* 0x0002ae0000002400 */
[----:B------:R-:W-:Y:S08]  /*1c20*/  HMMA.16816.F32.BF16 R72, R8, R46, R64 ;  /* 0x0000002e0848723c */ /* 0x000ff00000041840 */
[----:B------:R-:W-:Y:S01]  /*1c30*/  HMMA.16816.F32.BF16 R64, R32, R82, RZ ;  /* 0x000000522040723c */ /* 0x000fe200000418ff */
[----:B-1----:R-:W-:-:S04]  /*1c40*/  FMUL.FTZ R0, R76, c[0x0][0x320] ;  /* 0x0000c8004c007a20 */ /* 0x002fc80000410000 */
[----:B------:R1:W1:Y:S03]  /*1c50*/  MUFU.TANH R186, R0 ;  /* 0x0000000000ba7308 */ /* 0x0002660000002400 */
[----:B------:R-:W-:Y:S08]  /*1c60*/  HMMA.16816.F32.BF16 R44, R16, R48, R52 ;  /* 0x00000030102c723c */ /* 0x000ff00000041834 */
[----:B------:R-:W-:Y:S01]  /*1c70*/  HMMA.16816.F32.BF16 R52, R28, R86, R56 ;  /* 0x000000561c34723c */ /* 0x000fe20000041838 */
[----:B-1----:R-:W-:-:S07]  /*1c80*/  FMUL.FTZ R0, R77, c[0x0][0x320] ;  /* 0x0000c8004d007a20 */ /* 0x002fce0000410000 */
[----:B------:R-:W-:Y:S01]  /*1c90*/  HMMA.16816.F32.BF16 R64, R24, R86, R64 ;  /* 0x000000561840723c */ /* 0x000fe20000041840 */
[----:B------:R1:W1:Y:S07]  /*1ca0*/  MUFU.TANH R185, R0 ;  /* 0x0000000000b97308 */ /* 0x00026e0000002400 */
[----:B------:R-:W-:Y:S08]  /*1cb0*/  HMMA.16816.F32.BF16 R56, R32, R88, RZ ;  /* 0x000000582038723c */ /* 0x000ff000000418ff */
[----:B------:R-:W-:Y:S01]  /*1cc0*/  HMMA.16816.F32.BF16 R52, R20, R50, R52 ;  /* 0x000000321434723c */ /* 0x000fe20000041834 */
[----:B-1----:R-:W-:-:S04]  /*1cd0*/  FMUL.FTZ R0, R78, c[0x0][0x320] ;  /* 0x0000c8004e007a20 */ /* 0x002fc80000410000 */
[----:B------:R1:W1:Y:S03]  /*1ce0*/  MUFU.TANH R181, R0 ;  /* 0x0000000000b57308 */ /* 0x0002660000002400 */
[----:B------:R-:W-:Y:S01]  /*1cf0*/  HMMA.16816.F32.BF16 R64, R16, R50, R64 ;  /* 0x000000321040723c */ /* 0x000fe20000041840 */
[----:B------:R-:W-:Y:S01]  /*1d00*/  LDSM.16.M88.4 R48, [R228+0x1000] ;  /* 0x00100000e430783b */ /* 0x000fe20000000200 */
[----:B-1----:R-:W-:-:S06]  /*1d10*/  FMUL.FTZ R0, R79, c[0x0][0x320] ;  /* 0x0000c8004f007a20 */ /* 0x002fcc0000410000 */
[----:B-----5:R-:W-:Y:S01]  /*1d20*/  HMMA.16816.F32.BF16 R76, R8, R40, R44 ;  /* 0x00000028084c723c */ /* 0x020fe2000004182c */
[----:B------:R-:W1:Y:S01]  /*1d30*/  LDSM.16.M88.4 R44, [R229+0x4900] ;  /* 0x00490000e52c783b */ /* 0x000e620000000200 */
[----:B------:R5:W1:Y:S02]  /*1d40*/  MUFU.TANH R182, R0 ;  /* 0x0000000000b67308 */ /* 0x000a640000002400 */
[----:B-----5:R-:W-:-:S06]  /*1d50*/  FMUL.FTZ R0, R68, c[0x0][0x320] ;  /* 0x0000c80044007a20 */ /* 0x020fcc0000410000 */
[----:B------:R5:W1:Y:S02]  /*1d60*/  MUFU.TANH R184, R0 ;  /* 0x0000000000b87308 */ /* 0x000a640000002400 */
[----:B-----5:R-:W-:-:S06]  /*1d70*/  FMUL.FTZ R0, R69, c[0x0][0x320] ;  /* 0x0000c80045007a20 */ /* 0x020fcc0000410000 */
[----:B------:R5:W1:Y:S02]  /*1d80*/  MUFU.TANH R183, R0 ;  /* 0x0000000000b77308 */ /* 0x000a640000002400 */
[----:B-----5:R-:W-:-:S06]  /*1d90*/  FMUL.FTZ R0, R70, c[0x0][0x320] ;  /* 0x0000c80046007a20 */ /* 0x020fcc0000410000 */
[----:B------:R5:W1:Y:S02]  /*1da0*/  MUFU.TANH R180, R0 ;  /* 0x0000000000b47308 */ /* 0x000a640000002400 */
[----:B-----5:R-:W-:Y:S02]  /*1db0*/  FMUL.FTZ R0, R71, c[0x0][0x320] ;  /* 0x0000c80047007a20 */ /* 0x020fe40000410000 */
[----:B------:R-:W-:Y:S04]  /*1dc0*/  HMMA.16816.F32.BF16 R68, R12, R40, R60 ;  /* 0x000000280c44723c */ /* 0x000fe8000004183c */
[----:B------:R5:W1:Y:S04]  /*1dd0*/  MUFU.TANH R179, R0 ;  /* 0x0000000000b37308 */ /* 0x000a680000002400 */
[----:B------:R-:W-:Y:S01]  /*1de0*/  HMMA.16816.F32.BF16 R60, R36, R88, RZ ;  /* 0x00000058243c723c */ /* 0x000fe200000418ff */
[----:B-----5:R-:W-:-:S04]  /*1df0*/  FMUL.FTZ R0, R72, c[0x0][0x320] ;  /* 0x0000c80048007a20 */ /* 0x020fc80000410000 */
[----:B------:R5:W1:Y:S11]  /*1e00*/  MUFU.TANH R178, R0 ;  /* 0x0000000000b27308 */ /* 0x000a760000002400 */
[----:B------:R-:W-:Y:S08]  /*1e10*/  @!UPT UIADD3 URZ, URZ, URZ, URZ ;  /* 0x0000003f3f3ff290 */ /* 0x000ff0000fffe03f */
[----:B------:R-:W-:Y:S01]  /*1e20*/  HMMA.16816.F32.BF16 R60, R28, R96, R60 ;  /* 0x000000601c3c723c */ /* 0x000fe2000004183c */
[----:B-----5:R-:W-:-:S04]  /*1e30*/  FMUL.FTZ R0, R73, c[0x0][0x320] ;  /* 0x0000c80049007a20 */ /* 0x020fc80000410000 */
[----:B------:R5:W2:Y:S11]  /*1e40*/  MUFU.TANH R177, R0 ;  /* 0x0000000000b17308 */ /* 0x000ab60000002400 */
[----:B------:R-:W-:Y:S08]  /*1e50*/  @!UPT UIADD3 URZ, URZ, URZ, URZ ;  /* 0x0000003f3f3ff290 */ /* 0x000ff0000fffe03f */
[----:B-1----:R-:W-:Y:S01]  /*1e60*/  HMMA.16816.F32.BF16 R60, R20, R44, R60 ;  /* 0x0000002c143c723c */ /* 0x002fe2000004183c */
[----:B-----5:R-:W-:-:S04]  /*1e70*/  FMUL.FTZ R0, R74, c[0x0][0x320] ;  /* 0x0000c8004a007a20 */ /* 0x020fc80000410000 */
[----:B------:R1:W1:Y:S02]  /*1e80*/  MUFU.TANH R173, R0 ;  /* 0x0000000000ad7308 */ /* 0x0002640000002400 */
[----:B-1----:R-:W-:Y:S02]  /*1e90*/  FMUL.FTZ R0, R75, c[0x0][0x320] ;  /* 0x0000c8004b007a20 */ /* 0x002fe40000410000 */
[----:B------:R-:W-:Y:S04]  /*1ea0*/  HMMA.16816.F32.BF16 R72, R8, R42, R64 ;  /* 0x0000002a0848723c */ /* 0x000fe80000041840 */
[----:B------:R1:W1:Y:S04]  /*1eb0*/  MUFU.TANH R174, R0 ;  /* 0x0000000000ae7308 */ /* 0x0002680000002400 */
[----:B------:R-:W-:Y:S01]  /*1ec0*/  HMMA.16816.F32.BF16 R64, R32, R90, RZ ;  /* 0x0000005a2040723c */ /* 0x000fe200000418ff */
[----:B-1----:R-:W-:-:S04]  /*1ed0*/  FMUL.FTZ R0, R68, c[0x0][0x320] ;  /* 0x0000c80044007a20 */ /* 0x002fc80000410000 */
[----:B------:R1:W1:Y:S11]  /*1ee0*/  MUFU.TANH R176, R0 ;  /* 0x0000000000b07308 */ /* 0x0002760000002400 */
[----:B------:R-:W-:Y:S08]  /*1ef0*/  @!UPT UIADD3 URZ, URZ, URZ, URZ ;  /* 0x0000003f3f3ff290 */ /* 0x000ff0000fffe03f */
[----:B------:R-:W-:Y:S01]  /*1f00*/  HMMA.16816.F32.BF16 R64, R24, R98, R64 ;  /* 0x000000621840723c */ /* 0x000fe20000041840 */
[----:B-1----:R-:W-:-:S04]  /*1f10*/  FMUL.FTZ R0, R69, c[0x0][0x320] ;  /* 0x0000c80045007a20 */ /* 0x002fc80000410000 */
[----:B------:R1:W1:Y:S11]  /*1f20*/  MUFU.TANH R175, R0 ;  /* 0x0000000000af7308 */ /* 0x0002760000002400 */
[----:B------:R-:W-:Y:S08]  /*1f30*/  @!UPT UIADD3 URZ, URZ, URZ, URZ ;  /* 0x0000003f3f3ff290 */ /* 0x000ff0000fffe03f */
[----:B------:R-:W-:Y:S01]  /*1f40*/  HMMA.16816.F32.BF16 R64, R16, R46, R64 ;  /* 0x0000002e1040723c */ /* 0x000fe20000041840 */
[----:B-1----:R-:W-:-:S04]  /*1f50*/  FMUL.FTZ R0, R70, c[0x0][0x320] ;  /* 0x0000c80046007a20 */ /* 0x002fc80000410000 */
[----:B------:R1:W1:Y:S02]  /*1f60*/  MUFU.TANH R172, R0 ;  /* 0x0000000000ac7308 */ /* 0x0002640000002400 */
[----:B-1----:R-:W-:Y:S02]  /*1f70*/  FMUL.FTZ R0, R71, c[0x0][0x320] ;  /* 0x0000c80047007a20 */ /* 0x002fe40000410000 */
[----:B------:R-:W-:Y:S04]  /*1f80*/  HMMA.16816.F32.BF16 R68, R12, R42, R52 ;  /* 0x0000002a0c44723c */ /* 0x000fe80000041834 */
[----:B------:R1:W1:Y:S04]  /*1f90*/  MUFU.TANH R171, R0 ;  /* 0x0000000000ab7308 */ /* 0x0002680000002400 */
[----:B------:R-:W-:Y:S08]  /*1fa0*/  HMMA.16816.F32.BF16 R52, R24, R96, R56 ;  /* 0x000000601834723c */ /* 0x000ff00000041838 */
[----:B------:R-:W-:Y:S01]  /*1fb0*/  HMMA.16816.F32.BF16 R56, R36, R90, RZ ;  /* 0x0000005a2438723c */ /* 0x000fe200000418ff */
[----:B-1----:R-:W-:-:S04]  /*1fc0*/  FMUL.FTZ R0, R76, c[0x0][0x320] ;  /* 0x0000c8004c007a20 */ /* 0x002fc80000410000 */
[----:B------:R1:W1:Y:S11]  /*1fd0*/  MUFU.TANH R168, R0 ;  /* 0x0000000000a87308 */ /* 0x0002760000002400 */
[----:B------:R-:W-:Y:S01]  /*1fe0*/  HMMA.16816.F32.BF16 R40, R16, R44, R52 ;  /* 0x0000002c1028723c */ /* 0x000fe20000041834 */
[----:B-1----:R-:W-:-:S07]  /*1ff0*/  FMUL.FTZ R0, R77, c[0x0][0x320] ;  /* 0x0000c8004d007a20 */ /* 0x002fce0000410000 */
[----:B------:R-:W-:Y:S01]  /*2000*/  HMMA.16816.F32.BF16 R52, R28, R98, R56 ;  /* 0x000000621c34723c */ /* 0x000fe20000041838 */
[----:B------:R1:W1:Y:S07]  /*2010*/  MUFU.TANH R165, R0 ;  /* 0x0000000000a57308 */ /* 0x00026e0000002400 */
[----:B------:R-:W-:Y:S01]  /*2020*/  HMMA.16816.F32.BF16 R56, R32, R100, RZ ;  /* 0x000000642038723c */ /* 0x000fe200000418ff */
[----:B-1----:R-:W-:-:S04]  /*2030*/  FMUL.FTZ R0, R78, c[0x0][0x320] ;  /* 0x0000c8004e007a20 */ /* 0x002fc80000410000 */
[----:B------:R1:W1:Y:S02]  /*2040*/  MUFU.TANH R160, R0 ;  /* 0x0000000000a07308 */ /* 0x0002640000002400 */
[----:B-1----:R-:W-:Y:S02]  /*2050*/  FMUL.FTZ R0, R79, c[0x0][0x320] ;  /* 0x0000c8004f007a20 */ /* 0x002fe40000410000 */
[----:B------:R-:W-:Y:S04]  /*2060*/  HMMA.16816.F32.BF16 R76, R8, R48, R40 ;  /* 0x00000030084c723c */ /* 0x000fe80000041828 */
[----:B------:R1:W1:Y:S04]  /*2070*/  MUFU.TANH R161, R0 ;  /* 0x0000000000a17308 */ /* 0x0002680000002400 */
[----:B------:R-:W-:Y:S01]  /*2080*/  HMMA.16816.F32.BF16 R40, R20, R46, R52 ;  /* 0x0000002e1428723c */ /* 0x000fe20000041834 */
[----:B------:R-:W5:Y:S07]  /*2090*/  LDSM.16.M88.4 R52, [R229+0x5100] ;  /* 0x00510000e534783b */ /* 0x000f6e0000000200 */
[----:B------:R-:W-:Y:S01]  /*20a0*/  HMMA.16816.F32.BF16 R44, R24, R104, R56 ;  /* 0x00000068182c723c */ /* 0x000fe20000041838 */
[----:B-1----:R-:W-:-:S04]  /*20b0*/  FMUL.FTZ R0, R68, c[0x0][0x320] ;  /* 0x0000c80044007a20 */ /* 0x002fc80000410000 */
[----:B------:R1:W1:Y:S02]  /*20c0*/  MUFU.TANH R164, R0 ;  /* 0x0000000000a47308 */ /* 0x0002640000002400 */
[----:B-1----:R-:W-:-:S06]  /*20d0*/  FMUL.FTZ R0, R69, c[0x0][0x320] ;  /* 0x0000c80045007a20 */ /* 0x002fcc0000410000 */
[----:B------:R1:W1:Y:S11]  /*20e0*/  MUFU.TANH R163, R0 ;  /* 0x0000000000a37308 */ /* 0x0002760000002400 */
[----:B-----5:R-:W-:Y:S01]  /*20f0*/  HMMA.16816.F32.BF16 R44, R16, R52, R44 ;  /* 0x00000034102c723c */ /* 0x020fe2000004182c */
[----:B-1----:R-:W-:-:S04]  /*2100*/  FMUL.FTZ R0, R70, c[0x0][0x320] ;  /* 0x0000c80046007a20 */ /* 0x002fc80000410000 */
        /* <DEDUP_REMOVED lines=14> */
[----:B------:R1:W1:Y:S03]  /*21f0*/  MUFU.TANH R96, R0 ;  /* 0x0000000000607308 */ /* 0x0002660000002400 */
[----:B------:R-:W-:Y:S01]  /*2200*/  HMMA.16816.F32.BF16 R60, R32, R102, RZ ;  /* 0x00000066203c723c */ /* 0x000fe200000418ff */
[----:B-1----:R-:W-:-:S07]  /*2210*/  FMUL.FTZ R0, R75, c[0x0][0x320] ;  /* 0x0000c8004b007a20 */ /* 0x002fce0000410000 */
[----:B------:R-:W-:Y:S01]  /*2220*/  HMMA.16816.F32.BF16 R72, R8, R50, R64 ;  /* 0x000000320848723c */ /* 0x000fe20000041840 */
[----:B------:R1:W1:Y:S11]  /*2230*/  MUFU.TANH R97, R0 ;  /* 0x0000000000617308 */ /* 0x0002760000002400 */
[----:B------:R-:W-:Y:S04]  /*2240*/  @!UPT UIADD3 URZ, URZ, URZ, URZ ;  /* 0x0000003f3f3ff290 */ /* 0x000fe8000fffe03f */
[----:B------:R-:W-:Y:S08]  /*2250*/  HMMA.16816.F32.BF16 R64, R24, R106, R60 ;  /* 0x0000006a1840723c */ /* 0x000ff0000004183c */
[----:B------:R-:W-:Y:S01]  /*2260*/  HMMA.16816.F32.BF16 R60, R36, R108, RZ ;  /* 0x0000006c243c723c */ /* 0x000fe200000418ff */
[----:B-1----:R-:W-:-:S04]  /*2270*/  FMUL.FTZ R0, R68, c[0x0][0x320] ;  /* 0x0000c80044007a20 */ /* 0x002fc80000410000 */
[----:B------:R1:W1:Y:S11]  /*2280*/  MUFU.TANH R118, R0 ;  /* 0x0000000000767308 */ /* 0x0002760000002400 */
[----:B------:R-:W-:Y:S01]  /*2290*/  HMMA.16816.F32.BF16 R64, R16, R54, R64 ;  /* 0x000000361040723c */ /* 0x000fe20000041840 */
[----:B-1----:R-:W-:-:S07]  /*22a0*/  FMUL.FTZ R0, R69, c[0x0][0x320] ;  /* 0x0000c80045007a20 */ /* 0x002fce0000410000 */
[----:B------:R-:W-:Y:S01]  /*22b0*/  HMMA.16816.F32.BF16 R60, R28, R112, R60 ;  /* 0x000000701c3c723c */ /* 0x000fe2000004183c */
[----:B------:R1:W1:Y:S02]  /*22c0*/  MUFU.TANH R144, R0 ;  /* 0x0000000000907308 */ /* 0x0002640000002400 */
[----:B-1----:R-:W-:-:S06]  /*22d0*/  FMUL.FTZ R0, R70, c[0x0][0x320] ;  /* 0x0000c80046007a20 */ /* 0x002fcc0000410000 */
[----:B------:R1:W1:Y:S02]  /*22e0*/  MUFU.TANH R148, R0 ;  /* 0x0000000000947308 */ /* 0x0002640000002400 */
[----:B-1----:R-:W-:Y:S02]  /*22f0*/  FMUL.FTZ R0, R71, c[0x0][0x320] ;  /* 0x0000c80047007a20 */ /* 0x002fe40000410000 */
[----:B------:R-:W-:Y:S01]  /*2300*/  HMMA.16816.F32.BF16 R68, R12, R50, R40 ;  /* 0x000000320c44723c */ /* 0x000fe20000041828 */
[----:B------:R-:W1:Y:S03]  /*2310*/  LDSM.16.M88.4 R40, [R228+0x1800] ;  /* 0x00180000e428783b */ /* 0x000e660000000200 */
[----:B------:R5:W1:Y:S04]  /*2320*/  MUFU.TANH R149, R0 ;  /* 0x0000000000957308 */ /* 0x000a680000002400 */
[----:B------:R-:W-:Y:S01]  /*2330*/  HMMA.16816.F32.BF16 R48, R36, R102, RZ ;  /* 0x000000662430723c */ /* 0x000fe200000418ff */
[----:B-----5:R-:W-:-:S04]  /*2340*/  FMUL.FTZ R0, R76, c[0x0][0x320] ;  /* 0x0000c8004c007a20 */ /* 0x020fc80000410000 */
[----:B------:R5:W1:Y:S11]  /*2350*/  MUFU.TANH R136, R0 ;  /* 0x0000000000887308 */ /* 0x000a760000002400 */
[----:B------:R-:W-:Y:S08]  /*2360*/  @!UPT UIADD3 URZ, URZ, URZ, URZ ;  /* 0x0000003f3f3ff290 */ /* 0x000ff0000fffe03f */
[----:B------:R-:W-:Y:S01]  /*2370*/  HMMA.16816.F32.BF16 R48, R28, R106, R48 ;  /* 0x0000006a1c30723c */ /* 0x000fe20000041830 */
[----:B-----5:R-:W-:-:S04]  /*2380*/  FMUL.FTZ R0, R77, c[0x0][0x320] ;  /* 0x0000c8004d007a20 */ /* 0x020fc80000410000 */
[----:B------:R5:W1:Y:S11]  /*2390*/  MUFU.TANH R137, R0 ;  /* 0x0000000000897308 */ /* 0x000a760000002400 */
[----:B------:R-:W-:Y:S08]  /*23a0*/  @!UPT UIADD3 URZ, URZ, URZ, URZ ;  /* 0x0000003f3f3ff290 */ /* 0x000ff0000fffe03f */
[----:B------:R-:W-:Y:S01]  /*23b0*/  HMMA.16816.F32.BF16 R48, R20, R54, R48 ;  /* 0x000000361430723c */ /* 0x000fe20000041830 */
[----:B-----5:R-:W-:-:S04]  /*23c0*/  FMUL.FTZ R0, R78, c[0x0][0x320] ;  /* 0x0000c8004e007a20 */ /* 0x020fc80000410000 */
[----:B------:R5:W1:Y:S02]  /*23d0*/  MUFU.TANH R140, R0 ;  /* 0x00000000008c7308 */ /* 0x000a640000002400 */
[----:B-----5:R-:W-:Y:S02]  /*23e0*/  FMUL.FTZ R0, R79, c[0x0][0x320] ;  /* 0x0000c8004f007a20 */ /* 0x020fe40000410000 */
[----:B-1----:R-:W-:Y:S01]  /*23f0*/  HMMA.16816.F32.BF16 R76, R8, R40, R44 ;  /* 0x00000028084c723c */ /* 0x002fe2000004182c */
[----:B------:R-:W1:Y:S03]  /*2400*/  LDSM.16.M88.4 R44, [R229+0x5900] ;  /* 0x00590000e52c783b */ /* 0x000e660000000200 */
[----:B------:R5:W1:Y:S02]  /*2410*/  MUFU.TANH R141, R0 ;  /* 0x00000000008d7308 */ /* 0x000a640000002400 */
[----:B-----5:R-:W-:-:S06]  /*2420*/  FMUL.FTZ R0, R68, c[0x0][0x320] ;  /* 0x0000c80044007a20 */ /* 0x020fcc0000410000 */
[----:B------:R5:W1:Y:S02]  /*2430*/  MUFU.TANH R145, R0 ;  /* 0x0000000000917308 */ /* 0x000a640000002400 */
[----:B-----5:R-:W-:Y:S01]  /*2440*/  FMUL.FTZ R0, R69, c[0x0][0x320] ;  /* 0x0000c80045007a20 */ /* 0x020fe20000410000 */
[----:B-1----:R-:W-:Y:S05]  /*2450*/  HMMA.16816.F32.BF16 R60, R20, R44, R60 ;  /* 0x0000002c143c723c */ /* 0x002fea000004183c */
[----:B------:R1:W1:Y:S02]  /*2460*/  MUFU.TANH R146, R0 ;  /* 0x0000000000927308 */ /* 0x0002640000002400 */
[----:B-1----:R-:W-:-:S06]  /*2470*/  FMUL.FTZ R0, R70, c[0x0][0x320] ;  /* 0x0000c80046007a20 */ /* 0x002fcc0000410000 */
        /* <DEDUP_REMOVED lines=9> */
[----:B-1----:R-:W-:-:S07]  /*2510*/  FMUL.FTZ R0, R73, c[0x0][0x320] ;  /* 0x0000c80049007a20 */ /* 0x002fce0000410000 */
[----:B------:R-:W-:Y:S01]  /*2520*/  HMMA.16816.F32.BF16 R56, R36, R110, RZ ;  /* 0x0000006e2438723c */ /* 0x000fe200000418ff */
        /* <DEDUP_REMOVED lines=18> */
[----:B------:R-:W-:Y:S01]  /*2650*/  HMMA.16816.F32.BF16 R68, R12, R42, R48 ;  /* 0x0000002a0c44723c */ /* 0x000fe20000041830 */
[----:B------:R-:W1:Y:S03]  /*2660*/  LDSM.16.M88.4 R48, [R228+0x2000] ;  /* 0x00200000e430783b */ /* 0x000e660000000200 */
[----:B------:R5:W1:Y:S04]  /*2670*/  MUFU.TANH R167, R0 ;  /* 0x0000000000a77308 */ /* 0x000a680000002400 */
[----:B------:R-:W-:Y:S08]  /*2680*/  HMMA.16816.F32.BF16 R40, R16, R44, R52 ;  /* 0x0000002c1028723c */ /* 0x000ff00000041834 */
[----:B------:R-:W-:Y:S01]  /*2690*/  HMMA.16816.F32.BF16 R52, R28, R114, R56 ;  /* 0x000000721c34723c */ /* 0x000fe20000041838 */
[----:B-----5:R-:W-:-:S04]  /*26a0*/  FMUL.FTZ R0, R76, c[0x0][0x320] ;  /* 0x0000c8004c007a20 */ /* 0x020fc80000410000 */
[----:B------:R5:W1:Y:S03]  /*26b0*/  MUFU.TANH R154, R0 ;  /* 0x00000000009a7308 */ /* 0x000a660000002400 */
[----:B------:R-:W-:Y:S01]  /*26c0*/  HMMA.16816.F32.BF16 R56, R32, R120, RZ ;  /* 0x000000782038723c */ /* 0x000fe200000418ff */
[----:B-----5:R-:W-:-:S04]  /*26d0*/  FMUL.FTZ R0, R77, c[0x0][0x320] ;  /* 0x0000c8004d007a20 */ /* 0x020fc80000410000 */
[----:B------:R5:W1:Y:S02]  /*26e0*/  MUFU.TANH R155, R0 ;  /* 0x00000000009b7308 */ /* 0x000a640000002400 */
[----:B-----5:R-:W-:-:S06]  /*26f0*/  FMUL.FTZ R0, R78, c[0x0][0x320] ;  /* 0x0000c8004e007a20 */ /* 0x020fcc0000410000 */
[----:B------:R5:W1:Y:S02]  /*2700*/  MUFU.TANH R158, R0 ;  /* 0x00000000009e7308 */ /* 0x000a640000002400 */
[----:B-----5:R-:W-:Y:S02]  /*2710*/  FMUL.FTZ R0, R79, c[0x0][0x320] ;  /* 0x0000c8004f007a20 */ /* 0x020fe40000410000 */
[----:B-1----:R-:W-:Y:S04]  /*2720*/  HMMA.16816.F32.BF16 R76, R8, R48, R40 ;  /* 0x00000030084c723c */ /* 0x002fe80000041828 */
        /* <DEDUP_REMOVED lines=33> */
[----:B------:R1:W1:Y:S02]  /*2940*/  MUFU.TANH R107, R0 ;  /* 0x00000000006b7308 */ /* 0x0002640000002400 */
[----:B-1----:R-:W-:Y:S11]  /*2950*/  FMUL.FTZ R0, R69, c[0x0][0x320] ;  /* 0x0000c80045007a20 */ /* 0x002ff60000410000 */
[----:B------:R-:W-:Y:S06]  /*2960*/  @!UPT UIADD3 URZ, URZ, URZ, URZ ;  /* 0x0000003f3f3ff290 */ /* 0x000fec000fffe03f */
        /* <DEDUP_REMOVED lines=8> */
[C---:B------:R-:W-:Y:S08]  /*29f0*/  HMMA.16816.F32.BF16 R48, R36.reuse, R122, RZ ;  /* 0x0000007a2430723c */ /* 0x040ff000000418ff */
[----:B------:R-:W-:Y:S01]  /*2a00*/  HMMA.16816.F32.BF16 R36, R36, R130, RZ ;  /* 0x000000822424723c */ /* 0x000fe200000418ff */
[----:B-----5:R-:W-:-:S04]  /*2a10*/  FMUL.FTZ R0, R76, c[0x0][0x320] ;  /* 0x0000c8004c007a20 */ /* 0x020fc80000410000 */
[----:B------:R5:W1:Y:S11]  /*2a20*/  MUFU.TANH R102, R0 ;  /* 0x0000000000667308 */ /* 0x000a760000002400 */
[----:B------:R-:W-:Y:S01]  /*2a30*/  HMMA.16816.F32.BF16 R48, R28, R126, R48 ;  /* 0x0000007e1c30723c */ /* 0x000fe20000041830 */
[----:B-----5:R-:W-:-:S07]  /*2a40*/  FMUL.FTZ R0, R77, c[0x0][0x320] ;  /* 0x0000c8004d007a20 */ /* 0x020fce0000410000 */
[----:B------:R-:W-:Y:S01]  /*2a50*/  HMMA.16816.F32.BF16 R28, R28, R134, R36 ;  /* 0x000000861c1c723c */ /* 0x000fe20000041824 */
[----:B------:R5:W1:Y:S11]  /*2a60*/  MUFU.TANH R101, R0 ;  /* 0x0000000000657308 */ /* 0x000a760000002400 */
[----:B------:R-:W-:Y:S04]  /*2a70*/  @!UPT UIADD3 URZ, URZ, URZ, URZ ;  /* 0x0000003f3f3ff290 */ /* 0x000fe8000fffe03f */
[----:B------:R-:W-:Y:S01]  /*2a80*/  HMMA.16816.F32.BF16 R48, R20, R54, R48 ;  /* 0x000000361430723c */ /* 0x000fe20000041830 */
[----:B-----5:R-:W-:-:S04]  /*2a90*/  FMUL.FTZ R0, R78, c[0x0][0x320] ;  /* 0x0000c8004e007a20 */ /* 0x020fc80000410000 */
[----:B------:R5:W1:Y:S03]  /*2aa0*/  MUFU.TANH R100, R0 ;  /* 0x0000000000647308 */ /* 0x000a660000002400 */
[----:B------:R-:W-:Y:S01]  /*2ab0*/  HMMA.16816.F32.BF16 R52, R16, R54, R64 ;  /* 0x000000361034723c */ /* 0x000fe20000041840 */
[----:B-----5:R-:W-:-:S07]  /*2ac0*/  FMUL.FTZ R0, R79, c[0x0][0x320] ;  /* 0x0000c8004f007a20 */ /* 0x020fce0000410000 */
[C---:B-1----:R-:W-:Y:S01]  /*2ad0*/  HMMA.16816.F32.BF16 R76, R8.reuse, R40, R44 ;  /* 0x00000028084c723c */ /* 0x042fe2000004182c */
[----:B------:R-:W1:Y:S01]  /*2ae0*/  LDSM.16.M88.4 R44, [R229+0x6900] ;  /* 0x00690000e52c783b */ /* 0x000e620000000200 */
[----:B------:R5:W1:Y:S11]  /*2af0*/  MUFU.TANH R91, R0 ;  /* 0x00000000005b7308 */ /* 0x000a760000002400 */
[----:B------:R-:W-:Y:S03]  /*2b00*/  @!UPT UIADD3 URZ, URZ, URZ, URZ ;  /* 0x0000003f3f3ff290 */ /* 0x000fe6000fffe03f */
[----:B------:R-:W-:Y:S08]  /*2b10*/  HMMA.16816.F32.BF16 R64, R8, R42, R52 ;  /* 0x0000002a0840723c */ /* 0x000ff00000041834 */
[----:B------:R-:W-:Y:S01]  /*2b20*/  HMMA.16816.F32.BF16 R52, R32, R130, RZ ;  /* 0x000000822034723c */ /* 0x000fe200000418ff */
[----:B-----5:R-:W-:-:S04]  /*2b30*/  FMUL.FTZ R0, R68, c[0x0][0x320] ;  /* 0x0000c80044007a20 */ /* 0x020fc80000410000 */
[----:B------:R5:W1:Y:S01]  /*2b40*/  MUFU.TANH R90, R0 ;  /* 0x00000000005a7308 */ /* 0x000a620000002400 */
[----:B------:R-:W-:Y:S02]  /*2b50*/  FMUL.FTZ R77, R77, c[0x0][0x320] ;  /* 0x0000c8004d4d7a20 */ /* 0x000fe40000410000 */
[----:B------:R-:W-:Y:S02]  /*2b60*/  FMUL.FTZ R78, R78, c[0x0][0x320] ;  /* 0x0000c8004e4e7a20 */ /* 0x000fe40000410000 */
[----:B------:R-:W-:-:S03]  /*2b70*/  FMUL.FTZ R79, R79, c[0x0][0x320] ;  /* 0x0000c8004f4f7a20 */ /* 0x000fc60000410000 */
[----:B------:R-:W1:Y:S03]  /*2b80*/  MUFU.TANH R77, R77 ;  /* 0x0000004d004d7308 */ /* 0x000e660000002400 */
[----:B------:R-:W-:Y:S02]  /*2b90*/  FMUL.FTZ R64, R64, c[0x0][0x320] ;  /* 0x0000c80040407a20 */ /* 0x000fe40000410000 */
[----:B------:R-:W-:Y:S02]  /*2ba0*/  FMUL.FTZ R65, R65, c[0x0][0x320] ;  /* 0x0000c80041417a20 */ /* 0x000fe40000410000 */
[----:B------:R-:W-:Y:S02]  /*2bb0*/  FMUL.FTZ R66, R66, c[0x0][0x320] ;  /* 0x0000c80042427a20 */ /* 0x000fe40000410000 */
[----:B-----5:R-:W-:Y:S01]  /*2bc0*/  FMUL.FTZ R0, R69, c[0x0][0x320] ;  /* 0x0000c80045007a20 */ /* 0x020fe20000410000 */
[----:B------:R-:W1:Y:S01]  /*2bd0*/  MUFU.TANH R78, R78 ;  /* 0x0000004e004e7308 */ /* 0x000e620000002400 */
[----:B------:R-:W-:Y:S01]  /*2be0*/  HMMA.16816.F32.BF16 R36, R24, R134, R52 ;  /* 0x000000861824723c */ /* 0x000fe20000041834 */
[----:B------:R-:W-:-:S06]  /*2bf0*/  FMUL.FTZ R67, R67, c[0x0][0x320] ;  /* 0x0000c80043437a20 */ /* 0x000fcc0000410000 */
[----:B------:R5:W1:Y:S08]  /*2c00*/  MUFU.TANH R89, R0 ;  /* 0x0000000000597308 */ /* 0x000a700000002400 */
[----:B------:R-:W1:Y:S01]  /*2c10*/  MUFU.TANH R79, R79 ;  /* 0x0000004f004f7308 */ /* 0x000e620000002400 */
[----:B-----5:R-:W-:-:S07]  /*2c20*/  FMUL.FTZ R0, R70, c[0x0][0x320] ;  /* 0x0000c80046007a20 */ /* 0x020fce0000410000 */
[----:B------:R-:W1:Y:S08]  /*2c30*/  MUFU.TANH R64, R64 ;  /* 0x0000004000407308 */ /* 0x000e700000002400 */
[----:B------:R5:W1:Y:S08]  /*2c40*/  MUFU.TANH R88, R0 ;  /* 0x0000000000587308 */ /* 0x000a700000002400 */
[----:B------:R-:W1:Y:S01]  /*2c50*/  MUFU.TANH R65, R65 ;  /* 0x0000004100417308 */ /* 0x000e620000002400 */
[----:B-----5:R-:W-:-:S07]  /*2c60*/  FMUL.FTZ R0, R71, c[0x0][0x320] ;  /* 0x0000c80047007a20 */ /* 0x020fce0000410000 */
[----:B------:R-:W1:Y:S01]  /*2c70*/  MUFU.TANH R66, R66 ;  /* 0x0000004200427308 */ /* 0x000e620000002400 */
[----:B------:R-:W-:Y:S07]  /*2c80*/  HMMA.16816.F32.BF16 R68, R12, R40, R56 ;  /* 0x000000280c44723c */ /* 0x000fee0000041838 */
[----:B------:R5:W1:Y:S01]  /*2c90*/  MUFU.TANH R87, R0 ;  /* 0x0000000000577308 */ /* 0x000a620000002400 */
[----:B------:R-:W-:Y:S07]  /*2ca0*/  HMMA.16816.F32.BF16 R56, R32, R128, RZ ;  /* 0x000000802038723c */ /* 0x000fee00000418ff */
[----:B------:R-:W1:Y:S01]  /*2cb0*/  MUFU.TANH R67, R67 ;  /* 0x0000004300437308 */ /* 0x000e620000002400 */
[----:B-----5:R-:W-:-:S07]  /*2cc0*/  FMUL.FTZ R0, R72, c[0x0][0x320] ;  /* 0x0000c80048007a20 */ /* 0x020fce0000410000 */
[----:B------:R5:W1:Y:S09]  /*2cd0*/  MUFU.TANH R86, R0 ;  /* 0x0000000000567308 */ /* 0x000a720000002400 */
[----:B------:R-:W-:Y:S01]  /*2ce0*/  HMMA.16816.F32.BF16 R56, R24, R132, R56 ;  /* 0x000000841838723c */ /* 0x000fe20000041838 */
[----:B-----5:R-:W-:-:S04]  /*2cf0*/  FMUL.FTZ R0, R73, c[0x0][0x320] ;  /* 0x0000c80049007a20 */ /* 0x020fc80000410000 */
[----:B------:R5:W2:Y:S11]  /*2d00*/  MUFU.TANH R85, R0 ;  /* 0x0000000000557308 */ /* 0x000ab60000002400 */
[----:B------:R-:W-:Y:S08]  /*2d10*/  @!UPT UIADD3 URZ, URZ, URZ, URZ ;  /* 0x0000003f3f3ff290 */ /* 0x000ff0000fffe03f */
[----:B-1----:R-:W-:Y:S01]  /*2d20*/  HMMA.16816.F32.BF16 R32, R16, R44, R56 ;  /* 0x0000002c1020723c */ /* 0x002fe20000041838 */
[----:B-----5:R-:W-:-:S07]  /*2d30*/  FMUL.FTZ R0, R74, c[0x0][0x320] ;  /* 0x0000c8004a007a20 */ /* 0x020fce0000410000 */
[----:B------:R-:W-:Y:S01]  /*2d40*/  HMMA.16816.F32.BF16 R16, R16, R46, R36 ;  /* 0x0000002e1010723c */ /* 0x000fe20000041824 */
[----:B------:R1:W1:Y:S02]  /*2d50*/  MUFU.TANH R84, R0 ;  /* 0x0000000000547308 */ /* 0x0002640000002400 */
[----:B-1----:R-:W-:-:S06]  /*2d60*/  FMUL.FTZ R0, R75, c[0x0][0x320] ;  /* 0x0000c8004b007a20 */ /* 0x002fcc0000410000 */
[----:B------:R1:W1:Y:S02]  /*2d70*/  MUFU.TANH R83, R0 ;  /* 0x0000000000537308 */ /* 0x0002640000002400 */
[----:B-1----:R-:W-:-:S06]  /*2d80*/  FMUL.FTZ R0, R68, c[0x0][0x320] ;  /* 0x0000c80044007a20 */ /* 0x002fcc0000410000 */
[----:B------:R1:W1:Y:S02]  /*2d90*/  MUFU.TANH R82, R0 ;  /* 0x0000000000527308 */ /* 0x0002640000002400 */
[----:B-1----:R-:W-:-:S06]  /*2da0*/  FMUL.FTZ R0, R69, c[0x0][0x320] ;  /* 0x0000c80045007a20 */ /* 0x002fcc0000410000 */
[----:B------:R1:W1:Y:S02]  /*2db0*/  MUFU.TANH R81, R0 ;  /* 0x0000000000517308 */ /* 0x0002640000002400 */
[----:B-1----:R-:W-:-:S06]  /*2dc0*/  FMUL.FTZ R0, R70, c[0x0][0x320] ;  /* 0x0000c80046007a20 */ /* 0x002fcc0000410000 */
[----:B------:R1:W1:Y:S02]  /*2dd0*/  MUFU.TANH R73, R0 ;  /* 0x0000000000497308 */ /* 0x0002640000002400 */
[----:B-1----:R-:W-:Y:S02]  /*2de0*/  FMUL.FTZ R0, R71, c[0x0][0x320] ;  /* 0x0000c80047007a20 */ /* 0x002fe40000410000 */
[----:B------:R-:W-:Y:S01]  /*2df0*/  HMMA.16816.F32.BF16 R68, R12, R42, R48 ;  /* 0x0000002a0c44723c */ /* 0x000fe20000041830 */
[----:B------:R-:W1:Y:S03]  /*2e00*/  LDSM.16.M88.4 R48, [R228+0x3000] ;  /* 0x00300000e430783b */ /* 0x000e660000000200 */
[----:B------:R5:W1:Y:S01]  /*2e10*/  MUFU.TANH R80, R0 ;  /* 0x0000000000507308 */ /* 0x000a620000002400 */
[----:B------:R-:W-:-:S04]  /*2e20*/  DEPBAR.LE SB0, 0x0 ;  /* 0x000080000000791a */ /* 0x000fc80000000000 */
[C---:B------:R-:W-:Y:S08]  /*2e30*/  HMMA.16816.F32.BF16 R40, R20.reuse, R44, R60 ;  /* 0x0000002c1428723c */ /* 0x040ff0000004183c */
[----:B------:R-:W-:Y:S01]  /*2e40*/  HMMA.16816.F32.BF16 R20, R20, R46, R28 ;  /* 0x0000002e1414723c */ /* 0x000fe2000004181c */
[----:B-----5:R-:W-:-:S04]  /*2e50*/  FMUL.FTZ R0, R76, c[0x0][0x320] ;  /* 0x0000c8004c007a20 */ /* 0x020fc80000410000 */
[----:B------:R5:W1:Y:S02]  /*2e60*/  MUFU.TANH R72, R0 ;  /* 0x0000000000487308 */ /* 0x000a640000002400 */
[----:B------:R-:W-:Y:S02]  /*2e70*/  FMUL.FTZ R68, R68, c[0x0][0x320] ;  /* 0x0000c80044447a20 */ /* 0x000fe40000410000 */
[----:B------:R-:W-:Y:S02]  /*2e80*/  FMUL.FTZ R69, R69, c[0x0][0x320] ;  /* 0x0000c80045457a20 */ /* 0x000fe40000410000 */
[----:B------:R-:W-:Y:S02]  /*2e90*/  FMUL.FTZ R70, R70, c[0x0][0x320] ;  /* 0x0000c80046467a20 */ /* 0x000fe40000410000 */
[----:B------:R-:W-:Y:S01]  /*2ea0*/  FMUL.FTZ R71, R71, c[0x0][0x320] ;  /* 0x0000c80047477a20 */ /* 0x000fe20000410000 */
[----:B------:R2:W2:Y:S01]  /*2eb0*/  MUFU.TANH R62, R68 ;  /* 0x00000044003e7308 */ /* 0x0004a20000002400 */
[----:B-----5:R-:W-:-:S07]  /*2ec0*/  IADD3 R0, R95, R94, RZ ;  /* 0x0000005e5f007210 */ /* 0x020fce0007ffe0ff */
[----:B------:R2:W2:Y:S01]  /*2ed0*/  MUFU.TANH R61, R69 ;  /* 0x00000045003d7308 */ /* 0x0004a20000002400 */
[-C--:B-1----:R-:W-:Y:S07]  /*2ee0*/  HMMA.16816.F32.BF16 R40, R12, R48.reuse, R40 ;  /* 0x000000300c28723c */ /* 0x082fee0000041828 */
[----:B------:R1:W1:Y:S01]  /*2ef0*/  MUFU.TANH R60, R70 ;  /* 0x00000046003c7308 */ /* 0x0002620000002400 */
[----:B------:R-:W-:Y:S07]  /*2f00*/  HMMA.16816.F32.BF16 R24, R8, R48, R32 ;  /* 0x000000300818723c */ /* 0x000fee0000041820 */
[----:B------:R1:W1:Y:S01]  /*2f10*/  MUFU.TANH R56, R71 ;  /* 0x0000004700387308 */ /* 0x0002620000002400 */
[-C--:B------:R-:W-:Y:S08]  /*2f20*/  HMMA.16816.F32.BF16 R12, R12, R50.reuse, R20 ;  /* 0x000000320c0c723c */ /* 0x080ff00000041814 */
[----:B------:R-:W-:Y:S01]  /*2f30*/  HMMA.16816.F32.BF16 R8, R8, R50, R16 ;  /* 0x000000320808723c */ /* 0x000fe20000041810 */
[----:B------:R-:W-:-:S02]  /*2f40*/  FMUL.FTZ R43, R43, c[0x0][0x320] ;  /* 0x0000c8002b2b7a20 */ /* 0x000fc40000410000 */
[----:B------:R-:W-:Y:S02]  /*2f50*/  FMUL.FTZ R42, R42, c[0x0][0x320] ;  /* 0x0000c8002a2a7a20 */ /* 0x000fe40000410000 */
[----:B------:R-:W-:Y:S01]  /*2f60*/  FMUL.FTZ R40, R40, c[0x0][0x320] ;  /* 0x0000c80028287a20 */ /* 0x000fe20000410000 */
[----:B------:R1:W1:Y:S01]  /*2f70*/  MUFU.TANH R48, R43 ;  /* 0x0000002b00307308 */ /* 0x0002620000002400 */
[----:B------:R-:W-:Y:S02]  /*2f80*/  FMUL.FTZ R41, R41, c[0x0][0x320] ;  /* 0x0000c80029297a20 */ /* 0x000fe40000410000 */
[----:B------:R-:W-:Y:S02]  /*2f90*/  FMUL.FTZ R24, R24, c[0x0][0x320] ;  /* 0x0000c80018187a20 */ /* 0x000fe40000410000 */
[----:B------:R-:W-:Y:S02]  /*2fa0*/  FMUL.FTZ R25, R25, c[0x0][0x320] ;  /* 0x0000c80019197a20 */ /* 0x000fe40000410000 */
[----:B------:R-:W-:Y:S01]  /*2fb0*/  FMUL.FTZ R26, R26, c[0x0][0x320] ;  /* 0x0000c8001a1a7a20 */ /* 0x000fe20000410000 */
[----:B------:R1:W1:Y:S01]  /*2fc0*/  MUFU.TANH R36, R24 ;  /* 0x0000001800247308 */ /* 0x0002620000002400 */
[----:B------:R-:W-:-:S02]  /*2fd0*/  FMUL.FTZ R27, R27, c[0x0][0x320] ;  /* 0x0000c8001b1b7a20 */ /* 0x000fc40000410000 */
[----:B------:R-:W-:Y:S02]  /*2fe0*/  FMUL.FTZ R12, R12, c[0x0][0x320] ;  /* 0x0000c8000c0c7a20 */ /* 0x000fe40000410000 */
[----:B------:R-:W-:Y:S02]  /*2ff0*/  FMUL.FTZ R13, R13, c[0x0][0x320] ;  /* 0x0000c8000d0d7a20 */ /* 0x000fe40000410000 */
[----:B------:R-:W-:Y:S01]  /*3000*/  FMUL.FTZ R14, R14, c[0x0][0x320] ;  /* 0x0000c8000e0e7a20 */ /* 0x000fe20000410000 */
[----:B------:R1:W1:Y:S01]  /*3010*/  MUFU.TANH R37, R25 ;  /* 0x0000001900257308 */ /* 0x0002620000002400 */
[----:B------:R-:W-:Y:S02]  /*3020*/  FMUL.FTZ R15, R15, c[0x0][0x320] ;  /* 0x0000c8000f0f7a20 */ /* 0x000fe40000410000 */
[----:B------:R-:W-:Y:S02]  /*3030*/  FMUL.FTZ R8, R8, c[0x0][0x320] ;  /* 0x0000c80008087a20 */ /* 0x000fe40000410000 */
[----:B------:R-:W-:-:S02]  /*3040*/  FMUL.FTZ R9, R9, c[0x0][0x320] ;  /* 0x0000c80009097a20 */ /* 0x000fc40000410000 */
[----:B------:R-:W-:Y:S01]  /*3050*/  FMUL.FTZ R10, R10, c[0x0][0x320] ;  /* 0x0000c8000a0a7a20 */ /* 0x000fe20000410000 */
[----:B------:R1:W1:Y:S01]  /*3060*/  MUFU.TANH R43, R27 ;  /* 0x0000001b002b7308 */ /* 0x0002620000002400 */
[----:B------:R-:W-:-:S07]  /*3070*/  FMUL.FTZ R11, R11, c[0x0][0x320] ;  /* 0x0000c8000b0b7a20 */ /* 0x000fce0000410000 */
[----:B------:R1:W1:Y:S08]  /*3080*/  MUFU.TANH R44, R40 ;  /* 0x00000028002c7308 */ /* 0x0002700000002400 */
[----:B------:R1:W1:Y:S08]  /*3090*/  MUFU.TANH R45, R41 ;  /* 0x00000029002d7308 */ /* 0x0002700000002400 */
[----:B------:R-:W1:Y:S08]  /*30a0*/  MUFU.TANH R42, R42 ;  /* 0x0000002a002a7308 */ /* 0x000e700000002400 */
[----:B------:R-:W1:Y:S08]  /*30b0*/  MUFU.TANH R26, R26 ;  /* 0x0000001a001a7308 */ /* 0x000e700000002400 */
[----:B------:R1:W1:Y:S08]  /*30c0*/  MUFU.TANH R25, R12 ;  /* 0x0000000c00197308 */ /* 0x0002700000002400 */
[----:B------:R1:W1:Y:S08]  /*30d0*/  MUFU.TANH R27, R13 ;  /* 0x0000000d001b7308 */ /* 0x0002700000002400 */
[----:B------:R1:W1:Y:S08]  /*30e0*/  MUFU.TANH R46, R14 ;  /* 0x0000000e002e7308 */ /* 0x0002700000002400 */
[----:B------:R1:W1:Y:S08]  /*30f0*/  MUFU.TANH R47, R15 ;  /* 0x0000000f002f7308 */ /* 0x0002700000002400 */
[----:B------:R1:W1:Y:S08]  /*3100*/  MUFU.TANH R23, R8 ;  /* 0x0000000800177308 */ /* 0x0002700000002400 */
[----:B------:R1:W1:Y:S08]  /*3110*/  MUFU.TANH R24, R9 ;  /* 0x0000000900187308 */ /* 0x0002700000002400 */
[----:B------:R1:W1:Y:S08]  /*3120*/  MUFU.TANH R39, R10 ;  /* 0x0000000a00277308 */ /* 0x0002700000002400 */
[----:B------:R1:W1:Y:S01]  /*3130*/  MUFU.TANH R38, R11 ;  /* 0x0000000b00267308 */ /* 0x0002620000002400 */
[----:B------:R-:W-:Y:S06]  /*3140*/  BAR.SYNC.DEFER_BLOCKING 0x0 ;  /* 0x0000000000007b1d */ /* 0x000fec0000010000 */
[----:B------:R-:W-:Y:S05]  /*3150*/  @!P2 BRA `(.L_x_1) ;  /* 0x000004200000a947 */ /* 0x000fea0003800000 */
[----:B--234-:R-:W-:Y:S02]  /*3160*/  IMAD.U32 R2, RZ, RZ, UR11 ;  /* 0x0000000bff027e24 */ /* 0x01cfe4000f8e00ff */
[----:B------:R-:W-:-:S03]  /*3170*/  IMAD.MOV.U32 R248, RZ, RZ, RZ ;  /* 0x000000fffff87224 */ /* 0x000fc600078e00ff */
[----:B------:R-:W-:-:S04]  /*3180*/  IADD3 R2, R193, UR8, R2 ;  /* 0x00000008c1027c10 */ /* 0x000fc8000fffe002 */
[----:B------:R-:W-:-:S05]  /*3190*/  IADD3 R5, R2, -0x70, RZ ;  /* 0xffffff9002057810 */ /* 0x000fca0007ffe0ff */
[----:B------:R-:W-:-:S04]  /*31a0*/  @P0 IMAD.HI.U32 R6, R5, c[0x0][0x2bc], RZ ;  /* 0x0000af0005060a27 */ /* 0x000fc800078e00ff */
[----:B------:R-:W-:Y:S01]  /*31b0*/  IMAD.MOV.U32 R2, RZ, RZ, R5 ;  /* 0x000000ffff027224 */ /* 0x000fe200078e0005 */
[----:B------:R-:W-:-:S04]  /*31c0*/  @P0 SHF.R.U32.HI R2, RZ, c[0x0][0x2c0], R6 ;  /* 0x0000b000ff020a19 */ /* 0x000fc80000011606 */
[----:B------:R-:W-:-:S04]  /*31d0*/  @!P1 IADD3 R7, P4, R2, UR16, RZ ;  /* 0x0000001002079c10 */ /* 0x000fc8000ff9e0ff */
[----:B-1----:R-:W-:Y:S02]  /*31e0*/  @!P1 LEA.HI.X.SX32 R8, R2, UR14, 0x1, P4 ;  /* 0x0000000e02089c11 */ /* 0x002fe4000a0f0eff */
[----:B------:R-:W-:-:S04]  /*31f0*/  @!P1 LEA R6, P4, R7, c[0x0][0x2a0], 0x2 ;  /* 0x0000a80007069a11 */ /* 0x000fc800078810ff */
[----:B------:R-:W-:-:S05]  /*3200*/  @!P1 LEA.HI.X R7, R7, c[0x0][0x2a4], R8, 0x2, P4 ;  /* 0x0000a90007079a11 */ /* 0x000fca00020f1408 */
[----:B------:R1:W2:Y:S01]  /*3210*/  @!P1 LDG.E R248, [R6.64] ;  /* 0x0000000c06f89981 */ /* 0x0002a2000c1e1900 */
[----:B------:R-:W-:-:S04]  /*3220*/  IMAD.MOV R2, RZ, RZ, -R2 ;  /* 0x000000ffff027224 */ /* 0x000fc800078e0a02 */
[----:B------:R-:W-:-:S05]  /*3230*/  IMAD R9, R2, c[0x0][0x2b8], R5 ;  /* 0x0000ae0002097a24 */ /* 0x000fca00078e0205 */
[----:B------:R-:W-:Y:S01]  /*3240*/  SHF.R.S32.HI R2, RZ, 0x1f, R9 ;  /* 0x0000001fff027819 */ /* 0x000fe20000011409 */
[----:B------:R-:W-:Y:S04]  /*3250*/  STL [R1+0x10], R9 ;  /* 0x0000100901007387 */ /* 0x000fe80000100800 */
[----:B------:R-:W-:-:S04]  /*3260*/  IMAD R2, R2, c[0x0][0x1e0], RZ ;  /* 0x0000780002027a24 */ /* 0x000fc800078e02ff */
[C---:B------:R-:W-:Y:S02]  /*3270*/  IMAD R2, R9.reuse, c[0x0][0x1e4], R2 ;  /* 0x0000790009027a24 */ /* 0x040fe400078e0202 */
[----:B-1----:R-:W-:-:S04]  /*3280*/  IMAD.WIDE.U32 R6, R9, c[0x0][0x1e0], RZ ;  /* 0x0000780009067a25 */ /* 0x002fc800078e00ff */
[----:B------:R-:W-:Y:S01]  /*3290*/  IMAD.IADD R7, R7, 0x1, R2 ;  /* 0x0000000107077824 */ /* 0x000fe200078e0202 */
[----:B--2---:R-:W-:-:S03]  /*32a0*/  SHF.R.S32.HI R2, RZ, 0x1f, R248 ;  /* 0x0000001fff027819 */ /* 0x004fc600000114f8 */
[----:B------:R-:W-:-:S04]  /*32b0*/  IMAD.WIDE.U32 R6, R248, c[0x0][0x1f0], R6 ;  /* 0x00007c00f8067a25 */ /* 0x000fc800078e0006 */
[----:B------:R-:W-:-:S04]  /*32c0*/  IMAD R2, R2, c[0x0][0x1f0], RZ ;  /* 0x00007c0002027a24 */ /* 0x000fc800078e02ff */
[----:B------:R-:W-:Y:S01]  /*32d0*/  IMAD R5, R248, c[0x0][0x1f4], R2 ;  /* 0x00007d00f8057a24 */ /* 0x000fe200078e0202 */
[----:B------:R-:W-:-:S04]  /*32e0*/  IADD3 R2, P4, R6, UR20, RZ ;  /* 0x0000001406027c10 */ /* 0x000fc8000ff9e0ff */
[----:B------:R-:W-:Y:S02]  /*32f0*/  IADD3.X R6, R7, UR15, R5, P4, !PT ;  /* 0x0000000f07067c10 */ /* 0x000fe4000a7fe405 */
[----:B------:R-:W-:-:S04]  /*3300*/  LEA R5, P4, R2, c[0x0][0x1c8], 0x1 ;  /* 0x0000720002057a11 */ /* 0x000fc800078808ff */
[----:B------:R-:W-:Y:S01]  /*3310*/  LEA.HI.X R2, R2, c[0x0][0x1cc], R6, 0x1, P4 ;  /* 0x0000730002027a11 */ /* 0x000fe200020f0c06 */
[----:B------:R-:W1:Y:S04]  /*3320*/  SHFL.IDX PT, R18, R5, RZ, 0x181f ;  /* 0x00181fff05127589 */ /* 0x000e6800000e0000 */
[----:B------:R-:W-:Y:S04]  /*3330*/  SHFL.IDX PT, R6, R2, RZ, 0x181f ;  /* 0x00181fff02067589 */ /* 0x000fe800000e0000 */
[----:B------:R-:W2:Y:S04]  /*3340*/  SHFL.IDX PT, R14, R5, 0x2, 0x181f ;  /* 0x00581f00050e7f89 */ /* 0x000ea800000e0000 */
[----:B------:R-:W-:Y:S04]  /*3350*/  SHFL.IDX PT, R12, R5, 0x3, 0x181f ;  /* 0x00781f00050c7f89 */ /* 0x000fe800000e0000 */
[----:B------:R-:W3:Y:S04]  /*3360*/  SHFL.IDX PT, R16, R5, 0x1, 0x181f ;  /* 0x00381f0005107f89 */ /* 0x000ee800000e0000 */
[----:B------:R-:W-:Y:S04]  /*3370*/  SHFL.IDX PT, R7, R2, 0x1, 0x181f ;  /* 0x00381f0002077f89 */ /* 0x000fe800000e0000 */
[----:B------:R-:W4:Y:S04]  /*3380*/  SHFL.IDX PT, R9, R2, 0x2, 0x181f ;  /* 0x00581f0002097f89 */ /* 0x000f2800000e0000 */
[----:B------:R-:W-:Y:S04]  /*3390*/  SHFL.IDX PT, R13, R2, 0x3, 0x181f ;  /* 0x00781f00020d7f89 */ /* 0x000fe800000e0000 */
[----:B------:R-:W5:Y:S04]  /*33a0*/  SHFL.IDX PT, R10, R5, 0x4, 0x181f ;  /* 0x00981f00050a7f89 */ /* 0x000f6800000e0000 */
[----:B------:R-:W1:Y:S04]  /*33b0*/  SHFL.IDX PT, R8, R5, 0x5, 0x181f ;  /* 0x00b81f0005087f89 */ /* 0x000e6800000e0000 */
[----:B------:R1:W2:Y:S04]  /*33c0*/  SHFL.IDX PT, R11, R5, 0x6, 0x181f ;  /* 0x00d81f00050b7f89 */ /* 0x0002a800000e0000 */
[----:B------:R-:W2:Y:S04]  /*33d0*/  SHFL.IDX PT, R22, R2, 0x4, 0x181f ;  /* 0x00981f0002167f89 */ /* 0x000ea800000e0000 */
[----:B------:R-:W2:Y:S04]  /*33e0*/  SHFL.IDX PT, R21, R2, 0x5, 0x181f ;  /* 0x00b81f0002157f89 */ /* 0x000ea800000e0000 */
[----:B------:R2:W3:Y:S01]  /*33f0*/  SHFL.IDX PT, R20, R2, 0x6, 0x181f ;  /* 0x00d81f0002147f89 */ /* 0x0004e200000e0000 */
[C---:B-1----:R-:W-:Y:S01]  /*3400*/  SHF.L.U64.HI R5, R92.reuse, 0x1, R192 ;  /* 0x000000015c057819 */ /* 0x042fe200000102c0 */
[----:B--2---:R-:W-:-:S05]  /*3410*/  IMAD.SHL.U32 R2, R92, 0x2, RZ ;  /* 0x000000025c027824 */ /* 0x004fca00078e00ff */
[-C--:B------:R-:W-:Y:S02]  /*3420*/  IADD3 R18, P4, R18, R2.reuse, RZ ;  /* 0x0000000212127210 */ /* 0x080fe40007f9e0ff */
[-C--:B------:R-:W-:Y:S02]  /*3430*/  IADD3 R14, P5, R14, R2.reuse, RZ ;  /* 0x000000020e0e7210 */ /* 0x080fe40007fbe0ff */
[-C--:B---3--:R-:W-:Y:S01]  /*3440*/  IADD3 R16, P6, R16, R2.reuse, RZ ;  /* 0x0000000210107210 */ /* 0x088fe20007fde0ff */
[--C-:B------:R-:W-:Y:S01]  /*3450*/  IMAD.X R19, R6, 0x1, R5.reuse, P4 ;  /* 0x0000000106137824 */ /* 0x100fe200020e0605 */
[-C--:B------:R-:W-:Y:S01]  /*3460*/  IADD3 R12, P4, R12, R2.reuse, RZ ;  /* 0x000000020c0c7210 */ /* 0x080fe20007f9e0ff */
[--C-:B----4-:R-:W-:Y:S01]  /*3470*/  IMAD.X R15, R9, 0x1, R5.reuse, P5 ;  /* 0x00000001090f7824 */ /* 0x110fe200028e0605 */
[----:B------:R-:W-:Y:S02]  /*3480*/  IADD3.X R17, R7, R5, RZ, P6, !PT ;  /* 0x0000000507117210 */ /* 0x000fe400037fe4ff */
[-C--:B-----5:R-:W-:Y:S01]  /*3490*/  IADD3 R10, P6, R10, R2.reuse, RZ ;  /* 0x000000020a0a7210 */ /* 0x0a0fe20007fde0ff */
[----:B------:R-:W-:Y:S01]  /*34a0*/  IMAD.X R13, R13, 0x1, R5, P4 ;  /* 0x000000010d0d7824 */ /* 0x000fe200020e0605 */
[----:B------:R-:W-:-:S02]  /*34b0*/  IADD3 R8, P5, R8, R2, RZ ;  /* 0x0000000208087210 */ /* 0x000fc40007fbe0ff */
[----:B------:R-:W-:Y:S01]  /*34c0*/  IADD3 R6, P4, R11, R2, RZ ;  /* 0x000000020b067210 */ /* 0x000fe20007f9e0ff */
[----:B------:R-:W-:Y:S01]  /*34d0*/  IMAD.SHL.U32 R2, R191, 0x2, RZ ;  /* 0x00000002bf027824 */ /* 0x000fe200078e00ff */
[----:B------:R-:W-:Y:S01]  /*34e0*/  IADD3.X R11, R22, R5, RZ, P6, !PT ;  /* 0x00000005160b7210 */ /* 0x000fe200037fe4ff */
[--C-:B------:R-:W-:Y:S02]  /*34f0*/  IMAD.X R9, R21, 0x1, R5.reuse, P5 ;  /* 0x0000000115097824 */ /* 0x100fe400028e0605 */
[----:B------:R-:W-:Y:S01]  /*3500*/  IMAD.X R7, R20, 0x1, R5, P4 ;  /* 0x0000000114077824 */ /* 0x000fe200020e0605 */
[----:B------:R1:W-:Y:S04]  /*3510*/  LDGSTS.E.BYPASS.LTC128B.128 [R2+0x3900], [R18.64], !P3 ;  /* 0x0390000012027fae */ /* 0x0003e8000d901d4c */
[----:B------:R1:W-:Y:S04]  /*3520*/  LDGSTS.E.BYPASS.LTC128B.128 [R2+0x4100], [R16.64], !P3 ;  /* 0x0410000010027fae */ /* 0x0003e8000d901d4c */
[----:B------:R1:W-:Y:S04]  /*3530*/  LDGSTS.E.BYPASS.LTC128B.128 [R2+0x4900], [R14.64], !P3 ;  /* 0x049000000e027fae */ /* 0x0003e8000d901d4c */
[----:B------:R1:W-:Y:S04]  /*3540*/  LDGSTS.E.BYPASS.LTC128B.128 [R2+0x5100], [R12.64], !P3 ;  /* 0x051000000c027fae */ /* 0x0003e8000d901d4c */
[----:B------:R1:W-:Y:S04]  /*3550*/  LDGSTS.E.BYPASS.LTC128B.128 [R2+0x5900], [R10.64], !P3 ;  /* 0x059000000a027fae */ /* 0x0003e8000d901d4c */
[----:B------:R1:W-:Y:S04]  /*3560*/  LDGSTS.E.BYPASS.LTC128B.128 [R2+0x6100], [R8.64], !P3 ;  /* 0x0610000008027fae */ /* 0x0003e8000d901d4c */
[----:B------:R1:W-:Y:S02]  /*3570*/  LDGSTS.E.BYPASS.LTC128B.128 [R2+0x6900], [R6.64], !P3 ;  /* 0x0690000006027fae */ /* 0x0003e4000d901d4c */
.L_x_1:
[----:B-1234-:R-:W-:Y:S01]  /*3580*/  SHF.R.S32.HI R2, RZ, 0x1f, R93 ;  /* 0x0000001fff027819 */ /* 0x01efe2000001145d */
[----:B------:R-:W-:Y:S01]  /*3590*/  STL [R1+0x58], R234 ;  /* 0x000058ea01007387 */ /* 0x000fe20000100800 */
[----:B------:R-:W-:-:S02]  /*35a0*/  IMAD.SHL.U32 R224, R0, 0x2, RZ ;  /* 0x0000000200e07824 */ /* 0x000fc400078e00ff */
[----:B------:R-:W-:Y:S01]  /*35b0*/  LEA.HI R5, R2, R93, RZ, 0x2 ;  /* 0x0000005d02057211 */ /* 0x000fe200078f10ff */
[----:B------:R-:W-:Y:S01]  /*35c0*/  STL [R1+0x54], R233 ;  /* 0x000054e901007387 */ /* 0x000fe20000100800 */
[----:B------:R-:W-:Y:S01]  /*35d0*/  IMAD R225, R4, 0x2, R224 ;  /* 0x0000000204e17824 */ /* 0x000fe200078e02e0 */
[----:B------:R-:W-:Y:S02]  /*35e0*/  LEA R227, R3, R224, 0x1 ;  /* 0x000000e003e37211 */ /* 0x000fe400078e08ff */
[----:B------:R-:W-:Y:S01]  /*35f0*/  STL [R1+0x50], R232 ;  /* 0x000050e801007387 */ /* 0x000fe20000100800 */
[----:B------:R-:W-:Y:S01]  /*3600*/  LOP3.LUT R2, R5, 0x7ffffffc, RZ, 0xc0, !PT ;  /* 0x7ffffffc05027812 */ /* 0x000fe200078ec0ff */
[----:B------:R-:W-:Y:S02]  /*3610*/  IMAD R226, R3, 0x2, R225 ;  /* 0x0000000203e27824 */ /* 0x000fe400078e02e1 */
[----:B------:R-:W-:Y:S02]  /*3620*/  STL [R1+0x4c], R231 ;  /* 0x00004ce701007387 */ /* 0x000fe40000100800 */
[----:B------:R-:W-:-:S02]  /*3630*/  IMAD.IADD R2, R93, 0x1, -R2 ;  /* 0x000000015d027824 */ /* 0x000fc400078e0a02 */
[----:B------:R-:W-:Y:S04]  /*3640*/  STL [R1+0x48], R230 ;  /* 0x000048e601007387 */ /* 0x000fe80000100800 */
[----:B------:R-:W-:Y:S04]  /*3650*/  STL [R1+0x44], R229 ;  /* 0x000044e501007387 */ /* 0x000fe80000100800 */
[----:B------:R-:W-:Y:S04]  /*3660*/  STL [R1+0x40], R228 ;  /* 0x000040e401007387 */ /* 0x000fe80000100800 */
[----:B------:R-:W-:Y:S04]  /*3670*/  STL [R1+0x3c], R119 ;  /* 0x00003c7701007387 */ /* 0x000fe80000100800 */
[----:B------:R-:W-:Y:S04]  /*3680*/  STL [R1+0x38], R92 ;  /* 0x0000385c01007387 */ /* 0x000fe80000100800 */
[----:B------:R1:W-:Y:S04]  /*3690*/  STL [R1+0x34], R5 ;  /* 0x0000340501007387 */ /* 0x0003e80000100800 */
[----:B------:R-:W0:Y:S01]  /*36a0*/  LDGDEPBAR ;  /* 0x00000000000079af */ /* 0x000e220000000000 */
[----:B-1----:R-:W-:-:S04]  /*36b0*/  IMAD.MOV.U32 R5, RZ, RZ, -0x2 ;  /* 0xfffffffeff057424 */ /* 0x002fc800078e00ff */
[----:B------:R-:W-:-:S05]  /*36c0*/  IMAD R2, R2, R5, UR18 ;  /* 0x0000001202027e24 */ /* 0x000fca000f8e0205 */
[C---:B------:R-:W-:Y:S02]  /*36d0*/  ISETP.GT.AND P6, PT, R2.reuse, 0x8, PT ;  /* 0x000000080200780c */ /* 0x040fe40003fc4270 */
[----:B------:R-:W-:Y:S02]  /*36e0*/  ISETP.GT.AND P4, PT, R2, 0x1, PT ;  /* 0x000000010200780c */ /* 0x000fe40003f84270 */
[----:B------:R-:W-:Y:S02]  /*36f0*/  FSEL R17, R173, -INF , P6 ;  /* 0xff800000ad117808 */ /* 0x000fe40003000000 */
[----:B------:R-:W-:Y:S02]  /*3700*/  FSEL R13, R178, -INF , P6 ;  /* 0xff800000b20d7808 */ /* 0x000fe40003000000 */
[----:B------:R-:W-:Y:S02]  /*3710*/  FSEL R34, R180, -INF , P6 ;  /* 0xff800000b4227808 */ /* 0x000fe40003000000 */
[----:B------:R-:W-:-:S02]  /*3720*/  FSEL R30, R184, -INF , P6 ;  /* 0xff800000b81e7808 */ /* 0x000fc40003000000 */
[----:B------:R-:W-:Y:S02]  /*3730*/  ISETP.GT.AND P6, PT, R2, 0x11, PT ;  /* 0x000000110200780c */ /* 0x000fe40003fc4270 */
[----:B------:R-:W-:Y:S02]  /*3740*/  FSEL R16, R182, -INF , P4 ;  /* 0xff800000b6107808 */ /* 0x000fe40002000000 */
[----:B------:R-:W-:Y:S02]  /*3750*/  FSEL R74, R161, -INF , P6 ;  /* 0xff800000a14a7808 */ /* 0x000fe40003000000 */
[----:B------:R-:W-:Y:S02]  /*3760*/  FSEL R41, R165, -INF , P6 ;  /* 0xff800000a5297808 */ /* 0x000fe40003000000 */
[----:B------:R-:W-:Y:S02]  /*3770*/  FSEL R99, R171, -INF , P6 ;  /* 0xff800000ab637808 */ /* 0x000fe40003000000 */
[----:B------:R-:W-:-:S02]  /*3780*/  FSEL R95, R175, -INF , P6 ;  /* 0xff800000af5f7808 */ /* 0x000fc40003000000 */
[C---:B------:R-:W-:Y:S02]  /*3790*/  ISETP.GT.AND P6, PT, R2.reuse, 0x20, PT ;  /* 0x000000200200780c */ /* 0x040fe40003fc4270 */
[----:B------:R-:W-:Y:S02]  /*37a0*/  FSEL R12, R185, -INF , P4 ;  /* 0xff800000b90c7808 */ /* 0x000fe40002000000 */
[----:B------:R-:W-:Y:S02]  /*37b0*/  FSEL R33, R187, -INF , P4 ;  /* 0xff800000bb217808 */ /* 0x000fe40002000000 */
[----:B------:R-:W-:Y:S02]  /*37c0*/  FSEL R29, R189, -INF , P4 ;  /* 0xff800000bd1d7808 */ /* 0x000fe40002000000 */
[C---:B------:R-:W-:Y:S02]  /*37d0*/  ISETP.GT.AND P5, PT, R2.reuse, RZ, PT ;  /* 0x000000ff0200720c */ /* 0x040fe40003fa4270 */
[----:B------:R-:W-:-:S02]  /*37e0*/  ISETP.GT.AND P4, PT, R2, 0x10, PT ;  /* 0x000000100200780c */ /* 0x000fc40003f84270 */
[----:B------:R-:W-:Y:S02]  /*37f0*/  FSEL R140, R140, -INF , P6 ;  /* 0xff8000008c8c7808 */ /* 0x000fe40003000000 */
[----:B------:R-:W-:Y:S02]  /*3800*/  FSEL R136, R136, -INF , P6 ;  /* 0xff80000088887808 */ /* 0x000fe40003000000 */
[----:B------:R-:W-:Y:S02]  /*3810*/  FSEL R148, R148, -INF , P6 ;  /* 0xff80000094947808 */ /* 0x000fe40003000000 */
[----:B------:R-:W-:Y:S02]  /*3820*/  FSEL R118, R118, -INF , P6 ;  /* 0xff80000076767808 */ /* 0x000fe40003000000 */
[----:B------:R-:W-:Y:S02]  /*3830*/  ISETP.GT.AND P6, PT, R2, 0x29, PT ;  /* 0x000000290200780c */ /* 0x000fe40003fc4270 */
[----:B------:R-:W-:-:S02]  /*3840*/  FSEL R15, R181, -INF , P5 ;  /* 0xff800000b50f7808 */ /* 0x000fc40002800000 */
[----:B------:R-:W-:Y:S02]  /*3850*/  FSEL R11, R186, -INF , P5 ;  /* 0xff800000ba0b7808 */ /* 0x000fe40002800000 */
[----:B------:R-:W-:Y:S02]  /*3860*/  FSEL R32, R188, -INF , P5 ;  /* 0xff800000bc207808 */ /* 0x000fe40002800000 */
[----:B------:R-:W-:Y:S02]  /*3870*/  FSEL R10, R190, -INF , P5 ;  /* 0xff800000be0a7808 */ /* 0x000fe40002800000 */
[----:B------:R-:W-:Y:S02]  /*3880*/  FSEL R70, R160, -INF , P4 ;  /* 0xff800000a0467808 */ /* 0x000fe40002000000 */
[----:B------:R-:W-:Y:S02]  /*3890*/  FSEL R40, R168, -INF , P4 ;  /* 0xff800000a8287808 */ /* 0x000fe40002000000 */
[----:B------:R-:W-:-:S02]  /*38a0*/  FSEL R98, R172, -INF , P4 ;  /* 0xff800000ac627808 */ /* 0x000fc40002000000 */
[----:B------:R-:W-:Y:S02]  /*38b0*/  FSEL R94, R176, -INF , P4 ;  /* 0xff800000b05e7808 */ /* 0x000fe40002000000 */
[C---:B------:R-:W-:Y:S02]  /*38c0*/  ISETP.GT.AND P5, PT, R2.reuse, 0x9, PT ;  /* 0x000000090200780c */ /* 0x040fe40003fa4270 */
[----:B------:R-:W-:Y:S02]  /*38d0*/  ISETP.GT.AND P4, PT, R2, 0x19, PT ;  /* 0x000000190200780c */ /* 0x000fe40003f84270 */
[----:B------:R-:W-:Y:S02]  /*38e0*/  FSEL R143, R143, -INF , P6 ;  /* 0xff8000008f8f7808 */ /* 0x000fe40003000000 */
[----:B------:R-:W-:Y:S02]  /*38f0*/  FSEL R139, R139, -INF , P6 ;  /* 0xff8000008b8b7808 */ /* 0x000fe40003000000 */
[----:B------:R-:W-:-:S02]  /*3900*/  FSEL R151, R151, -INF , P6 ;  /* 0xff80000097977808 */ /* 0x000fc40003000000 */
[----:B------:R-:W-:Y:S02]  /*3910*/  FSEL R146, R146, -INF , P6 ;  /* 0xff80000092927808 */ /* 0x000fe40003000000 */
[----:B------:R-:W-:Y:S02]  /*3920*/  ISETP.GT.AND P6, PT, R2, 0x38, PT ;  /* 0x000000380200780c */ /* 0x000fe40003fc4270 */
[----:B------:R-:W-:Y:S02]  /*3930*/  FSEL R28, R174, -INF , P5 ;  /* 0xff800000ae1c7808 */ /* 0x000fe40002800000 */
        /* <DEDUP_REMOVED lines=16> */
[----:B------:R-:W-:Y:S02]  /*3a40*/  FSEL R164, R105, -INF , P6 ;  /* 0xff80000069a47808 */ /* 0x000fe40003000000 */
[----:B------:R-:W-:Y:S02]  /*3a50*/  ISETP.GT.AND P6, PT, R2, 0x50, PT ;  /* 0x000000500200780c */ /* 0x000fe40003fc4270 */
[----:B------:R-:W-:Y:S02]  /*3a60*/  FMNMX.FTZ R71, R11, R12, !PT ;  /* 0x0000000c0b477209 */ /* 0x000fe40007810000 */
[----:B------:R-:W-:Y:S02]  /*3a70*/  FSEL R205, R73, -INF , P6 ;  /* 0xff80000049cd7808 */ /* 0x000fe40003000000 */
[----:B------:R-:W-:-:S02]  /*3a80*/  FMNMX.FTZ R73, R10, R29, !PT ;  /* 0x0000001d0a497209 */ /* 0x000fc40007810000 */
[----:B------:R-:W-:Y:S02]  /*3a90*/  FMNMX.FTZ R71, R13, R71, !PT ;  /* 0x000000470d477209 */ /* 0x000fe40007810000 */
[----:B------:R-:W-:Y:S02]  /*3aa0*/  FMNMX.FTZ R73, R30, R73, !PT ;  /* 0x000000491e497209 */ /* 0x000fe40007810000 */
[----:B------:R-:W-:Y:S02]  /*3ab0*/  FSEL R68, R116, -INF , P5 ;  /* 0xff80000074447808 */ /* 0x000fe40002800000 */
[----:B------:R-:W-:Y:S02]  /*3ac0*/  FMNMX.FTZ R73, R31, R73, !PT ;  /* 0x000000491f497209 */ /* 0x000fe40007810000 */
[----:B------:R-:W-:Y:S02]  /*3ad0*/  FMNMX.FTZ R71, R14, R71, !PT ;  /* 0x000000470e477209 */ /* 0x000fe40007810000 */
[----:B------:R-:W-:-:S02]  /*3ae0*/  FMNMX.FTZ R73, R94, R73, !PT ;  /* 0x000000495e497209 */ /* 0x000fc40007810000 */
[----:B------:R-:W-:Y:S02]  /*3af0*/  FSEL R116, R157, -INF , P5 ;  /* 0xff8000009d747808 */ /* 0x000fe40002800000 */
[----:B------:R-:W-:Y:S02]  /*3b00*/  ISETP.GT.AND P5, PT, R2, 0x21, PT ;  /* 0x000000210200780c */ /* 0x000fe40003fa4270 */
[----:B------:R-:W-:Y:S02]  /*3b10*/  FMNMX.FTZ R71, R40, R71, !PT ;  /* 0x0000004728477209 */ /* 0x000fe40007810000 */
[----:B------:R-:W-:Y:S02]  /*3b20*/  FMNMX.FTZ R73, R95, R73, !PT ;  /* 0x000000495f497209 */ /* 0x000fe40007810000 */
[----:B------:R-:W-:Y:S02]  /*3b30*/  FSEL R93, R97, -INF , P4 ;  /* 0xff800000615d7808 */ /* 0x000fe40002000000 */
[----:B------:R-:W-:-:S02]  /*3b40*/  FSEL R97, R163, -INF , P4 ;  /* 0xff800000a3617808 */ /* 0x000fc40002000000 */
[----:B------:R-:W-:Y:S02]  /*3b50*/  FSEL R141, R141, -INF , P5 ;  /* 0xff8000008d8d7808 */ /* 0x000fe40002800000 */
[----:B------:R-:W-:Y:S02]  /*3b60*/  FSEL R137, R137, -INF , P5 ;  /* 0xff80000089897808 */ /* 0x000fe40002800000 */
[----:B------:R-:W-:Y:S02]  /*3b70*/  FSEL R149, R149, -INF , P5 ;  /* 0xff80000095957808 */ /* 0x000fe40002800000 */
[----:B------:R-:W-:Y:S02]  /*3b80*/  FSEL R144, R144, -INF , P5 ;  /* 0xff80000090907808 */ /* 0x000fe40002800000 */
[C---:B------:R-:W-:Y:S02]  /*3b90*/  ISETP.GT.AND P4, PT, R2.reuse, 0x28, PT ;  /* 0x000000280200780c */ /* 0x040fe40003f84270 */
[----:B------:R-:W-:-:S02]  /*3ba0*/  ISETP.GT.AND P5, PT, R2, 0x30, PT ;  /* 0x000000300200780c */ /* 0x000fc40003fa4270 */
[----:B------:R-:W-:Y:S02]  /*3bb0*/  FMNMX.FTZ R71, R41, R71, !PT ;  /* 0x0000004729477209 */ /* 0x000fe40007810000 */
[----:B------:R-:W-:Y:S02]  /*3bc0*/  FMNMX.FTZ R73, R96, R73, !PT ;  /* 0x0000004960497209 */ /* 0x000fe40007810000 */
[----:B------:R-:W-:Y:S02]  /*3bd0*/  FSEL R142, R142, -INF , P4 ;  /* 0xff8000008e8e7808 */ /* 0x000fe40002000000 */
[----:B------:R-:W-:Y:S02]  /*3be0*/  FSEL R138, R138, -INF , P4 ;  /* 0xff8000008a8a7808 */ /* 0x000fe40002000000 */
        /* <DEDUP_REMOVED lines=10> */
[----:B------:R-:W-:Y:S02]  /*3c90*/  FMNMX.FTZ R5, R15, R16, !PT ;  /* 0x000000100f057209 */ /* 0x000fe40007810000 */
[----:B------:R-:W-:Y:S02]  /*3ca0*/  FSEL R159, R159, -INF , P4 ;  /* 0xff8000009f9f7808 */ /* 0x000fe40002000000 */
[----:B------:R-:W-:Y:S02]  /*3cb0*/  FSEL R155, R155, -INF , P4 ;  /* 0xff8000009b9b7808 */ /* 0x000fe40002000000 */
[----:B------:R-:W-:-:S02]  /*3cc0*/  FSEL R167, R167, -INF , P4 ;  /* 0xff800000a7a77808 */ /* 0x000fc40002000000 */
[----:B------:R-:W-:Y:S02]  /*3cd0*/  FSEL R152, R152, -INF , P4 ;  /* 0xff80000098987808 */ /* 0x000fe40002000000 */
[----:B------:R-:W-:Y:S02]  /*3ce0*/  FSEL R161, R108, -INF , P5 ;  /* 0xff8000006ca17808 */ /* 0x000fe40002800000 */
[----:B------:R-:W-:Y:S02]  /*3cf0*/  FSEL R157, R109, -INF , P5 ;  /* 0xff8000006d9d7808 */ /* 0x000fe40002800000 */
[----:B------:R-:W-:Y:S02]  /*3d00*/  FSEL R170, R170, -INF , P5 ;  /* 0xff800000aaaa7808 */ /* 0x000fe40002800000 */
[----:B------:R-:W-:Y:S02]  /*3d10*/  FSEL R162, R162, -INF , P5 ;  /* 0xff800000a2a27808 */ /* 0x000fe40002800000 */
[----:B------:R-:W-:-:S02]  /*3d20*/  FMNMX.FTZ R71, R69, R71, !PT ;  /* 0x0000004745477209 */ /* 0x000fc40007810000 */
[----:B------:R-:W-:Y:S02]  /*3d30*/  FMNMX.FTZ R73, R118, R73, !PT ;  /* 0x0000004976497209 */ /* 0x000fe40007810000 */
[C---:B------:R-:W-:Y:S02]  /*3d40*/  ISETP.GT.AND P4, PT, R2.reuse, 0x40, PT ;  /* 0x000000400200780c */ /* 0x040fe40003f84270 */
[----:B------:R-:W-:Y:S02]  /*3d50*/  ISETP.GT.AND P5, PT, R2, 0x48, PT ;  /* 0x000000480200780c */ /* 0x000fe40003fa4270 */
[----:B------:R-:W-:Y:S02]  /*3d60*/  FMNMX.FTZ R5, R17, R5, !PT ;  /* 0x0000000511057209 */ /* 0x000fe40007810000 */
[----:B------:R-:W-:Y:S02]  /*3d70*/  FMNMX.FTZ R71, R136, R71, !PT ;  /* 0x0000004788477209 */ /* 0x000fe40007810000 */
[----:B------:R-:W-:-:S02]  /*3d80*/  FMNMX.FTZ R73, R144, R73, !PT ;  /* 0x0000004990497209 */ /* 0x000fc40007810000 */
[----:B------:R-:W-:Y:S02]  /*3d90*/  FSEL R175, R100, -INF , P4 ;  /* 0xff80000064af7808 */ /* 0x000fe40002000000 */
[----:B------:R-:W-:Y:S02]  /*3da0*/  FSEL R171, R102, -INF , P4 ;  /* 0xff80000066ab7808 */ /* 0x000fe40002000000 */
[----:B------:R-:W-:Y:S02]  /*3db0*/  FSEL R180, R104, -INF , P4 ;  /* 0xff80000068b47808 */ /* 0x000fe40002000000 */
[----:B------:R-:W-:Y:S02]  /*3dc0*/  FSEL R163, R107, -INF , P4 ;  /* 0xff8000006ba37808 */ /* 0x000fe40002000000 */
[----:B------:R-:W-:Y:S02]  /*3dd0*/  FSEL R177, R84, -INF , P5 ;  /* 0xff80000054b17808 */ /* 0x000fe40002800000 */
[----:B------:R-:W-:-:S02]  /*3de0*/  FSEL R173, R86, -INF , P5 ;  /* 0xff80000056ad7808 */ /* 0x000fc40002800000 */
[----:B------:R-:W-:Y:S02]  /*3df0*/  FSEL R181, R88, -INF , P5 ;  /* 0xff80000058b57808 */ /* 0x000fe40002800000 */
[----:B------:R-:W-:Y:S02]  /*3e00*/  FSEL R165, R90, -INF , P5 ;  /* 0xff8000005aa57808 */ /* 0x000fe40002800000 */
[----:B------:R-:W-:Y:S02]  /*3e10*/  FMNMX.FTZ R5, R28, R5, !PT ;  /* 0x000000051c057209 */ /* 0x000fe40007810000 */
[C---:B------:R-:W-:Y:S02]  /*3e20*/  ISETP.GT.AND P4, PT, R2.reuse, 0x49, PT ;  /* 0x000000490200780c */ /* 0x040fe40003f84270 */
[----:B------:R-:W-:Y:S02]  /*3e30*/  ISETP.GT.AND P5, PT, R2, 0x51, PT ;  /* 0x000000510200780c */ /* 0x000fe40003fa4270 */
[----:B------:R-:W-:-:S02]  /*3e40*/  FMNMX.FTZ R71, R137, R71, !PT ;  /* 0x0000004789477209 */ /* 0x000fc40007810000 */
        /* <DEDUP_REMOVED lines=14> */
[C---:B------:R-:W-:Y:S02]  /*3f30*/  ISETP.GT.AND P6, PT, R2.reuse, 0x59, PT ;  /* 0x000000590200780c */ /* 0x040fe40003fc4270 */
[----:B------:R-:W-:Y:S02]  /*3f40*/  ISETP.GT.AND P5, PT, R2, 0x60, PT ;  /* 0x000000600200780c */ /* 0x000fe40003fa4270 */
[----:B------:R-:W-:Y:S02]  /*3f50*/  FMNMX.FTZ R71, R138, R71, !PT ;  /* 0x000000478a477209 */ /* 0x000fe40007810000 */
[----:B------:R-:W-:-:S02]  /*3f60*/  FMNMX.FTZ R73, R146, R73, !PT ;  /* 0x0000004992497209 */ /* 0x000fc40007810000 */
[----:B------:R-:W-:Y:S02]  /*3f70*/  FMNMX.FTZ R5, R74, R5, !PT ;  /* 0x000000054a057209 */ /* 0x000fe40007810000 */
[----:B------:R-:W-:Y:S02]  /*3f80*/  FSEL R223, R66, -INF , P4 ;  /* 0xff80000042df7808 */ /* 0x000fe40002000000 */
        /* <DEDUP_REMOVED lines=13> */
[----:B------:R-:W-:Y:S02]  /*4060*/  FMNMX.FTZ R71, R139, R71, !PT ;  /* 0x000000478b477209 */ /* 0x000fe40007810000 */
[----:B------:R-:W-:Y:S02]  /*4070*/  FMNMX.FTZ R73, R147, R73, !PT ;  /* 0x0000004993497209 */ /* 0x000fe40007810000 */
[----:B------:R-:W-:-:S02]  /*4080*/  ISETP.GT.AND P5, PT, R2, 0x69, PT ;  /* 0x000000690200780c */ /* 0x000fc40003fa4270 */
[----:B------:R-:W-:Y:S02]  /*4090*/  FMNMX.FTZ R2, R75, R5, !PT ;  /* 0x000000054b027209 */ /* 0x000fe40007810000 */
[----:B------:R-:W-:Y:S02]  /*40a0*/  FMNMX.FTZ R71, R154, R71, !PT ;  /* 0x000000479a477209 */ /* 0x000fe40007810000 */
[----:B------:R-:W-:Y:S02]  /*40b0*/  FMNMX.FTZ R73, R152, R73, !PT ;  /* 0x0000004998497209 */ /* 0x000fe40007810000 */
[----:B------:R-:W-:Y:S02]  /*40c0*/  FMNMX.FTZ R2, R93, R2, !PT ;  /* 0x000000025d027209 */ /* 0x000fe40007810000 */
[----:B------:R-:W-:Y:S02]  /*40d0*/  FMNMX.FTZ R71, R155, R71, !PT ;  /* 0x000000479b477209 */ /* 0x000fe40007810000 */
[----:B------:R-:W-:-:S02]  /*40e0*/  FMNMX.FTZ R73, R153, R73, !PT ;  /* 0x0000004999497209 */ /* 0x000fc40007810000 */
        /* <DEDUP_REMOVED lines=34> */
[----:B------:R-:W-:Y:S02]  /*4310*/  FSEL R197, R45, -INF , P4 ;  /* 0xff8000002dc57808 */ /* 0x000fe40002000000 */
[----:B------:R-:W-:-:S02]  /*4320*/  FMNMX.FTZ R71, R183, R71, !PT ;  /* 0x00000047b7477209 */ /* 0x000fc40007810000 */
[----:B------:R-:W-:Y:S02]  /*4330*/  FMNMX.FTZ R73, R195, R73, !PT ;  /* 0x00000049c3497209 */ /* 0x000fe40007810000 */
[----:B------:R-:W-:Y:S02]  /*4340*/  FMNMX.FTZ R2, R177, R2, !PT ;  /* 0x00000002b1027209 */ /* 0x000fe40007810000 */
[----:B------:R-:W-:Y:S02]  /*4350*/  FMNMX.FTZ R5, R117, R5, !PT ;  /* 0x0000000575057209 */ /* 0x000fe40007810000 */
[----:B------:R-:W-:Y:S02]  /*4360*/  FSEL R189, R37, -INF , P4 ;  /* 0xff80000025bd7808 */ /* 0x000fe40002000000 */
[----:B------:R-:W-:Y:S02]  /*4370*/  FSEL R196, R25, -INF , P6 ;  /* 0xff80000019c47808 */ /* 0x000fe40003000000 */
[----:B------:R-:W-:-:S02]  /*4380*/  FMNMX.FTZ R71, R212, R71, !PT ;  /* 0x00000047d4477209 */ /* 0x000fc40007810000 */
[----:B------:R-:W-:Y:S02]  /*4390*/  FMNMX.FTZ R73, R197, R73, !PT ;  /* 0x00000049c5497209 */ /* 0x000fe40007810000 */
[----:B------:R-:W-:Y:S02]  /*43a0*/  FMNMX.FTZ R2, R178, R2, !PT ;  /* 0x00000002b2027209 */ /* 0x000fe40007810000 */
[----:B------:R-:W-:Y:S02]  /*43b0*/  FMNMX.FTZ R5, R148, R5, !PT ;  /* 0x0000000594057209 */ /* 0x000fe40007810000 */
[----:B------:R-:W-:Y:S02]  /*43c0*/  FSEL R207, R23, -INF , P6 ;  /* 0xff80000017cf7808 */ /* 0x000fe40003000000 */
[----:B------:R-:W-:Y:S01]  /*43d0*/  FSEL R193, R27, -INF , P5 ;  /* 0xff8000001bc17808 */ /* 0x000fe20002800000 */
[----:B------:R-:W-:Y:S01]  /*43e0*/  LDSM.16.MT88.4 R20, [R224+0x100] ;  /* 0x00010000e014783b */ /* 0x000fe20000004200 */
[----:B------:R-:W-:-:S02]  /*43f0*/  FMNMX.FTZ R71, R189, R71, !PT ;  /* 0x00000047bd477209 */ /* 0x000fc40007810000 */
[----:B------:R-:W-:Y:S02]  /*4400*/  FMNMX.FTZ R73, R196, R73, !PT ;  /* 0x00000049c4497209 */ /* 0x000fe40007810000 */
[----:B------:R-:W-:Y:S02]  /*4410*/  FMNMX.FTZ R2, R221, R2, !PT ;  /* 0x00000002dd027209 */ /* 0x000fe40007810000 */
[----:B------:R-:W-:Y:S02]  /*4420*/  FMNMX.FTZ R5, R149, R5, !PT ;  /* 0x0000000595057209 */ /* 0x000fe40007810000 */
[----:B------:R-:W-:Y:S02]  /*4430*/  FSEL R233, R24, -INF , P5 ;  /* 0xff80000018e97808 */ /* 0x000fe40002800000 */
[----:B------:R-:W-:Y:S01]  /*4440*/  FMNMX.FTZ R71, R207, R71, !PT ;  /* 0x00000047cf477209 */ /* 0x000fe20007810000 */
[----:B------:R-:W-:Y:S01]  /*4450*/  LDSM.16.MT88.4 R24, [R225+0x100] ;  /* 0x00010000e118783b */ /* 0x000fe20000004200 */
[----:B------:R-:W-:-:S02]  /*4460*/  FMNMX.FTZ R73, R193, R73, !PT ;  /* 0x00000049c1497209 */ /* 0x000fc40007810000 */
[----:B------:R-:W-:Y:S02]  /*4470*/  FMNMX.FTZ R2, R241, R2, !PT ;  /* 0x00000002f1027209 */ /* 0x000fe40007810000 */
[----:B------:R-:W-:Y:S01]  /*4480*/  FMNMX.FTZ R5, R150, R5, !PT ;  /* 0x0000000596057209 */ /* 0x000fe20007810000 */
[----:B------:R-:W1:Y:S01]  /*4490*/  SHFL.BFLY PT, R6, R73, 0x2, 0x1f ;  /* 0x0c401f0049067f89 */ /* 0x000e6200000e0000 */
[----:B------:R-:W-:Y:S02]  /*44a0*/  FMNMX.FTZ R71, R233, R71, !PT ;  /* 0x00000047e9477209 */ /* 0x000fe40007810000 */
[----:B------:R-:W-:Y:S02]  /*44b0*/  FMNMX.FTZ R2, R223, R2, !PT ;  /* 0x00000002df027209 */ /* 0x000fe40007810000 */
[----:B------:R-:W-:Y:S01]  /*44c0*/  FMNMX.FTZ R5, R151, R5, !PT ;  /* 0x0000000597057209 */ /* 0x000fe20007810000 */
[----:B------:R-:W2:Y:S01]  /*44d0*/  SHFL.BFLY PT, R7, R71, 0x2, 0x1f ;  /* 0x0c401f0047077f89 */ /* 0x000ea200000e0000 */
[----:B------:R-:W-:-:S02]  /*44e0*/  FMNMX.FTZ R2, R222, R2, !PT ;  /* 0x00000002de027209 */ /* 0x000fc40007810000 */
[----:B------:R-:W-:Y:S02]  /*44f0*/  FMNMX.FTZ R5, R166, R5, !PT ;  /* 0x00000005a6057209 */ /* 0x000fe40007810000 */
[----:B------:R-:W-:Y:S02]  /*4500*/  FSEL R242, R43, -INF , P4 ;  /* 0xff8000002bf27808 */ /* 0x000fe40002000000 */
[----:B------:R-:W-:Y:S02]  /*4510*/  FMNMX.FTZ R2, R194, R2, !PT ;  /* 0x00000002c2027209 */ /* 0x000fe40007810000 */
[----:B------:R-:W-:Y:S02]  /*4520*/  FMNMX.FTZ R5, R167, R5, !PT ;  /* 0x00000005a7057209 */ /* 0x000fe40007810000 */
[----:B------:R-:W-:Y:S02]  /*4530*/  FSEL R243, R39, -INF , P6 ;  /* 0xff80000027f37808 */ /* 0x000fe40003000000 */
[----:B------:R-:W-:-:S02]  /*4540*/  FMNMX.FTZ R2, R242, R2, !PT ;  /* 0x00000002f2027209 */ /* 0x000fc40007810000 */
[----:B------:R-:W-:Y:S02]  /*4550*/  FMNMX.FTZ R5, R169, R5, !PT ;  /* 0x00000005a9057209 */ /* 0x000fe40007810000 */
[----:B------:R-:W-:Y:S02]  /*4560*/  FSEL R230, R38, -INF , P5 ;  /* 0xff80000026e67808 */ /* 0x000fe40002800000 */
[----:B------:R-:W-:Y:S01]  /*4570*/  FMNMX.FTZ R2, R243, R2, !PT ;  /* 0x00000002f3027209 */ /* 0x000fe20007810000 */
[----:B------:R-:W-:Y:S01]  /*4580*/  LDSM.16.MT88.4 R36, [R226+0x100] ;  /* 0x00010000e224783b */ /* 0x000fe20000004200 */
[----:B------:R-:W-:Y:S02]  /*4590*/  FMNMX.FTZ R5, R170, R5, !PT ;  /* 0x00000005aa057209 */ /* 0x000fe40007810000 */
[----:B------:R-:W-:Y:S02]  /*45a0*/  FMNMX.FTZ R2, R230, R2, !PT ;  /* 0x00000002e6027209 */ /* 0x000fe40007810000 */
[----:B------:R-:W-:-:S02]  /*45b0*/  FMNMX.FTZ R5, R180, R5, !PT ;  /* 0x00000005b4057209 */ /* 0x000fc40007810000 */
[----:B-1----:R-:W-:Y:S02]  /*45c0*/  FMNMX.FTZ R73, R73, R6, !PT ;  /* 0x0000000649497209 */ /* 0x002fe40007810000 */
[----:B------:R-:W1:Y:S01]  /*45d0*/  SHFL.BFLY PT, R6, R2, 0x2, 0x1f ;  /* 0x0c401f0002067f89 */ /* 0x000e6200000e0000 */
[----:B------:R-:W-:Y:S02]  /*45e0*/  FMNMX.FTZ R5, R179, R5, !PT ;  /* 0x00000005b3057209 */ /* 0x000fe40007810000 */
[----:B--2---:R-:W-:Y:S02]  /*45f0*/  FMNMX.FTZ R71, R71, R7, !PT ;  /* 0x0000000747477209 */ /* 0x004fe40007810000 */
[----:B------:R-:W2:Y:S01]  /*4600*/  SHFL.BFLY PT, R7, R73, 0x1, 0x1f ;  /* 0x0c201f0049077f89 */ /* 0x000ea200000e0000 */
[----:B------:R-:W-:Y:S02]  /*4610*/  FMNMX.FTZ R5, R181, R5, !PT ;  /* 0x00000005b5057209 */ /* 0x000fe40007810000 */
[----:B------:R-:W-:Y:S01]  /*4620*/  FSEL R228, R48, -INF , P4 ;  /* 0xff80000030e47808 */ /* 0x000fe20002000000 */
[----:B------:R-:W3:Y:S01]  /*4630*/  SHFL.BFLY PT, R8, R71, 0x1, 0x1f ;  /* 0x0c201f0047087f89 */ /* 0x000ee200000e0000 */
[----:B------:R-:W-:-:S02]  /*4640*/  FMNMX.FTZ R5, R182, R5, !PT ;  /* 0x00000005b6057209 */ /* 0x000fc40007810000 */
[----:B------:R-:W-:Y:S02]  /*4650*/  FSEL R211, R46, -INF , P6 ;  /* 0xff8000002ed37808 */ /* 0x000fe40003000000 */
[----:B------:R-:W-:Y:S02]  /*4660*/  FMNMX.FTZ R5, R205, R5, !PT ;  /* 0x00000005cd057209 */ /* 0x000fe40007810000 */
[----:B------:R-:W-:Y:S02]  /*4670*/  FSEL R247, R47, -INF , P5 ;  /* 0xff8000002ff77808 */ /* 0x000fe40002800000 */
[----:B------:R-:W-:-:S04]  /*4680*/  FMNMX.FTZ R5, R192, R5, !PT ;  /* 0x00000005c0057209 */ /* 0x000fc80007810000 */
[----:B------:R-:W-:Y:S02]  /*4690*/  FMNMX.FTZ R5, R186, R5, !PT ;  /* 0x00000005ba057209 */ /* 0x000fe40007810000 */
[----:B-1----:R-:W-:Y:S02]  /*46a0*/  FMNMX.FTZ R2, R2, R6, !PT ;  /* 0x0000000602027209 */ /* 0x002fe40007810000 */
[----:B------:R-:W-:Y:S02]  /*46b0*/  FMNMX.FTZ R5, R199, R5, !PT ;  /* 0x00000005c7057209 */ /* 0x000fe40007810000 */
[----:B--2---:R-:W-:Y:S01]  /*46c0*/  FMNMX.FTZ R73, R73, R7, !PT ;  /* 0x0000000749497209 */ /* 0x004fe20007810000 */
[----:B------:R-:W1:Y:S01]  /*46d0*/  SHFL.BFLY PT, R9, R2, 0x1, 0x1f ;  /* 0x0c201f0002097f89 */ /* 0x000e6200000e0000 */
[----:B------:R-:W-:Y:S02]  /*46e0*/  FMNMX.FTZ R5, R202, R5, !PT ;  /* 0x00000005ca057209 */ /* 0x000fe40007810000 */
[----:B---3--:R-:W-:Y:S01]  /*46f0*/  FMNMX.FTZ R71, R71, R8, !PT ;  /* 0x0000000847477209 */ /* 0x008fe20007810000 */
[----:B------:R-:W-:Y:S01]  /*4700*/  FMUL.FTZ R7, R73, c[0x0][0x2d0] ;  /* 0x0000b40049077a20 */ /* 0x000fe20000410000 */
[----:B------:R-:W-:-:S02]  /*4710*/  FMNMX.FTZ R5, R228, R5, !PT ;  /* 0x00000005e4057209 */ /* 0x000fc40007810000 */
[----:B------:R-:W-:Y:S01]  /*4720*/  FSETP.NEU.FTZ.AND P4, PT, R73, -INF , PT ;  /* 0xff8000004900780b */ /* 0x000fe20003f9d000 */
[----:B------:R-:W-:Y:S01]  /*4730*/  FMUL.FTZ R6, R71, c[0x0][0x2d0] ;  /* 0x0000b40047067a20 */ /* 0x000fe20000410000 */
[----:B------:R-:W-:Y:S02]  /*4740*/  FMNMX.FTZ R8, R211, R5, !PT ;  /* 0x00000005d3087209 */ /* 0x000fe40007810000 */
[----:B------:R-:W-:Y:S02]  /*4750*/  FSEL R7, R7, RZ, P4 ;  /* 0x000000ff07077208 */ /* 0x000fe40002000000 */
[----:B------:R-:W-:Y:S02]  /*4760*/  FSETP.NEU.FTZ.AND P4, PT, R71, -INF , PT ;  /* 0xff8000004700780b */ /* 0x000fe40003f9d000 */
[----:B------:R-:W-:Y:S01]  /*4770*/  FMNMX.FTZ R8, R247, R8, !PT ;  /* 0x00000008f7087209 */ /* 0x000fe20007810000 */
[----:B------:R-:W-:Y:S01]  /*4780*/  FFMA.FTZ R5, R10, c[0x0][0x2d0], -R7 ;  /* 0x0000b4000a057a23 */ /* 0x000fe20000010807 */
[----:B------:R-:W-:-:S03]  /*4790*/  FSEL R6, R6, RZ, P4 ;  /* 0x000000ff06067208 */ /* 0x000fc60002000000 */
[----:B------:R-:W2:Y:S01]  /*47a0*/  SHFL.BFLY PT, R10, R8, 0x2, 0x1f ;  /* 0x0c401f00080a7f89 */ /* 0x000ea200000e0000 */
[----:B------:R3:W-:Y:S01]  /*47b0*/  MUFU.EX2 R244, R5 ;  /* 0x0000000500f47308 */ /* 0x0007e20000000800 */
[----:B-1----:R-:W-:Y:S01]  /*47c0*/  FMNMX.FTZ R2, R2, R9, !PT ;  /* 0x0000000902027209 */ /* 0x002fe20007810000 */
[----:B------:R-:W-:-:S03]  /*47d0*/  FFMA.FTZ R9, R13, c[0x0][0x2d0], -R6 ;  /* 0x0000b4000d097a23 */ /* 0x000fc60000010806 */
[----:B------:R-:W-:-:S03]  /*47e0*/  FSETP.NEU.FTZ.AND P4, PT, R2, -INF , PT ;  /* 0xff8000000200780b */ /* 0x000fc60003f9d000 */
[----:B------:R1:W-:Y:S01]  /*47f0*/  MUFU.EX2 R204, R9 ;  /* 0x0000000900cc7308 */ /* 0x0003e20000000800 */
[----:B---3--:R-:W-:-:S07]  /*4800*/  FFMA.FTZ R5, R11, c[0x0][0x2d0], -R6 ;  /* 0x0000b4000b057a23 */ /* 0x008fce0000010806 */
[----:B------:R3:W-:Y:S01]  /*4810*/  MUFU.EX2 R201, R5 ;  /* 0x0000000500c97308 */ /* 0x0007e20000000800 */
[----:B--2---:R-:W-:Y:S01]  /*4820*/  FMNMX.FTZ R8, R8, R10, !PT ;  /* 0x0000000a08087209 */ /* 0x004fe20007810000 */
[----:B-1----:R-:W-:-:S06]  /*4830*/  FFMA.FTZ R9, R14, c[0x0][0x2d0], -R6 ;  /* 0x0000b4000e097a23 */ /* 0x002fcc0000010806 */
[----:B------:R-:W1:Y:S01]  /*4840*/  MUFU.EX2 R190, R9 ;  /* 0x0000000900be7308 */ /* 0x000e620000000800 */
[----:B---3--:R-:W-:-:S07]  /*4850*/  FFMA.FTZ R5, R12, c[0x0][0x2d0], -R6 ;  /* 0x0000b4000c057a23 */ /* 0x008fce0000010806 */
[----:B------:R2:W3:Y:S01]  /*4860*/  MUFU.EX2 R200, R5 ;  /* 0x0000000500c87308 */ /* 0x0004e20000000800 */
[----:B-1----:R-:W-:Y:S01]  /*4870*/  F2FP.BF16.PACK_AB R10, R190, R204 ;  /* 0x000000ccbe0a723e */ /* 0x002fe200000010ff */
[----:B--2---:R-:W-:-:S05]  /*4880*/  FMUL.FTZ R5, R2, c[0x0][0x2d0] ;  /* 0x0000b40002057a20 */ /* 0x004fca0000410000 */
[----:B------:R-:W-:-:S05]  /*4890*/  FSEL R5, R5, RZ, P4 ;  /* 0x000000ff05057208 */ /* 0x000fca0002000000 */
[--C-:B------:R-:W-:Y:S02]  /*48a0*/  FFMA.FTZ R9, R15, c[0x0][0x2d0], -R5.reuse ;  /* 0x0000b4000f097a23 */ /* 0x100fe40000010805 */
[--C-:B------:R-:W-:Y:S02]  /*48b0*/  FFMA.FTZ R0, R16, c[0x0][0x2d0], -R5.reuse ;  /* 0x0000b40010007a23 */ /* 0x100fe40000010805 */
[----:B------:R1:W-:Y:S08]  /*48c0*/  MUFU.EX2 R92, R9 ;  /* 0x00000009005c7308 */ /* 0x0003f00000000800 */
[----:B------:R2:W4:Y:S01]  /*48d0*/  MUFU.EX2 R206, R0 ;  /* 0x0000000000ce7308 */ /* 0x0005220000000800 */
[----:B-1----:R-:W1:Y:S01]  /*48e0*/  SHFL.BFLY PT, R9, R8, 0x1, 0x1f ;  /* 0x0c201f0008097f89 */ /* 0x002e6200000e0000 */
[----:B--2---:R-:W-:-:S03]  /*48f0*/  FFMA.FTZ R0, R17, c[0x0][0x2d0], -R5 ;  /* 0x0000b40011007a23 */ /* 0x004fc60000010805 */
[----:B------:R-:W2:Y:S03]  /*4900*/  LDSM.16.MT88.4 R16, [R227+0x100] ;  /* 0x00010000e310783b */ /* 0x000ea60000004200 */
[----:B------:R4:W-:Y:S01]  /*4910*/  MUFU.EX2 R113, R0 ;  /* 0x0000000000717308 */ /* 0x0009e20000000800 */
[----:B-1----:R-:W-:Y:S02]  /*4920*/  FMNMX.FTZ R72, R8, R9, !PT ;  /* 0x0000000908487209 */ /* 0x002fe40007810000 */
[----:B---3--:R-:W-:Y:S01]  /*4930*/  F2FP.BF16.PACK_AB R8, R200, R201 ;  /* 0x000000c9c808723e */ /* 0x008fe200000010ff */
[----:B----4-:R-:W-:Y:S01]  /*4940*/  FFMA.FTZ R0, R28, c[0x0][0x2d0], -R5 ;  /* 0x0000b4001c007a23 */ /* 0x010fe20000010805 */
[C---:B------:R-:W-:Y:S01]  /*4950*/  FSETP.NEU.FTZ.AND P4, PT, R72.reuse, -INF , PT ;  /* 0xff8000004800780b */ /* 0x040fe20003f9d000 */
[----:B------:R-:W-:Y:S01]  /*4960*/  FMUL.FTZ R3, R72, c[0x0][0x2d0] ;  /* 0x0000b40048037a20 */ /* 0x000fe20000410000 */
[----:B------:R-:W-:Y:S01]  /*4970*/  F2FP.BF16.PACK_AB R9, R206, R92 ;  /* 0x0000005cce09723e */ /* 0x000fe200000010ff */
[----:B------:R1:W3:Y:S02]  /*4980*/  MUFU.EX2 R119, R0 ;  /* 0x0000000000777308 */ /* 0x0002e40000000800 */
[----:B-1----:R-:W-:Y:S01]  /*4990*/  FFMA.FTZ R0, R29, c[0x0][0x2d0], -R7 ;  /* 0x0000b4001d007a23 */ /* 0x002fe20000010807 */
[----:B---3--:R-:W-:-:S05]  /*49a0*/  F2FP.BF16.PACK_AB R11, R119, R113 ;  /* 0x00000071770b723e */ /* 0x008fca00000010ff */
[----:B------:R1:W3:Y:S02]  /*49b0*/  MUFU.EX2 R213, R0 ;  /* 0x0000000000d57308 */ /* 0x0002e40000000800 */
[C---:B------:R-:W-:Y:S08]  /*49c0*/  HMMA.16816.F32.BF16 R76, R8.reuse, R20, RZ ;  /* 0x00000014084c723c */ /* 0x040ff000000418ff */
[----:B--2---:R-:W-:Y:S01]  /*49d0*/  HMMA.16816.F32.BF16 R60, R8, R16, RZ ;  /* 0x00000010083c723c */ /* 0x004fe200000418ff */
[----:B-1----:R-:W-:Y:S01]  /*49e0*/  FFMA.FTZ R0, R30, c[0x0][0x2d0], -R7 ;  /* 0x0000b4001e007a23 */ /* 0x002fe20000010807 */
[----:B---3--:R-:W-:-:S03]  /*49f0*/  F2FP.BF16.PACK_AB R12, R213, R244 ;  /* 0x000000f4d50c723e */ /* 0x008fc600000010ff */
[----:B------:R1:W-:Y:S03]  /*4a00*/  MUFU.EX2 R231, R0 ;  /* 0x0000000000e77308 */ /* 0x0003e60000000800 */
[C---:B------:R-:W-:Y:S08]  /*4a10*/  HMMA.16816.F32.BF16 R52, R8.reuse, R24, RZ ;  /* 0x000000180834723c */ /* 0x040ff000000418ff */
[----:B------:R-:W-:Y:S01]  /*4a20*/  HMMA.16816.F32.BF16 R44, R8, R36, RZ ;  /* 0x00000024082c723c */ /* 0x000fe200000418ff */
[----:B-1----:R-:W-:Y:S01]  /*4a30*/  FSEL R0, R3, RZ, P4 ;  /* 0x000000ff03007208 */ /* 0x002fe20002000000 */
[----:B------:R-:W-:-:S06]  /*4a40*/  FFMA.FTZ R3, R31, c[0x0][0x2d0], -R7 ;  /* 0x0000b4001f037a23 */ /* 0x000fcc0000010807 */
[C---:B------:R-:W-:Y:S01]  /*4a50*/  HMMA.16816.F32.BF16 R64, R8.reuse, R22, RZ ;  /* 0x000000160840723c */ /* 0x040fe200000418ff */
[----:B------:R-:W-:Y:S01]  /*4a60*/  LDSM.16.MT88.4 R28, [R226+0x900] ;  /* 0x00090000e21c783b */ /* 0x000fe20000004200 */
[----:B------:R1:W2:Y:S06]  /*4a70*/  MUFU.EX2 R234, R3 ;  /* 0x0000000300ea7308 */ /* 0x0002ac0000000800 */
[C---:B------:R-:W-:Y:S08]  /*4a80*/  HMMA.16816.F32.BF16 R56, R8.reuse, R18, RZ ;  /* 0x000000120838723c */ /* 0x040ff000000418ff */
[----:B------:R-:W-:Y:S01]  /*4a90*/  HMMA.16816.F32.BF16 R48, R8, R26, RZ ;  /* 0x0000001a0830723c */ /* 0x000fe200000418ff */
[----:B-1----:R-:W-:Y:S01]  /*4aa0*/  FFMA.FTZ R3, R32, c[0x0][0x2d0], -R0 ;  /* 0x0000b40020037a23 */ /* 0x002fe20000010800 */
[----:B--2---:R-:W-:-:S03]  /*4ab0*/  F2FP.BF16.PACK_AB R14, R234, R231 ;  /* 0x000000e7ea0e723e */ /* 0x004fc600000010ff */
[----:B------:R1:W-:Y:S02]  /*4ac0*/  MUFU.EX2 R249, R3 ;  /* 0x0000000300f97308 */ /* 0x0003e40000000800 */
[----:B-1----:R-:W-:-:S06]  /*4ad0*/  FFMA.FTZ R3, R33, c[0x0][0x2d0], -R0 ;  /* 0x0000b40021037a23 */ /* 0x002fcc0000010800 */
[----:B------:R1:W2:Y:S02]  /*4ae0*/  MUFU.EX2 R245, R3 ;  /* 0x0000000300f57308 */ /* 0x0002a40000000800 */
[----:B-1----:R-:W-:Y:S01]  /*4af0*/  FFMA.FTZ R3, R34, c[0x0][0x2d0], -R0 ;  /* 0x0000b40022037a23 */ /* 0x002fe20000010800 */
[----:B--2---:R-:W-:-:S05]  /*4b00*/  F2FP.BF16.PACK_AB R13, R245, R249 ;  /* 0x000000f9f50d723e */ /* 0x004fca00000010ff */
[----:B------:R1:W-:Y:S02]  /*4b10*/  MUFU.EX2 R203, R3 ;  /* 0x0000000300cb7308 */ /* 0x0003e40000000800 */
[----:B-1----:R-:W-:Y:S02]  /*4b20*/  FFMA.FTZ R3, R35, c[0x0][0x2d0], -R0 ;  /* 0x0000b40023037a23 */ /* 0x002fe40000010800 */
[----:B------:R-:W-:Y:S04]  /*4b30*/  LDSM.16.MT88.4 R32, [R227+0x900] ;  /* 0x00090000e320783b */ /* 0x000fe80000004200 */
[----:B------:R1:W2:Y:S02]  /*4b40*/  MUFU.EX2 R188, R3 ;  /* 0x0000000300bc7308 */ /* 0x0002a40000000800 */
[----:B-1----:R-:W-:Y:S01]  /*4b50*/  FFMA.FTZ R3, R40, c[0x0][0x2d0], -R6 ;  /* 0x0000b40028037a23 */ /* 0x002fe20000010806 */
[----:B--2---:R-:W-:-:S05]  /*4b60*/  F2FP.BF16.PACK_AB R15, R188, R203 ;  /* 0x000000cbbc0f723e */ /* 0x004fca00000010ff */
[----:B------:R1:W-:Y:S02]  /*4b70*/  MUFU.EX2 R198, R3 ;  /* 0x0000000300c67308 */ /* 0x0003e40000000800 */
[C---:B------:R-:W-:Y:S08]  /*4b80*/  HMMA.16816.F32.BF16 R88, R12.reuse, R20, RZ ;  /* 0x000000140c58723c */ /* 0x040ff000000418ff */
[----:B------:R-:W-:Y:S01]  /*4b90*/  HMMA.16816.F32.BF16 R104, R12, R22, RZ ;  /* 0x000000160c68723c */ /* 0x000fe200000418ff */
[----:B------:R-:W2:Y:S01]  /*4ba0*/  LDSM.16.MT88.4 R20, [R224+0x900] ;  /* 0x00090000e014783b */ /* 0x000ea20000004200 */
[----:B-1----:R-:W-:-:S04]  /*4bb0*/  FFMA.FTZ R3, R41, c[0x0][0x2d0], -R6 ;  /* 0x0000b40029037a23 */ /* 0x002fc80000010806 */
[----:B------:R1:W-:Y:S02]  /*4bc0*/  MUFU.EX2 R111, R3 ;  /* 0x00000003006f7308 */ /* 0x0003e40000000800 */
[----:B------:R-:W-:Y:S08]  /*4bd0*/  HMMA.16816.F32.BF16 R40, R8, R38, RZ ;  /* 0x000000260828723c */ /* 0x000ff000000418ff */
[----:B------:R-:W-:Y:S01]  /*4be0*/  HMMA.16816.F32.BF16 R84, R12, R16, RZ ;  /* 0x000000100c54723c */ /* 0x000fe200000418ff */
[----:B-1----:R-:W-:-:S07]  /*4bf0*/  FFMA.FTZ R3, R68, c[0x0][0x2d0], -R6 ;  /* 0x0000b40044037a23 */ /* 0x002fce0000010806 */
[C---:B------:R-:W-:Y:S01]  /*4c00*/  HMMA.16816.F32.BF16 R128, R12.reuse, R18, RZ ;  /* 0x000000120c80723c */ /* 0x040fe200000418ff */
[----:B------:R-:W1:Y:S01]  /*4c10*/  LDSM.16.MT88.4 R16, [R225+0x900] ;  /* 0x00090000e110783b */ /* 0x000e620000004200 */
[----:B------:R-:W-:Y:S01]  /*4c20*/  IMAD.MOV.U32 R68, RZ, RZ, R206 ;  /* 0x000000ffff447224 */ /* 0x000fe200078e00ce */
[----:B------:R3:W-:Y:S05]  /*4c30*/  MUFU.EX2 R232, R3 ;  /* 0x0000000300e87308 */ /* 0x0007ea0000000800 */
[C---:B------:R-:W-:Y:S08]  /*4c40*/  HMMA.16816.F32.BF16 R80, R12.reuse, R24, RZ ;  /* 0x000000180c50723c */ /* 0x040ff000000418ff */
[----:B------:R-:W-:Y:S01]  /*4c50*/  HMMA.16816.F32.BF16 R132, R12, R26, RZ ;  /* 0x0000001a0c84723c */ /* 0x000fe200000418ff */
[----:B---3--:R-:W-:-:S04]  /*4c60*/  FFMA.FTZ R3, R69, c[0x0][0x2d0], -R6 ;  /* 0x0000b40045037a23 */ /* 0x008fc80000010806 */
[----:B------:R3:W4:Y:S03]  /*4c70*/  MUFU.EX2 R112, R3 ;  /* 0x0000000300707308 */ /* 0x0007260000000800 */
[C---:B------:R-:W-:Y:S08]  /*4c80*/  HMMA.16816.F32.BF16 R24, R12.reuse, R36, RZ ;  /* 0x000000240c18723c */ /* 0x040ff000000418ff */
[----:B------:R-:W-:Y:S01]  /*4c90*/  HMMA.16816.F32.BF16 R120, R12, R38, RZ ;  /* 0x000000260c78723c */ /* 0x000fe200000418ff */
[----:B------:R-:W1:Y:S01]  /*4ca0*/  LDSM.16.MT88.4 R12, [R224+0x1100] ;  /* 0x00110000e00c783b */ /* 0x000e620000004200 */
[----:B---3--:R-:W-:-:S02]  /*4cb0*/  FFMA.FTZ R3, R70, c[0x0][0x2d0], -R5 ;  /* 0x0000b40046037a23 */ /* 0x008fc40000010805 */
[----:B------:R-:W-:Y:S02]  /*4cc0*/  IMAD.MOV.U32 R70, RZ, RZ, R113 ;  /* 0x000000ffff467224 */ /* 0x000fe400078e0071 */
[----:B------:R3:W-:Y:S02]  /*4cd0*/  MUFU.EX2 R4, R3 ;  /* 0x0000000300047308 */ /* 0x0007e40000000800 */
[----:B---3--:R-:W-:Y:S02]  /*4ce0*/  FFMA.FTZ R3, R74, c[0x0][0x2d0], -R5 ;  /* 0x0000b4004a037a23 */ /* 0x008fe40000010805 */
[----:B------:R-:W-:-:S04]  /*4cf0*/  IMAD.MOV.U32 R74, RZ, RZ, R203 ;  /* 0x000000ffff4a7224 */ /* 0x000fc800078e00cb */
[----:B------:R3:W-:Y:S02]  /*4d00*/  MUFU.EX2 R8, R3 ;  /* 0x0000000300087308 */ /* 0x0007e40000000800 */
[----:B---3--:R-:W-:Y:S01]  /*4d10*/  FFMA.FTZ R3, R75, c[0x0][0x2d0], -R5 ;  /* 0x0000b4004b037a23 */ /* 0x008fe20000010805 */
[----:B----4-:R-:W-:-:S05]  /*4d20*/  MOV R75, R112 ;  /* 0x00000070004b7202 */ /* 0x010fca0000000f00 */
[----:B------:R3:W-:Y:S01]  /*4d30*/  MUFU.EX2 R229, R3 ;  /* 0x0000000300e57308 */ /* 0x0007e20000000800 */
[----:B------:R-:W-:Y:S01]  /*4d40*/  F2FP.BF16.PACK_AB R10, R75, R232 ;  /* 0x000000e84b0a723e */ /* 0x000fe200000010ff */
[----:B---3--:R-:W-:Y:S02]  /*4d50*/  FFMA.FTZ R3, R93, c[0x0][0x2d0], -R5 ;  /* 0x0000b4005d037a23 */ /* 0x008fe40000010805 */
[----:B------:R-:W-:-:S04]  /*4d60*/  IMAD.MOV.U32 R93, RZ, RZ, R111 ;  /* 0x000000ffff5d7224 */ /* 0x000fc800078e006f */
[----:B------:R3:W4:Y:S02]  /*4d70*/  MUFU.EX2 R69, R3 ;  /* 0x0000000300457308 */ /* 0x0007240000000800 */
[----:B---3--:R-:W-:Y:S01]  /*4d80*/  FFMA.FTZ R3, R94, c[0x0][0x2d0], -R7 ;  /* 0x0000b4005e037a23 */ /* 0x008fe20000010807 */
[----:B----4-:R-:W-:Y:S01]  /*4d90*/  F2FP.BF16.PACK_AB R11, R69, R229 ;  /* 0x000000e5450b723e */ /* 0x010fe200000010ff */
[----:B------:R-:W-:Y:S01]  /*4da0*/  IMAD.MOV.U32 R94, RZ, RZ, R8 ;  /* 0x000000ffff5e7224 */ /* 0x000fe200078e0008 */
[----:B------:R-:W-:-:S03]  /*4db0*/  F2FP.BF16.PACK_AB R8, R93, R198 ;  /* 0x000000c65d08723e */ /* 0x000fc600000010ff */
[----:B------:R3:W-:Y:S01]  /*4dc0*/  MUFU.EX2 R252, R3 ;  /* 0x0000000300fc7308 */ /* 0x0007e20000000800 */
[----:B------:R-:W-:-:S07]  /*4dd0*/  F2FP.BF16.PACK_AB R9, R94, R4 ;  /* 0x000000045e09723e */ /* 0x000fce00000010ff */
[----:B--2---:R-:W-:Y:S01]  /*4de0*/  HMMA.16816.F32.BF16 R124, R8, R20, R76 ;  /* 0x00000014087c723c */ /* 0x004fe2000004184c */
[----:B---3--:R-:W-:Y:S01]  /*4df0*/  FFMA.FTZ R3, R95, c[0x0][0x2d0], -R7 ;  /* 0x0000b4005f037a23 */ /* 0x008fe20000010807 */
[----:B------:R-:W-:-:S06]  /*4e00*/  MOV R95, R201 ;  /* 0x000000c9005f7202 */ /* 0x000fcc0000000f00 */
[C---:B------:R-:W-:Y:S01]  /*4e10*/  HMMA.16816.F32.BF16 R112, R8.reuse, R32, R60 ;  /* 0x000000200870723c */ /* 0x040fe2000004183c */
[----:B------:R2:W3:Y:S07]  /*4e20*/  MUFU.EX2 R251, R3 ;  /* 0x0000000300fb7308 */ /* 0x0004ee0000000800 */
[C---:B------:R-:W-:Y:S08]  /*4e30*/  HMMA.16816.F32.BF16 R100, R8.reuse, R28, R44 ;  /* 0x0000001c0864723c */ /* 0x040ff0000004182c */
[----:B-1----:R-:W-:Y:S01]  /*4e40*/  HMMA.16816.F32.BF16 R108, R8, R16, R52 ;  /* 0x00000010086c723c */ /* 0x002fe20000041834 */
[----:B--2---:R-:W-:-:S04]  /*4e50*/  FFMA.FTZ R3, R96, c[0x0][0x2d0], -R7 ;  /* 0x0000b40060037a23 */ /* 0x004fc80000010807 */
[----:B------:R1:W-:Y:S03]  /*4e60*/  MUFU.EX2 R246, R3 ;  /* 0x0000000300f67308 */ /* 0x0003e60000000800 */
[C---:B------:R-:W-:Y:S08]  /*4e70*/  HMMA.16816.F32.BF16 R76, R8.reuse, R34, R56 ;  /* 0x00000022084c723c */ /* 0x040ff00000041838 */
[----:B------:R-:W-:Y:S01]  /*4e80*/  HMMA.16816.F32.BF16 R60, R8, R18, R48 ;  /* 0x00000012083c723c */ /* 0x000fe20000041830 */
[----:B-1----:R-:W-:-:S07]  /*4e90*/  FFMA.FTZ R3, R97, c[0x0][0x2d0], -R7 ;  /* 0x0000b40061037a23 */ /* 0x002fce0000010807 */
[----:B------:R-:W-:Y:S01]  /*4ea0*/  HMMA.16816.F32.BF16 R44, R8, R30, R40 ;  /* 0x0000001e082c723c */ /* 0x000fe20000041828 */
[----:B------:R1:W2:Y:S02]  /*4eb0*/  MUFU.EX2 R250, R3 ;  /* 0x0000000300fa7308 */ /* 0x0002a40000000800 */
[----:B-1----:R-:W-:-:S06]  /*4ec0*/  FFMA.FTZ R3, R98, c[0x0][0x2d0], -R0 ;  /* 0x0000b40062037a23 */ /* 0x002fcc0000010800 */
[----:B------:R1:W-:Y:S02]  /*4ed0*/  MUFU.EX2 R216, R3 ;  /* 0x0000000300d87308 */ /* 0x0003e40000000800 */
[----:B-1----:R-:W-:Y:S02]  /*4ee0*/  FFMA.FTZ R3, R99, c[0x0][0x2d0], -R0 ;  /* 0x0000b40063037a23 */ /* 0x002fe40000010800 */
[----:B------:R-:W-:Y:S04]  /*4ef0*/  HMMA.16816.F32.BF16 R96, R8, R22, R64 ;  /* 0x000000160860723c */ /* 0x000fe80000041840 */
[----:B------:R1:W4:Y:S03]  /*4f00*/  MUFU.EX2 R218, R3 ;  /* 0x0000000300da7308 */ /* 0x0003260000000800 */
[----:B---3--:R-:W-:-:S02]  /*4f10*/  F2FP.BF16.PACK_AB R8, R251, R252 ;  /* 0x000000fcfb08723e */ /* 0x008fc400000010ff */
[----:B--2---:R-:W-:Y:S01]  /*4f20*/  F2FP.BF16.PACK_AB R10, R250, R246 ;  /* 0x000000f6fa0a723e */ /* 0x004fe200000010ff */
[----:B-1----:R-:W-:Y:S01]  /*4f30*/  FFMA.FTZ R3, R116, c[0x0][0x2d0], -R0 ;  /* 0x0000b40074037a23 */ /* 0x002fe20000010800 */
[----:B----4-:R-:W-:Y:S01]  /*4f40*/  F2FP.BF16.PACK_AB R9, R218, R216 ;  /* 0x000000d8da09723e */ /* 0x010fe200000010ff */
[----:B------:R-:W-:Y:S02]  /*4f50*/  IMAD.MOV.U32 R116, RZ, RZ, R200 ;  /* 0x000000ffff747224 */ /* 0x000fe400078e00c8 */
[----:B------:R1:W-:Y:S02]  /*4f60*/  MUFU.EX2 R220, R3 ;  /* 0x0000000300dc7308 */ /* 0x0003e40000000800 */
[----:B-1----:R-:W-:Y:S01]  /*4f70*/  FFMA.FTZ R3, R117, c[0x0][0x2d0], -R0 ;  /* 0x0000b40075037a23 */ /* 0x002fe20000010800 */
[----:B------:R-:W-:-:S05]  /*4f80*/  MOV R117, R205 ;  /* 0x000000cd00757202 */ /* 0x000fca0000000f00 */
[----:B------:R1:W2:Y:S02]  /*4f90*/  MUFU.EX2 R217, R3 ;  /* 0x0000000300d97308 */ /* 0x0002a40000000800 */
[----:B-1----:R-:W-:Y:S01]  /*4fa0*/  FFMA.FTZ R3, R118, c[0x0][0x2d0], -R7 ;  /* 0x0000b40076037a23 */ /* 0x002fe20000010807 */
[----:B--2---:R-:W-:Y:S01]  /*4fb0*/  F2FP.BF16.PACK_AB R11, R217, R220 ;  /* 0x000000dcd90b723e */ /* 0x004fe200000010ff */
[----:B------:R-:W-:-:S04]  /*4fc0*/  IMAD.MOV.U32 R118, RZ, RZ, R204 ;  /* 0x000000ffff767224 */ /* 0x000fc800078e00cc */
[----:B------:R1:W-:Y:S02]  /*4fd0*/  MUFU.EX2 R219, R3 ;  /* 0x0000000300db7308 */ /* 0x0003e40000000800 */
[C---:B------:R-:W-:Y:S08]  /*4fe0*/  HMMA.16816.F32.BF16 R48, R8.reuse, R20, R88 ;  /* 0x000000140830723c */ /* 0x040ff00000041858 */
[----:B------:R-:W-:Y:S01]  /*4ff0*/  HMMA.16816.F32.BF16 R40, R8, R22, R104 ;  /* 0x000000160828723c */ /* 0x000fe20000041868 */
[----:B------:R-:W2:Y:S01]  /*5000*/  LDSM.16.MT88.4 R20, [R227+0x1100] ;  /* 0x00110000e314783b */ /* 0x000ea20000004200 */
[----:B-1----:R-:W-:-:S02]  /*5010*/  FFMA.FTZ R3, R136, c[0x0][0x2d0], -R6 ;  /* 0x0000b40088037a23 */ /* 0x002fc40000010806 */
[----:B------:R-:W-:Y:S02]  /*5020*/  IMAD.MOV.U32 R136, RZ, RZ, R202 ;  /* 0x000000ffff887224 */ /* 0x000fe400078e00ca */
[----:B------:R1:W-:Y:S02]  /*5030*/  MUFU.EX2 R214, R3 ;  /* 0x0000000300d67308 */ /* 0x0003e40000000800 */
[C---:B------:R-:W-:Y:S07]  /*5040*/  HMMA.16816.F32.BF16 R52, R8.reuse, R32, R84 ;  /* 0x000000200834723c */ /* 0x040fee0000041854 */
[----:B------:R-:W-:Y:S01]  /*5050*/  IMAD.MOV.U32 R87, RZ, RZ, R199 ;  /* 0x000000ffff577224 */ /* 0x000fe200078e00c7 */
[----:B------:R-:W-:Y:S01]  /*5060*/  HMMA.16816.F32.BF16 R88, R8, R28, R24 ;  /* 0x0000001c0858723c */ /* 0x000fe20000041818 */
[----:B------:R-:W3:Y:S01]  /*5070*/  LDSM.16.MT88.4 R24, [R225+0x1100] ;  /* 0x00110000e118783b */ /* 0x000ee20000004200 */
[----:B-1----:R-:W-:-:S06]  /*5080*/  FFMA.FTZ R3, R137, c[0x0][0x2d0], -R6 ;  /* 0x0000b40089037a23 */ /* 0x002fcc0000010806 */
[C---:B------:R-:W-:Y:S01]  /*5090*/  HMMA.16816.F32.BF16 R36, R8.reuse, R34, R128 ;  /* 0x000000220824723c */ /* 0x040fe20000041880 */
[----:B------:R-:W-:Y:S01]  /*50a0*/  IMAD.MOV.U32 R137, RZ, RZ, R212 ;  /* 0x000000ffff897224 */ /* 0x000fe200078e00d4 */
[----:B------:R-:W1:Y:S01]  /*50b0*/  LDSM.16.MT88.4 R32, [R226+0x1100] ;  /* 0x00110000e220783b */ /* 0x000e620000004200 */
[----:B------:R4:W2:Y:S01]  /*50c0*/  MUFU.EX2 R215, R3 ;  /* 0x0000000300d77308 */ /* 0x0008a20000000800 */
[----:B------:R-:W-:Y:S02]  /*50d0*/  IMAD.MOV.U32 R29, RZ, RZ, R136 ;  /* 0x000000ffff1d7224 */ /* 0x000fe400078e0088 */
[----:B------:R-:W-:Y:S02]  /*50e0*/  IMAD.MOV.U32 R136, RZ, RZ, R197 ;  /* 0x000000ffff887224 */ /* 0x000fe400078e00c5 */
[----:B------:R-:W-:Y:S01]  /*50f0*/  HMMA.16816.F32.BF16 R80, R8, R16, R80 ;  /* 0x000000100850723c */ /* 0x000fe20000041850 */
[----:B------:R-:W-:-:S06]  /*5100*/  IMAD.MOV.U32 R128, RZ, RZ, R192 ;  /* 0x000000ffff807224 */ /* 0x000fcc00078e00c0 */
[----:B------:R-:W-:Y:S01]  /*5110*/  MOV R17, R94 ;  /* 0x0000005e00117202 */ /* 0x000fe20000000f00 */
[----:B------:R-:W-:Y:S01]  /*5120*/  IMAD.MOV.U32 R16, RZ, RZ, R117 ;  /* 0x000000ffff107224 */ /* 0x000fe200078e0075 */
[C---:B------:R-:W-:Y:S01]  /*5130*/  HMMA.16816.F32.BF16 R56, R8.reuse, R18, R132 ;  /* 0x000000120838723c */ /* 0x040fe20000041884 */
[----:B------:R-:W-:Y:S02]  /*5140*/  IMAD.MOV.U32 R117, RZ, RZ, R194 ;  /* 0x000000ffff757224 */ /* 0x000fe400078e00c2 */
[----:B----4-:R-:W-:Y:S01]  /*5150*/  FFMA.FTZ R3, R138, c[0x0][0x2d0], -R6 ;  /* 0x0000b4008a037a23 */ /* 0x010fe20000010806 */
[----:B------:R-:W-:Y:S01]  /*5160*/  MOV R138, R211 ;  /* 0x000000d3008a7202 */ /* 0x000fe20000000f00 */
[----:B------:R-:W-:Y:S02]  /*5170*/  IMAD.MOV.U32 R130, RZ, RZ, R16 ;  /* 0x000000ffff827224 */ /* 0x000fe400078e0010 */
[----:B------:R4:W-:Y:S01]  /*5180*/  MUFU.EX2 R212, R3 ;  /* 0x0000000300d47308 */ /* 0x0009e20000000800 */
[----:B------:R-:W-:Y:S01]  /*5190*/  HMMA.16816.F32.BF16 R64, R8, R30, R120 ;  /* 0x0000001e0840723c */ /* 0x000fe20000041878 */
[----:B------:R-:W-:-:S02]  /*51a0*/  IMAD.MOV.U32 R129, RZ, RZ, R17 ;  /* 0x000000ffff817224 */ /* 0x000fc400078e0011 */
[----:B------:R-:W-:Y:S01]  /*51b0*/  LDSM.16.MT88.4 R16, [R224+0x1900] ;  /* 0x00190000e010783b */ /* 0x000fe20000004200 */
[----:B------:R-:W-:Y:S02]  /*51c0*/  IMAD.MOV.U32 R134, RZ, RZ, R116 ;  /* 0x000000ffff867224 */ /* 0x000fe400078e0074 */
[----:B------:R-:W-:Y:S01]  /*51d0*/  IMAD.MOV.U32 R133, RZ, RZ, R95 ;  /* 0x000000ffff857224 */ /* 0x000fe200078e005f */
[----:B--2---:R-:W-:Y:S01]  /*51e0*/  F2FP.BF16.PACK_AB R8, R215, R214 ;  /* 0x000000d6d708723e */ /* 0x004fe200000010ff */
[----:B----4-:R-:W-:Y:S02]  /*51f0*/  FFMA.FTZ R3, R139, c[0x0][0x2d0], -R6 ;  /* 0x0000b4008b037a23 */ /* 0x010fe40000010806 */
[----:B------:R-:W-:Y:S02]  /*5200*/  IMAD.MOV.U32 R139, RZ, RZ, R4 ;  /* 0x000000ffff8b7224 */ /* 0x000fe400078e0004 */
[----:B------:R2:W4:Y:S01]  /*5210*/  MUFU.EX2 R211, R3 ;  /* 0x0000000300d37308 */ /* 0x0005220000000800 */
[----:B------:R-:W-:-:S04]  /*5220*/  IMAD.MOV.U32 R4, RZ, RZ, R207 ;  /* 0x000000ffff047224 */ /* 0x000fc800078e00cf */
[----:B------:R-:W-:Y:S01]  /*5230*/  IMAD.MOV.U32 R94, RZ, RZ, R4 ;  /* 0x000000ffff5e7224 */ /* 0x000fe200078e0004 */
[----:B------:R-:W-:-:S03]  /*5240*/  MOV R4, R195 ;  /* 0x000000c300047202 */ /* 0x000fc60000000f00 */
[----:B------:R-:W-:Y:S02]  /*5250*/  IMAD.MOV.U32 R135, RZ, RZ, R94 ;  /* 0x000000ffff877224 */ /* 0x000fe400078e005e */
[----:B--2---:R-:W-:Y:S01]  /*5260*/  FFMA.FTZ R3, R140, c[0x0][0x2d0], -R5 ;  /* 0x0000b4008c037a23 */ /* 0x004fe20000010805 */
[----:B----4-:R-:W-:Y:S01]  /*5270*/  F2FP.BF16.PACK_AB R10, R211, R212 ;  /* 0x000000d4d30a723e */ /* 0x010fe200000010ff */
[----:B------:R-:W-:Y:S02]  /*5280*/  IMAD.MOV.U32 R140, RZ, RZ, R118 ;  /* 0x000000ffff8c7224 */ /* 0x000fe400078e0076 */
[----:B------:R2:W-:Y:S01]  /*5290*/  MUFU.EX2 R207, R3 ;  /* 0x0000000300cf7308 */ /* 0x0005e20000000800 */
[----:B------:R-:W-:Y:S02]  /*52a0*/  IMAD.MOV.U32 R118, RZ, RZ, R196 ;  /* 0x000000ffff767224 */ /* 0x000fe400078e00c4 */
[----:B------:R-:W-:Y:S02]  /*52b0*/  MOV R131, R140 ;  /* 0x0000008c00837202 */ /* 0x000fe40000000f00 */
[----:B------:R-:W-:-:S05]  /*52c0*/  MOV R140, R188 ;  /* 0x000000bc008c7202 */ /* 0x000fca0000000f00 */
[----:B------:R-:W-:Y:S02]  /*52d0*/  IMAD.MOV.U32 R132, RZ, RZ, R140 ;  /* 0x000000ffff847224 */ /* 0x000fe400078e008c */
[----:B--2---:R-:W-:Y:S02]  /*52e0*/  FFMA.FTZ R3, R141, c[0x0][0x2d0], -R5 ;  /* 0x0000b4008d037a23 */ /* 0x004fe40000010805 */
[----:B------:R-:W-:Y:S02]  /*52f0*/  IMAD.MOV.U32 R141, RZ, RZ, R191 ;  /* 0x000000ffff8d7224 */ /* 0x000fe400078e00bf */
[----:B------:R2:W4:Y:S02]  /*5300*/  MUFU.EX2 R206, R3 ;  /* 0x0000000300ce7308 */ /* 0x0005240000000800 */
[----:B--2---:R-:W-:Y:S01]  /*5310*/  FFMA.FTZ R3, R142, c[0x0][0x2d0], -R5 ;  /* 0x0000b4008e037a23 */ /* 0x004fe20000010805 */
[----:B----4-:R-:W-:Y:S02]  /*5320*/  F2FP.BF16.PACK_AB R9, R206, R207 ;  /* 0x000000cfce09723e */ /* 0x010fe400000010ff */
[----:B------:R-:W-:-:S03]  /*5330*/  MOV R142, R118 ;  /* 0x00000076008e7202 */ /* 0x000fc60000000f00 */
[----:B------:R2:W-:Y:S01]  /*5340*/  MUFU.EX2 R205, R3 ;  /* 0x0000000300cd7308 */ /* 0x0005e20000000800 */
[----:B------:R-:W-:Y:S02]  /*5350*/  IMAD.MOV.U32 R118, RZ, RZ, R117 ;  /* 0x000000ffff767224 */ /* 0x000fe400078e0075 */
[----:B------:R-:W-:Y:S02]  /*5360*/  IMAD.MOV.U32 R117, RZ, RZ, R189 ;  /* 0x000000ffff757224 */ /* 0x000fe400078e00bd */
[----:B--2---:R-:W-:Y:S02]  /*5370*/  FFMA.FTZ R3, R143, c[0x0][0x2d0], -R5 ;  /* 0x0000b4008f037a23 */ /* 0x004fe40000010805 */
[----:B------:R-:W-:Y:S02]  /*5380*/  IMAD.MOV.U32 R143, RZ, RZ, R136 ;  /* 0x000000ffff8f7224 */ /* 0x000fe400078e0088 */
[----:B------:R2:W4:Y:S01]  /*5390*/  MUFU.EX2 R204, R3 ;  /* 0x0000000300cc7308 */ /* 0x0005220000000800 */
[----:B------:R-:W-:-:S02]  /*53a0*/  IMAD.MOV.U32 R136, RZ, RZ, R190 ;  /* 0x000000ffff887224 */ /* 0x000fc400078e00be */
[----:B--2---:R-:W-:Y:S01]  /*53b0*/  FFMA.FTZ R3, R144, c[0x0][0x2d0], -R7 ;  /* 0x0000b40090037a23 */ /* 0x004fe20000010807 */
[----:B----4-:R-:W-:-:S04]  /*53c0*/  F2FP.BF16.PACK_AB R11, R204, R205 ;  /* 0x000000cdcc0b723e */ /* 0x010fc800000010ff */
[----:B------:R2:W4:Y:S03]  /*53d0*/  MUFU.EX2 R203, R3 ;  /* 0x0000000300cb7308 */ /* 0x0005260000000800 */
[C---:B------:R-:W-:Y:S07]  /*53e0*/  HMMA.16816.F32.BF16 R120, R8.reuse, R12, R124 ;  /* 0x0000000c0878723c */ /* 0x040fee000004187c */
[----:B------:R-:W-:Y:S01]  /*53f0*/  IMAD.MOV.U32 R127, RZ, RZ, R142 ;  /* 0x000000ffff7f7224 */ /* 0x000fe200078e008e */
[----:B------:R-:W-:Y:S01]  /*5400*/  HMMA.16816.F32.BF16 R112, R8, R20, R112 ;  /* 0x000000140870723c */ /* 0x000fe20000041870 */
[----:B------:R-:W-:Y:S01]  /*5410*/  IMAD.MOV.U32 R142, RZ, RZ, R187 ;  /* 0x000000ffff8e7224 */ /* 0x000fe200078e00bb */
[----:B------:R-:W-:Y:S01]  /*5420*/  MOV R126, R118 ;  /* 0x00000076007e7202 */ /* 0x000fe20000000f00 */
[----:B------:R-:W-:Y:S01]  /*5430*/  IMAD.MOV.U32 R124, RZ, RZ, R74 ;  /* 0x000000ffff7c7224 */ /* 0x000fe200078e004a */
[----:B------:R-:W-:Y:S01]  /*5440*/  MOV R125, R131 ;  /* 0x00000083007d7202 */ /* 0x000fe20000000f00 */
[----:B--2---:R-:W-:-:S02]  /*5450*/  FFMA.FTZ R3, R145, c[0x0][0x2d0], -R7 ;  /* 0x0000b40091037a23 */ /* 0x004fc40000010807 */
[----:B------:R-:W-:Y:S01]  /*5460*/  IMAD.MOV.U32 R74, RZ, RZ, R184 ;  /* 0x000000ffff4a7224 */ /* 0x000fe200078e00b8 */
[C---:B---3--:R-:W-:Y:S01]  /*5470*/  HMMA.16816.F32.BF16 R108, R8.reuse, R24, R108 ;  /* 0x00000018086c723c */ /* 0x048fe2000004186c */
[----:B------:R2:W-:Y:S07]  /*5480*/  MUFU.EX2 R202, R3 ;  /* 0x0000000300ca7308 */ /* 0x0005ee0000000800 */
[C---:B-1----:R-:W-:Y:S08]  /*5490*/  HMMA.16816.F32.BF16 R104, R8.reuse, R32, R100 ;  /* 0x000000200868723c */ /* 0x042ff00000041864 */
[----:B------:R-:W-:Y:S01]  /*54a0*/  HMMA.16816.F32.BF16 R96, R8, R14, R96 ;  /* 0x0000000e0860723c */ /* 0x000fe20000041860 */
[----:B--2---:R-:W-:-:S04]  /*54b0*/  FFMA.FTZ R3, R146, c[0x0][0x2d0], -R7 ;  /* 0x0000b40092037a23 */ /* 0x004fc80000010807 */
[----:B------:R1:W-:Y:S02]  /*54c0*/  MUFU.EX2 R201, R3 ;  /* 0x0000000300c97308 */ /* 0x0003e40000000800 */
[----:B-1----:R-:W-:-:S06]  /*54d0*/  FFMA.FTZ R3, R147, c[0x0][0x2d0], -R7 ;  /* 0x0000b40093037a23 */ /* 0x002fcc0000010807 */
[----:B------:R1:W-:Y:S02]  /*54e0*/  MUFU.EX2 R200, R3 ;  /* 0x0000000300c87308 */ /* 0x0003e40000000800 */
[----:B-1----:R-:W-:Y:S02]  /*54f0*/  FFMA.FTZ R3, R148, c[0x0][0x2d0], -R0 ;  /* 0x0000b40094037a23 */ /* 0x002fe40000010800 */
[----:B------:R-:W-:-:S04]  /*5500*/  IMAD.MOV.U32 R148, RZ, RZ, R136 ;  /* 0x000000ffff947224 */ /* 0x000fc800078e0088 */
[----:B------:R1:W-:Y:S01]  /*5510*/  MUFU.EX2 R199, R3 ;  /* 0x0000000300c77308 */ /* 0x0003e20000000800 */
[----:B------:R-:W-:Y:S02]  /*5520*/  IMAD.MOV.U32 R136, RZ, RZ, R75 ;  /* 0x000000ffff887224 */ /* 0x000fe400078e004b */
[----:B-1----:R-:W-:Y:S02]  /*5530*/  FFMA.FTZ R3, R149, c[0x0][0x2d0], -R0 ;  /* 0x0000b40095037a23 */ /* 0x002fe40000010800 */
[----:B------:R-:W-:-:S03]  /*5540*/  IMAD.MOV.U32 R149, RZ, RZ, R198 ;  /* 0x000000ffff957224 */ /* 0x000fc600078e00c6 */
[----:B------:R1:W2:Y:S02]  /*5550*/  MUFU.EX2 R198, R3 ;  /* 0x0000000300c67308 */ /* 0x0002a40000000800 */
[--C-:B-1----:R-:W-:Y:S01]  /*5560*/  FFMA.FTZ R3, R150, c[0x0][0x2d0], -R0.reuse ;  /* 0x0000b40096037a23 */ /* 0x102fe20000010800 */
[----:B------:R-:W-:Y:S02]  /*5570*/  MOV R150, R87 ;  /* 0x0000005700967202 */ /* 0x000fe40000000f00 */
[C---:B------:R-:W-:Y:S03]  /*5580*/  HMMA.16816.F32.BF16 R84, R8.reuse, R22, R76 ;  /* 0x000000160854723c */ /* 0x040fe6000004184c */
[----:B------:R1:W-:Y:S05]  /*5590*/  MUFU.EX2 R197, R3 ;  /* 0x0000000300c57308 */ /* 0x0003ea0000000800 */
[C---:B------:R-:W-:Y:S08]  /*55a0*/  HMMA.16816.F32.BF16 R76, R8.reuse, R26, R60 ;  /* 0x0000001a084c723c */ /* 0x040ff0000004183c */
[----:B------:R-:W-:Y:S01]  /*55b0*/  HMMA.16816.F32.BF16 R60, R8, R34, R44 ;  /* 0x00000022083c723c */ /* 0x000fe2000004182c */
[----:B-1----:R-:W-:-:S02]  /*55c0*/  FFMA.FTZ R3, R151, c[0x0][0x2d0], -R0 ;  /* 0x0000b40097037a23 */ /* 0x002fc40000010800 */
[----:B------:R-:W-:Y:S02]  /*55d0*/  IMAD.MOV.U32 R151, RZ, RZ, R193 ;  /* 0x000000ffff977224 */ /* 0x000fe400078e00c1 */
[----:B------:R1:W3:Y:S02]  /*55e0*/  MUFU.EX2 R195, R3 ;  /* 0x0000000300c37308 */ /* 0x0002e40000000800 */
[----:B----4-:R-:W-:Y:S02]  /*55f0*/  F2FP.BF16.PACK_AB R8, R203, R219 ;  /* 0x000000dbcb08723e */ /* 0x010fe400000010ff */
[----:B--2---:R-:W-:Y:S02]  /*5600*/  F2FP.BF16.PACK_AB R9, R198, R199 ;  /* 0x000000c7c609723e */ /* 0x004fe400000010ff */
[----:B------:R-:W-:Y:S01]  /*5610*/  F2FP.BF16.PACK_AB R10, R201, R202 ;  /* 0x000000cac90a723e */ /* 0x000fe200000010ff */
[----:B-1----:R-:W-:Y:S01]  /*5620*/  FFMA.FTZ R3, R152, c[0x0][0x2d0], -R7 ;  /* 0x0000b40098037a23 */ /* 0x002fe20000010807 */
[----:B---3--:R-:W-:-:S02]  /*5630*/  F2FP.BF16.PACK_AB R11, R195, R197 ;  /* 0x000000c5c30b723e */ /* 0x008fc400000010ff */
[----:B------:R-:W-:Y:S01]  /*5640*/  MOV R152, R117 ;  /* 0x0000007500987202 */ /* 0x000fe20000000f00 */
[----:B------:R1:W-:Y:S04]  /*5650*/  MUFU.EX2 R196, R3 ;  /* 0x0000000300c47308 */ /* 0x0003e80000000800 */
[C---:B------:R-:W-:Y:S08]  /*5660*/  HMMA.16816.F32.BF16 R48, R8.reuse, R12, R48 ;  /* 0x0000000c0830723c */ /* 0x040ff00000041830 */
[----:B------:R-:W-:Y:S01]  /*5670*/  HMMA.16816.F32.BF16 R44, R8, R14, R40 ;  /* 0x0000000e082c723c */ /* 0x000fe20000041828 */
[----:B------:R-:W-:Y:S01]  /*5680*/  LDSM.16.MT88.4 R12, [R227+0x1900] ;  /* 0x00190000e30c783b */ /* 0x000fe20000004200 */
[----:B-1----:R-:W-:Y:S01]  /*5690*/  FFMA.FTZ R3, R153, c[0x0][0x2d0], -R7 ;  /* 0x0000b40099037a23 */ /* 0x002fe20000010807 */
[----:B------:R-:W-:-:S03]  /*56a0*/  MOV R153, R129 ;  /* 0x0000008100997202 */ /* 0x000fc60000000f00 */
[----:B------:R1:W-:Y:S02]  /*56b0*/  MUFU.EX2 R194, R3 ;  /* 0x0000000300c27308 */ /* 0x0003e40000000800 */
[C---:B------:R-:W-:Y:S08]  /*56c0*/  HMMA.16816.F32.BF16 R40, R8.reuse, R20, R52 ;  /* 0x000000140828723c */ /* 0x040ff00000041834 */
[----:B------:R-:W-:Y:S01]  /*56d0*/  HMMA.16816.F32.BF16 R36, R8, R22, R36 ;  /* 0x000000160824723c */ /* 0x000fe20000041824 */
[----:B------:R-:W2:Y:S01]  /*56e0*/  LDSM.16.MT88.4 R20, [R225+0x1900] ;  /* 0x00190000e114783b */ /* 0x000ea20000004200 */
[----:B-1----:R-:W-:-:S06]  /*56f0*/  FFMA.FTZ R3, R154, c[0x0][0x2d0], -R6 ;  /* 0x0000b4009a037a23 */ /* 0x002fcc0000010806 */
[----:B------:R-:W-:Y:S01]  /*5700*/  HMMA.16816.F32.BF16 R56, R8, R26, R56 ;  /* 0x0000001a0838723c */ /* 0x000fe20000041838 */
[----:B------:R-:W-:Y:S01]  /*5710*/  IMAD.MOV.U32 R154, RZ, RZ, R93 ;  /* 0x000000ffff9a7224 */ /* 0x000fe200078e005d */
[----:B------:R1:W-:Y:S01]  /*5720*/  MUFU.EX2 R193, R3 ;  /* 0x0000000300c17308 */ /* 0x0003e20000000800 */
[----:B------:R-:W-:-:S05]  /*5730*/  IMAD.MOV.U32 R93, RZ, RZ, R185 ;  /* 0x000000ffff5d7224 */ /* 0x000fca00078e00b9 */
[C---:B------:R-:W-:Y:S01]  /*5740*/  HMMA.16816.F32.BF16 R100, R8.reuse, R32, R88 ;  /* 0x000000200864723c */ /* 0x040fe20000041858 */
[--C-:B-1----:R-:W-:Y:S02]  /*5750*/  FFMA.FTZ R3, R155, c[0x0][0x2d0], -R6.reuse ;  /* 0x0000b4009b037a23 */ /* 0x102fe40000010806 */
[----:B------:R-:W-:Y:S02]  /*5760*/  IMAD.MOV.U32 R155, RZ, RZ, R29 ;  /* 0x000000ffff9b7224 */ /* 0x000fe400078e001d */
[----:B------:R1:W3:Y:S03]  /*5770*/  MUFU.EX2 R192, R3 ;  /* 0x0000000300c07308 */ /* 0x0002e60000000800 */
[C---:B------:R-:W-:Y:S01]  /*5780*/  HMMA.16816.F32.BF16 R28, R8.reuse, R24, R80 ;  /* 0x00000018081c723c */ /* 0x040fe20000041850 */
[----:B------:R-:W4:Y:S07]  /*5790*/  LDSM.16.MT88.4 R24, [R226+0x1900] ;  /* 0x00190000e218783b */ /* 0x000f2e0000004200 */
[----:B------:R-:W-:Y:S01]  /*57a0*/  HMMA.16816.F32.BF16 R80, R8, R34, R64 ;  /* 0x000000220850723c */ /* 0x000fe20000041840 */
[----:B-1----:R-:W-:-:S06]  /*57b0*/  FFMA.FTZ R3, R156, c[0x0][0x2d0], -R6 ;  /* 0x0000b4009c037a23 */ /* 0x002fcc0000010806 */
[----:B---3--:R-:W-:Y:S01]  /*57c0*/  F2FP.BF16.PACK_AB R8, R192, R193 ;  /* 0x000000c1c008723e */ /* 0x008fe200000010ff */
[----:B------:R1:W-:Y:S02]  /*57d0*/  MUFU.EX2 R191, R3 ;  /* 0x0000000300bf7308 */ /* 0x0003e40000000800 */
[----:B-1----:R-:W-:-:S06]  /*57e0*/  FFMA.FTZ R3, R157, c[0x0][0x2d0], -R6 ;  /* 0x0000b4009d037a23 */ /* 0x002fcc0000010806 */
[----:B------:R1:W3:Y:S02]  /*57f0*/  MUFU.EX2 R190, R3 ;  /* 0x0000000300be7308 */ /* 0x0002e40000000800 */
[----:B-1----:R-:W-:Y:S01]  /*5800*/  FFMA.FTZ R3, R158, c[0x0][0x2d0], -R5 ;  /* 0x0000b4009e037a23 */ /* 0x002fe20000010805 */
[----:B---3--:R-:W-:-:S05]  /*5810*/  F2FP.BF16.PACK_AB R10, R190, R191 ;  /* 0x000000bfbe0a723e */ /* 0x008fca00000010ff */
[----:B------:R1:W-:Y:S02]  /*5820*/  MUFU.EX2 R189, R3 ;  /* 0x0000000300bd7308 */ /* 0x0003e40000000800 */
[----:B-1----:R-:W-:-:S06]  /*5830*/  FFMA.FTZ R3, R159, c[0x0][0x2d0], -R5 ;  /* 0x0000b4009f037a23 */ /* 0x002fcc0000010805 */
[----:B------:R1:W3:Y:S02]  /*5840*/  MUFU.EX2 R188, R3 ;  /* 0x0000000300bc7308 */ /* 0x0002e40000000800 */
[----:B-1----:R-:W-:Y:S01]  /*5850*/  FFMA.FTZ R3, R160, c[0x0][0x2d0], -R5 ;  /* 0x0000b400a0037a23 */ /* 0x002fe20000010805 */
[----:B---3--:R-:W-:Y:S01]  /*5860*/  F2FP.BF16.PACK_AB R9, R188, R189 ;  /* 0x000000bdbc09723e */ /* 0x008fe200000010ff */
[----:B------:R-:W-:-:S04]  /*5870*/  IMAD.MOV.U32 R160, RZ, RZ, R186 ;  /* 0x000000ffffa07224 */ /* 0x000fc800078e00ba */
[----:B------:R1:W-:Y:S02]  /*5880*/  MUFU.EX2 R186, R3 ;  /* 0x0000000300ba7308 */ /* 0x0003e40000000800 */
[----:B-1----:R-:W-:Y:S01]  /*5890*/  FFMA.FTZ R3, R161, c[0x0][0x2d0], -R5 ;  /* 0x0000b400a1037a23 */ /* 0x002fe20000010805 */
[----:B------:R-:W-:-:S05]  /*58a0*/  MOV R161, R143 ;  /* 0x0000008f00a17202 */ /* 0x000fca0000000f00 */
[----:B------:R1:W3:Y:S02]  /*58b0*/  MUFU.EX2 R187, R3 ;  /* 0x0000000300bb7308 */ /* 0x0002e40000000800 */
[----:B-1----:R-:W-:Y:S01]  /*58c0*/  FFMA.FTZ R3, R162, c[0x0][0x2d0], -R7 ;  /* 0x0000b400a2037a23 */ /* 0x002fe20000010807 */
[----:B---3--:R-:W-:Y:S01]  /*58d0*/  F2FP.BF16.PACK_AB R11, R187, R186 ;  /* 0x000000babb0b723e */ /* 0x008fe200000010ff */
[----:B------:R-:W-:-:S04]  /*58e0*/  IMAD.MOV.U32 R162, RZ, RZ, R128 ;  /* 0x000000ffffa27224 */ /* 0x000fc800078e0080 */
[----:B------:R1:W3:Y:S02]  /*58f0*/  MUFU.EX2 R185, R3 ;  /* 0x0000000300b97308 */ /* 0x0002e40000000800 */
[C---:B--2---:R-:W-:Y:S08]  /*5900*/  HMMA.16816.F32.BF16 R156, R8.reuse, R20, R108 ;  /* 0x00000014089c723c */ /* 0x044ff0000004186c */
[----:B------:R-:W-:Y:S01]  /*5910*/  HMMA.16816.F32.BF16 R144, R8, R14, R84 ;  /* 0x0000000e0890723c */ /* 0x000fe20000041854 */
[----:B-1----:R-:W-:-:S02]  /*5920*/  FFMA.FTZ R3, R163, c[0x0][0x2d0], -R7 ;  /* 0x0000b400a3037a23 */ /* 0x002fc40000010807 */
[----:B------:R-:W-:Y:S02]  /*5930*/  IMAD.MOV.U32 R163, RZ, RZ, R130 ;  /* 0x000000ffffa37224 */ /* 0x000fe400078e0082 */
[----:B------:R1:W-:Y:S03]  /*5940*/  MUFU.EX2 R184, R3 ;  /* 0x0000000300b87308 */ /* 0x0003e60000000800 */
[C---:B----4-:R-:W-:Y:S08]  /*5950*/  HMMA.16816.F32.BF16 R84, R8.reuse, R24, R104 ;  /* 0x000000180854723c */ /* 0x050ff00000041868 */
[----:B------:R-:W-:Y:S01]  /*5960*/  HMMA.16816.F32.BF16 R88, R8, R22, R76 ;  /* 0x000000160858723c */ /* 0x000fe2000004184c */
[----:B-1----:R-:W-:-:S07]  /*5970*/  FFMA.FTZ R3, R164, c[0x0][0x2d0], -R7 ;  /* 0x0000b400a4037a23 */ /* 0x002fce0000010807 */
[C---:B------:R-:W-:Y:S01]  /*5980*/  HMMA.16816.F32.BF16 R120, R8.reuse, R16, R120 ;  /* 0x000000100878723c */ /* 0x040fe20000041878 */
[----:B------:R-:W-:Y:S01]  /*5990*/  IMAD.MOV.U32 R164, RZ, RZ, R142 ;  /* 0x000000ffffa47224 */ /* 0x000fe200078e008e */
[----:B------:R1:W-:Y:S06]  /*59a0*/  MUFU.EX2 R118, R3 ;  /* 0x0000000300767308 */ /* 0x0003ec0000000800 */
[C---:B------:R-:W-:Y:S08]  /*59b0*/  HMMA.16816.F32.BF16 R96, R8.reuse, R18, R96 ;  /* 0x000000120860723c */ /* 0x040ff00000041860 */
[----:B------:R-:W-:Y:S01]  /*59c0*/  HMMA.16816.F32.BF16 R76, R8, R26, R60 ;  /* 0x0000001a084c723c */ /* 0x000fe2000004183c */
[----:B-1----:R-:W-:-:S02]  /*59d0*/  FFMA.FTZ R3, R165, c[0x0][0x2d0], -R7 ;  /* 0x0000b400a5037a23 */ /* 0x002fc40000010807 */
[----:B------:R-:W-:Y:S02]  /*59e0*/  IMAD.MOV.U32 R165, RZ, RZ, R141 ;  /* 0x000000ffffa57224 */ /* 0x000fe400078e008d */
[----:B------:R1:W-:Y:S03]  /*59f0*/  MUFU.EX2 R117, R3 ;  /* 0x0000000300757308 */ /* 0x0003e60000000800 */
[----:B------:R-:W-:Y:S07]  /*5a00*/  HMMA.16816.F32.BF16 R140, R8, R12, R112 ;  /* 0x0000000c088c723c */ /* 0x000fee0000041870 */
[----:B------:R-:W-:-:S02]  /*5a10*/  F2FP.BF16.PACK_AB R8, R196, R200 ;  /* 0x000000c8c408723e */ /* 0x000fc400000010ff */
[----:B---3--:R-:W-:Y:S01]  /*5a20*/  F2FP.BF16.PACK_AB R10, R185, R194 ;  /* 0x000000c2b90a723e */ /* 0x008fe200000010ff */
[----:B-1----:R-:W-:Y:S01]  /*5a30*/  FFMA.FTZ R3, R166, c[0x0][0x2d0], -R0 ;  /* 0x0000b400a6037a23 */ /* 0x002fe20000010800 */
[----:B------:R-:W-:-:S03]  /*5a40*/  MOV R166, R93 ;  /* 0x0000005d00a67202 */ /* 0x000fc60000000f00 */
[----:B------:R1:W-:Y:S02]  /*5a50*/  MUFU.EX2 R115, R3 ;  /* 0x0000000300737308 */ /* 0x0003e40000000800 */
[----:B-1----:R-:W-:Y:S02]  /*5a60*/  FFMA.FTZ R3, R167, c[0x0][0x2d0], -R0 ;  /* 0x0000b400a7037a23 */ /* 0x002fe40000010800 */
[----:B------:R-:W-:-:S04]  /*5a70*/  IMAD.MOV.U32 R167, RZ, RZ, R74 ;  /* 0x000000ffffa77224 */ /* 0x000fc800078e004a */
[----:B------:R1:W2:Y:S02]  /*5a80*/  MUFU.EX2 R114, R3 ;  /* 0x0000000300727308 */ /* 0x0002a40000000800 */
[----:B-1----:R-:W-:Y:S01]  /*5a90*/  FFMA.FTZ R3, R169, c[0x0][0x2d0], -R0 ;  /* 0x0000b400a9037a23 */ /* 0x002fe20000010800 */
[----:B--2---:R-:W-:Y:S01]  /*5aa0*/  F2FP.BF16.PACK_AB R9, R114, R115 ;  /* 0x000000737209723e */ /* 0x004fe200000010ff */
[----:B------:R-:W-:-:S04]  /*5ab0*/  IMAD.MOV.U32 R169, RZ, RZ, R166 ;  /* 0x000000ffffa97224 */ /* 0x000fc800078e00a6 */
[----:B------:R1:W-:Y:S01]  /*5ac0*/  MUFU.EX2 R113, R3 ;  /* 0x0000000300717308 */ /* 0x0003e20000000800 */
[----:B------:R-:W-:Y:S02]  /*5ad0*/  IMAD.MOV.U32 R166, RZ, RZ, R164 ;  /* 0x000000ffffa67224 */ /* 0x000fe400078e00a4 */
[----:B------:R-:W-:Y:S02]  /*5ae0*/  IMAD.MOV.U32 R164, RZ, RZ, R162 ;  /* 0x000000ffffa47224 */ /* 0x000fe400078e00a2 */
[----:B------:R-:W-:Y:S02]  /*5af0*/  IMAD.MOV.U32 R162, RZ, RZ, R150 ;  /* 0x000000ffffa27224 */ /* 0x000fe400078e0096 */
[----:B------:R-:W-:Y:S02]  /*5b00*/  IMAD.MOV.U32 R150, RZ, RZ, R139 ;  /* 0x000000ffff967224 */ /* 0x000fe400078e008b */
[----:B------:R-:W-:Y:S02]  /*5b10*/  IMAD.MOV.U32 R139, RZ, RZ, R137 ;  /* 0x000000ffff8b7224 */ /* 0x000fe400078e0089 */
[----:B------:R-:W-:-:S02]  /*5b20*/  IMAD.MOV.U32 R137, RZ, RZ, R234 ;  /* 0x000000ffff897224 */ /* 0x000fc400078e00ea */
[----:B------:R-:W-:Y:S01]  /*5b30*/  FFMA.FTZ R4, R4, c[0x0][0x2d0], -R7 ;  /* 0x0000b40004047a23 */ /* 0x000fe20000010807 */
[----:B------:R2:W5:Y:S01]  /*5b40*/  LDL.LU R234, [R1+0x58] ;  /* 0x0000580001ea7983 */ /* 0x0005620000300800 */
[----:B-1----:R-:W-:-:S04]  /*5b50*/  FFMA.FTZ R3, R170, c[0x0][0x2d0], -R0 ;  /* 0x0000b400aa037a23 */ /* 0x002fc80000010800 */
[----:B------:R1:W3:Y:S02]  /*5b60*/  MUFU.EX2 R112, R3 ;  /* 0x0000000300707308 */ /* 0x0002e40000000800 */
[----:B-1----:R-:W-:Y:S01]  /*5b70*/  FFMA.FTZ R3, R168, c[0x0][0x2d0], -R7 ;  /* 0x0000b400a8037a23 */ /* 0x002fe20000010807 */
[----:B---3--:R-:W-:-:S05]  /*5b80*/  F2FP.BF16.PACK_AB R11, R112, R113 ;  /* 0x00000071700b723e */ /* 0x008fca00000010ff */
[----:B------:R1:W-:Y:S02]  /*5b90*/  MUFU.EX2 R116, R3 ;  /* 0x0000000300747308 */ /* 0x0003e40000000800 */
[C---:B------:R-:W-:Y:S08]  /*5ba0*/  HMMA.16816.F32.BF16 R60, R8.reuse, R18, R44 ;  /* 0x00000012083c723c */ /* 0x040ff0000004182c */
[----:B------:R-:W-:Y:S01]  /*5bb0*/  HMMA.16816.F32.BF16 R44, R8, R24, R100 ;  /* 0x00000018082c723c */ /* 0x000fe20000041864 */
[----:B-1----:R-:W-:-:S04]  /*5bc0*/  FFMA.FTZ R3, R171, c[0x0][0x2d0], -R6 ;  /* 0x0000b400ab037a23 */ /* 0x002fc80000010806 */
[----:B------:R1:W-:Y:S03]  /*5bd0*/  MUFU.EX2 R110, R3 ;  /* 0x00000003006e7308 */ /* 0x0003e60000000800 */
[C---:B------:R-:W-:Y:S08]  /*5be0*/  HMMA.16816.F32.BF16 R52, R8.reuse, R12, R40 ;  /* 0x0000000c0834723c */ /* 0x040ff00000041828 */
[----:B------:R-:W-:Y:S01]  /*5bf0*/  HMMA.16816.F32.BF16 R40, R8, R26, R80 ;  /* 0x0000001a0828723c */ /* 0x000fe20000041850 */
[----:B------:R-:W-:Y:S01]  /*5c00*/  LDSM.16.MT88.4 R24, [R224+0x2900] ;  /* 0x00290000e018783b */ /* 0x000fe20000004200 */
[----:B-1----:R-:W-:-:S06]  /*5c10*/  FFMA.FTZ R3, R172, c[0x0][0x2d0], -R6 ;  /* 0x0000b400ac037a23 */ /* 0x002fcc0000010806 */
[C---:B------:R-:W-:Y:S01]  /*5c20*/  HMMA.16816.F32.BF16 R64, R8.reuse, R16, R48 ;  /* 0x000000100840723c */ /* 0x040fe20000041830 */
[----:B------:R-:W1:Y:S01]  /*5c30*/  LDSM.16.MT88.4 R16, [R224+0x2100] ;  /* 0x00210000e010783b */ /* 0x000e620000004200 */
[----:B------:R3:W4:Y:S06]  /*5c40*/  MUFU.EX2 R111, R3 ;  /* 0x00000003006f7308 */ /* 0x00072c0000000800 */
[C---:B------:R-:W-:Y:S01]  /*5c50*/  HMMA.16816.F32.BF16 R48, R8.reuse, R14, R36 ;  /* 0x0000000e0830723c */ /* 0x040fe20000041824 */
[----:B------:R-:W1:Y:S07]  /*5c60*/  LDSM.16.MT88.4 R12, [R227+0x2100] ;  /* 0x00210000e30c783b */ /* 0x000e6e0000004200 */
[----:B------:R-:W-:Y:S01]  /*5c70*/  HMMA.16816.F32.BF16 R32, R8, R20, R28 ;  /* 0x000000140820723c */ /* 0x000fe2000004181c */
[----:B------:R-:W-:Y:S01]  /*5c80*/  LDSM.16.MT88.4 R28, [R226+0x2100] ;  /* 0x00210000e21c783b */ /* 0x000fe20000004200 */
[----:B---3--:R-:W-:-:S04]  /*5c90*/  FFMA.FTZ R3, R173, c[0x0][0x2d0], -R6 ;  /* 0x0000b400ad037a23 */ /* 0x008fc80000010806 */
[----:B------:R3:W-:Y:S02]  /*5ca0*/  MUFU.EX2 R109, R3 ;  /* 0x00000003006d7308 */ /* 0x0007e40000000800 */
[----:B------:R-:W-:Y:S01]  /*5cb0*/  HMMA.16816.F32.BF16 R36, R8, R22, R56 ;  /* 0x000000160824723c */ /* 0x000fe20000041838 */
[----:B------:R-:W1:Y:S06]  /*5cc0*/  LDSM.16.MT88.4 R20, [R225+0x2100] ;  /* 0x00210000e114783b */ /* 0x000e6c0000004200 */
[----:B----4-:R-:W-:Y:S01]  /*5cd0*/  F2FP.BF16.PACK_AB R8, R111, R110 ;  /* 0x0000006e6f08723e */ /* 0x010fe200000010ff */
[----:B---3--:R-:W-:-:S04]  /*5ce0*/  FFMA.FTZ R3, R174, c[0x0][0x2d0], -R6 ;  /* 0x0000b400ae037a23 */ /* 0x008fc80000010806 */
[----:B------:R3:W4:Y:S02]  /*5cf0*/  MUFU.EX2 R108, R3 ;  /* 0x00000003006c7308 */ /* 0x0007240000000800 */
[----:B---3--:R-:W-:Y:S01]  /*5d00*/  FFMA.FTZ R3, R175, c[0x0][0x2d0], -R5 ;  /* 0x0000b400af037a23 */ /* 0x008fe20000010805 */
[----:B----4-:R-:W-:-:S05]  /*5d10*/  F2FP.BF16.PACK_AB R10, R108, R109 ;  /* 0x0000006d6c0a723e */ /* 0x010fca00000010ff */
[----:B------:R3:W-:Y:S02]  /*5d20*/  MUFU.EX2 R107, R3 ;  /* 0x00000003006b7308 */ /* 0x0007e40000000800 */
[----:B---3--:R-:W-:-:S06]  /*5d30*/  FFMA.FTZ R3, R176, c[0x0][0x2d0], -R5 ;  /* 0x0000b400b0037a23 */ /* 0x008fcc0000010805 */
        /* <DEDUP_REMOVED lines=9> */
[C---:B-1----:R-:W-:Y:S08]  /*5dd0*/  HMMA.16816.F32.BF16 R120, R8.reuse, R16, R120 ;  /* 0x000000100878723c */ /* 0x042ff00000041878 */
[----:B------:R-:W-:Y:S01]  /*5de0*/  HMMA.16816.F32.BF16 R128, R8, R18, R96 ;  /* 0x000000120880723c */ /* 0x000fe20000041860 */
[----:B---3--:R-:W-:-:S04]  /*5df0*/  FFMA.FTZ R3, R179, c[0x0][0x2d0], -R0 ;  /* 0x0000b400b3037a23 */ /* 0x008fc80000010800 */
[----:B------:R1:W3:Y:S03]  /*5e00*/  MUFU.EX2 R101, R3 ;  /* 0x0000000300657308 */ /* 0x0002e60000000800 */
[C---:B------:R-:W-:Y:S08]  /*5e10*/  HMMA.16816.F32.BF16 R140, R8.reuse, R12, R140 ;  /* 0x0000000c088c723c */ /* 0x040ff0000004188c */
[----:B------:R-:W-:Y:S01]  /*5e20*/  HMMA.16816.F32.BF16 R144, R8, R14, R144 ;  /* 0x0000000e0890723c */ /* 0x000fe20000041890 */
[----:B-1----:R-:W-:-:S07]  /*5e30*/  FFMA.FTZ R3, R181, c[0x0][0x2d0], -R0 ;  /* 0x0000b400b5037a23 */ /* 0x002fce0000010800 */
[C---:B------:R-:W-:Y:S01]  /*5e40*/  HMMA.16816.F32.BF16 R156, R8.reuse, R20, R156 ;  /* 0x00000014089c723c */ /* 0x040fe2000004189c */
[----:B------:R1:W-:Y:S07]  /*5e50*/  MUFU.EX2 R100, R3 ;  /* 0x0000000300647308 */ /* 0x0003ee0000000800 */
[C---:B------:R-:W-:Y:S08]  /*5e60*/  HMMA.16816.F32.BF16 R88, R8.reuse, R22, R88 ;  /* 0x000000160858723c */ /* 0x040ff00000041858 */
[----:B------:R-:W-:Y:S01]  /*5e70*/  HMMA.16816.F32.BF16 R84, R8, R28, R84 ;  /* 0x0000001c0854723c */ /* 0x000fe20000041854 */
[----:B-1----:R-:W-:-:S04]  /*5e80*/  FFMA.FTZ R3, R182, c[0x0][0x2d0], -R0 ;  /* 0x0000b400b6037a23 */ /* 0x002fc80000010800 */
[----:B------:R1:W4:Y:S03]  /*5e90*/  MUFU.EX2 R95, R3 ;  /* 0x00000003005f7308 */ /* 0x0003260000000800 */
[----:B------:R-:W-:Y:S07]  /*5ea0*/  HMMA.16816.F32.BF16 R76, R8, R30, R76 ;  /* 0x0000001e084c723c */ /* 0x000fee000004184c */
[----:B------:R-:W-:-:S02]  /*5eb0*/  F2FP.BF16.PACK_AB R8, R118, R184 ;  /* 0x000000b87608723e */ /* 0x000fc400000010ff */
[----:B---3--:R-:W-:Y:S02]  /*5ec0*/  F2FP.BF16.PACK_AB R9, R101, R102 ;  /* 0x000000666509723e */ /* 0x008fe400000010ff */
[----:B------:R-:W-:Y:S01]  /*5ed0*/  F2FP.BF16.PACK_AB R10, R116, R117 ;  /* 0x00000075740a723e */ /* 0x000fe200000010ff */
[----:B-1----:R-:W-:Y:S01]  /*5ee0*/  FFMA.FTZ R3, R209, c[0x0][0x2d0], -R6 ;  /* 0x0000b400d1037a23 */ /* 0x002fe20000010806 */
[----:B----4-:R-:W-:-:S03]  /*5ef0*/  F2FP.BF16.PACK_AB R11, R95, R100 ;  /* 0x000000645f0b723e */ /* 0x010fc600000010ff */
[----:B------:R1:W-:Y:S04]  /*5f00*/  MUFU.EX2 R94, R3 ;  /* 0x00000003005e7308 */ /* 0x0003e80000000800 */
[C---:B------:R-:W-:Y:S08]  /*5f10*/  HMMA.16816.F32.BF16 R64, R8.reuse, R16, R64 ;  /* 0x000000100840723c */ /* 0x040ff00000041840 */
[----:B------:R-:W-:Y:S01]  /*5f20*/  HMMA.16816.F32.BF16 R60, R8, R18, R60 ;  /* 0x00000012083c723c */ /* 0x000fe2000004183c */
[----:B------:R-:W-:Y:S01]  /*5f30*/  LDSM.16.MT88.4 R16, [R225+0x2900] ;  /* 0x00290000e110783b */ /* 0x000fe20000004200 */
[----:B-1----:R-:W-:-:S04]  /*5f40*/  FFMA.FTZ R3, R210, c[0x0][0x2d0], -R6 ;  /* 0x0000b400d2037a23 */ /* 0x002fc80000010806 */
[----:B------:R1:W3:Y:S02]  /*5f50*/  MUFU.EX2 R93, R3 ;  /* 0x00000003005d7308 */ /* 0x0002e40000000800 */
[C---:B------:R-:W-:Y:S08]  /*5f60*/  HMMA.16816.F32.BF16 R52, R8.reuse, R12, R52 ;  /* 0x0000000c0834723c */ /* 0x040ff00000041834 */
[----:B------:R-:W-:Y:S01]  /*5f70*/  HMMA.16816.F32.BF16 R48, R8, R14, R48 ;  /* 0x0000000e0830723c */ /* 0x000fe20000041830 */
[----:B------:R-:W-:Y:S01]  /*5f80*/  LDSM.16.MT88.4 R12, [R226+0x2900] ;  /* 0x00290000e20c783b */ /* 0x000fe20000004200 */
[----:B-1----:R-:W-:-:S06]  /*5f90*/  FFMA.FTZ R3, R208, c[0x0][0x2d0], -R6 ;  /* 0x0000b400d0037a23 */ /* 0x002fcc0000010806 */
[C---:B------:R-:W-:Y:S01]  /*5fa0*/  HMMA.16816.F32.BF16 R32, R8.reuse, R20, R32 ;  /* 0x000000140820723c */ /* 0x040fe20000041820 */
[----:B------:R1:W-:Y:S07]  /*5fb0*/  MUFU.EX2 R83, R3 ;  /* 0x0000000300537308 */ /* 0x0003ee0000000800 */
[C---:B------:R-:W-:Y:S01]  /*5fc0*/  HMMA.16816.F32.BF16 R36, R8.reuse, R22, R36 ;  /* 0x000000160824723c */ /* 0x040fe20000041824 */
[----:B------:R-:W4:Y:S07]  /*5fd0*/  LDSM.16.MT88.4 R20, [R227+0x2900] ;  /* 0x00290000e314783b */ /* 0x000f2e0000004200 */
[----:B------:R-:W-:Y:S01]  /*5fe0*/  HMMA.16816.F32.BF16 R40, R8, R30, R40 ;  /* 0x0000001e0828723c */ /* 0x000fe20000041828 */
[----:B-1----:R-:W-:-:S04]  /*5ff0*/  FFMA.FTZ R3, R183, c[0x0][0x2d0], -R6 ;  /* 0x0000b400b7037a23 */ /* 0x002fc80000010806 */
[----:B------:R1:W-:Y:S03]  /*6000*/  MUFU.EX2 R82, R3 ;  /* 0x0000000300527308 */ /* 0x0003e60000000800 */
[----:B------:R-:W-:Y:S01]  /*6010*/  HMMA.16816.F32.BF16 R44, R8, R28, R44 ;  /* 0x0000001c082c723c */ /* 0x000fe2000004182c */
[----:B-1----:R-:W-:-:S04]  /*6020*/  FFMA.FTZ R3, R221, c[0x0][0x2d0], -R5 ;  /* 0x0000b400dd037a23 */ /* 0x002fc80000010805 */
[----:B------:R1:W-:Y:S02]  /*6030*/  MUFU.EX2 R81, R3 ;  /* 0x0000000300517308 */ /* 0x0003e40000000800 */
[----:B-1----:R-:W-:-:S06]  /*6040*/  FFMA.FTZ R3, R241, c[0x0][0x2d0], -R5 ;  /* 0x0000b400f1037a23 */ /* 0x002fcc0000010805 */
[----:B------:R1:W1:Y:S02]  /*6050*/  MUFU.EX2 R80, R3 ;  /* 0x0000000300507308 */ /* 0x0002640000000800 */
[----:B-1----:R-:W-:-:S06]  /*6060*/  FFMA.FTZ R3, R223, c[0x0][0x2d0], -R5 ;  /* 0x0000b400df037a23 */ /* 0x002fcc0000010805 */
[----:B------:R1:W-:Y:S02]  /*6070*/  MUFU.EX2 R74, R3 ;  /* 0x00000003004a7308 */ /* 0x0003e40000000800 */
[----:B-1----:R-:W-:-:S06]  /*6080*/  FFMA.FTZ R3, R222, c[0x0][0x2d0], -R5 ;  /* 0x0000b400de037a23 */ /* 0x002fcc0000010805 */
[----:B------:R1:W1:Y:S02]  /*6090*/  MUFU.EX2 R75, R3 ;  /* 0x00000003004b7308 */ /* 0x0002640000000800 */
[----:B-1----:R-:W-:Y:S01]  /*60a0*/  FFMA.FTZ R3, R167, c[0x0][0x2d0], -R7 ;  /* 0x0000b400a7037a23 */ /* 0x002fe20000010807 */
[----:B------:R-:W-:Y:S01]  /*60b0*/  MOV R167, R165 ;  /* 0x000000a500a77202 */ /* 0x000fe20000000f00 */
[----:B------:R-:W-:Y:S01]  /*60c0*/  IMAD.MOV.U32 R165, RZ, RZ, R163 ;  /* 0x000000ffffa57224 */ /* 0x000fe200078e00a3 */
[----:B------:R-:W-:Y:S01]  /*60d0*/  MOV R163, R160 ;  /* 0x000000a000a37202 */ /* 0x000fe20000000f00 */
[----:B------:R-:W-:Y:S01]  /*60e0*/  IMAD.MOV.U32 R160, RZ, RZ, R151 ;  /* 0x000000ffffa07224 */ /* 0x000fe200078e0097 */
[----:B------:R-:W-:Y:S01]  /*60f0*/  MOV R151, R138 ;  /* 0x0000008a00977202 */ /* 0x000fe20000000f00 */
[----:B------:R-:W-:Y:S02]  /*6100*/  IMAD.MOV.U32 R138, RZ, RZ, R70 ;  /* 0x000000ffff8a7224 */ /* 0x000fe400078e0046 */
[----:B------:R1:W-:Y:S02]  /*6110*/  MUFU.EX2 R70, R3 ;  /* 0x0000000300467308 */ /* 0x0003e40000000800 */
[----:B-1----:R-:W-:Y:S01]  /*6120*/  FFMA.FTZ R3, R169, c[0x0][0x2d0], -R7 ;  /* 0x0000b400a9037a23 */ /* 0x002fe20000010807 */
[----:B------:R-:W-:Y:S01]  /*6130*/  MOV R169, R167 ;  /* 0x000000a700a97202 */ /* 0x000fe20000000f00 */
[----:B------:R-:W-:-:S02]  /*6140*/  IMAD.MOV.U32 R167, RZ, RZ, R166 ;  /* 0x000000ffffa77224 */ /* 0x000fc400078e00a6 */
[----:B------:R-:W-:Y:S02]  /*6150*/  IMAD.MOV.U32 R166, RZ, RZ, R165 ;  /* 0x000000ffffa67224 */ /* 0x000fe400078e00a5 */
[----:B------:R-:W-:Y:S01]  /*6160*/  IMAD.MOV.U32 R165, RZ, RZ, R164 ;  /* 0x000000ffffa57224 */ /* 0x000fe200078e00a4 */
[----:B------:R-:W-:Y:S01]  /*6170*/  MOV R164, R163 ;  /* 0x000000a300a47202 */ /* 0x000fe20000000f00 */
[----:B------:R-:W-:Y:S02]  /*6180*/  IMAD.MOV.U32 R163, RZ, RZ, R162 ;  /* 0x000000ffffa37224 */ /* 0x000fe400078e00a2 */
[----:B------:R-:W-:Y:S02]  /*6190*/  IMAD.MOV.U32 R162, RZ, RZ, R139 ;  /* 0x000000ffffa27224 */ /* 0x000fe400078e008b */
[----:B------:R-:W-:Y:S01]  /*61a0*/  IMAD.MOV.U32 R139, RZ, RZ, R138 ;  /* 0x000000ffff8b7224 */ /* 0x000fe200078e008a */
[----:B------:R-:W-:Y:S01]  /*61b0*/  MOV R138, R137 ;  /* 0x00000089008a7202 */ /* 0x000fe20000000f00 */
[----:B------:R-:W-:-:S02]  /*61c0*/  IMAD.MOV.U32 R137, RZ, RZ, R136 ;  /* 0x000000ffff897224 */ /* 0x000fc400078e0088 */
[----:B------:R-:W-:Y:S02]  /*61d0*/  IMAD.MOV.U32 R136, RZ, RZ, R69 ;  /* 0x000000ffff887224 */ /* 0x000fe400078e0045 */
[----:B------:R1:W1:Y:S01]  /*61e0*/  MUFU.EX2 R69, R3 ;  /* 0x0000000300457308 */ /* 0x0002620000000800 */
[----:B------:R-:W-:Y:S02]  /*61f0*/  IMAD.MOV.U32 R170, RZ, RZ, R167 ;  /* 0x000000ffffaa7224 */ /* 0x000fe400078e00a7 */
[----:B------:R-:W-:Y:S02]  /*6200*/  IMAD.MOV.U32 R167, RZ, RZ, R165 ;  /* 0x000000ffffa77224 */ /* 0x000fe400078e00a5 */
[----:B------:R-:W-:Y:S02]  /*6210*/  IMAD.MOV.U32 R165, RZ, RZ, R163 ;  /* 0x000000ffffa57224 */ /* 0x000fe400078e00a3 */
[----:B-1----:R-:W-:Y:S01]  /*6220*/  FFMA.FTZ R3, R169, c[0x0][0x2d0], -R7 ;  /* 0x0000b400a9037a23 */ /* 0x002fe20000010807 */
[----:B------:R-:W-:Y:S01]  /*6230*/  MOV R169, R166 ;  /* 0x000000a600a97202 */ /* 0x000fe20000000f00 */
[----:B------:R-:W-:Y:S01]  /*6240*/  IMAD.MOV.U32 R166, RZ, RZ, R164 ;  /* 0x000000ffffa67224 */ /* 0x000fe200078e00a4 */
[----:B------:R-:W-:Y:S01]  /*6250*/  MOV R164, R162 ;  /* 0x000000a200a47202 */ /* 0x000fe20000000f00 */
[----:B------:R-:W-:-:S02]  /*6260*/  IMAD.MOV.U32 R162, RZ, RZ, R135 ;  /* 0x000000ffffa27224 */ /* 0x000fc400078e0087 */
[----:B------:R-:W-:Y:S02]  /*6270*/  IMAD.MOV.U32 R135, RZ, RZ, R68 ;  /* 0x000000ffff877224 */ /* 0x000fe400078e0044 */
[----:B------:R1:W-:Y:S01]  /*6280*/  MUFU.EX2 R68, R3 ;  /* 0x0000000300447308 */ /* 0x0003e20000000800 */
[----:B------:R-:W-:Y:S01]  /*6290*/  IMAD.MOV.U32 R163, RZ, RZ, R152 ;  /* 0x000000ffffa37224 */ /* 0x000fe200078e0098 */
[----:B------:R-:W-:Y:S02]  /*62a0*/  MOV R152, R233 ;  /* 0x000000e900987202 */ /* 0x000fe40000000f00 */
[----:B---3--:R-:W-:Y:S01]  /*62b0*/  F2FP.BF16.PACK_AB R8, R93, R94 ;  /* 0x0000005e5d08723e */ /* 0x008fe200000010ff */
[----:B------:R2:W5:Y:S01]  /*62c0*/  LDL.LU R233, [R1+0x54] ;  /* 0x0000540001e97983 */ /* 0x0005620000300800 */
[----:B-1----:R-:W-:Y:S02]  /*62d0*/  FFMA.FTZ R3, R170, c[0x0][0x2d0], -R7 ;  /* 0x0000b400aa037a23 */ /* 0x002fe40000010807 */
[----:B------:R-:W-:-:S02]  /*62e0*/  IMAD.MOV.U32 R170, RZ, RZ, R169 ;  /* 0x000000ffffaa7224 */ /* 0x000fc400078e00a9 */
[----:B------:R-:W-:Y:S02]  /*62f0*/  IMAD.MOV.U32 R169, RZ, RZ, R167 ;  /* 0x000000ffffa97224 */ /* 0x000fe400078e00a7 */
[----:B------:R-:W-:Y:S01]  /*6300*/  IMAD.MOV.U32 R167, RZ, RZ, R166 ;  /* 0x000000ffffa77224 */ /* 0x000fe200078e00a6 */
[----:B------:R-:W-:Y:S01]  /*6310*/  MOV R166, R165 ;  /* 0x000000a500a67202 */ /* 0x000fe20000000f00 */
[----:B------:R1:W-:Y:S01]  /*6320*/  MUFU.EX2 R59, R3 ;  /* 0x00000003003b7308 */ /* 0x0003e20000000800 */
[----:B------:R-:W-:Y:S02]  /*6330*/  IMAD.MOV.U32 R165, RZ, RZ, R164 ;  /* 0x000000ffffa57224 */ /* 0x000fe400078e00a4 */
[----:B------:R-:W-:Y:S02]  /*6340*/  IMAD.MOV.U32 R164, RZ, RZ, R163 ;  /* 0x000000ffffa47224 */ /* 0x000fe400078e00a3 */
[----:B------:R-:W-:Y:S01]  /*6350*/  IMAD.MOV.U32 R163, RZ, RZ, R162 ;  /* 0x000000ffffa37224 */ /* 0x000fe200078e00a2 */
[----:B------:R-:W-:Y:S01]  /*6360*/  MOV R162, R152 ;  /* 0x0000009800a27202 */ /* 0x000fe20000000f00 */
[----:B-1----:R-:W-:-:S02]  /*6370*/  FFMA.FTZ R3, R170, c[0x0][0x2d0], -R0 ;  /* 0x0000b400aa037a23 */ /* 0x002fc40000010800 */
[----:B------:R-:W-:Y:S01]  /*6380*/  IMAD.MOV.U32 R170, RZ, RZ, R169 ;  /* 0x000000ffffaa7224 */ /* 0x000fe200078e00a9 */
[----:B------:R-:W-:Y:S01]  /*6390*/  MOV R169, R167 ;  /* 0x000000a700a97202 */ /* 0x000fe20000000f00 */
[----:B------:R-:W-:Y:S01]  /*63a0*/  IMAD.MOV.U32 R167, RZ, RZ, R166 ;  /* 0x000000ffffa77224 */ /* 0x000fe200078e00a6 */
[----:B------:R1:W-:Y:S01]  /*63b0*/  MUFU.EX2 R58, R3 ;  /* 0x00000003003a7308 */ /* 0x0003e20000000800 */
[----:B------:R-:W-:Y:S02]  /*63c0*/  IMAD.MOV.U32 R166, RZ, RZ, R165 ;  /* 0x000000ffffa67224 */ /* 0x000fe400078e00a5 */
[----:B------:R-:W-:Y:S01]  /*63d0*/  IMAD.MOV.U32 R165, RZ, RZ, R164 ;  /* 0x000000ffffa57224 */ /* 0x000fe200078e00a4 */
[----:B------:R-:W-:Y:S01]  /*63e0*/  MOV R164, R163 ;  /* 0x000000a300a47202 */ /* 0x000fe20000000f00 */
[----:B------:R-:W-:Y:S02]  /*63f0*/  IMAD.MOV.U32 R163, RZ, RZ, R162 ;  /* 0x000000ffffa37224 */ /* 0x000fe400078e00a2 */
[----:B-1----:R-:W-:Y:S01]  /*6400*/  FFMA.FTZ R3, R170, c[0x0][0x2d0], -R0 ;  /* 0x0000b400aa037a23 */ /* 0x002fe20000010800 */
[----:B------:R-:W-:Y:S01]  /*6410*/  MOV R170, R169 ;  /* 0x000000a900aa7202 */ /* 0x000fe20000000f00 */
[----:B------:R-:W-:-:S02]  /*6420*/  IMAD.MOV.U32 R169, RZ, RZ, R167 ;  /* 0x000000ffffa97224 */ /* 0x000fc400078e00a7 */
[----:B------:R1:W3:Y:S01]  /*6430*/  MUFU.EX2 R57, R3 ;  /* 0x0000000300397308 */ /* 0x0002e20000000800 */
[----:B------:R-:W-:Y:S02]  /*6440*/  IMAD.MOV.U32 R167, RZ, RZ, R166 ;  /* 0x000000ffffa77224 */ /* 0x000fe400078e00a6 */
[----:B------:R-:W-:Y:S01]  /*6450*/  IMAD.MOV.U32 R166, RZ, RZ, R165 ;  /* 0x000000ffffa67224 */ /* 0x000fe200078e00a5 */
[----:B------:R-:W-:Y:S01]  /*6460*/  MOV R165, R164 ;  /* 0x000000a400a57202 */ /* 0x000fe20000000f00 */
[----:B------:R-:W-:Y:S02]  /*6470*/  IMAD.MOV.U32 R152, RZ, RZ, R126 ;  /* 0x000000ffff987224 */ /* 0x000fe400078e007e */
[----:B------:R-:W-:Y:S02]  /*6480*/  IMAD.MOV.U32 R164, RZ, RZ, R163 ;  /* 0x000000ffffa47224 */ /* 0x000fe400078e00a3 */
[----:B-1----:R-:W-:Y:S01]  /*6490*/  FFMA.FTZ R3, R170, c[0x0][0x2d0], -R0 ;  /* 0x0000b400aa037a23 */ /* 0x002fe20000010800 */
[----:B------:R-:W-:Y:S01]  /*64a0*/  MOV R170, R169 ;  /* 0x000000a900aa7202 */ /* 0x000fe20000000f00 */
[----:B------:R-:W-:-:S02]  /*64b0*/  IMAD.MOV.U32 R169, RZ, RZ, R167 ;  /* 0x000000ffffa97224 */ /* 0x000fc400078e00a7 */
[----:B------:R1:W-:Y:S01]  /*64c0*/  MUFU.EX2 R56, R3 ;  /* 0x0000000300387308 */ /* 0x0003e20000000800 */
[----:B------:R-:W-:Y:S02]  /*64d0*/  IMAD.MOV.U32 R167, RZ, RZ, R166 ;  /* 0x000000ffffa77224 */ /* 0x000fe400078e00a6 */
[----:B------:R-:W-:Y:S02]  /*64e0*/  IMAD.MOV.U32 R166, RZ, RZ, R165 ;  /* 0x000000ffffa67224 */ /* 0x000fe400078e00a5 */
[----:B------:R-:W-:Y:S01]  /*64f0*/  IMAD.MOV.U32 R162, RZ, RZ, R152 ;  /* 0x000000ffffa27224 */ /* 0x000fe200078e0098 */
[----:B------:R-:W-:Y:S01]  /*6500*/  MOV R165, R164 ;  /* 0x000000a400a57202 */ /* 0x000fe20000000f00 */
[----:B------:R-:W-:Y:S01]  /*6510*/  IMAD.MOV.U32 R173, RZ, RZ, R169 ;  /* 0x000000ffffad7224 */ /* 0x000fe200078e00a9 */
[----:B------:R-:W-:Y:S01]  /*6520*/  MOV R171, R166 ;  /* 0x000000a600ab7202 */ /* 0x000fe20000000f00 */
[----:B------:R-:W-:Y:S02]  /*6530*/  IMAD.MOV.U32 R163, RZ, RZ, R162 ;  /* 0x000000ffffa37224 */ /* 0x000fe400078e00a2 */
[----:B-1----:R-:W-:-:S02]  /*6540*/  FFMA.FTZ R3, R170, c[0x0][0x2d0], -R0 ;  /* 0x0000b400aa037a23 */ /* 0x002fc40000010800 */
[----:B------:R-:W-:Y:S02]  /*6550*/  IMAD.MOV.U32 R172, RZ, RZ, R167 ;  /* 0x000000ffffac7224 */ /* 0x000fe400078e00a7 */
[----:B------:R1:W1:Y:S01]  /*6560*/  MUFU.EX2 R31, R3 ;  /* 0x00000003001f7308 */ /* 0x0002620000000800 */
[----:B------:R-:W-:Y:S02]  /*6570*/  IMAD.MOV.U32 R162, RZ, RZ, R230 ;  /* 0x000000ffffa27224 */ /* 0x000fe400078e00e6 */
[----:B------:R-:W-:Y:S02]  /*6580*/  IMAD.MOV.U32 R164, RZ, RZ, R163 ;  /* 0x000000ffffa47224 */ /* 0x000fe400078e00a3 */
[----:B------:R-:W-:Y:S01]  /*6590*/  IMAD.MOV.U32 R168, RZ, RZ, R165 ;  /* 0x000000ffffa87224 */ /* 0x000fe200078e00a5 */
[----:B------:R-:W-:Y:S01]  /*65a0*/  F2FP.BF16.PACK_AB R9, R80, R81 ;  /* 0x000000515009723e */ /* 0x000fe200000010ff */
[----:B------:R-:W-:Y:S01]  /*65b0*/  IMAD.MOV.U32 R163, RZ, RZ, R162 ;  /* 0x000000ffffa37224 */ /* 0x000fe200078e00a2 */
[----:B------:R-:W-:Y:S01]  /*65c0*/  F2FP.BF16.PACK_AB R10, R82, R83 ;  /* 0x00000053520a723e */ /* 0x000fe200000010ff */
[----:B------:R-:W-:Y:S01]  /*65d0*/  IMAD.MOV.U32 R162, RZ, RZ, R161 ;  /* 0x000000ffffa27224 */ /* 0x000fe200078e00a1 */
[----:B------:R-:W-:-:S02]  /*65e0*/  F2FP.BF16.PACK_AB R11, R75, R74 ;  /* 0x0000004a4b0b723e */ /* 0x000fc400000010ff */
[----:B------:R-:W-:Y:S01]  /*65f0*/  MOV R161, R127 ;  /* 0x0000007f00a17202 */ /* 0x000fe20000000f00 */
[----:B-1----:R-:W-:Y:S02]  /*6600*/  FFMA.FTZ R3, R173, c[0x0][0x2d0], -R6 ;  /* 0x0000b400ad037a23 */ /* 0x002fe40000010806 */
[----:B------:R-:W-:Y:S02]  /*6610*/  IMAD.MOV.U32 R173, RZ, RZ, R172 ;  /* 0x000000ffffad7224 */ /* 0x000fe400078e00ac */
[----:B------:R-:W-:Y:S01]  /*6620*/  IMAD.MOV.U32 R172, RZ, RZ, R171 ;  /* 0x000000ffffac7224 */ /* 0x000fe200078e00ab */
[----:B------:R1:W-:Y:S01]  /*6630*/  MUFU.EX2 R29, R3 ;  /* 0x00000003001d7308 */ /* 0x0003e20000000800 */
[----:B------:R-:W-:Y:S02]  /*6640*/  IMAD.MOV.U32 R171, RZ, RZ, R168 ;  /* 0x000000ffffab7224 */ /* 0x000fe400078e00a8 */
[----:B------:R-:W-:Y:S01]  /*6650*/  IMAD.MOV.U32 R170, RZ, RZ, R164 ;  /* 0x000000ffffaa7224 */ /* 0x000fe200078e00a4 */
[----:B------:R-:W-:Y:S01]  /*6660*/  MOV R167, R162 ;  /* 0x000000a200a77202 */ /* 0x000fe20000000f00 */
[----:B------:R-:W-:Y:S01]  /*6670*/  IMAD.MOV.U32 R169, RZ, RZ, R163 ;  /* 0x000000ffffa97224 */ /* 0x000fe200078e00a3 */
[----:B------:R-:W-:Y:S01]  /*6680*/  HMMA.16816.F32.BF16 R120, R8, R24, R120 ;  /* 0x000000180878723c */ /* 0x000fe20000041878 */
[----:B------:R-:W-:-:S02]  /*6690*/  IMAD.MOV.U32 R166, RZ, RZ, R161 ;  /* 0x000000ffffa67224 */ /* 0x000fc400078e00a1 */
[----:B------:R-:W-:Y:S01]  /*66a0*/  IMAD.MOV.U32 R165, RZ, RZ, R160 ;  /* 0x000000ffffa57224 */ /* 0x000fe200078e00a0 */
[----:B------:R-:W-:Y:S01]  /*66b0*/  MOV R168, R170 ;  /* 0x000000aa00a87202 */ /* 0x000fe20000000f00 */
[----:B-1----:R-:W-:Y:S02]  /*66c0*/  FFMA.FTZ R3, R173, c[0x0][0x2d0], -R6 ;  /* 0x0000b400ad037a23 */ /* 0x002fe40000010806 */
[----:B------:R-:W-:Y:S01]  /*66d0*/  IMAD.MOV.U32 R173, RZ, RZ, R172 ;  /* 0x000000ffffad7224 */ /* 0x000fe200078e00ac */
[----:B------:R-:W-:Y:S01]  /*66e0*/  HMMA.16816.F32.BF16 R128, R8, R26, R128 ;  /* 0x0000001a0880723c */ /* 0x000fe20000041880 */
[----:B------:R1:W-:Y:S01]  /*66f0*/  MUFU.EX2 R30, R3 ;  /* 0x00000003001e7308 */ /* 0x0003e20000000800 */
[----:B------:R-:W-:-:S06]  /*6700*/  MOV R172, R171 ;  /* 0x000000ab00ac7202 */ /* 0x000fcc0000000f00 */
[----:B----4-:R-:W-:Y:S01]  /*6710*/  HMMA.16816.F32.BF16 R140, R8, R20, R140 ;  /* 0x00000014088c723c */ /* 0x010fe2000004188c */
[----:B------:R-:W-:-:S07]  /*6720*/  IMAD.MOV.U32 R171, RZ, RZ, R168 ;  /* 0x000000ffffab7224 */ /* 0x000fce00078e00a8 */
[----:B------:R-:W-:Y:S01]  /*6730*/  HMMA.16816.F32.BF16 R144, R8, R22, R144 ;  /* 0x000000160890723c */ /* 0x000fe20000041890 */
[----:B-1----:R-:W-:-:S07]  /*6740*/  FFMA.FTZ R3, R173, c[0x0][0x2d0], -R6 ;  /* 0x0000b400ad037a23 */ /* 0x002fce0000010806 */
[C---:B------:R-:W-:Y:S01]  /*6750*/  HMMA.16816.F32.BF16 R156, R8.reuse, R16, R156 ;  /* 0x00000010089c723c */ /* 0x040fe2000004189c */
[----:B------:R1:W-:Y:S07]  /*6760*/  MUFU.EX2 R28, R3 ;  /* 0x00000003001c7308 */ /* 0x0003ee0000000800 */
[C---:B------:R-:W-:Y:S08]  /*6770*/  HMMA.16816.F32.BF16 R160, R8.reuse, R18, R88 ;  /* 0x0000001208a0723c */ /* 0x040ff00000041858 */
[----:B------:R-:W-:Y:S01]  /*6780*/  HMMA.16816.F32.BF16 R84, R8, R12, R84 ;  /* 0x0000000c0854723c */ /* 0x000fe20000041854 */
[----:B-1----:R-:W-:-:S07]  /*6790*/  FFMA.FTZ R3, R172, c[0x0][0x2d0], -R6 ;  /* 0x0000b400ac037a23 */ /* 0x002fce0000010806 */
[----:B------:R-:W-:Y:S07]  /*67a0*/  HMMA.16816.F32.BF16 R76, R8, R14, R76 ;  /* 0x0000000e084c723c */ /* 0x000fee000004184c */
[----:B------:R-:W-:Y:S02]  /*67b0*/  F2FP.BF16.PACK_AB R8, R69, R70 ;  /* 0x000000464508723e */ /* 0x000fe400000010ff */
[----:B---3--:R-:W-:Y:S02]  /*67c0*/  F2FP.BF16.PACK_AB R9, R57, R58 ;  /* 0x0000003a3909723e */ /* 0x008fe400000010ff */
[----:B------:R-:W-:-:S02]  /*67d0*/  F2FP.BF16.PACK_AB R10, R59, R68 ;  /* 0x000000443b0a723e */ /* 0x000fc400000010ff */
[----:B------:R-:W-:Y:S01]  /*67e0*/  F2FP.BF16.PACK_AB R11, R31, R56 ;  /* 0x000000381f0b723e */ /* 0x000fe200000010ff */
[----:B------:R-:W-:Y:S01]  /*67f0*/  IMAD.MOV.U32 R164, RZ, RZ, R155 ;  /* 0x000000ffffa47224 */ /* 0x000fe200078e009b */
[----:B------:R-:W-:Y:S01]  /*6800*/  MOV R155, R228 ;  /* 0x000000e4009b7202 */ /* 0x000fe20000000f00 */
[----:B------:R-:W-:-:S04]  /*6810*/  IMAD.MOV.U32 R170, RZ, RZ, R169 ;  /* 0x000000ffffaa7224 */ /* 0x000fc800078e00a9 */
[C---:B------:R-:W-:Y:S01]  /*6820*/  HMMA.16816.F32.BF16 R60, R8.reuse, R26, R60 ;  /* 0x0000001a083c723c */ /* 0x040fe2000004183c */
[----:B------:R1:W-:Y:S01]  /*6830*/  MUFU.EX2 R26, R3 ;  /* 0x00000003001a7308 */ /* 0x0003e20000000800 */
[----:B------:R-:W-:Y:S01]  /*6840*/  IMAD.MOV.U32 R169, RZ, RZ, R167 ;  /* 0x000000ffffa97224 */ /* 0x000fe200078e00a7 */
[----:B------:R-:W-:Y:S01]  /*6850*/  MOV R167, R166 ;  /* 0x000000a600a77202 */ /* 0x000fe20000000f00 */
[----:B------:R-:W-:Y:S02]  /*6860*/  IMAD.MOV.U32 R166, RZ, RZ, R165 ;  /* 0x000000ffffa67224 */ /* 0x000fe400078e00a5 */
[----:B------:R-:W-:Y:S02]  /*6870*/  IMAD.MOV.U32 R165, RZ, RZ, R164 ;  /* 0x000000ffffa57224 */ /* 0x000fe400078e00a4 */
[----:B------:R-:W-:Y:S01]  /*6880*/  HMMA.16816.F32.BF16 R64, R8, R24, R64 ;  /* 0x000000180840723c */ /* 0x000fe20000041840 */
[----:B------:R-:W-:Y:S01]  /*6890*/  MOV R164, R155 ;  /* 0x0000009b00a47202 */ /* 0x000fe20000000f00 */
[----:B------:R-:W-:Y:S01]  /*68a0*/  IMAD.MOV.U32 R168, RZ, RZ, R170 ;  /* 0x000000ffffa87224 */ /* 0x000fe200078e00aa */
[----:B------:R-:W-:Y:S01]  /*68b0*/  MOV R170, R169 ;  /* 0x000000a900aa7202 */ /* 0x000fe20000000f00 */
[----:B-1----:R-:W-:-:S02]  /*68c0*/  FFMA.FTZ R3, R171, c[0x0][0x2d0], -R5 ;  /* 0x0000b400ab037a23 */ /* 0x002fc40000010805 */
[----:B------:R-:W-:Y:S02]  /*68d0*/  IMAD.MOV.U32 R155, RZ, RZ, R151 ;  /* 0x000000ffff9b7224 */ /* 0x000fe400078e0097 */
[----:B------:R1:W-:Y:S01]  /*68e0*/  MUFU.EX2 R25, R3 ;  /* 0x0000000300197308 */ /* 0x0003e20000000800 */
[----:B------:R-:W-:Y:S01]  /*68f0*/  IMAD.MOV.U32 R151, RZ, RZ, R150 ;  /* 0x000000ffff977224 */ /* 0x000fe200078e0096 */
[----:B------:R-:W-:Y:S01]  /*6900*/  MOV R150, R149 ;  /* 0x0000009500967202 */ /* 0x000fe20000000f00 */
[----:B------:R-:W-:Y:S02]  /*6910*/  IMAD.MOV.U32 R169, RZ, RZ, R167 ;  /* 0x000000ffffa97224 */ /* 0x000fe400078e00a7 */
[----:B------:R-:W-:Y:S01]  /*6920*/  IMAD.MOV.U32 R167, RZ, RZ, R166 ;  /* 0x000000ffffa77224 */ /* 0x000fe200078e00a6 */
[----:B------:R-:W-:Y:S01]  /*6930*/  MOV R166, R165 ;  /* 0x000000a500a67202 */ /* 0x000fe20000000f00 */
[----:B------:R-:W-:Y:S01]  /*6940*/  IMAD.MOV.U32 R149, RZ, RZ, R119 ;  /* 0x000000ffff957224 */ /* 0x000fe200078e0077 */
[----:B------:R-:W-:Y:S01]  /*6950*/  MOV R181, R168 ;  /* 0x000000a800b57202 */ /* 0x000fe20000000f00 */
[----:B------:R-:W-:-:S02]  /*6960*/  IMAD.MOV.U32 R165, RZ, RZ, R164 ;  /* 0x000000ffffa57224 */ /* 0x000fc400078e00a4 */
[----:B-1----:R-:W-:Y:S02]  /*6970*/  FFMA.FTZ R3, R242, c[0x0][0x2d0], -R5 ;  /* 0x0000b400f2037a23 */ /* 0x002fe40000010805 */
[----:B------:R-:W-:Y:S02]  /*6980*/  IMAD.MOV.U32 R164, RZ, RZ, R155 ;  /* 0x000000ffffa47224 */ /* 0x000fe400078e009b */
[----:B------:R1:W-:Y:S01]  /*6990*/  MUFU.EX2 R24, R3 ;  /* 0x0000000300187308 */ /* 0x0003e20000000800 */
[----:B------:R-:W-:Y:S01]  /*69a0*/  MOV R155, R151 ;  /* 0x00000097009b7202 */ /* 0x000fe20000000f00 */
[----:B------:R-:W-:Y:S01]  /*69b0*/  IMAD.MOV.U32 R151, RZ, RZ, R150 ;  /* 0x000000ffff977224 */ /* 0x000fe200078e0096 */
[----:B------:R-:W-:Y:S01]  /*69c0*/  HMMA.16816.F32.BF16 R48, R8, R22, R48 ;  /* 0x000000160830723c */ /* 0x000fe20000041830 */
[----:B------:R-:W-:Y:S01]  /*69d0*/  IMAD.MOV.U32 R150, RZ, RZ, R149 ;  /* 0x000000ffff967224 */ /* 0x000fe200078e0095 */
[----:B------:R-:W-:Y:S01]  /*69e0*/  MOV R149, R148 ;  /* 0x0000009400957202 */ /* 0x000fe20000000f00 */
[----:B------:R-:W-:Y:S01]  /*69f0*/  IMAD.MOV.U32 R148, RZ, RZ, R132 ;  /* 0x000000ffff947224 */ /* 0x000fe200078e0084 */
[----:B------:R-:W-:Y:S01]  /*6a00*/  MOV R103, R167 ;  /* 0x000000a700677202 */ /* 0x000fe20000000f00 */
[----:B------:R-:W-:Y:S01]  /*6a10*/  IMAD.MOV.U32 R179, RZ, RZ, R170 ;  /* 0x000000ffffb37224 */ /* 0x000fe200078e00aa */
[----:B------:R-:W-:Y:S01]  /*6a20*/  MOV R176, R164 ;  /* 0x000000a400b07202 */ /* 0x000fe20000000f00 */
[----:B------:R-:W-:-:S02]  /*6a30*/  IMAD.MOV.U32 R180, RZ, RZ, R169 ;  /* 0x000000ffffb47224 */ /* 0x000fc400078e00a9 */
[----:B-1----:R-:W-:-:S04]  /*6a40*/  FFMA.FTZ R3, R243, c[0x0][0x2d0], -R5 ;  /* 0x0000b400f3037a23 */ /* 0x002fc80000010805 */
[----:B------:R1:W-:Y:S01]  /*6a50*/  MUFU.EX2 R23, R3 ;  /* 0x0000000300177308 */ /* 0x0003e20000000800 */
[----:B------:R-:W-:Y:S02]  /*6a60*/  IMAD.MOV.U32 R132, RZ, RZ, R92 ;  /* 0x000000ffff847224 */ /* 0x000fe400078e005c */
[----:B------:R-:W-:Y:S01]  /*6a70*/  IMAD.MOV.U32 R178, RZ, RZ, R166 ;  /* 0x000000ffffb27224 */ /* 0x000fe200078e00a6 */
[C---:B------:R-:W-:Y:S01]  /*6a80*/  HMMA.16816.F32.BF16 R52, R8.reuse, R20, R52 ;  /* 0x000000140834723c */ /* 0x040fe20000041834 */
[----:B------:R-:W-:Y:S02]  /*6a90*/  IMAD.MOV.U32 R177, RZ, RZ, R165 ;  /* 0x000000ffffb17224 */ /* 0x000fe400078e00a5 */
[----:B------:R-:W-:Y:S01]  /*6aa0*/  IMAD.MOV.U32 R172, RZ, RZ, R134 ;  /* 0x000000ffffac7224 */ /* 0x000fe200078e0086 */
[----:B------:R3:W4:Y:S01]  /*6ab0*/  MUFU.EX2 R21, R4 ;  /* 0x0000000400157308 */ /* 0x0007220000000800 */
[----:B------:R-:W-:Y:S02]  /*6ac0*/  IMAD.MOV.U32 R168, RZ, RZ, R155 ;  /* 0x000000ffffa87224 */ /* 0x000fe400078e009b */
[----:B-1----:R-:W-:Y:S01]  /*6ad0*/  FFMA.FTZ R3, R181, c[0x0][0x2d0], -R5 ;  /* 0x0000b400b5037a23 */ /* 0x002fe20000010805 */
[----:B------:R-:W-:Y:S01]  /*6ae0*/  HMMA.16816.F32.BF16 R44, R8, R12, R44 ;  /* 0x0000000c082c723c */ /* 0x000fe2000004182c */
[----:B------:R-:W-:Y:S01]  /*6af0*/  FFMA.FTZ R5, R180, c[0x0][0x2d0], -R7 ;  /* 0x0000b400b4057a23 */ /* 0x000fe20000010807 */
[----:B------:R-:W-:-:S02]  /*6b00*/  MOV R169, R135 ;  /* 0x0000008700a97202 */ /* 0x000fc40000000f00 */
[----:B------:R1:W-:Y:S01]  /*6b10*/  MUFU.EX2 R22, R3 ;  /* 0x0000000300167308 */ /* 0x0003e20000000800 */
[----:B------:R-:W-:Y:S01]  /*6b20*/  MOV R155, R132 ;  /* 0x00000084009b7202 */ /* 0x000fe20000000f00 */
[----:B------:R-:W-:Y:S02]  /*6b30*/  IMAD.MOV.U32 R170, RZ, RZ, R133 ;  /* 0x000000ffffaa7224 */ /* 0x000fe400078e0085 */
[----:B------:R-:W-:Y:S01]  /*6b40*/  IMAD.MOV.U32 R152, RZ, RZ, R231 ;  /* 0x000000ffff987224 */ /* 0x000fe200078e00e7 */
[C---:B------:R-:W-:Y:S01]  /*6b50*/  HMMA.16816.F32.BF16 R40, R8.reuse, R14, R40 ;  /* 0x0000000e0828723c */ /* 0x040fe20000041828 */
[--C-:B---3--:R-:W-:Y:S01]  /*6b60*/  FFMA.FTZ R4, R178, c[0x0][0x2d0], -R0.reuse ;  /* 0x0000b400b2047a23 */ /* 0x108fe20000010800 */
[----:B------:R-:W-:Y:S01]  /*6b70*/  MOV R175, R150 ;  /* 0x0000009600af7202 */ /* 0x000fe20000000f00 */
[--C-:B------:R-:W-:Y:S01]  /*6b80*/  FFMA.FTZ R12, R176, c[0x0][0x2d0], -R0.reuse ;  /* 0x0000b400b00c7a23 */ /* 0x100fe20000010800 */
[----:B------:R-:W-:Y:S01]  /*6b90*/  MOV R99, R137 ;  /* 0x0000008900637202 */ /* 0x000fe20000000f00 */
[----:B------:R-:W-:Y:S01]  /*6ba0*/  FFMA.FTZ R6, R177, c[0x0][0x2d0], -R0 ;  /* 0x0000b400b1067a23 */ /* 0x000fe20000010800 */
[----:B------:R3:W-:Y:S01]  /*6bb0*/  MUFU.EX2 R15, R5 ;  /* 0x00000005000f7308 */ /* 0x0007e20000000800 */
[----:B------:R-:W-:Y:S01]  /*6bc0*/  IMAD.MOV.U32 R173, RZ, RZ, R148 ;  /* 0x000000ffffad7224 */ /* 0x000fe200078e0094 */
[----:B------:R-:W-:Y:S01]  /*6bd0*/  HMMA.16816.F32.BF16 R32, R8, R16, R32 ;  /* 0x000000100820723c */ /* 0x000fe20000041820 */
[----:B------:R-:W-:Y:S01]  /*6be0*/  IMAD.MOV.U32 R174, RZ, RZ, R149 ;  /* 0x000000ffffae7224 */ /* 0x000fe200078e0095 */
[----:B------:R-:W2:Y:S01]  /*6bf0*/  LDSM.16.MT88.4 R132, [R224+0x3100] ;  /* 0x00310000e084783b */ /* 0x000ea20000004200 */
[----:B-1----:R-:W-:-:S02]  /*6c00*/  FFMA.FTZ R3, R179, c[0x0][0x2d0], -R7 ;  /* 0x0000b400b3037a23 */ /* 0x002fc40000010807 */
[----:B------:R-:W-:Y:S01]  /*6c10*/  FFMA.FTZ R7, R103, c[0x0][0x2d0], -R7 ;  /* 0x0000b40067077a23 */ /* 0x000fe20000010807 */
[----:B------:R-:W-:Y:S01]  /*6c20*/  LDSM.16.MT88.4 R164, [R225+0x3100] ;  /* 0x00310000e1a4783b */ /* 0x000fe20000004200 */
[----:B------:R-:W-:Y:S01]  /*6c30*/  IMAD.MOV.U32 R103, RZ, RZ, R172 ;  /* 0x000000ffff677224 */ /* 0x000fe200078e00ac */
[----:B------:R-:W-:Y:S01]  /*6c40*/  HMMA.16816.F32.BF16 R36, R8, R18, R36 ;  /* 0x000000120824723c */ /* 0x000fe20000041824 */
[----:B------:R-:W-:Y:S01]  /*6c50*/  FFMA.FTZ R0, R247, c[0x0][0x2d0], -R0 ;  /* 0x0000b400f7007a23 */ /* 0x000fe20000010800 */
[----:B------:R1:W1:Y:S01]  /*6c60*/  MUFU.EX2 R9, R4 ;  /* 0x0000000400097308 */ /* 0x0002620000000800 */
[----:B------:R-:W-:Y:S02]  /*6c70*/  FADD.FTZ R13, R244, R213 ;  /* 0x000000d5f40d7221 */ /* 0x000fe40000010000 */
[----:B---3--:R-:W-:Y:S01]  /*6c80*/  FADD.FTZ R5, R249, R245 ;  /* 0x000000f5f9057221 */ /* 0x008fe20000010000 */
[----:B------:R-:W-:Y:S01]  /*6c90*/  MOV R210, R173 ;  /* 0x000000ad00d27202 */ /* 0x000fe20000000f00 */
[----:B------:R-:W-:Y:S01]  /*6ca0*/  IMAD.MOV.U32 R209, RZ, RZ, R174 ;  /* 0x000000ffffd17224 */ /* 0x000fe200078e00ae */
[----:B------:R-:W-:Y:S02]  /*6cb0*/  LDSM.16.MT88.4 R16, [R226+0x3100] ;  /* 0x00310000e210783b */ /* 0x000fe40000004200 */
[----:B------:R3:W2:Y:S01]  /*6cc0*/  MUFU.EX2 R20, R3 ;  /* 0x0000000300147308 */ /* 0x0006a20000000800 */
[----:B------:R-:W-:-:S07]  /*6cd0*/  IMAD.MOV.U32 R96, RZ, RZ, R175 ;  /* 0x000000ffff607224 */ /* 0x000fce00078e00af */
[----:B------:R-:W-:Y:S01]  /*6ce0*/  MUFU.EX2 R11, R12 ;  /* 0x0000000c000b7308 */ /* 0x000fe20000000800 */
[----:B-1----:R-:W-:-:S04]  /*6cf0*/  FADD.FTZ R4, R170, R103 ;  /* 0x00000067aa047221 */ /* 0x002fc80000010000 */
[----:B------:R-:W-:-:S03]  /*6d00*/  FADD.FTZ R4, R125, R4 ;  /* 0x000000047d047221 */ /* 0x000fc60000010000 */
[----:B------:R1:W-:Y:S01]  /*6d10*/  MUFU.EX2 R12, R0 ;  /* 0x00000000000c7308 */ /* 0x0003e20000000800 */
[----:B---3--:R-:W-:-:S07]  /*6d20*/  FADD.FTZ R3, R155, R169 ;  /* 0x000000a99b037221 */ /* 0x008fce0000010000 */
[----:B------:R3:W2:Y:S01]  /*6d30*/  MUFU.EX2 R10, R6 ;  /* 0x00000006000a7308 */ /* 0x0006a20000000800 */
[----:B------:R-:W-:Y:S02]  /*6d40*/  IMAD.MOV.U32 R171, RZ, RZ, R151 ;  /* 0x000000ffffab7224 */ /* 0x000fe400078e0097 */
[----:B-1----:R-:W-:-:S05]  /*6d50*/  FADD.FTZ R0, R152, R13 ;  /* 0x0000000d98007221 */ /* 0x002fca0000010000 */
[----:B------:R1:W1:Y:S01]  /*6d60*/  MUFU.EX2 R14, R7 ;  /* 0x00000007000e7308 */ /* 0x0002620000000800 */
[----:B------:R-:W-:Y:S01]  /*6d70*/  IMAD.MOV.U32 R126, RZ, RZ, R232 ;  /* 0x000000ffff7e7224 */ /* 0x000fe200078e00e8 */
[----:B------:R-:W-:Y:S01]  /*6d80*/  MOV R169, R153 ;  /* 0x0000009900a97202 */ /* 0x000fe20000000f00 */
[----:B------:R-:W-:Y:S01]  /*6d90*/  IMAD.MOV.U32 R170, RZ, RZ, R154 ;  /* 0x000000ffffaa7224 */ /* 0x000fe200078e009a */
[----:B------:R-:W2:Y:S01]  /*6da0*/  LDSM.16.MT88.4 R148, [R227+0x3100] ;  /* 0x00310000e394783b */ /* 0x000ea20000004200 */
[----:B---3--:R-:W-:-:S03]  /*6db0*/  FADD.FTZ R6, R124, R5 ;  /* 0x000000057c067221 */ /* 0x008fc60000010000 */
[----:B------:R3:W5:Y:S01]  /*6dc0*/  LDL.LU R232, [R1+0x50] ;  /* 0x0000500001e87983 */ /* 0x0007620000300800 */
[----:B------:R-:W-:Y:S02]  /*6dd0*/  FADD.FTZ R5, R139, R3 ;  /* 0x000000038b057221 */ /* 0x000fe40000010000 */
[----:B------:R-:W-:Y:S01]  /*6de0*/  FADD.FTZ R3, R209, R4 ;  /* 0x00000004d1037221 */ /* 0x000fe20000010000 */
[----:B------:R3:W5:Y:S01]  /*6df0*/  LDL.LU R231, [R1+0x4c] ;  /* 0x00004c0001e77983 */ /* 0x0007620000300800 */
[----:B------:R-:W-:Y:S02]  /*6e00*/  FADD.FTZ R5, R96, R5 ;  /* 0x0000000560057221 */ /* 0x000fe40000010000 */
[----:B-1----:R-:W-:Y:S01]  /*6e10*/  FADD.FTZ R7, R138, R0 ;  /* 0x000000008a077221 */ /* 0x002fe20000010000 */
[----:B------:R3:W5:Y:S01]  /*6e20*/  LDL.LU R230, [R1+0x48] ;  /* 0x0000480001e67983 */ /* 0x0007620000300800 */
[----:B------:R-:W-:Y:S02]  /*6e30*/  FADD.FTZ R0, R210, R6 ;  /* 0x00000006d2007221 */ /* 0x000fe40000010000 */
[----:B------:R-:W-:-:S02]  /*6e40*/  FADD.FTZ R7, R252, R7 ;  /* 0x00000007fc077221 */ /* 0x000fc40000010000 */
[----:B------:R-:W-:Y:S02]  /*6e50*/  FADD.FTZ R6, R216, R0 ;  /* 0x00000000d8067221 */ /* 0x000fe40000010000 */
[----:B------:R-:W-:Y:S02]  /*6e60*/  FADD.FTZ R4, R171, R3 ;  /* 0x00000003ab047221 */ /* 0x000fe40000010000 */
[----:B------:R-:W-:Y:S02]  /*6e70*/  IMAD.MOV.U32 R127, RZ, RZ, R229 ;  /* 0x000000ffff7f7224 */ /* 0x000fe400078e00e5 */
[----:B------:R-:W-:Y:S01]  /*6e80*/  FADD.FTZ R3, R168, R5 ;  /* 0x00000005a8037221 */ /* 0x000fe20000010000 */
[----:B------:R3:W5:Y:S01]  /*6e90*/  LDL.LU R229, [R1+0x44] ;  /* 0x0000440001e57983 */ /* 0x0007620000300800 */
[----:B------:R-:W-:Y:S02]  /*6ea0*/  FADD.FTZ R0, R251, R7 ;  /* 0x00000007fb007221 */ /* 0x000fe40000010000 */
[----:B------:R-:W-:Y:S01]  /*6eb0*/  FADD.FTZ R8, R218, R6 ;  /* 0x00000006da087221 */ /* 0x000fe20000010000 */
[----:B------:R3:W5:Y:S01]  /*6ec0*/  LDL.LU R228, [R1+0x40] ;  /* 0x0000400001e47983 */ /* 0x0007620000300800 */
[----:B------:R-:W-:-:S02]  /*6ed0*/  IMAD.MOV.U32 R97, RZ, RZ, R126 ;  /* 0x000000ffff617224 */ /* 0x000fc400078e007e */
[----:B------:R-:W-:Y:S01]  /*6ee0*/  FADD.FTZ R7, R170, R4 ;  /* 0x00000004aa077221 */ /* 0x000fe20000010000 */
[----:B------:R3:W5:Y:S01]  /*6ef0*/  LDL.LU R119, [R1+0x3c] ;  /* 0x00003c0001777983 */ /* 0x0007620000300800 */
[----:B------:R-:W-:Y:S02]  /*6f00*/  IMAD.MOV.U32 R98, RZ, RZ, R127 ;  /* 0x000000ffff627224 */ /* 0x000fe400078e007f */
[----:B------:R-:W-:Y:S01]  /*6f10*/  FADD.FTZ R6, R169, R3 ;  /* 0x00000003a9067221 */ /* 0x000fe20000010000 */
[----:B------:R3:W5:Y:S01]  /*6f20*/  LDL.LU R92, [R1+0x38] ;  /* 0x00003800015c7983 */ /* 0x0007620000300800 */
[----:B------:R-:W-:Y:S02]  /*6f30*/  FADD.FTZ R5, R246, R0 ;  /* 0x00000000f6057221 */ /* 0x000fe40000010000 */
[----:B------:R-:W-:Y:S02]  /*6f40*/  FADD.FTZ R4, R220, R8 ;  /* 0x00000008dc047221 */ /* 0x000fe40000010000 */
[----:B------:R-:W-:-:S02]  /*6f50*/  FADD.FTZ R3, R97, R7 ;  /* 0x0000000761037221 */ /* 0x000fc40000010000 */
[----:B------:R-:W-:Y:S02]  /*6f60*/  IMAD.MOV.U32 R103, RZ, RZ, R136 ;  /* 0x000000ffff677224 */ /* 0x000fe400078e0088 */
[----:B------:R-:W-:Y:S02]  /*6f70*/  FADD.FTZ R0, R98, R6 ;  /* 0x0000000662007221 */ /* 0x000fe40000010000 */
[----:B------:R-:W-:Y:S02]  /*6f80*/  FADD.FTZ R6, R250, R5 ;  /* 0x00000005fa067221 */ /* 0x000fe40000010000 */
[----:B------:R-:W-:Y:S02]  /*6f90*/  FADD.FTZ R4, R217, R4 ;  /* 0x00000004d9047221 */ /* 0x000fe40000010000 */
[----:B------:R-:W-:Y:S02]  /*6fa0*/  FADD.FTZ R5, R99, R3 ;  /* 0x0000000363057221 */ /* 0x000fe40000010000 */
[----:B------:R-:W-:-:S02]  /*6fb0*/  FADD.FTZ R3, R103, R0 ;  /* 0x0000000067037221 */ /* 0x000fc40000010000 */
[----:B------:R-:W-:Y:S02]  /*6fc0*/  FADD.FTZ R0, R219, R6 ;  /* 0x00000006db007221 */ /* 0x000fe40000010000 */
        /* <DEDUP_REMOVED lines=63> */
[----:B----4-:R-:W-:Y:S02]  /*73c0*/  FADD.FTZ R3, R21, R0 ;  /* 0x0000000015037221 */ /* 0x010fe40000010000 */
[----:B------:R-:W-:-:S02]  /*73d0*/  FADD.FTZ R0, R9, R4 ;  /* 0x0000000409007221 */ /* 0x000fc40000010000 */
[----:B------:R-:W-:Y:S02]  /*73e0*/  FADD.FTZ R5, R29, R5 ;  /* 0x000000051d057221 */ /* 0x000fe40000010000 */
[----:B------:R-:W-:Y:S02]  /*73f0*/  FADD.FTZ R6, R25, R6 ;  /* 0x0000000619067221 */ /* 0x000fe40000010000 */
[----:B--2---:R-:W-:Y:S02]  /*7400*/  FADD.FTZ R4, R20, R3 ;  /* 0x0000000314047221 */ /* 0x004fe40000010000 */
        /* <DEDUP_REMOVED lines=10> */
[----:B------:R-:W-:Y:S01]  /*74b0*/  FADD.FTZ R3, R26, R3 ;  /* 0x000000031a037221 */ /* 0x000fe20000010000 */
[----:B------:R3:W-:Y:S04]  /*74c0*/  STL [R1+0x20], R5 ;  /* 0x0000200501007387 */ /* 0x0007e80000100800 */
[----:B------:R3:W-:Y:S04]  /*74d0*/  STL [R1+0x1c], R4 ;  /* 0x00001c0401007387 */ /* 0x0007e80000100800 */
[----:B------:R3:W-:Y:S04]  /*74e0*/  STL [R1+0x14], R0 ;  /* 0x0000140001007387 */ /* 0x0007e80000100800 */
[----:B------:R3:W-:Y:S01]  /*74f0*/  STL [R1+0x18], R3 ;  /* 0x0000180301007387 */ /* 0x0007e20000100800 */
[----:B------:R-:W-:-:S02]  /*7500*/  F2FP.BF16.PACK_AB R176, R30, R29 ;  /* 0x0000001d1eb0723e */ /* 0x000fc400000010ff */
[----:B------:R-:W-:Y:S02]  /*7510*/  F2FP.BF16.PACK_AB R177, R24, R25 ;  /* 0x0000001918b1723e */ /* 0x000fe400000010ff */
[----:B------:R-:W-:Y:S02]  /*7520*/  F2FP.BF16.PACK_AB R178, R26, R28 ;  /* 0x0000001c1ab2723e */ /* 0x000fe400000010ff */
[----:B------:R-:W-:Y:S02]  /*7530*/  F2FP.BF16.PACK_AB R179, R22, R23 ;  /* 0x0000001716b3723e */ /* 0x000fe400000010ff */
[----:B------:R-:W-:Y:S02]  /*7540*/  F2FP.BF16.PACK_AB R180, R20, R21 ;  /* 0x0000001514b4723e */ /* 0x000fe400000010ff */
[----:B------:R-:W-:Y:S02]  /*7550*/  F2FP.BF16.PACK_AB R181, R10, R9 ;  /* 0x000000090ab5723e */ /* 0x000fe400000010ff */
[----:B------:R-:W-:-:S02]  /*7560*/  F2FP.BF16.PACK_AB R182, R14, R15 ;  /* 0x0000000f0eb6723e */ /* 0x000fc400000010ff */
[----:B------:R-:W-:Y:S01]  /*7570*/  F2FP.BF16.PACK_AB R183, R12, R11 ;  /* 0x0000000b0cb7723e */ /* 0x000fe200000010ff */
[C---:B------:R-:W-:Y:S08]  /*7580*/  HMMA.16816.F32.BF16 R120, R176.reuse, R132, R120 ;  /* 0x00000084b078723c */ /* 0x040ff00000041878 */
[C---:B------:R-:W-:Y:S08]  /*7590*/  HMMA.16816.F32.BF16 R128, R176.reuse, R134, R128 ;  /* 0x00000086b080723c */ /* 0x040ff00000041880 */
[C---:B------:R-:W-:Y:S08]  /*75a0*/  HMMA.16816.F32.BF16 R140, R176.reuse, R148, R140 ;  /* 0x00000094b08c723c */ /* 0x040ff0000004188c */
[C---:B------:R-:W-:Y:S08]  /*75b0*/  HMMA.16816.F32.BF16 R144, R176.reuse, R150, R144 ;  /* 0x00000096b090723c */ /* 0x040ff00000041890 */
[C---:B------:R-:W-:Y:S08]  /*75c0*/  HMMA.16816.F32.BF16 R156, R176.reuse, R164, R156 ;  /* 0x000000a4b09c723c */ /* 0x040ff0000004189c */
[----:B------:R-:W-:Y:S08]  /*75d0*/  HMMA.16816.F32.BF16 R160, R176, R166, R160 ;  /* 0x000000a6b0a0723c */ /* 0x000ff000000418a0 */
[C---:B------:R-:W-:Y:S08]  /*75e0*/  HMMA.16816.F32.BF16 R124, R180.reuse, R132, R64 ;  /* 0x00000084b47c723c */ /* 0x040ff00000041840 */
[C---:B------:R-:W-:Y:S08]  /*75f0*/  HMMA.16816.F32.BF16 R136, R180.reuse, R148, R52 ;  /* 0x00000094b488723c */ /* 0x040ff00000041834 */
[----:B------:R-:W-:Y:S08]  /*7600*/  HMMA.16816.F32.BF16 R152, R180, R164, R32 ;  /* 0x000000a4b498723c */ /* 0x000ff00000041820 */
[----:B------:R-:W-:Y:S08]  /*7610*/  HMMA.16816.F32.BF16 R172, R176, R16, R84 ;  /* 0x00000010b0ac723c */ /* 0x000ff00000041854 */
[C---:B------:R-:W-:Y:S08]  /*7620*/  HMMA.16816.F32.BF16 R132, R180.reuse, R134, R60 ;  /* 0x00000086b484723c */ /* 0x040ff0000004183c */
[C---:B------:R-:W-:Y:S08]  /*7630*/  HMMA.16816.F32.BF16 R148, R180.reuse, R150, R48 ;  /* 0x00000096b494723c */ /* 0x040ff00000041830 */
[C---:B------:R-:W-:Y:S08]  /*7640*/  HMMA.16816.F32.BF16 R164, R180.reuse, R166, R36 ;  /* 0x000000a6b4a4723c */ /* 0x040ff00000041824 */
[----:B------:R-:W-:Y:S08]  /*7650*/  HMMA.16816.F32.BF16 R168, R180, R16, R44 ;  /* 0x00000010b4a8723c */ /* 0x000ff0000004182c */
[-C--:B------:R-:W-:Y:S08]  /*7660*/  HMMA.16816.F32.BF16 R176, R176, R18.reuse, R76 ;  /* 0x00000012b0b0723c */ /* 0x080ff0000004184c */
[----:B------:R-:W-:Y:S01]  /*7670*/  HMMA.16816.F32.BF16 R180, R180, R18, R40 ;  /* 0x00000012b4b4723c */ /* 0x000fe20000041828 */
[----:B------:R-:W-:Y:S07]  /*7680*/  @!P2 BRA `(.L_x_2) ;  /* 0x000057700000a947 */ /* 0x000fee0003800000 */
[----:B---3-5:R-:W-:Y:S01]  /*7690*/  SHF.R.S32.HI R103, RZ, 0x1f, R92 ;  /* 0x0000001fff677819 */ /* 0x028fe2000001145c */
[----:B------:R-:W-:Y:S01]  /*76a0*/  IMAD.MOV.U32 R116, RZ, RZ, R72 ;  /* 0x000000ffff747224 */ /* 0x000fe200078e0048 */
[----:B------:R-:W-:Y:S01]  /*76b0*/  MOV R3, R73 ;  /* 0x0000004900037202 */ /* 0x000fe20000000f00 */
[----:B------:R-:W-:Y:S01]  /*76c0*/  IMAD.MOV.U32 R118, RZ, RZ, R2 ;  /* 0x000000ffff767224 */ /* 0x000fe200078e0002 */
[----:B------:R-:W-:Y:S01]  /*76d0*/  MOV R117, R71 ;  /* 0x0000004700757202 */ /* 0x000fe20000000f00 */
[C---:B------:R-:W-:Y:S01]  /*76e0*/  IMAD.SHL.U32 R242, R92.reuse, 0x2, RZ ;  /* 0x000000025cf27824 */ /* 0x040fe200078e00ff */
[----:B------:R-:W-:Y:S01]  /*76f0*/  SHF.L.U64.HI R243, R92, 0x1, R103 ;  /* 0x000000015cf37819 */ /* 0x000fe20000010267 */
[----:B------:R-:W-:-:S09]  /*7700*/  UIADD3 UR9, UR9, -0x2, URZ ;  /* 0xfffffffe09097890 */ /* 0x000fd2000fffe03f */
[----:B------:R-:W2:Y:S02]  /*7710*/  LDL R103, [R1+0x28] ;  /* 0x0000280001677983 */ /* 0x000ea40000100800 */
[----:B--2---:R-:W-:Y:S01]  /*7720*/  SHF.L.U32 R241, R103, 0x1, RZ ;  /* 0x0000000167f17819 */ /* 0x004fe200000006ff */
[----:B------:R-:W-:Y:S05]  /*7730*/  BRA `(.L_x_3) ;  /* 0x0000041000007947 */ /* 0x000fea0003800000 */
.L_x_5:
[----:B------:R-:W2:Y:S01]  /*7740*/  LDL R4, [R1+0x24] ;  /* 0x0000240001047983 */ /* 0x000ea20000100800 */
[----:B------:R-:W-:Y:S01]  /*7750*/  UIMAD UR4, UR9, 0x70, UR11 ;  /* 0x00000070090478a4 */ /* 0x000fe2000f8e020b */
[----:B------:R-:W-:Y:S05]  /*7760*/  IMAD.MOV.U32 R248, RZ, RZ, RZ ;  /* 0x000000fffff87224 */ /* 0x000fea00078e00ff */
[----:B------:R-:W-:Y:S05]  /*7770*/  IMAD.U32 R2, RZ, RZ, UR4 ;  /* 0x00000004ff027e24 */ /* 0x000fea000f8e00ff */
[----:B--2---:R-:W-:Y:S05]  /*7780*/  IADD3 R2, R2, -0x70, R4 ;  /* 0xffffff9002027810 */ /* 0x004fea0007ffe004 */
[----:B------:R-:W-:Y:S04]  /*7790*/  @P0 IMAD.HI.U32 R4, R2, c[0x0][0x2bc], RZ ;  /* 0x0000af0002040a27 */ /* 0x000fe800078e00ff */
[----:B------:R-:W-:Y:S01]  /*77a0*/  IMAD.MOV.U32 R0, RZ, RZ, R2 ;  /* 0x000000ffff007224 */ /* 0x000fe200078e0002 */
[----:B------:R-:W-:Y:S04]  /*77b0*/  @P0 SHF.R.U32.HI R0, RZ, c[0x0][0x2c0], R4 ;  /* 0x0000b000ff000a19 */ /* 0x000fe80000011604 */
[C---:B------:R-:W-:Y:S04]  /*77c0*/  @!P1 IADD3 R5, P2, R0.reuse, UR16, RZ ;  /* 0x0000001000059c10 */ /* 0x040fe8000ff5e0ff */
[----:B------:R-:W-:Y:S01]  /*77d0*/  @!P1 LEA.HI.X.SX32 R6, R0, UR14, 0x1, P2 ;  /* 0x0000000e00069c11 */ /* 0x000fe200090f0eff */
[----:B------:R-:W-:Y:S01]  /*77e0*/  IMAD.MOV R0, RZ, RZ, -R0 ;  /* 0x000000ffff007224 */ /* 0x000fe200078e0a00 */
[C---:B------:R-:W-:Y:S03]  /*77f0*/  @!P1 LEA R4, P2, R5.reuse, c[0x0][0x2a0], 0x2 ;  /* 0x0000a80005049a11 */ /* 0x040fe600078410ff */
[----:B------:R-:W-:Y:S01]  /*7800*/  IMAD R7, R0, c[0x0][0x2b8], R2 ;  /* 0x0000ae0000077a24 */ /* 0x000fe200078e0202 */
[----:B------:R-:W-:Y:S04]  /*7810*/  @!P1 LEA.HI.X R5, R5, c[0x0][0x2a4], R6, 0x2, P2 ;  /* 0x0000a90005059a11 */ /* 0x000fe800010f1406 */
[----:B------:R-:W-:Y:S01]  /*7820*/  STL [R1+0x10], R7 ;  /* 0x0000100701007387 */ /* 0x000fe20000100800 */
[----:B------:R-:W-:Y:S03]  /*7830*/  SHF.R.S32.HI R0, RZ, 0x1f, R7 ;  /* 0x0000001fff007819 */ /* 0x000fe60000011407 */
[----:B------:R1:W2:Y:S02]  /*7840*/  @!P1 LDG.E R248, [R4.64] ;  /* 0x0000000c04f89981 */ /* 0x0002a4000c1e1900 */
[----:B------:R-:W-:Y:S04]  /*7850*/  IMAD R0, R0, c[0x0][0x1e0], RZ ;  /* 0x0000780000007a24 */ /* 0x000fe800078e02ff */
[C---:B------:R-:W-:Y:S02]  /*7860*/  IMAD R0, R7.reuse, c[0x0][0x1e4], R0 ;  /* 0x0000790007007a24 */ /* 0x040fe400078e0200 */
[----:B-1----:R-:W-:Y:S04]  /*7870*/  IMAD.WIDE.U32 R4, R7, c[0x0][0x1e0], RZ ;  /* 0x0000780007047a25 */ /* 0x002fe800078e00ff */
[----:B------:R-:W-:Y:S01]  /*7880*/  IMAD.IADD R5, R5, 0x1, R0 ;  /* 0x0000000105057824 */ /* 0x000fe200078e0200 */
[----:B--2---:R-:W-:Y:S03]  /*7890*/  SHF.R.S32.HI R2, RZ, 0x1f, R248 ;  /* 0x0000001fff027819 */ /* 0x004fe600000114f8 */
[----:B------:R-:W-:Y:S04]  /*78a0*/  IMAD.WIDE.U32 R4, R248, c[0x0][0x1f0], R4 ;  /* 0x00007c00f8047a25 */ /* 0x000fe800078e0004 */
[----:B------:R-:W-:Y:S01]  /*78b0*/  IMAD R2, R2, c[0x0][0x1f0], RZ ;  /* 0x00007c0002027a24 */ /* 0x000fe200078e02ff */
[----:B------:R-:W-:Y:S03]  /*78c0*/  IADD3 R0, P4, R4, UR20, RZ ;  /* 0x0000001404007c10 */ /* 0x000fe6000ff9e0ff */
[----:B------:R-:W-:Y:S01]  /*78d0*/  IMAD R4, R248, c[0x0][0x1f4], R2 ;  /* 0x00007d00f8047a24 */ /* 0x000fe200078e0202 */
[C---:B------:R-:W-:Y:S04]  /*78e0*/  LEA R2, P2, R0.reuse, c[0x0][0x1c8], 0x1 ;  /* 0x0000720000027a11 */ /* 0x040fe800078408ff */
[----:B------:R-:W-:Y:S01]  /*78f0*/  IADD3.X R4, R5, UR15, R4, P4, !PT ;  /* 0x0000000f05047c10 */ /* 0x000fe2000a7fe404 */
[----:B------:R-:W1:Y:S03]  /*7900*/  SHFL.IDX PT, R6, R2, RZ, 0x181f ;  /* 0x00181fff02067589 */ /* 0x000e6600000e0000 */
[----:B------:R-:W-:Y:S01]  /*7910*/  LEA.HI.X R0, R0, c[0x0][0x1cc], R4, 0x1, P2 ;  /* 0x0000730000007a11 */ /* 0x000fe200010f0c04 */
[----:B------:R-:W-:Y:S04]  /*7920*/  SHFL.IDX PT, R12, R2, 0x2, 0x181f ;  /* 0x00581f00020c7f89 */ /* 0x000fe800000e0000 */
[----:B------:R-:W2:Y:S04]  /*7930*/  SHFL.IDX PT, R7, R0, RZ, 0x181f ;  /* 0x00181fff00077589 */ /* 0x000ea800000e0000 */
[----:B------:R-:W3:Y:S04]  /*7940*/  SHFL.IDX PT, R4, R2, 0x1, 0x181f ;  /* 0x00381f0002047f89 */ /* 0x000ee800000e0000 */
[----:B------:R-:W4:Y:S04]  /*7950*/  SHFL.IDX PT, R5, R0, 0x1, 0x181f ;  /* 0x00381f0000057f89 */ /* 0x000f2800000e0000 */
[----:B------:R-:W5:Y:S04]  /*7960*/  SHFL.IDX PT, R10, R2, 0x3, 0x181f ;  /* 0x00781f00020a7f89 */ /* 0x000f6800000e0000 */
[----:B------:R-:W5:Y:S01]  /*7970*/  SHFL.IDX PT, R9, R0, 0x2, 0x181f ;  /* 0x00581f0000097f89 */ /* 0x000f6200000e0000 */
[-C--:B-1----:R-:W-:Y:S03]  /*7980*/  IADD3 R6, P4, R6, R242.reuse, RZ ;  /* 0x000000f206067210 */ /* 0x082fe60007f9e0ff */
[----:B------:R-:W1:Y:S04]  /*7990*/  SHFL.IDX PT, R8, R2, 0x4, 0x181f ;  /* 0x00981f0002087f89 */ /* 0x000e6800000e0000 */
[----:B------:R-:W1:Y:S01]  /*79a0*/  SHFL.IDX PT, R11, R2, 0x5, 0x181f ;  /* 0x00b81f00020b7f89 */ /* 0x000e6200000e0000 */
[--C-:B--2---:R-:W-:Y:S03]  /*79b0*/  IMAD.X R7, R7, 0x1, R243.reuse, P4 ;  /* 0x0000000107077824 */ /* 0x104fe600020e06f3 */
[----:B------:R-:W2:Y:S01]  /*79c0*/  SHFL.IDX PT, R16, R0, 0x3, 0x181f ;  /* 0x00781f0000107f89 */ /* 0x000ea200000e0000 */
[-C--:B---3--:R-:W-:Y:S03]  /*79d0*/  IADD3 R4, P2, R4, R242.reuse, RZ ;  /* 0x000000f204047210 */ /* 0x088fe60007f5e0ff */
[----:B------:R3:W-:Y:S01]  /*79e0*/  LDGSTS.E.BYPASS.LTC128B.128 [R241+0x3900], [R6.64], !P3 ;  /* 0x0390000006f17fae */ /* 0x0007e2000d901d4c */
[-C--:B----4-:R-:W-:Y:S02]  /*79f0*/  IADD3.X R5, R5, R243.reuse, RZ, P2, !PT ;  /* 0x000000f305057210 */ /* 0x090fe400017fe4ff */
[-C--:B------:R-:W-:Y:S01]  /*7a00*/  IADD3 R12, P2, R12, R242.reuse, RZ ;  /* 0x000000f20c0c7210 */ /* 0x080fe20007f5e0ff */
[----:B------:R-:W4:Y:S01]  /*7a10*/  SHFL.IDX PT, R15, R0, 0x4, 0x181f ;  /* 0x00981f00000f7f89 */ /* 0x000f2200000e0000 */
[-C--:B-----5:R-:W-:Y:S03]  /*7a20*/  IADD3 R10, P6, R10, R242.reuse, RZ ;  /* 0x000000f20a0a7210 */ /* 0x0a0fe60007fde0ff */
[----:B------:R5:W-:Y:S01]  /*7a30*/  LDGSTS.E.BYPASS.LTC128B.128 [R241+0x4100], [R4.64], !P3 ;  /* 0x0410000004f17fae */ /* 0x000be2000d901d4c */
[--C-:B------:R-:W-:Y:S03]  /*7a40*/  IMAD.X R13, R9, 0x1, R243.reuse, P2 ;  /* 0x00000001090d7824 */ /* 0x100fe600010e06f3 */
[----:B------:R-:W5:Y:S01]  /*7a50*/  SHFL.IDX PT, R2, R2, 0x6, 0x181f ;  /* 0x00d81f0002027f89 */ /* 0x000f6200000e0000 */
[-C--:B-1----:R-:W-:Y:S03]  /*7a60*/  IADD3 R8, P5, R8, R242.reuse, RZ ;  /* 0x000000f208087210 */ /* 0x082fe60007fbe0ff */
[----:B------:R-:W1:Y:S04]  /*7a70*/  SHFL.IDX PT, R14, R0, 0x5, 0x181f ;  /* 0x00b81f00000e7f89 */ /* 0x000e6800000e0000 */
[----:B------:R-:W1:Y:S04]  /*7a80*/  SHFL.IDX PT, R0, R0, 0x6, 0x181f ;  /* 0x00d81f0000007f89 */ /* 0x000e6800000e0000 */
[----:B------:R1:W-:Y:S01]  /*7a90*/  LDGSTS.E.BYPASS.LTC128B.128 [R241+0x4900], [R12.64], !P3 ;  /* 0x049000000cf17fae */ /* 0x0003e2000d901d4c */
[-C--:B---3--:R-:W-:Y:S01]  /*7aa0*/  IADD3 R6, P4, R11, R242.reuse, RZ ;  /* 0x000000f20b067210 */ /* 0x088fe20007f9e0ff */
[--C-:B--2---:R-:W-:Y:S02]  /*7ab0*/  IMAD.X R11, R16, 0x1, R243.reuse, P6 ;  /* 0x00000001100b7824 */ /* 0x104fe400030e06f3 */
[--C-:B----4-:R-:W-:Y:S03]  /*7ac0*/  IMAD.X R9, R15, 0x1, R243.reuse, P5 ;  /* 0x000000010f097824 */ /* 0x110fe600028e06f3 */
[----:B------:R2:W-:Y:S01]  /*7ad0*/  LDGSTS.E.BYPASS.LTC128B.128 [R241+0x5100], [R10.64], !P3 ;  /* 0x051000000af17fae */ /* 0x0005e2000d901d4c */
[----:B-----5:R-:W-:Y:S03]  /*7ae0*/  IADD3 R4, P2, R2, R242, RZ ;  /* 0x000000f202047210 */ /* 0x020fe60007f5e0ff */
[----:B------:R2:W-:Y:S01]  /*7af0*/  LDGSTS.E.BYPASS.LTC128B.128 [R241+0x5900], [R8.64], !P3 ;  /* 0x0590000008f17fae */ /* 0x0005e2000d901d4c */
[----:B-1----:R-:W-:Y:S01]  /*7b00*/  IADD3.X R7, R14, R243, RZ, P4, !PT ;  /* 0x000000f30e077210 */ /* 0x002fe200027fe4ff */
[----:B------:R-:W-:Y:S04]  /*7b10*/  IMAD.X R5, R0, 0x1, R243, P2 ;  /* 0x0000000100057824 */ /* 0x000fe800010e06f3 */
[----:B------:R2:W-:Y:S04]  /*7b20*/  LDGSTS.E.BYPASS.LTC128B.128 [R241+0x6100], [R6.64], !P3 ;  /* 0x0610000006f17fae */ /* 0x0005e8000d901d4c */
[----:B------:R2:W-:Y:S01]  /*7b30*/  LDGSTS.E.BYPASS.LTC128B.128 [R241+0x6900], [R4.64], !P3 ;  /* 0x0690000004f17fae */ /* 0x0005e2000d901d4c */
[----:B------:R-:W-:-:S05]  /*7b40*/  BRA `(.L_x_4) ;  /* 0x00001b1000007947 */ /* 0x000fca0003800000 */
.L_x_3:
[----:B------:R-:W2:Y:S01]  /*7b50*/  LDL R2, [R1+0x10] ;  /* 0x0000100001027983 */ /* 0x000ea20000100800 */
[----:B------:R-:W-:Y:S04]  /*7b60*/  DEPBAR.LE SB0, 0x0 ;  /* 0x000080000000791a */ /* 0x000fe80000000000 */
[----:B------:R-:W-:Y:S01]  /*7b70*/  BAR.SYNC.DEFER_BLOCKING 0x0 ;  /* 0x0000000000007b1d */ /* 0x000fe20000010000 */
[----:B------:R-:W-:Y:S07]  /*7b80*/  UISETP.GE.AND UP0, UPT, UR9, 0x1, UPT ;  /* 0x000000010900788c */ /* 0x000fee000bf06270 */
[----:B------:R-:W-:Y:S08]  /*7b90*/  LDSM.16.M88.4 R112, [R230+0x7100] ;  /* 0x00710000e670783b */ /* 0x000ff00000000200 */
[----:B------:R-:W1:Y:S08]  /*7ba0*/  LDSM.16.M88.4 R16, [R119+0x3900] ;  /* 0x003900007710783b */ /* 0x000e700000000200 */
[----:B------:R-:W3:Y:S08]  /*7bb0*/  LDSM.16.M88.4 R108, [R230+0x9100] ;  /* 0x00910000e66c783b */ /* 0x000ef00000000200 */
[----:B------:R-:W4:Y:S08]  /*7bc0*/  LDSM.16.M88.4 R32, [R119+0x4100] ;  /* 0x004100007720783b */ /* 0x000f300000000200 */
[----:B------:R-:W5:Y:S08]  /*7bd0*/  LDSM.16.M88.4 R48, [R119+0x4900] ;  /* 0x004900007730783b */ /* 0x000f700000000200 */
[----:B------:R-:W1:Y:S08]  /*7be0*/  LDSM.16.M88.4 R64, [R119+0x5100] ;  /* 0x005100007740783b */ /* 0x000e700000000200 */
[----:B------:R-:W1:Y:S08]  /*7bf0*/  LDSM.16.M88.4 R80, [R119+0x5900] ;  /* 0x005900007750783b */ /* 0x000e700000000200 */
[----:B------:R-:W-:Y:S08]  /*7c00*/  LDSM.16.M88.4 R96, [R119+0x6100] ;  /* 0x006100007760783b */ /* 0x000ff00000000200 */
[----:B------:R-:W-:Y:S08]  /*7c10*/  LDSM.16.M88.4 R184, [R119+0x6900] ;  /* 0x0069000077b8783b */ /* 0x000ff00000000200 */
[----:B------:R-:W-:Y:S08]  /*7c20*/  LDSM.16.M88.4 R188, [R233+0x7100] ;  /* 0x00710000e9bc783b */ /* 0x000ff00000000200 */
[----:B------:R-:W-:Y:S08]  /*7c30*/  LDSM.16.M88.4 R192, [R234] ;  /* 0x00000000eac0783b */ /* 0x000ff00000000200 */
[----:B------:R-:W-:Y:S08]  /*7c40*/  LDSM.16.M88.4 R196, [R233+0x9100] ;  /* 0x00910000e9c4783b */ /* 0x000ff00000000200 */
[----:B------:R-:W-:Y:S08]  /*7c50*/  LDSM.16.M88.4 R200, [R240] ;  /* 0x00000000f0c8783b */ /* 0x000ff00000000200 */
[----:B------:R-:W-:Y:S08]  /*7c60*/  LDSM.16.M88.4 R204, [R239] ;  /* 0x00000000efcc783b */ /* 0x000ff00000000200 */
[----:B------:R-:W-:Y:S08]  /*7c70*/  LDSM.16.M88.4 R208, [R238] ;  /* 0x00000000eed0783b */ /* 0x000ff00000000200 */
[----:B------:R-:W-:Y:S08]  /*7c80*/  LDSM.16.M88.4 R212, [R237] ;  /* 0x00000000edd4783b */ /* 0x000ff00000000200 */
[----:B------:R-:W-:Y:S08]  /*7c90*/  LDSM.16.M88.4 R216, [R236] ;  /* 0x00000000ecd8783b */ /* 0x000ff00000000200 */
[----:B------:R-:W-:Y:S01]  /*7ca0*/  LDSM.16.M88.4 R220, [R235] ;  /* 0x00000000ebdc783b */ /* 0x000fe20000000200 */
[----:B--2---:R-:W-:Y:S01]  /*7cb0*/  IMAD.WIDE.U32 R52, R2, c[0x0][0x208], RZ ;  /* 0x0000820002347a25 */ /* 0x004fe200078e00ff */
[-C--:B-1----:R-:W-:Y:S03]  /*7cc0*/  HMMA.16816.F32.BF16 R4, R112, R16.reuse, RZ ;  /* 0x000000107004723c */ /* 0x082fe600000418ff */
[----:B------:R-:W-:Y:S05]  /*7cd0*/  SHF.R.S32.HI R0, RZ, 0x1f, R2 ;  /* 0x0000001fff007819 */ /* 0x000fea0000011402 */
[C---:B---3--:R-:W-:Y:S04]  /*7ce0*/  HMMA.16816.F32.BF16 R8, R108.reuse, R16, RZ ;  /* 0x000000106c08723c */ /* 0x048fe800000418ff */
[----:B------:R-:W-:Y:S04]  /*7cf0*/  IMAD R0, R0, c[0x0][0x208], RZ ;  /* 0x0000820000007a24 */ /* 0x000fe800078e02ff */
[-C--:B------:R-:W-:Y:S01]  /*7d00*/  HMMA.16816.F32.BF16 R12, R108, R18.reuse, RZ ;  /* 0x000000126c0c723c */ /* 0x080fe200000418ff */
[----:B------:R-:W-:Y:S05]  /*7d10*/  IMAD R0, R2, c[0x0][0x20c], R0 ;  /* 0x0000830002007a24 */ /* 0x000fea00078e0200 */
[----:B------:R-:W-:Y:S02]  /*7d20*/  IADD3 R53, R53, R0, RZ ;  /* 0x0000000035357210 */ /* 0x000fe40007ffe0ff */
[C---:B------:R-:W-:Y:S04]  /*7d30*/  HMMA.16816.F32.BF16 R16, R112.reuse, R18, RZ ;  /* 0x000000127010723c */ /* 0x040fe800000418ff */
[----:B------:R-:W-:Y:S01]  /*7d40*/  IMAD.WIDE.U32 R60, R248, c[0x0][0x218], R52 ;  /* 0x00008600f83c7a25 */ /* 0x000fe200078e0034 */
[----:B------:R-:W-:Y:S03]  /*7d50*/  SHF.R.S32.HI R0, RZ, 0x1f, R248 ;  /* 0x0000001fff007819 */ /* 0x000fe600000114f8 */
[-C--:B----4-:R-:W-:Y:S01]  /*7d60*/  HMMA.16816.F32.BF16 R20, R112, R32.reuse, RZ ;  /* 0x000000207014723c */ /* 0x090fe200000418ff */
[----:B------:R-:W-:Y:S03]  /*7d70*/  IADD3 R2, P2, R60, UR22, RZ ;  /* 0x000000163c027c10 */ /* 0x000fe6000ff5e0ff */
[----:B------:R-:W-:Y:S04]  /*7d80*/  IMAD R0, R0, c[0x0][0x218], RZ ;  /* 0x0000860000007a24 */ /* 0x000fe800078e02ff */
[C---:B------:R-:W-:Y:S04]  /*7d90*/  HMMA.16816.F32.BF16 R24, R108.reuse, R32, RZ ;  /* 0x000000206c18723c */ /* 0x040fe800000418ff */
[----:B------:R-:W-:Y:S04]  /*7da0*/  IMAD R0, R248, c[0x0][0x21c], R0 ;  /* 0x00008700f8007a24 */ /* 0x000fe800078e0200 */
[-C--:B------:R-:W-:Y:S08]  /*7db0*/  HMMA.16816.F32.BF16 R28, R108, R34.reuse, RZ ;  /* 0x000000226c1c723c */ /* 0x080ff000000418ff */
[C---:B------:R-:W-:Y:S08]  /*7dc0*/  HMMA.16816.F32.BF16 R32, R112.reuse, R34, RZ ;  /* 0x000000227020723c */ /* 0x040ff000000418ff */
[-C--:B-----5:R-:W-:Y:S08]  /*7dd0*/  HMMA.16816.F32.BF16 R36, R112, R48.reuse, RZ ;  /* 0x000000307024723c */ /* 0x0a0ff000000418ff */
[C---:B------:R-:W-:Y:S08]  /*7de0*/  HMMA.16816.F32.BF16 R40, R108.reuse, R48, RZ ;  /* 0x000000306c28723c */ /* 0x040ff000000418ff */
[-C--:B------:R-:W-:Y:S08]  /*7df0*/  HMMA.16816.F32.BF16 R44, R108, R50.reuse, RZ ;  /* 0x000000326c2c723c */ /* 0x080ff000000418ff */
[C---:B------:R-:W-:Y:S08]  /*7e00*/  HMMA.16816.F32.BF16 R48, R112.reuse, R50, RZ ;  /* 0x000000327030723c */ /* 0x040ff000000418ff */
[-C--:B------:R-:W-:Y:S08]  /*7e10*/  HMMA.16816.F32.BF16 R52, R112, R64.reuse, RZ ;  /* 0x000000407034723c */ /* 0x080ff000000418ff */
[C---:B------:R-:W-:Y:S07]  /*7e20*/  HMMA.16816.F32.BF16 R56, R108.reuse, R64, RZ ;  /* 0x000000406c38723c */ /* 0x040fee00000418ff */
[----:B------:R-:W-:Y:S02]  /*7e30*/  IADD3.X R64, R61, UR5, R0, P2, !PT ;  /* 0x000000053d407c10 */ /* 0x000fe400097fe400 */
[C---:B------:R-:W-:Y:S01]  /*7e40*/  LEA R0, P2, R2.reuse, c[0x0][0x1f8], 0x1 ;  /* 0x00007e0002007a11 */ /* 0x040fe200078408ff */
[-C--:B------:R-:W-:Y:S03]  /*7e50*/  HMMA.16816.F32.BF16 R60, R108, R66.reuse, RZ ;  /* 0x000000426c3c723c */ /* 0x080fe600000418ff */
[----:B------:R-:W-:Y:S01]  /*7e60*/  LEA.HI.X R2, R2, c[0x0][0x1fc], R64, 0x1, P2 ;  /* 0x00007f0002027a11 */ /* 0x000fe200010f0c40 */
[----:B------:R-:W1:Y:S04]  /*7e70*/  SHFL.IDX PT, R84, R0, RZ, 0x181f ;  /* 0x00181fff00547589 */ /* 0x000e6800000e0000 */
[C---:B------:R-:W-:Y:S04]  /*7e80*/  HMMA.16816.F32.BF16 R64, R112.reuse, R66, RZ ;  /* 0x000000427040723c */ /* 0x040fe800000418ff */
[----:B------:R-:W2:Y:S04]  /*7e90*/  SHFL.IDX PT, R85, R2, RZ, 0x181f ;  /* 0x00181fff02557589 */ /* 0x000ea800000e0000 */
[-C--:B------:R-:W-:Y:S04]  /*7ea0*/  HMMA.16816.F32.BF16 R68, R112, R80.reuse, RZ ;  /* 0x000000507044723c */ /* 0x080fe800000418ff */
[----:B------:R-:W3:Y:S04]  /*7eb0*/  SHFL.IDX PT, R88, R0, 0x1, 0x181f ;  /* 0x00381f0000587f89 */ /* 0x000ee800000e0000 */
[C---:B------:R-:W-:Y:S04]  /*7ec0*/  HMMA.16816.F32.BF16 R72, R108.reuse, R80, RZ ;  /* 0x000000506c48723c */ /* 0x040fe800000418ff */
[-C--:B-1----:R-:W-:Y:S01]  /*7ed0*/  IADD3 R84, P2, R84, R242.reuse, RZ ;  /* 0x000000f254547210 */ /* 0x082fe20007f5e0ff */
[----:B------:R-:W1:Y:S03]  /*7ee0*/  SHFL.IDX PT, R89, R2, 0x1, 0x181f ;  /* 0x00381f0002597f89 */ /* 0x000e6600000e0000 */
[-C--:B------:R-:W-:Y:S01]  /*7ef0*/  HMMA.16816.F32.BF16 R76, R108, R82.reuse, RZ ;  /* 0x000000526c4c723c */ /* 0x080fe200000418ff */
[-C--:B--2---:R-:W-:Y:S04]  /*7f00*/  IADD3.X R85, R85, R243.reuse, RZ, P2, !PT ;  /* 0x000000f355557210 */ /* 0x084fe800017fe4ff */
[----:B------:R-:W2:Y:S03]  /*7f10*/  SHFL.IDX PT, R94, R0, 0x2, 0x181f ;  /* 0x00581f00005e7f89 */ /* 0x000ea600000e0000 */
[C---:B------:R-:W-:Y:S04]  /*7f20*/  HMMA.16816.F32.BF16 R80, R112.reuse, R82, RZ ;  /* 0x000000527050723c */ /* 0x040fe800000418ff */
[-C--:B---3--:R-:W-:Y:S01]  /*7f30*/  IADD3 R88, P5, R88, R242.reuse, RZ ;  /* 0x000000f258587210 */ /* 0x088fe20007fbe0ff */
[----:B------:R3:W-:Y:S03]  /*7f40*/  LDGSTS.E.BYPASS.LTC128B.128 [R241+0x100], [R84.64], !P3 ;  /* 0x0010000054f17fae */ /* 0x0007e6000d901d4c */
[-C--:B-1----:R-:W-:Y:S05]  /*7f50*/  IADD3.X R89, R89, R243.reuse, RZ, P5, !PT ;  /* 0x000000f359597210 */ /* 0x082fea0002ffe4ff */
[----:B------:R-:W1:Y:S01]  /*7f60*/  SHFL.IDX PT, R92, R0, 0x3, 0x181f ;  /* 0x00781f00005c7f89 */ /* 0x000e6200000e0000 */
[-C--:B--2---:R-:W-:Y:S07]  /*7f70*/  IADD3 R94, P4, R94, R242.reuse, RZ ;  /* 0x000000f25e5e7210 */ /* 0x084fee0007f9e0ff */
[----:B------:R2:W-:Y:S08]  /*7f80*/  LDGSTS.E.BYPASS.LTC128B.128 [R241+0x900], [R88.64], !P3 ;  /* 0x0090000058f17fae */ /* 0x0005f0000d901d4c */
[----:B------:R-:W4:Y:S01]  /*7f90*/  SHFL.IDX PT, R91, R2, 0x2, 0x181f ;  /* 0x00581f00025b7f89 */ /* 0x000f2200000e0000 */
[-C--:B---3--:R-:W-:Y:S01]  /*7fa0*/  HMMA.16816.F32.BF16 R84, R112, R96.reuse, RZ ;  /* 0x000000607054723c */ /* 0x088fe200000418ff */
[-C--:B-1----:R-:W-:Y:S06]  /*7fb0*/  IADD3 R92, P2, R92, R242.reuse, RZ ;  /* 0x000000f25c5c7210 */ /* 0x082fec0007f5e0ff */
[----:B------:R-:W1:Y:S08]  /*7fc0*/  SHFL.IDX PT, R90, R2, 0x3, 0x181f ;  /* 0x00781f00025a7f89 */ /* 0x000e7000000e0000 */
[----:B------:R-:W3:Y:S01]  /*7fd0*/  SHFL.IDX PT, R100, R0, 0x4, 0x181f ;  /* 0x00981f0000647f89 */ /* 0x000ee200000e0000 */
[-C--:B----4-:R-:W-:Y:S07]  /*7fe0*/  IADD3.X R95, R91, R243.reuse, RZ, P4, !PT ;  /* 0x000000f35b5f7210 */ /* 0x090fee00027fe4ff */
[----:B------:R-:W4:Y:S08]  /*7ff0*/  SHFL.IDX PT, R103, R2, 0x4, 0x181f ;  /* 0x00981f0002677f89 */ /* 0x000f3000000e0000 */
[----:B------:R5:W-:Y:S01]  /*8000*/  LDGSTS.E.BYPASS.LTC128B.128 [R241+0x1100], [R94.64], !P3 ;  /* 0x011000005ef17fae */ /* 0x000be2000d901d4c */
[-C--:B-1----:R-:W-:Y:S02]  /*8010*/  IADD3.X R93, R90, R243.reuse, RZ, P2, !PT ;  /* 0x000000f35a5d7210 */ /* 0x082fe400017fe4ff */
[C---:B--2---:R-:W-:Y:S05]  /*8020*/  HMMA.16816.F32.BF16 R88, R108.reuse, R96, RZ ;  /* 0x000000606c58723c */ /* 0x044fea00000418ff */
[----:B------:R5:W-:Y:S02]  /*8030*/  LDGSTS.E.BYPASS.LTC128B.128 [R241+0x1900], [R92.64], !P3 ;  /* 0x019000005cf17fae */ /* 0x000be4000d901d4c */
[-C--:B---3--:R-:W-:Y:S05]  /*8040*/  IADD3 R96, P5, R100, R242.reuse, RZ ;  /* 0x000000f264607210 */ /* 0x088fea0007fbe0ff */
[-C--:B----4-:R-:W-:Y:S01]  /*8050*/  IADD3.X R97, R103, R243.reuse, RZ, P5, !PT ;  /* 0x000000f367617210 */ /* 0x090fe20002ffe4ff */
[----:B------:R-:W1:Y:S08]  /*8060*/  SHFL.IDX PT, R102, R0, 0x5, 0x181f ;  /* 0x00b81f0000667f89 */ /* 0x000e7000000e0000 */
[----:B------:R2:W-:Y:S08]  /*8070*/  LDGSTS.E.BYPASS.LTC128B.128 [R241+0x2100], [R96.64], !P3 ;  /* 0x0210000060f17fae */ /* 0x0005f0000d901d4c */
[----:B------:R-:W3:Y:S01]  /*8080*/  SHFL.IDX PT, R101, R2, 0x5, 0x181f ;  /* 0x00b81f0002657f89 */ /* 0x000ee200000e0000 */
[-C--:B-----5:R-:W-:Y:S01]  /*8090*/  HMMA.16816.F32.BF16 R92, R108, R98.reuse, RZ ;  /* 0x000000626c5c723c */ /* 0x0a0fe200000418ff */
[-C--:B-1----:R-:W-:Y:S06]  /*80a0*/  IADD3 R102, P4, R102, R242.reuse, RZ ;  /* 0x000000f266667210 */ /* 0x082fec0007f9e0ff */
[----:B------:R-:W1:Y:S08]  /*80b0*/  SHFL.IDX PT, R0, R0, 0x6, 0x181f ;  /* 0x00d81f0000007f89 */ /* 0x000e7000000e0000 */
[----:B------:R-:W4:Y:S01]  /*80c0*/  SHFL.IDX PT, R2, R2, 0x6, 0x181f ;  /* 0x00d81f0002027f89 */ /* 0x000f2200000e0000 */
[C---:B--2---:R-:W-:Y:S02]  /*80d0*/  HMMA.16816.F32.BF16 R96, R112.reuse, R98, RZ ;  /* 0x000000627060723c */ /* 0x044fe400000418ff */
[-C--:B---3--:R-:W-:Y:S05]  /*80e0*/  IADD3.X R103, R101, R243.reuse, RZ, P4, !PT ;  /* 0x000000f365677210 */ /* 0x088fea00027fe4ff */
[----:B------:R2:W-:Y:S01]  /*80f0*/  LDGSTS.E.BYPASS.LTC128B.128 [R241+0x2900], [R102.64], !P3 ;  /* 0x0290000066f17fae */ /* 0x0005e2000d901d4c */
[----:B-1----:R-:W-:Y:S04]  /*8100*/  IADD3 R100, P2, R0, R242, RZ ;  /* 0x000000f200647210 */ /* 0x002fe80007f5e0ff */
[----:B----4-:R-:W-:Y:S02]  /*8110*/  IADD3.X R101, R2, R243, RZ, P2, !PT ;  /* 0x000000f302657210 */ /* 0x010fe400017fe4ff */
[----:B------:R-:W-:Y:S03]  /*8120*/  PLOP3.LUT P2, PT, PT, PT, UP0, 0x80, 0x0 ;  /* 0x000000000000781c */ /* 0x000fe60003f4f008 */
[----:B------:R2:W-:Y:S08]  /*8130*/  LDGSTS.E.BYPASS.LTC128B.128 [R241+0x3100], [R100.64], !P3 ;  /* 0x0310000064f17fae */ /* 0x0005f0000d901d4c */
[----:B------:R-:W0:Y:S01]  /*8140*/  LDGDEPBAR ;  /* 0x00000000000079af */ /* 0x000e220000000000 */
[-C--:B--2---:R-:W-:Y:S08]  /*8150*/  HMMA.16816.F32.BF16 R100, R112, R184.reuse, RZ ;  /* 0x000000b87064723c */ /* 0x084ff000000418ff */
[C---:B------:R-:W-:Y:S08]  /*8160*/  HMMA.16816.F32.BF16 R104, R108.reuse, R184, RZ ;  /* 0x000000b86c68723c */ /* 0x040ff000000418ff */
[-C--:B------:R-:W-:Y:S08]  /*8170*/  HMMA.16816.F32.BF16 R108, R108, R186.reuse, RZ ;  /* 0x000000ba6c6c723c */ /* 0x080ff000000418ff */
[----:B------:R-:W-:Y:S01]  /*8180*/  HMMA.16816.F32.BF16 R112, R112, R186, RZ ;  /* 0x000000ba7070723c */ /* 0x000fe200000418ff */
[----:B------:R-:W-:Y:S07]  /*8190*/  LDSM.16.M88.4 R184, [R231+0x7100] ;  /* 0x00710000e7b8783b */ /* 0x000fee0000000200 */
[-C--:B------:R-:W-:Y:S08]  /*81a0*/  HMMA.16816.F32.BF16 R4, R188, R192.reuse, R4 ;  /* 0x000000c0bc04723c */ /* 0x080ff00000041804 */
[C---:B------:R-:W-:Y:S08]  /*81b0*/  HMMA.16816.F32.BF16 R8, R196.reuse, R192, R8 ;  /* 0x000000c0c408723c */ /* 0x040ff00000041808 */
[-C--:B------:R-:W-:Y:S08]  /*81c0*/  HMMA.16816.F32.BF16 R12, R196, R194.reuse, R12 ;  /* 0x000000c2c40c723c */ /* 0x080ff0000004180c */
[C---:B------:R-:W-:Y:S01]  /*81d0*/  HMMA.16816.F32.BF16 R16, R188.reuse, R194, R16 ;  /* 0x000000c2bc10723c */ /* 0x040fe20000041810 */
[----:B------:R-:W1:Y:S07]  /*81e0*/  LDSM.16.M88.4 R192, [R229+0x3900] ;  /* 0x00390000e5c0783b */ /* 0x000e6e0000000200 */
[-C--:B------:R-:W-:Y:S08]  /*81f0*/  HMMA.16816.F32.BF16 R20, R188, R200.reuse, R20 ;  /* 0x000000c8bc14723c */ /* 0x080ff00000041814 */
[C---:B------:R-:W-:Y:S08]  /*8200*/  HMMA.16816.F32.BF16 R24, R196.reuse, R200, R24 ;  /* 0x000000c8c418723c */ /* 0x040ff00000041818 */
[-C--:B------:R-:W-:Y:S08]  /*8210*/  HMMA.16816.F32.BF16 R28, R196, R202.reuse, R28 ;  /* 0x000000cac41c723c */ /* 0x080ff0000004181c */
[C---:B------:R-:W-:Y:S01]  /*8220*/  HMMA.16816.F32.BF16 R32, R188.reuse, R202, R32 ;  /* 0x000000cabc20723c */ /* 0x040fe20000041820 */
[----:B------:R-:W2:Y:S07]  /*8230*/  LDSM.16.M88.4 R200, [R231+0x9100] ;  /* 0x00910000e7c8783b */ /* 0x000eae0000000200 */
[-C--:B------:R-:W-:Y:S08]  /*8240*/  HMMA.16816.F32.BF16 R36, R188, R204.reuse, R36 ;  /* 0x000000ccbc24723c */ /* 0x080ff00000041824 */
[C---:B------:R-:W-:Y:S08]  /*8250*/  HMMA.16816.F32.BF16 R40, R196.reuse, R204, R40 ;  /* 0x000000ccc428723c */ /* 0x040ff00000041828 */
[-C--:B------:R-:W-:Y:S08]  /*8260*/  HMMA.16816.F32.BF16 R44, R196, R206.reuse, R44 ;  /* 0x000000cec42c723c */ /* 0x080ff0000004182c */
[C---:B------:R-:W-:Y:S01]  /*8270*/  HMMA.16816.F32.BF16 R48, R188.reuse, R206, R48 ;  /* 0x000000cebc30723c */ /* 0x040fe20000041830 */
[----:B------:R-:W3:Y:S07]  /*8280*/  LDSM.16.M88.4 R204, [R229+0x4100] ;  /* 0x00410000e5cc783b */ /* 0x000eee0000000200 */
[-C--:B------:R-:W-:Y:S08]  /*8290*/  HMMA.16816.F32.BF16 R52, R188, R208.reuse, R52 ;  /* 0x000000d0bc34723c */ /* 0x080ff00000041834 */
[C---:B------:R-:W-:Y:S08]  /*82a0*/  HMMA.16816.F32.BF16 R56, R196.reuse, R208, R56 ;  /* 0x000000d0c438723c */ /* 0x040ff00000041838 */
[-C--:B------:R-:W-:Y:S08]  /*82b0*/  HMMA.16816.F32.BF16 R60, R196, R210.reuse, R60 ;  /* 0x000000d2c43c723c */ /* 0x080ff0000004183c */
[C---:B------:R-:W-:Y:S01]  /*82c0*/  HMMA.16816.F32.BF16 R64, R188.reuse, R210, R64 ;  /* 0x000000d2bc40723c */ /* 0x040fe20000041840 */
[----:B------:R-:W-:Y:S07]  /*82d0*/  LDSM.16.M88.4 R208, [R229+0x6100] ;  /* 0x00610000e5d0783b */ /* 0x000fee0000000200 */
        /* <DEDUP_REMOVED lines=9> */
[----:B------:R-:W-:Y:S07]  /*8370*/  LDSM.16.M88.4 R216, [R228] ;  /* 0x00000000e4d8783b */ /* 0x000fee0000000200 */
[-C--:B------:R-:W-:Y:S08]  /*8380*/  HMMA.16816.F32.BF16 R100, R188, R220.reuse, R100 ;  /* 0x000000dcbc64723c */ /* 0x080ff00000041864 */
[C---:B------:R-:W-:Y:S08]  /*8390*/  HMMA.16816.F32.BF16 R104, R196.reuse, R220, R104 ;  /* 0x000000dcc468723c */ /* 0x040ff00000041868 */
[-C--:B------:R-:W-:Y:S01]  /*83a0*/  HMMA.16816.F32.BF16 R108, R196, R222.reuse, R108 ;  /* 0x000000dec46c723c */ /* 0x080fe2000004186c */
[----:B------:R-:W-:Y:S07]  /*83b0*/  LDSM.16.M88.4 R196, [R229+0x5100] ;  /* 0x00510000e5c4783b */ /* 0x000fee0000000200 */
[----:B------:R-:W-:Y:S01]  /*83c0*/  HMMA.16816.F32.BF16 R112, R188, R222, R112 ;  /* 0x000000debc70723c */ /* 0x000fe20000041870 */
[----:B------:R-:W4:Y:S07]  /*83d0*/  LDSM.16.M88.4 R188, [R229+0x4900] ;  /* 0x00490000e5bc783b */ /* 0x000f2e0000000200 */
[-C--:B-1----:R-:W-:Y:S08]  /*83e0*/  HMMA.16816.F32.BF16 R4, R184, R192.reuse, R4 ;  /* 0x000000c0b804723c */ /* 0x082ff00000041804 */
[C---:B--2---:R-:W-:Y:S08]  /*83f0*/  HMMA.16816.F32.BF16 R8, R200.reuse, R192, R8 ;  /* 0x000000c0c808723c */ /* 0x044ff00000041808 */
[-C--:B------:R-:W-:Y:S08]  /*8400*/  HMMA.16816.F32.BF16 R12, R200, R194.reuse, R12 ;  /* 0x000000c2c80c723c */ /* 0x080ff0000004180c */
[C---:B------:R-:W-:Y:S01]  /*8410*/  HMMA.16816.F32.BF16 R16, R184.reuse, R194, R16 ;  /* 0x000000c2b810723c */ /* 0x040fe20000041810 */
[----:B------:R-:W1:Y:S07]  /*8420*/  LDSM.16.M88.4 R192, [R229+0x5900] ;  /* 0x00590000e5c0783b */ /* 0x000e6e0000000200 */
[-C--:B---3--:R-:W-:Y:S08]  /*8430*/  HMMA.16816.F32.BF16 R20, R184, R204.reuse, R20 ;  /* 0x000000ccb814723c */ /* 0x088ff00000041814 */
[C---:B------:R-:W-:Y:S08]  /*8440*/  HMMA.16816.F32.BF16 R24, R200.reuse, R204, R24 ;  /* 0x000000ccc818723c */ /* 0x040ff00000041818 */
[-C--:B------:R-:W-:Y:S08]  /*8450*/  HMMA.16816.F32.BF16 R28, R200, R206.reuse, R28 ;  /* 0x000000cec81c723c */ /* 0x080ff0000004181c */
[C---:B------:R-:W-:Y:S01]  /*8460*/  HMMA.16816.F32.BF16 R32, R184.reuse, R206, R32 ;  /* 0x000000ceb820723c */ /* 0x040fe20000041820 */
[----:B------:R-:W2:Y:S07]  /*8470*/  LDSM.16.M88.4 R204, [R232+0x7100] ;  /* 0x00710000e8cc783b */ /* 0x000eae0000000200 */
[-C--:B----4-:R-:W-:Y:S08]  /*8480*/  HMMA.16816.F32.BF16 R36, R184, R188.reuse, R36 ;  /* 0x000000bcb824723c */ /* 0x090ff00000041824 */
[C---:B------:R-:W-:Y:S08]  /*8490*/  HMMA.16816.F32.BF16 R40, R200.reuse, R188, R40 ;  /* 0x000000bcc828723c */ /* 0x040ff00000041828 */
[-C--:B------:R-:W-:Y:S08]  /*84a0*/  HMMA.16816.F32.BF16 R44, R200, R190.reuse, R44 ;  /* 0x000000bec82c723c */ /* 0x080ff0000004182c */
[C---:B------:R-:W-:Y:S01]  /*84b0*/  HMMA.16816.F32.BF16 R48, R184.reuse, R190, R48 ;  /* 0x000000beb830723c */ /* 0x040fe20000041830 */
[----:B------:R-:W3:Y:S07]  /*84c0*/  LDSM.16.M88.4 R188, [R232+0x9100] ;  /* 0x00910000e8bc783b */ /* 0x000eee0000000200 */
[-C--:B------:R-:W-:Y:S08]  /*84d0*/  HMMA.16816.F32.BF16 R52, R184, R196.reuse, R52 ;  /* 0x000000c4b834723c */ /* 0x080ff00000041834 */
[C---:B------:R-:W-:Y:S08]  /*84e0*/  HMMA.16816.F32.BF16 R56, R200.reuse, R196, R56 ;  /* 0x000000c4c838723c */ /* 0x040ff00000041838 */
[-C--:B------:R-:W-:Y:S08]  /*84f0*/  HMMA.16816.F32.BF16 R60, R200, R198.reuse, R60 ;  /* 0x000000c6c83c723c */ /* 0x080ff0000004183c */
[C---:B------:R-:W-:Y:S08]  /*8500*/  HMMA.16816.F32.BF16 R64, R184.reuse, R198, R64 ;  /* 0x000000c6b840723c */ /* 0x040ff00000041840 */
[-C--:B-1----:R-:W-:Y:S08]  /*8510*/  HMMA.16816.F32.BF16 R68, R184, R192.reuse, R68 ;  /* 0x000000c0b844723c */ /* 0x082ff00000041844 */
[C---:B------:R-:W-:Y:S08]  /*8520*/  HMMA.16816.F32.BF16 R72, R200.reuse, R192, R72 ;  /* 0x000000c0c848723c */ /* 0x040ff00000041848 */
[-C--:B------:R-:W-:Y:S08]  /*8530*/  HMMA.16816.F32.BF16 R76, R200, R194.reuse, R76 ;  /* 0x000000c2c84c723c */ /* 0x080ff0000004184c */
        /* <DEDUP_REMOVED lines=8> */
[----:B------:R-:W-:Y:S08]  /*85c0*/  HMMA.16816.F32.BF16 R112, R184, R214, R112 ;  /* 0x000000d6b870723c */ /* 0x000ff00000041870 */
[-C--:B--2---:R-:W-:Y:S08]  /*85d0*/  HMMA.16816.F32.BF16 R4, R204, R216.reuse, R4 ;  /* 0x000000d8cc04723c */ /* 0x084ff00000041804 */
[C---:B---3--:R-:W-:Y:S08]  /*85e0*/  HMMA.16816.F32.BF16 R8, R188.reuse, R216, R8 ;  /* 0x000000d8bc08723c */ /* 0x048ff00000041808 */
[-C--:B------:R-:W-:Y:S08]  /*85f0*/  HMMA.16816.F32.BF16 R12, R188, R218.reuse, R12 ;  /* 0x000000dabc0c723c */ /* 0x080ff0000004180c */
[----:B------:R-:W-:Y:S01]  /*8600*/  FMUL.FTZ R4, R4, c[0x0][0x320] ;  /* 0x0000c80004047a20 */ /* 0x000fe20000410000 */
[C---:B------:R-:W-:Y:S03]  /*8610*/  HMMA.16816.F32.BF16 R16, R204.reuse, R218, R16 ;  /* 0x000000dacc10723c */ /* 0x040fe60000041810 */
[----:B------:R-:W-:Y:S01]  /*8620*/  MUFU.TANH R185, R4 ;  /* 0x0000000400b97308 */ /* 0x000fe20000002400 */
[----:B------:R-:W-:Y:S02]  /*8630*/  FMUL.FTZ R5, R5, c[0x0][0x320] ;  /* 0x0000c80005057a20 */ /* 0x000fe40000410000 */
[----:B------:R-:W-:Y:S02]  /*8640*/  FMUL.FTZ R6, R6, c[0x0][0x320] ;  /* 0x0000c80006067a20 */ /* 0x000fe40000410000 */
[----:B------:R-:W-:Y:S04]  /*8650*/  FMUL.FTZ R7, R7, c[0x0][0x320] ;  /* 0x0000c80007077a20 */ /* 0x000fe80000410000 */
[----:B------:R-:W-:Y:S01]  /*8660*/  FMUL.FTZ R8, R8, c[0x0][0x320] ;  /* 0x0000c80008087a20 */ /* 0x000fe20000410000 */
[----:B------:R-:W-:Y:S01]  /*8670*/  MUFU.TANH R197, R5 ;  /* 0x0000000500c57308 */ /* 0x000fe20000002400 */
[----:B------:R-:W-:Y:S02]  /*8680*/  FMUL.FTZ R9, R9, c[0x0][0x320] ;  /* 0x0000c80009097a20 */ /* 0x000fe40000410000 */
[----:B------:R-:W-:Y:S02]  /*8690*/  FMUL.FTZ R10, R10, c[0x0][0x320] ;  /* 0x0000c8000a0a7a20 */ /* 0x000fe40000410000 */
[----:B------:R-:W-:Y:S02]  /*86a0*/  FMUL.FTZ R11, R11, c[0x0][0x320] ;  /* 0x0000c8000b0b7a20 */ /* 0x000fe40000410000 */
[----:B------:R-:W-:Y:S02]  /*86b0*/  FMUL.FTZ R12, R12, c[0x0][0x320] ;  /* 0x0000c8000c0c7a20 */ /* 0x000fe40000410000 */
[----:B------:R-:W-:Y:S01]  /*86c0*/  FMUL.FTZ R13, R13, c[0x0][0x320] ;  /* 0x0000c8000d0d7a20 */ /* 0x000fe20000410000 */
[----:B------:R-:W-:Y:S01]  /*86d0*/  MUFU.TANH R186, R6 ;  /* 0x0000000600ba7308 */ /* 0x000fe20000002400 */
[----:B------:R-:W-:Y:S02]  /*86e0*/  FMUL.FTZ R17, R17, c[0x0][0x320] ;  /* 0x0000c80011117a20 */ /* 0x000fe40000410000 */
[----:B------:R-:W-:Y:S02]  /*86f0*/  FMUL.FTZ R18, R18, c[0x0][0x320] ;  /* 0x0000c80012127a20 */ /* 0x000fe40000410000 */
[----:B------:R-:W-:Y:S02]  /*8700*/  FMUL.FTZ R19, R19, c[0x0][0x320] ;  /* 0x0000c80013137a20 */ /* 0x000fe40000410000 */
[----:B------:R-:W-:Y:S02]  /*8710*/  FMUL.FTZ R14, R14, c[0x0][0x320] ;  /* 0x0000c8000e0e7a20 */ /* 0x000fe40000410000 */
[----:B------:R-:W-:Y:S01]  /*8720*/  FMUL.FTZ R15, R15, c[0x0][0x320] ;  /* 0x0000c8000f0f7a20 */ /* 0x000fe20000410000 */
[----:B------:R1:W-:Y:S01]  /*8730*/  MUFU.TANH R198, R7 ;  /* 0x0000000700c67308 */ /* 0x0003e20000002400 */
[----:B------:R-:W-:Y:S09]  /*8740*/  FMUL.FTZ R16, R16, c[0x0][0x320] ;  /* 0x0000c80010107a20 */ /* 0x000ff20000410000 */
[----:B------:R-:W-:Y:S10]  /*8750*/  MUFU.TANH R196, R8 ;  /* 0x0000000800c47308 */ /* 0x000ff40000002400 */
[----:B------:R-:W-:Y:S01]  /*8760*/  MUFU.TANH R199, R9 ;  /* 0x0000000900c77308 */ /* 0x000fe20000002400 */
[----:B-1----:R-:W1:Y:S09]  /*8770*/  LDSM.16.M88.4 R4, [R228+0x800] ;  /* 0x00080000e404783b */ /* 0x002e720000000200 */
[----:B------:R-:W-:Y:S10]  /*8780*/  MUFU.TANH R187, R10 ;  /* 0x0000000a00bb7308 */ /* 0x000ff40000002400 */
[----:B------:R2:W-:Y:S10]  /*8790*/  MUFU.TANH R200, R11 ;  /* 0x0000000b00c87308 */ /* 0x0005f40000002400 */
[----:B------:R-:W-:Y:S10]  /*87a0*/  MUFU.TANH R194, R12 ;  /* 0x0000000c00c27308 */ /* 0x000ff40000002400 */
[----:B------:R-:W-:Y:S01]  /*87b0*/  MUFU.TANH R192, R13 ;  /* 0x0000000d00c07308 */ /* 0x000fe20000002400 */
[----:B--2---:R-:W2:Y:S01]  /*87c0*/  LDSM.16.M88.4 R8, [R228+0x1000] ;  /* 0x00100000e408783b */ /* 0x004ea20000000200 */
[-C--:B-1----:R-:W-:Y:S08]  /*87d0*/  HMMA.16816.F32.BF16 R20, R204, R4.reuse, R20 ;  /* 0x00000004cc14723c */ /* 0x082ff00000041814 */
[----:B------:R-:W-:Y:S01]  /*87e0*/  MUFU.TANH R195, R14 ;  /* 0x0000000e00c37308 */ /* 0x000fe20000002400 */
[C---:B------:R-:W-:Y:S09]  /*87f0*/  HMMA.16816.F32.BF16 R24, R188.reuse, R4, R24 ;  /* 0x00000004bc18723c */ /* 0x040ff20000041818 */
[----:B------:R-:W-:Y:S01]  /*8800*/  MUFU.TANH R193, R15 ;  /* 0x0000000f00c17308 */ /* 0x000fe20000002400 */
[-C--:B------:R-:W-:Y:S08]  /*8810*/  HMMA.16816.F32.BF16 R28, R188, R6.reuse, R28 ;  /* 0x00000006bc1c723c */ /* 0x080ff0000004181c */
[C---:B------:R-:W-:Y:S01]  /*8820*/  HMMA.16816.F32.BF16 R32, R204.reuse, R6, R32 ;  /* 0x00000006cc20723c */ /* 0x040fe20000041820 */
[----:B------:R-:W-:Y:S01]  /*8830*/  MUFU.TANH R184, R16 ;  /* 0x0000001000b87308 */ /* 0x000fe20000002400 */
[----:B------:R-:W1:Y:S02]  /*8840*/  LDSM.16.M88.4 R4, [R228+0x1800] ;  /* 0x00180000e404783b */ /* 0x000e640000000200 */
[----:B------:R-:W-:Y:S02]  /*8850*/  FMUL.FTZ R20, R20, c[0x0][0x320] ;  /* 0x0000c80014147a20 */ /* 0x000fe40000410000 */
[----:B------:R-:W-:Y:S02]  /*8860*/  FMUL.FTZ R21, R21, c[0x0][0x320] ;  /* 0x0000c80015157a20 */ /* 0x000fe40000410000 */
[----:B------:R-:W-:Y:S03]  /*8870*/  FMUL.FTZ R22, R22, c[0x0][0x320] ;  /* 0x0000c80016167a20 */ /* 0x000fe60000410000 */
[----:B------:R-:W-:Y:S01]  /*8880*/  MUFU.TANH R17, R17 ;  /* 0x0000001100117308 */ /* 0x000fe20000002400 */
[----:B------:R-:W-:Y:S02]  /*8890*/  FMUL.FTZ R23, R23, c[0x0][0x320] ;  /* 0x0000c80017177a20 */ /* 0x000fe40000410000 */
[----:B------:R-:W-:Y:S01]  /*88a0*/  FMUL.FTZ R24, R24, c[0x0][0x320] ;  /* 0x0000c80018187a20 */ /* 0x000fe20000410000 */
[-C--:B--2---:R-:W-:Y:S03]  /*88b0*/  HMMA.16816.F32.BF16 R36, R204, R8.reuse, R36 ;  /* 0x00000008cc24723c */ /* 0x084fe60000041824 */
[----:B------:R-:W-:Y:S02]  /*88c0*/  FMUL.FTZ R25, R25, c[0x0][0x320] ;  /* 0x0000c80019197a20 */ /* 0x000fe40000410000 */
[----:B------:R-:W-:Y:S01]  /*88d0*/  FMUL.FTZ R26, R26, c[0x0][0x320] ;  /* 0x0000c8001a1a7a20 */ /* 0x000fe20000410000 */
[----:B------:R-:W-:Y:S01]  /*88e0*/  MUFU.TANH R18, R18 ;  /* 0x0000001200127308 */ /* 0x000fe20000002400 */
[----:B------:R-:W-:Y:S01]  /*88f0*/  FMUL.FTZ R27, R27, c[0x0][0x320] ;  /* 0x0000c8001b1b7a20 */ /* 0x000fe20000410000 */
[C---:B------:R-:W-:Y:S04]  /*8900*/  HMMA.16816.F32.BF16 R40, R188.reuse, R8, R40 ;  /* 0x00000008bc28723c */ /* 0x040fe80000041828 */
[----:B------:R-:W-:Y:S02]  /*8910*/  FMUL.FTZ R28, R28, c[0x0][0x320] ;  /* 0x0000c8001c1c7a20 */ /* 0x000fe40000410000 */
[----:B------:R-:W-:Y:S02]  /*8920*/  FMUL.FTZ R29, R29, c[0x0][0x320] ;  /* 0x0000c8001d1d7a20 */ /* 0x000fe40000410000 */
[----:B------:R-:W-:Y:S01]  /*8930*/  MUFU.TANH R19, R19 ;  /* 0x0000001300137308 */ /* 0x000fe20000002400 */
[-C--:B------:R-:W-:Y:S03]  /*8940*/  HMMA.16816.F32.BF16 R44, R188, R10.reuse, R44 ;  /* 0x0000000abc2c723c */ /* 0x080fe6000004182c */
[----:B------:R-:W-:Y:S02]  /*8950*/  FMUL.FTZ R30, R30, c[0x0][0x320] ;  /* 0x0000c8001e1e7a20 */ /* 0x000fe40000410000 */
[----:B------:R-:W-:Y:S02]  /*8960*/  FMUL.FTZ R31, R31, c[0x0][0x320] ;  /* 0x0000c8001f1f7a20 */ /* 0x000fe40000410000 */
[----:B------:R-:W-:Y:S01]  /*8970*/  FMUL.FTZ R32, R32, c[0x0][0x320] ;  /* 0x0000c80020207a20 */ /* 0x000fe20000410000 */
[C---:B------:R-:W-:Y:S01]  /*8980*/  HMMA.16816.F32.BF16 R48, R204.reuse, R10, R48 ;  /* 0x0000000acc30723c */ /* 0x040fe20000041830 */
[----:B------:R-:W-:Y:S01]  /*8990*/  MUFU.TANH R20, R20 ;  /* 0x0000001400147308 */ /* 0x000fe20000002400 */
[----:B------:R-:W2:Y:S02]  /*89a0*/  LDSM.16.M88.4 R8, [R228+0x2000] ;  /* 0x00200000e408783b */ /* 0x000ea40000000200 */
[----:B------:R-:W-:Y:S02]  /*89b0*/  FMUL.FTZ R33, R33, c[0x0][0x320] ;  /* 0x0000c80021217a20 */ /* 0x000fe40000410000 */
[----:B------:R-:W-:Y:S02]  /*89c0*/  FMUL.FTZ R34, R34, c[0x0][0x320] ;  /* 0x0000c80022227a20 */ /* 0x000fe40000410000 */
[-C--:B-1----:R-:W-:Y:S03]  /*89d0*/  HMMA.16816.F32.BF16 R52, R204, R4.reuse, R52 ;  /* 0x00000004cc34723c */ /* 0x082fe60000041834 */
[----:B------:R-:W-:Y:S01]  /*89e0*/  MUFU.TANH R21, R21 ;  /* 0x0000001500157308 */ /* 0x000fe20000002400 */
[----:B------:R-:W-:Y:S02]  /*89f0*/  FMUL.FTZ R35, R35, c[0x0][0x320] ;  /* 0x0000c80023237a20 */ /* 0x000fe40000410000 */
[----:B------:R-:W-:Y:S02]  /*8a00*/  FMUL.FTZ R36, R36, c[0x0][0x320] ;  /* 0x0000c80024247a20 */ /* 0x000fe40000410000 */
[C---:B------:R-:W-:Y:S04]  /*8a10*/  HMMA.16816.F32.BF16 R56, R188.reuse, R4, R56 ;  /* 0x00000004bc38723c */ /* 0x040fe80000041838 */
[----:B------:R-:W-:Y:S01]  /*8a20*/  FMUL.FTZ R37, R37, c[0x0][0x320] ;  /* 0x0000c80025257a20 */ /* 0x000fe20000410000 */
[----:B------:R-:W-:Y:S01]  /*8a30*/  MUFU.TANH R22, R22 ;  /* 0x0000001600167308 */ /* 0x000fe20000002400 */
[----:B------:R-:W-:Y:S02]  /*8a40*/  FMUL.FTZ R38, R38, c[0x0][0x320] ;  /* 0x0000c80026267a20 */ /* 0x000fe40000410000 */
[-C--:B------:R-:W-:Y:S04]  /*8a50*/  HMMA.16816.F32.BF16 R60, R188, R6.reuse, R60 ;  /* 0x00000006bc3c723c */ /* 0x080fe8000004183c */
[----:B------:R-:W-:Y:S02]  /*8a60*/  FMUL.FTZ R39, R39, c[0x0][0x320] ;  /* 0x0000c80027277a20 */ /* 0x000fe40000410000 */
[----:B------:R-:W-:Y:S01]  /*8a70*/  FMUL.FTZ R40, R40, c[0x0][0x320] ;  /* 0x0000c80028287a20 */ /* 0x000fe20000410000 */
[----:B------:R-:W-:Y:S01]  /*8a80*/  MUFU.TANH R23, R23 ;  /* 0x0000001700177308 */ /* 0x000fe20000002400 */
[C---:B------:R-:W-:Y:S01]  /*8a90*/  HMMA.16816.F32.BF16 R64, R204.reuse, R6, R64 ;  /* 0x00000006cc40723c */ /* 0x040fe20000041840 */
[----:B------:R-:W1:Y:S03]  /*8aa0*/  LDSM.16.M88.4 R4, [R228+0x2800] ;  /* 0x00280000e404783b */ /* 0x000e660000000200 */
[----:B------:R-:W-:Y:S02]  /*8ab0*/  FMUL.FTZ R41, R41, c[0x0][0x320] ;  /* 0x0000c80029297a20 */ /* 0x000fe40000410000 */
[----:B------:R-:W-:Y:S02]  /*8ac0*/  FMUL.FTZ R42, R42, c[0x0][0x320] ;  /* 0x0000c8002a2a7a20 */ /* 0x000fe40000410000 */
[----:B------:R-:W-:Y:S01]  /*8ad0*/  FMUL.FTZ R43, R43, c[0x0][0x320] ;  /* 0x0000c8002b2b7a20 */ /* 0x000fe20000410000 */
[----:B------:R-:W-:Y:S01]  /*8ae0*/  MUFU.TANH R24, R24 ;  /* 0x0000001800187308 */ /* 0x000fe20000002400 */
[-C--:B--2---:R-:W-:Y:S03]  /*8af0*/  HMMA.16816.F32.BF16 R68, R204, R8.reuse, R68 ;  /* 0x00000008cc44723c */ /* 0x084fe60000041844 */
[----:B------:R-:W-:Y:S02]  /*8b00*/  FMUL.FTZ R44, R44, c[0x0][0x320] ;  /* 0x0000c8002c2c7a20 */ /* 0x000fe40000410000 */
[----:B------:R-:W-:Y:S02]  /*8b10*/  FMUL.FTZ R45, R45, c[0x0][0x320] ;  /* 0x0000c8002d2d7a20 */ /* 0x000fe40000410000 */
[----:B------:R-:W-:Y:S01]  /*8b20*/  FMUL.FTZ R46, R46, c[0x0][0x320] ;  /* 0x0000c8002e2e7a20 */ /* 0x000fe20000410000 */
[C---:B------:R-:W-:Y:S01]  /*8b30*/  HMMA.16816.F32.BF16 R72, R188.reuse, R8, R72 ;  /* 0x00000008bc48723c */ /* 0x040fe20000041848 */
[----:B------:R-:W-:Y:S03]  /*8b40*/  MUFU.TANH R25, R25 ;  /* 0x0000001900197308 */ /* 0x000fe60000002400 */
[----:B------:R-:W-:Y:S02]  /*8b50*/  FMUL.FTZ R47, R47, c[0x0][0x320] ;  /* 0x0000c8002f2f7a20 */ /* 0x000fe40000410000 */
[----:B------:R-:W-:Y:S02]  /*8b60*/  FMUL.FTZ R65, R65, c[0x0][0x320] ;  /* 0x0000c80041417a20 */ /* 0x000fe40000410000 */
[-C--:B------:R-:W-:Y:S03]  /*8b70*/  HMMA.16816.F32.BF16 R76, R188, R10.reuse, R76 ;  /* 0x0000000abc4c723c */ /* 0x080fe6000004184c */
[----:B------:R-:W-:Y:S01]  /*8b80*/  MUFU.TANH R208, R65 ;  /* 0x0000004100d07308 */ /* 0x000fe20000002400 */
[----:B------:R-:W-:Y:S02]  /*8b90*/  FMUL.FTZ R48, R48, c[0x0][0x320] ;  /* 0x0000c80030307a20 */ /* 0x000fe40000410000 */
[----:B------:R-:W-:Y:S02]  /*8ba0*/  FMUL.FTZ R49, R49, c[0x0][0x320] ;  /* 0x0000c80031317a20 */ /* 0x000fe40000410000 */
[C---:B------:R-:W-:Y:S01]  /*8bb0*/  HMMA.16816.F32.BF16 R80, R204.reuse, R10, R80 ;  /* 0x0000000acc50723c */ /* 0x040fe20000041850 */
[----:B------:R-:W2:Y:S01]  /*8bc0*/  LDSM.16.M88.4 R8, [R228+0x3000] ;  /* 0x00300000e408783b */ /* 0x000ea20000000200 */
[----:B------:R-:W-:Y:S04]  /*8bd0*/  DEPBAR.LE SB0, 0x0 ;  /* 0x000080000000791a */ /* 0x000fe80000000000 */
[----:B------:R-:W-:Y:S01]  /*8be0*/  MUFU.TANH R26, R26 ;  /* 0x0000001a001a7308 */ /* 0x000fe20000002400 */
[----:B------:R-:W-:Y:S01]  /*8bf0*/  FMUL.FTZ R50, R50, c[0x0][0x320] ;  /* 0x0000c80032327a20 */ /* 0x000fe20000410000 */
[-C--:B-1----:R-:W-:Y:S01]  /*8c00*/  HMMA.16816.F32.BF16 R84, R204, R4.reuse, R84 ;  /* 0x00000004cc54723c */ /* 0x082fe20000041854 */
[----:B------:R-:W-:Y:S04]  /*8c10*/  BAR.SYNC.DEFER_BLOCKING 0x0 ;  /* 0x0000000000007b1d */ /* 0x000fe80000010000 */
[----:B------:R-:W-:Y:S02]  /*8c20*/  FMUL.FTZ R75, R75, c[0x0][0x320] ;  /* 0x0000c8004b4b7a20 */ /* 0x000fe40000410000 */
[----:B------:R-:W-:Y:S01]  /*8c30*/  FMUL.FTZ R51, R51, c[0x0][0x320] ;  /* 0x0000c80033337a20 */ /* 0x000fe20000410000 */
[----:B------:R-:W-:Y:S01]  /*8c40*/  MUFU.TANH R27, R27 ;  /* 0x0000001b001b7308 */ /* 0x000fe20000002400 */
[C---:B------:R-:W-:Y:S04]  /*8c50*/  HMMA.16816.F32.BF16 R88, R188.reuse, R4, R88 ;  /* 0x00000004bc58723c */ /* 0x040fe80000041858 */
[----:B------:R-:W-:Y:S02]  /*8c60*/  FMUL.FTZ R52, R52, c[0x0][0x320] ;  /* 0x0000c80034347a20 */ /* 0x000fe40000410000 */
[----:B------:R-:W-:Y:S02]  /*8c70*/  FMUL.FTZ R53, R53, c[0x0][0x320] ;  /* 0x0000c80035357a20 */ /* 0x000fe40000410000 */
[-C--:B------:R-:W-:Y:S01]  /*8c80*/  HMMA.16816.F32.BF16 R92, R188, R6.reuse, R92 ;  /* 0x00000006bc5c723c */ /* 0x080fe2000004185c */
[----:B------:R-:W-:Y:S03]  /*8c90*/  MUFU.TANH R65, R75 ;  /* 0x0000004b00417308 */ /* 0x000fe60000002400 */
[----:B------:R-:W-:Y:S02]  /*8ca0*/  FMUL.FTZ R54, R54, c[0x0][0x320] ;  /* 0x0000c80036367a20 */ /* 0x000fe40000410000 */
[----:B------:R-:W-:Y:S02]  /*8cb0*/  FMUL.FTZ R55, R55, c[0x0][0x320] ;  /* 0x0000c80037377a20 */ /* 0x000fe40000410000 */
[----:B------:R-:W-:Y:S01]  /*8cc0*/  FMUL.FTZ R87, R87, c[0x0][0x320] ;  /* 0x0000c80057577a20 */ /* 0x000fe20000410000 */
[C---:B------:R-:W-:Y:S02]  /*8cd0*/  HMMA.16816.F32.BF16 R96, R204.reuse, R6, R96 ;  /* 0x00000006cc60723c */ /* 0x040fe40000041860 */
[----:B------:R-:W-:Y:S02]  /*8ce0*/  MUFU.TANH R28, R28 ;  /* 0x0000001c001c7308 */ /* 0x000fe40000002400 */
[----:B------:R-:W-:Y:S02]  /*8cf0*/  FMUL.FTZ R56, R56, c[0x0][0x320] ;  /* 0x0000c80038387a20 */ /* 0x000fe40000410000 */
[----:B------:R-:W-:Y:S02]  /*8d00*/  FMUL.FTZ R57, R57, c[0x0][0x320] ;  /* 0x0000c80039397a20 */ /* 0x000fe40000410000 */
[-C--:B--2---:R-:W-:Y:S04]  /*8d10*/  HMMA.16816.F32.BF16 R100, R204, R8.reuse, R100 ;  /* 0x00000008cc64723c */ /* 0x084fe80000041864 */
[----:B------:R-:W1:Y:S01]  /*8d20*/  MUFU.TANH R0, R87 ;  /* 0x0000005700007308 */ /* 0x000e620000002400 */
[----:B------:R-:W-:Y:S02]  /*8d30*/  FMUL.FTZ R58, R58, c[0x0][0x320] ;  /* 0x0000c8003a3a7a20 */ /* 0x000fe40000410000 */
[----:B------:R-:W-:Y:S01]  /*8d40*/  FMUL.FTZ R92, R92, c[0x0][0x320] ;  /* 0x0000c8005c5c7a20 */ /* 0x000fe20000410000 */
[C---:B------:R-:W-:Y:S04]  /*8d50*/  HMMA.16816.F32.BF16 R104, R188.reuse, R8, R104 ;  /* 0x00000008bc68723c */ /* 0x040fe80000041868 */
[----:B------:R-:W-:Y:S02]  /*8d60*/  FMUL.FTZ R59, R59, c[0x0][0x320] ;  /* 0x0000c8003b3b7a20 */ /* 0x000fe40000410000 */
[----:B------:R-:W-:Y:S01]  /*8d70*/  MUFU.TANH R29, R29 ;  /* 0x0000001d001d7308 */ /* 0x000fe20000002400 */
[----:B------:R-:W-:Y:S01]  /*8d80*/  FMUL.FTZ R60, R60, c[0x0][0x320] ;  /* 0x0000c8003c3c7a20 */ /* 0x000fe20000410000 */
[-C--:B------:R-:W-:Y:S04]  /*8d90*/  HMMA.16816.F32.BF16 R108, R188, R10.reuse, R108 ;  /* 0x0000000abc6c723c */ /* 0x080fe8000004186c */
[----:B------:R-:W-:Y:S02]  /*8da0*/  FMUL.FTZ R98, R98, c[0x0][0x320] ;  /* 0x0000c80062627a20 */ /* 0x000fe40000410000 */
[----:B------:R-:W-:Y:S02]  /*8db0*/  FMUL.FTZ R99, R99, c[0x0][0x320] ;  /* 0x0000c80063637a20 */ /* 0x000fe40000410000 */
[----:B------:R-:W-:Y:S01]  /*8dc0*/  MUFU.TANH R2, R98 ;  /* 0x0000006200027308 */ /* 0x000fe20000002400 */
[----:B------:R-:W-:Y:S01]  /*8dd0*/  HMMA.16816.F32.BF16 R112, R204, R10, R112 ;  /* 0x0000000acc70723c */ /* 0x000fe20000041870 */
[----:B-1----:R1:W-:Y:S03]  /*8de0*/  STL [R1+0x8], R0 ;  /* 0x0000080001007387 */ /* 0x0023e60000100800 */
[----:B------:R-:W-:Y:S02]  /*8df0*/  FMUL.FTZ R61, R61, c[0x0][0x320] ;  /* 0x0000c8003d3d7a20 */ /* 0x000fe40000410000 */
[----:B------:R-:W-:Y:S02]  /*8e00*/  FMUL.FTZ R62, R62, c[0x0][0x320] ;  /* 0x0000c8003e3e7a20 */ /* 0x000fe40000410000 */
[----:B------:R-:W-:Y:S01]  /*8e10*/  FMUL.FTZ R63, R63, c[0x0][0x320] ;  /* 0x0000c8003f3f7a20 */ /* 0x000fe20000410000 */
[----:B------:R-:W-:Y:S03]  /*8e20*/  MUFU.TANH R30, R30 ;  /* 0x0000001e001e7308 */ /* 0x000fe60000002400 */
        /* <DEDUP_REMOVED lines=10> */
[----:B-1----:R-:W1:Y:S01]  /*8ed0*/  MUFU.TANH R0, R92 ;  /* 0x0000005c00007308 */ /* 0x002e620000002400 */
        /* <DEDUP_REMOVED lines=13> */
[----:B------:R-:W-:Y:S01]  /*8fb0*/  FMUL.FTZ R79, R79, c[0x0][0x320] ;  /* 0x0000c8004f4f7a20 */ /* 0x000fe20000410000 */
[----:B-1----:R1:W-:Y:S01]  /*8fc0*/  STL [R1+0xc], R0 ;  /* 0x00000c0001007387 */ /* 0x0023e20000100800 */
[----:B------:R-:W-:Y:S02]  /*8fd0*/  FMUL.FTZ R80, R80, c[0x0][0x320] ;  /* 0x0000c80050507a20 */ /* 0x000fe40000410000 */
[----:B------:R-:W-:Y:S01]  /*8fe0*/  FMUL.FTZ R81, R81, c[0x0][0x320] ;  /* 0x0000c80051517a20 */ /* 0x000fe20000410000 */
[----:B------:R-:W-:Y:S01]  /*8ff0*/  STL [R1+0x4], R2 ;  /* 0x0000040201007387 */ /* 0x000fe20000100800 */
        /* <DEDUP_REMOVED lines=19> */
[----:B------:R-:W2:Y:S01]  /*9130*/  MUFU.TANH R36, R36 ;  /* 0x0000002400247308 */ /* 0x000ea20000002400 */
[----:B------:R-:W-:Y:S02]  /*9140*/  FMUL.FTZ R105, R105, c[0x0][0x320] ;  /* 0x0000c80069697a20 */ /* 0x000fe40000410000 */
[----:B------:R-:W-:Y:S02]  /*9150*/  FMUL.FTZ R106, R106, c[0x0][0x320] ;  /* 0x0000c8006a6a7a20 */ /* 0x000fe40000410000 */
[----:B------:R-:W-:Y:S02]  /*9160*/  FMUL.FTZ R107, R107, c[0x0][0x320] ;  /* 0x0000c8006b6b7a20 */ /* 0x000fe40000410000 */
[----:B------:R-:W-:Y:S02]  /*9170*/  FMUL.FTZ R108, R108, c[0x0][0x320] ;  /* 0x0000c8006c6c7a20 */ /* 0x000fe40000410000 */
[----:B------:R-:W-:Y:S01]  /*9180*/  FMUL.FTZ R109, R109, c[0x0][0x320] ;  /* 0x0000c8006d6d7a20 */ /* 0x000fe20000410000 */
[----:B------:R-:W3:Y:S01]  /*9190*/  MUFU.TANH R37, R37 ;  /* 0x0000002500257308 */ /* 0x000ee20000002400 */
[----:B------:R-:W-:Y:S01]  /*91a0*/  FMUL.FTZ R114, R114, c[0x0][0x320] ;  /* 0x0000c80072727a20 */ /* 0x000fe20000410000 */
[----:B-1----:R1:W-:Y:S08]  /*91b0*/  STL [R1], R0 ;  /* 0x0000000001007387 */ /* 0x0023f00000100800 */
[----:B------:R-:W4:Y:S10]  /*91c0*/  MUFU.TANH R38, R38 ;  /* 0x0000002600267308 */ /* 0x000f340000002400 */
[----:B------:R-:W2:Y:S01]  /*91d0*/  MUFU.TANH R39, R39 ;  /* 0x0000002700277308 */ /* 0x000ea20000002400 */
[----:B-1----:R-:W-:Y:S09]  /*91e0*/  FMUL.FTZ R0, R111, c[0x0][0x320] ;  /* 0x0000c8006f007a20 */ /* 0x002ff20000410000 */
[----:B------:R-:W1:Y:S10]  /*91f0*/  MUFU.TANH R40, R40 ;  /* 0x0000002800287308 */ /* 0x000e740000002400 */
[----:B------:R-:W1:Y:S10]  /*9200*/  MUFU.TANH R41, R41 ;  /* 0x0000002900297308 */ /* 0x000e740000002400 */
[----:B------:R-:W1:Y:S10]  /*9210*/  MUFU.TANH R42, R42 ;  /* 0x0000002a002a7308 */ /* 0x000e740000002400 */
[----:B------:R-:W1:Y:S10]  /*9220*/  MUFU.TANH R43, R43 ;  /* 0x0000002b002b7308 */ /* 0x000e740000002400 */
[----:B------:R-:W1:Y:S10]  /*9230*/  MUFU.TANH R44, R44 ;  /* 0x0000002c002c7308 */ /* 0x000e740000002400 */
[----:B------:R-:W1:Y:S10]  /*9240*/  MUFU.TANH R45, R45 ;  /* 0x0000002d002d7308 */ /* 0x000e740000002400 */
[----:B------:R1:W1:Y:S10]  /*9250*/  MUFU.TANH R201, R46 ;  /* 0x0000002e00c97308 */ /* 0x0002740000002400 */
[----:B------:R-:W1:Y:S10]  /*9260*/  MUFU.TANH R47, R47 ;  /* 0x0000002f002f7308 */ /* 0x000e740000002400 */
[----:B------:R-:W1:Y:S10]  /*9270*/  MUFU.TANH R48, R48 ;  /* 0x0000003000307308 */ /* 0x000e740000002400 */
[----:B------:R-:W1:Y:S10]  /*9280*/  MUFU.TANH R49, R49 ;  /* 0x0000003100317308 */ /* 0x000e740000002400 */
[----:B------:R-:W1:Y:S10]  /*9290*/  MUFU.TANH R50, R50 ;  /* 0x0000003200327308 */ /* 0x000e740000002400 */
[----:B------:R-:W1:Y:S10]  /*92a0*/  MUFU.TANH R51, R51 ;  /* 0x0000003300337308 */ /* 0x000e740000002400 */
[----:B------:R1:W1:Y:S10]  /*92b0*/  MUFU.TANH R46, R52 ;  /* 0x00000034002e7308 */ /* 0x0002740000002400 */
        /* <DEDUP_REMOVED lines=53> */
[----:B------:R-:W1:Y:S10]  /*9610*/  MUFU.TANH R112, R112 ;  /* 0x0000007000707308 */ /* 0x000e740000002400 */
[----:B------:R-:W1:Y:S10]  /*9620*/  MUFU.TANH R113, R113 ;  /* 0x0000007100717308 */ /* 0x000e740000002400 */
[----:B------:R1:W1:Y:S10]  /*9630*/  MUFU.TANH R104, R114 ;  /* 0x0000007200687308 */ /* 0x0002740000002400 */
[----:B------:R-:W1:Y:S02]  /*9640*/  MUFU.TANH R115, R115 ;  /* 0x0000007300737308 */ /* 0x000e640000002400 */
[----:B-1234-:R-:W-:-:S05]  /*9650*/  @P2 BRA `(.L_x_5) ;  /* 0xffffe0e000002947 */ /* 0x01efca000383ffff */
.L_x_4:
[----:B------:R-:W3:Y:S01]  /*9660*/  LDL.LU R98, [R1+0x8] ;  /* 0x0000080001627983 */ /* 0x000ee20000300800 */
[----:B------:R-:W-:Y:S02]  /*9670*/  FMNMX.FTZ R73, R185, R3, !PT ;  /* 0x00000003b9497209 */ /* 0x000fe40007810000 */
[----:B------:R-:W-:Y:S01]  /*9680*/  FMNMX.FTZ R0, R186, R116, !PT ;  /* 0x00000074ba007209 */ /* 0x000fe20007810000 */
[----:B------:R-:W4:Y:S01]  /*9690*/  LDL.LU R111, [R1+0x4] ;  /* 0x00000400016f7983 */ /* 0x000f220000300800 */
[----:B------:R-:W-:Y:S02]  /*96a0*/  FMNMX.FTZ R73, R197, R73, !PT ;  /* 0x00000049c5497209 */ /* 0x000fe40007810000 */
[----:B------:R-:W-:Y:S01]  /*96b0*/  FMNMX.FTZ R0, R198, R0, !PT ;  /* 0x00000000c6007209 */ /* 0x000fe20007810000 */
[----:B--2---:R-:W2:Y:S01]  /*96c0*/  LDL.LU R103, [R1] ;  /* 0x0000000001677983 */ /* 0x004ea20000300800 */
[----:B------:R-:W-:Y:S02]  /*96d0*/  FMNMX.FTZ R73, R184, R73, !PT ;  /* 0x00000049b8497209 */ /* 0x000fe40007810000 */
[----:B------:R-:W-:Y:S01]  /*96e0*/  FMNMX.FTZ R0, R18, R0, !PT ;  /* 0x0000000012007209 */ /* 0x000fe20007810000 */
[----:B------:R-:W2:Y:S01]  /*96f0*/  LDL.LU R105, [R1+0xc] ;  /* 0x00000c0001697983 */ /* 0x000ea20000300800 */
[----:B------:R-:W-:Y:S02]  /*9700*/  FMNMX.FTZ R73, R17, R73, !PT ;  /* 0x0000004911497209 */ /* 0x000fe40007810000 */
[----:B------:R-:W-:Y:S01]  /*9710*/  FMNMX.FTZ R0, R19, R0, !PT ;  /* 0x0000000013007209 */ /* 0x000fe20007810000 */
[----:B------:R-:W-:Y:S01]  /*9720*/  STL [R1+0x74], R242 ;  /* 0x000074f201007387 */ /* 0x000fe20000100800 */
        /* <DEDUP_REMOVED lines=47> */
[----:B------:R-:W0:Y:S01]  /*9a20*/  LDGDEPBAR ;  /* 0x00000000000079af */ /* 0x000e220000000000 */
[----:B------:R-:W-:Y:S02]  /*9a30*/  FMNMX.FTZ R73, R223, R73, !PT ;  /* 0x00000049df497209 */ /* 0x000fe40007810000 */
[----:B------:R-:W-:Y:S02]  /*9a40*/  FMNMX.FTZ R0, R210, R0, !PT ;  /* 0x00000000d2007209 */ /* 0x000fe40007810000 */
[----:B------:R-:W-:Y:S02]  /*9a50*/  FMNMX.FTZ R2, R41, R2, !PT ;  /* 0x0000000229027209 */ /* 0x000fe40007810000 */
[----:B------:R-:W-:Y:S02]  /*9a60*/  FMNMX.FTZ R73, R213, R73, !PT ;  /* 0x00000049d5497209 */ /* 0x000fe40007810000 */
[----:B------:R-:W-:Y:S02]  /*9a70*/  FMNMX.FTZ R2, R44, R2, !PT ;  /* 0x000000022c027209 */ /* 0x000fe40007810000 */
[----:B------:R-:W-:Y:S02]  /*9a80*/  FMNMX.FTZ R0, R212, R0, !PT ;  /* 0x00000000d4007209 */ /* 0x000fe40007810000 */
[----:B------:R-:W-:Y:S02]  /*9a90*/  MOV R85, R63 ;  /* 0x0000003f00557202 */ /* 0x000fe40000000f00 */
        /* <DEDUP_REMOVED lines=30> */
[----:B------:R-:W-:Y:S02]  /*9c80*/  MOV R92, R52 ;  /* 0x00000034005c7202 */ /* 0x000fe40000000f00 */
[----:B------:R-:W-:Y:S02]  /*9c90*/  MOV R109, R71 ;  /* 0x00000047006d7202 */ /* 0x000fe40000000f00 */
[----:B------:R-:W-:Y:S02]  /*9ca0*/  FMNMX.FTZ R2, R62, R2, !PT ;  /* 0x000000023e027209 */ /* 0x000fe40007810000 */
[----:B------:R-:W-:Y:S02]  /*9cb0*/  FMNMX.FTZ R4, R31, R4, !PT ;  /* 0x000000041f047209 */ /* 0x000fe40007810000 */
[----:B------:R-:W-:Y:S02]  /*9cc0*/  FMNMX.FTZ R73, R113, R73, !PT ;  /* 0x0000004971497209 */ /* 0x000fe40007810000 */
[----:B------:R-:W-:Y:S02]  /*9cd0*/  MOV R90, R54 ;  /* 0x00000036005a7202 */ /* 0x000fe40000000f00 */
[----:B------:R-:W-:Y:S01]  /*9ce0*/  FMNMX.FTZ R2, R92, R2, !PT ;  /* 0x000000025c027209 */ /* 0x000fe20007810000 */
[----:B------:R-:W1:Y:S01]  /*9cf0*/  SHFL.BFLY PT, R5, R73, 0x2, 0x1f ;  /* 0x0c401f0049057f89 */ /* 0x000e6200000e0000 */
[----:B------:R-:W-:Y:S02]  /*9d00*/  FMNMX.FTZ R4, R42, R4, !PT ;  /* 0x000000042a047209 */ /* 0x000fe40007810000 */
[----:B------:R-:W-:Y:S02]  /*9d10*/  MOV R91, R53 ;  /* 0x00000035005b7202 */ /* 0x000fe40000000f00 */
[----:B------:R-:W-:Y:S02]  /*9d20*/  FMNMX.FTZ R2, R90, R2, !PT ;  /* 0x000000025a027209 */ /* 0x000fe40007810000 */
[----:B------:R-:W-:Y:S01]  /*9d30*/  FMNMX.FTZ R4, R43, R4, !PT ;  /* 0x000000042b047209 */ /* 0x000fe20007810000 */
[----:B------:R-:W-:Y:S01]  /*9d40*/  LDSM.16.MT88.4 R52, [R225+0x100] ;  /* 0x00010000e134783b */ /* 0x000fe20000004200 */
[----:B------:R-:W-:Y:S02]  /*9d50*/  FMNMX.FTZ R2, R91, R2, !PT ;  /* 0x000000025b027209 */ /* 0x000fe40007810000 */
[----:B------:R-:W-:Y:S02]  /*9d60*/  FMNMX.FTZ R4, R201, R4, !PT ;  /* 0x00000004c9047209 */ /* 0x000fe40007810000 */
[----:B------:R-:W-:Y:S02]  /*9d70*/  MOV R106, R72 ;  /* 0x00000048006a7202 */ /* 0x000fe40000000f00 */
        /* <DEDUP_REMOVED lines=14> */
[----:B------:R-:W-:Y:S02]  /*9e60*/  MOV R114, R66 ;  /* 0x0000004200727202 */ /* 0x000fe40000000f00 */
[----:B------:R-:W-:Y:S01]  /*9e70*/  ISETP.LT.AND P2, PT, RZ, UR9, PT ;  /* 0x00000009ff007c0c */ /* 0x000fe2000bf41270 */
[----:B------:R-:W-:Y:S01]  /*9e80*/  UIADD3 UR9, UR9, -0x1, URZ ;  /* 0xffffffff09097890 */ /* 0x000fe2000fffe03f */
[----:B--2---:R-:W-:Y:S02]  /*9e90*/  FMNMX.FTZ R2, R105, R2, !PT ;  /* 0x0000000269027209 */ /* 0x004fe40007810000 */
[----:B---3--:R-:W-:Y:S02]  /*9ea0*/  FMNMX.FTZ R0, R98, R0, !PT ;  /* 0x0000000062007209 */ /* 0x008fe40007810000 */
[----:B------:R-:W-:Y:S02]  /*9eb0*/  FMNMX.FTZ R2, R106, R2, !PT ;  /* 0x000000026a027209 */ /* 0x000fe40007810000 */
[----:B----4-:R-:W-:Y:S02]  /*9ec0*/  FMNMX.FTZ R0, R111, R0, !PT ;  /* 0x000000006f007209 */ /* 0x010fe40007810000 */
[----:B------:R-:W-:Y:S02]  /*9ed0*/  FMNMX.FTZ R2, R191, R2, !PT ;  /* 0x00000002bf027209 */ /* 0x000fe40007810000 */
[----:B------:R-:W-:Y:S02]  /*9ee0*/  FMNMX.FTZ R0, R103, R0, !PT ;  /* 0x0000000067007209 */ /* 0x000fe40007810000 */
[----:B------:R-:W-:Y:S02]  /*9ef0*/  FMNMX.FTZ R2, R190, R2, !PT ;  /* 0x00000002be027209 */ /* 0x000fe40007810000 */
[----:B------:R-:W-:Y:S02]  /*9f00*/  FMNMX.FTZ R0, R109, R0, !PT ;  /* 0x000000006d007209 */ /* 0x000fe40007810000 */
[----:B-1----:R-:W-:Y:S02]  /*9f10*/  FMNMX.FTZ R73, R73, R5, !PT ;  /* 0x0000000549497209 */ /* 0x002fe40007810000 */
[----:B------:R-:W-:Y:S02]  /*9f20*/  FMNMX.FTZ R0, R252, R0, !PT ;  /* 0x00000000fc007209 */ /* 0x000fe40007810000 */
[----:B------:R-:W-:Y:S01]  /*9f30*/  FMNMX.FTZ R2, R189, R2, !PT ;  /* 0x00000002bd027209 */ /* 0x000fe20007810000 */
[----:B------:R-:W1:Y:S01]  /*9f40*/  SHFL.BFLY PT, R5, R73, 0x1, 0x1f ;  /* 0x0c201f0049057f89 */ /* 0x000e6200000e0000 */
[----:B------:R-:W-:Y:S02]  /*9f50*/  FMNMX.FTZ R0, R104, R0, !PT ;  /* 0x0000000068007209 */ /* 0x000fe40007810000 */
[----:B------:R-:W-:Y:S02]  /*9f60*/  FMNMX.FTZ R2, R188, R2, !PT ;  /* 0x00000002bc027209 */ /* 0x000fe40007810000 */
[----:B------:R-:W-:Y:S03]  /*9f70*/  FMNMX.FTZ R0, R115, R0, !PT ;  /* 0x0000000073007209 */ /* 0x000fe60007810000 */
[----:B------:R-:W2:Y:S08]  /*9f80*/  SHFL.BFLY PT, R71, R2, 0x2, 0x1f ;  /* 0x0c401f0002477f89 */ /* 0x000eb000000e0000 */
[----:B------:R-:W3:Y:S01]  /*9f90*/  SHFL.BFLY PT, R72, R0, 0x2, 0x1f ;  /* 0x0c401f0000487f89 */ /* 0x000ee200000e0000 */
[----:B-1----:R-:W-:Y:S05]  /*9fa0*/  FMNMX.FTZ R73, R73, R5, !PT ;  /* 0x0000000549497209 */ /* 0x002fea0007810000 */
[----:B------:R-:W-:Y:S01]  /*9fb0*/  FMUL.FTZ R96, R73, c[0x0][0x2d0] ;  /* 0x0000b40049607a20 */ /* 0x000fe20000410000 */
[----:B--2---:R-:W-:Y:S03]  /*9fc0*/  FMNMX.FTZ R71, R2, R71, !PT ;  /* 0x0000004702477209 */ /* 0x004fe60007810000 */
[--C-:B------:R-:W-:Y:S02]  /*9fd0*/  FFMA.FTZ R9, R20, c[0x0][0x2d0], -R96.reuse ;  /* 0x0000b40014097a23 */ /* 0x100fe40000010860 */
[--C-:B------:R-:W-:Y:S02]  /*9fe0*/  FFMA.FTZ R112, R112, c[0x0][0x2d0], -R96.reuse ;  /* 0x0000b40070707a23 */ /* 0x100fe40000010860 */
[----:B------:R1:W-:Y:S01]  /*9ff0*/  MUFU.EX2 R240, R9 ;  /* 0x0000000900f07308 */ /* 0x0003e20000000800 */
[----:B------:R-:W2:Y:S01]  /*a000*/  SHFL.BFLY PT, R6, R71, 0x1, 0x1f ;  /* 0x0c201f0047067f89 */ /* 0x000ea200000e0000 */
[----:B---3--:R-:W-:Y:S02]  /*a010*/  FMNMX.FTZ R72, R0, R72, !PT ;  /* 0x0000004800487209 */ /* 0x008fe40007810000 */
[----:B------:R-:W-:Y:S04]  /*a020*/  FMNMX.FTZ R0, R88, R4, !PT ;  /* 0x0000000458007209 */ /* 0x000fe80007810000 */
[----:B------:R-:W-:Y:S02]  /*a030*/  FMNMX.FTZ R0, R87, R0, !PT ;  /* 0x0000000057007209 */ /* 0x000fe40007810000 */
[----:B------:R-:W-:Y:S01]  /*a040*/  MUFU.EX2 R112, R112 ;  /* 0x0000007000707308 */ /* 0x000fe20000000800 */
[----:B------:R-:W3:Y:S01]  /*a050*/  SHFL.BFLY PT, R4, R72, 0x1, 0x1f ;  /* 0x0c201f0048047f89 */ /* 0x000ee200000e0000 */
[----:B------:R-:W-:Y:S04]  /*a060*/  FMNMX.FTZ R0, R99, R0, !PT ;  /* 0x0000000063007209 */ /* 0x000fe80007810000 */
[----:B------:R-:W-:Y:S04]  /*a070*/  FMNMX.FTZ R0, R100, R0, !PT ;  /* 0x0000000064007209 */ /* 0x000fe80007810000 */
[----:B------:R-:W-:Y:S01]  /*a080*/  FMNMX.FTZ R0, R108, R0, !PT ;  /* 0x000000006c007209 */ /* 0x000fe20007810000 */
[--C-:B-1----:R-:W-:Y:S03]  /*a090*/  FFMA.FTZ R9, R48, c[0x0][0x2d0], -R96.reuse ;  /* 0x0000b40030097a23 */ /* 0x102fe60000010860 */
[----:B------:R-:W-:Y:S01]  /*a0a0*/  FMNMX.FTZ R2, R110, R0, !PT ;  /* 0x000000006e027209 */ /* 0x000fe20007810000 */
[----:B------:R-:W-:Y:S01]  /*a0b0*/  FADD.FTZ R0, -R73, R3 ;  /* 0x0000000349007221 */ /* 0x000fe20000010100 */
[----:B--2---:R-:W-:Y:S01]  /*a0c0*/  FMNMX.FTZ R71, R71, R6, !PT ;  /* 0x0000000647477209 */ /* 0x004fe20007810000 */
[----:B------:R-:W-:Y:S01]  /*a0d0*/  MUFU.EX2 R82, R9 ;  /* 0x0000000900527308 */ /* 0x000fe20000000800 */
[----:B------:R-:W-:Y:S01]  /*a0e0*/  FMNMX.FTZ R3, R114, R2, !PT ;  /* 0x0000000272037209 */ /* 0x000fe20007810000 */
[----:B------:R-:W-:Y:S02]  /*a0f0*/  FMUL.FTZ R2, R0, c[0x0][0x2d0] ;  /* 0x0000b40000027a20 */ /* 0x000fe40000410000 */
[--C-:B------:R-:W-:Y:S01]  /*a100*/  FFMA.FTZ R6, R33, c[0x0][0x2d0], -R96.reuse ;  /* 0x0000b40021067a23 */ /* 0x100fe20000010860 */
[----:B------:R-:W-:Y:S01]  /*a110*/  FMNMX.FTZ R0, R60, R3, !PT ;  /* 0x000000033c007209 */ /* 0x000fe20007810000 */
[--C-:B------:R-:W-:Y:S01]  /*a120*/  FFMA.FTZ R48, R46, c[0x0][0x2d0], -R96.reuse ;  /* 0x0000b4002e307a23 */ /* 0x100fe20000010860 */
[----:B---3--:R-:W-:Y:S01]  /*a130*/  FMNMX.FTZ R72, R72, R4, !PT ;  /* 0x0000000448487209 */ /* 0x008fe20007810000 */
[----:B------:R-:W-:Y:S01]  /*a140*/  FFMA.FTZ R4, R185, c[0x0][0x2d0], -R96 ;  /* 0x0000b400b9047a23 */ /* 0x000fe20000010860 */
[----:B------:R-:W-:Y:S01]  /*a150*/  FMNMX.FTZ R0, R75, R0, !PT ;  /* 0x000000004b007209 */ /* 0x000fe20007810000 */
[----:B------:R1:W2:Y:S01]  /*a160*/  MUFU.EX2 R70, R2 ;  /* 0x0000000200467308 */ /* 0x0002a20000000800 */
[----:B------:R-:W-:Y:S02]  /*a170*/  FMUL.FTZ R107, R71, c[0x0][0x2d0] ;  /* 0x0000b400476b7a20 */ /* 0x000fe40000410000 */
[----:B------:R-:W-:Y:S01]  /*a180*/  FMNMX.FTZ R0, R74, R0, !PT ;  /* 0x000000004a007209 */ /* 0x000fe20007810000 */
[----:B------:R-:W-:Y:S02]  /*a190*/  FMUL.FTZ R102, R72, c[0x0][0x2d0] ;  /* 0x0000b40048667a20 */ /* 0x000fe40000410000 */
[--C-:B------:R-:W-:Y:S02]  /*a1a0*/  FFMA.FTZ R16, R40, c[0x0][0x2d0], -R107.reuse ;  /* 0x0000b40028107a23 */ /* 0x100fe4000001086b */
[----:B------:R-:W3:Y:S01]  /*a1b0*/  SHFL.BFLY PT, R3, R0, 0x2, 0x1f ;  /* 0x0c401f0000037f89 */ /* 0x000ee200000e0000 */
[--C-:B------:R-:W-:Y:S01]  /*a1c0*/  FFMA.FTZ R5, R22, c[0x0][0x2d0], -R102.reuse ;  /* 0x0000b40016057a23 */ /* 0x100fe20000010866 */
[----:B------:R-:W4:Y:S01]  /*a1d0*/  MUFU.EX2 R8, R4 ;  /* 0x0000000400087308 */ /* 0x000f220000000800 */
[--C-:B------:R-:W-:Y:S02]  /*a1e0*/  FFMA.FTZ R103, R103, c[0x0][0x2d0], -R102.reuse ;  /* 0x0000b40067677a23 */ /* 0x100fe40000010866 */
[--C-:B------:R-:W-:Y:S02]  /*a1f0*/  FFMA.FTZ R109, R109, c[0x0][0x2d0], -R102.reuse ;  /* 0x0000b4006d6d7a23 */ /* 0x100fe40000010866 */
[----:B------:R-:W-:Y:S02]  /*a200*/  FFMA.FTZ R115, R115, c[0x0][0x2d0], -R102 ;  /* 0x0000b40073737a23 */ /* 0x000fe40000010866 */
[--C-:B------:R-:W-:Y:S02]  /*a210*/  FFMA.FTZ R105, R105, c[0x0][0x2d0], -R107.reuse ;  /* 0x0000b40069697a23 */ /* 0x100fe4000001086b */
[--C-:B------:R-:W-:Y:S01]  /*a220*/  FFMA.FTZ R106, R106, c[0x0][0x2d0], -R107.reuse ;  /* 0x0000b4006a6a7a23 */ /* 0x100fe2000001086b */
[----:B------:R4:W-:Y:S01]  /*a230*/  MUFU.EX2 R228, R6 ;  /* 0x0000000600e47308 */ /* 0x0009e20000000800 */
[----:B-1----:R-:W-:Y:S01]  /*a240*/  FADD.FTZ R2, -R72, R116 ;  /* 0x0000007448027221 */ /* 0x002fe20000010100 */
[----:B------:R-:W-:Y:S01]  /*a250*/  MOV R116, R60 ;  /* 0x0000003c00747202 */ /* 0x000fe20000000f00 */
[----:B--2---:R-:W-:Y:S02]  /*a260*/  FMUL.FTZ R33, R70, R149 ;  /* 0x0000009546217220 */ /* 0x004fe40000410000 */
[----:B------:R-:W-:Y:S05]  /*a270*/  FMUL.FTZ R2, R2, c[0x0][0x2d0] ;  /* 0x0000b40002027a20 */ /* 0x000fea0000410000 */
[----:B------:R1:W-:Y:S01]  /*a280*/  MUFU.EX2 R239, R5 ;  /* 0x0000000500ef7308 */ /* 0x0003e20000000800 */
[----:B------:R-:W-:Y:S01]  /*a290*/  FFMA.FTZ R60, R211, c[0x0][0x2d0], -R102 ;  /* 0x0000b400d33c7a23 */ /* 0x000fe20000010866 */
[----:B---3--:R-:W-:Y:S01]  /*a2a0*/  FMNMX.FTZ R0, R0, R3, !PT ;  /* 0x0000000300007209 */ /* 0x008fe20007810000 */
[--C-:B------:R-:W-:Y:S02]  /*a2b0*/  FFMA.FTZ R3, R17, c[0x0][0x2d0], -R96.reuse ;  /* 0x0000b40011037a23 */ /* 0x100fe40000010860 */
[----:B------:R-:W-:Y:S05]  /*a2c0*/  FMUL.FTZ R17, R70, R133 ;  /* 0x0000008546117220 */ /* 0x000fea0000410000 */
[----:B------:R2:W3:Y:S01]  /*a2d0*/  MUFU.EX2 R69, R2 ;  /* 0x0000000200457308 */ /* 0x0004e20000000800 */
[----:B----4-:R-:W-:Y:S09]  /*a2e0*/  FFMA.FTZ R6, R36, c[0x0][0x2d0], -R96 ;  /* 0x0000b40024067a23 */ /* 0x010ff20000010860 */
[----:B------:R4:W-:Y:S01]  /*a2f0*/  MUFU.EX2 R11, R3 ;  /* 0x00000003000b7308 */ /* 0x0009e20000000800 */
[----:B-1----:R-:W-:Y:S09]  /*a300*/  FFMA.FTZ R5, R28, c[0x0][0x2d0], -R107 ;  /* 0x0000b4001c057a23 */ /* 0x002ff2000001086b */
[----:B------:R3:W-:Y:S01]  /*a310*/  MUFU.EX2 R83, R6 ;  /* 0x0000000600537308 */ /* 0x0007e20000000800 */
[----:B--2---:R-:W-:Y:S04]  /*a320*/  FADD.FTZ R2, -R71, R117 ;  /* 0x0000007547027221 */ /* 0x004fe80000010100 */
[----:B------:R-:W-:Y:S05]  /*a330*/  FMUL.FTZ R2, R2, c[0x0][0x2d0] ;  /* 0x0000b40002027a20 */ /* 0x000fea0000410000 */
[----:B------:R1:W-:Y:S01]  /*a340*/  MUFU.EX2 R230, R5 ;  /* 0x0000000500e67308 */ /* 0x0003e20000000800 */
[----:B----4-:R-:W-:Y:S01]  /*a350*/  FFMA.FTZ R3, R186, c[0x0][0x2d0], -R102 ;  /* 0x0000b400ba037a23 */ /* 0x010fe20000010866 */
[----:B------:R-:W-:Y:S01]  /*a360*/  MOV R186, R8 ;  /* 0x0000000800ba7202 */ /* 0x000fe20000000f00 */
[--C-:B------:R-:W-:Y:S07]  /*a370*/  FFMA.FTZ R8, R21, c[0x0][0x2d0], -R96.reuse ;  /* 0x0000b40015087a23 */ /* 0x100fee0000010860 */
[----:B------:R2:W4:Y:S01]  /*a380*/  MUFU.EX2 R68, R2 ;  /* 0x0000000200447308 */ /* 0x0005220000000800 */
[----:B---3--:R-:W-:Y:S09]  /*a390*/  FMUL.FTZ R6, R69, R126 ;  /* 0x0000007e45067220 */ /* 0x008ff20000410000 */
[----:B------:R3:W-:Y:S01]  /*a3a0*/  MUFU.EX2 R206, R3 ;  /* 0x0000000300ce7308 */ /* 0x0007e20000000800 */
[----:B-1----:R-:W-:Y:S09]  /*a3b0*/  FMUL.FTZ R5, R70, R125 ;  /* 0x0000007d46057220 */ /* 0x002ff20000410000 */
[----:B------:R1:W-:Y:S01]  /*a3c0*/  MUFU.EX2 R236, R8 ;  /* 0x0000000800ec7308 */ /* 0x0003e20000000800 */
[----:B--2---:R-:W-:Y:S01]  /*a3d0*/  FFMA.FTZ R2, R197, c[0x0][0x2d0], -R96 ;  /* 0x0000b400c5027a23 */ /* 0x004fe20000010860 */
[----:B------:R-:W-:Y:S01]  /*a3e0*/  MOV R197, R91 ;  /* 0x0000005b00c57202 */ /* 0x000fe20000000f00 */
[----:B----4-:R-:W-:Y:S07]  /*a3f0*/  FMUL.FTZ R9, R68, R121 ;  /* 0x0000007944097220 */ /* 0x010fee0000410000 */
[----:B------:R2:W-:Y:S01]  /*a400*/  MUFU.EX2 R7, R2 ;  /* 0x0000000200077308 */ /* 0x0005e20000000800 */
[----:B---3--:R-:W-:Y:S01]  /*a410*/  FFMA.FTZ R3, R198, c[0x0][0x2d0], -R102 ;  /* 0x0000b400c6037a23 */ /* 0x008fe20000010866 */
[----:B------:R-:W-:Y:S08]  /*a420*/  MOV R198, R81 ;  /* 0x0000005100c67202 */ /* 0x000ff00000000f00 */
[----:B------:R3:W4:Y:S01]  /*a430*/  MUFU.EX2 R28, R16 ;  /* 0x00000010001c7308 */ /* 0x0007220000000800 */
[----:B-1----:R-:W-:Y:S09]  /*a440*/  FMUL.FTZ R8, R68, R120 ;  /* 0x0000007844087220 */ /* 0x002ff20000410000 */
[----:B------:R1:W-:Y:S01]  /*a450*/  MUFU.EX2 R121, R48 ;  /* 0x0000003000797308 */ /* 0x0003e20000000800 */
[----:B--2---:R-:W-:Y:S09]  /*a460*/  FFMA.FTZ R2, R184, c[0x0][0x2d0], -R96 ;  /* 0x0000b400b8027a23 */ /* 0x004ff20000010860 */
[----:B------:R2:W2:Y:S01]  /*a470*/  MUFU.EX2 R184, R3 ;  /* 0x0000000300b87308 */ /* 0x0004a20000000800 */
[C---:B---3--:R-:W-:Y:S01]  /*a480*/  FMUL.FTZ R16, R70.reuse, R132 ;  /* 0x0000008446107220 */ /* 0x048fe20000410000 */
[----:B----4-:R-:W-:Y:S08]  /*a490*/  MOV R133, R28 ;  /* 0x0000001c00857202 */ /* 0x010ff00000000f00 */
[----:B------:R3:W-:Y:S01]  /*a4a0*/  MUFU.EX2 R117, R2 ;  /* 0x0000000200757308 */ /* 0x0007e20000000800 */
[----:B-1----:R-:W-:Y:S09]  /*a4b0*/  FMUL.FTZ R48, R70, R164 ;  /* 0x000000a446307220 */ /* 0x002ff20000410000 */
[----:B------:R-:W-:Y:S01]  /*a4c0*/  MUFU.EX2 R105, R105 ;  /* 0x0000006900697308 */ /* 0x000fe20000000800 */
[--C-:B--2---:R-:W-:Y:S01]  /*a4d0*/  FFMA.FTZ R3, R18, c[0x0][0x2d0], -R102.reuse ;  /* 0x0000b40012037a23 */ /* 0x104fe20000010866 */
[----:B------:R-:W-:Y:S01]  /*a4e0*/  F2FP.BF16.PACK_AB R77, R184, R206 ;  /* 0x000000ceb84d723e */ /* 0x000fe200000010ff */
[----:B------:R-:W-:Y:S07]  /*a4f0*/  FMUL.FTZ R18, R69, R134 ;  /* 0x0000008645127220 */ /* 0x000fee0000410000 */
[----:B------:R1:W-:Y:S01]  /*a500*/  MUFU.EX2 R185, R3 ;  /* 0x0000000300b97308 */ /* 0x0003e20000000800 */
[----:B---3--:R-:W2:Y:S09]  /*a510*/  SHFL.BFLY PT, R2, R0, 0x1, 0x1f ;  /* 0x0c201f0000027f89 */ /* 0x008eb200000e0000 */
[----:B------:R-:W-:Y:S10]  /*a520*/  MUFU.EX2 R106, R106 ;  /* 0x0000006a006a7308 */ /* 0x000ff40000000800 */
[----:B------:R-:W-:Y:S01]  /*a530*/  MUFU.EX2 R109, R109 ;  /* 0x0000006d006d7308 */ /* 0x000fe20000000800 */
[--C-:B-1----:R-:W-:Y:S01]  /*a540*/  FFMA.FTZ R3, R196, c[0x0][0x2d0], -R107.reuse ;  /* 0x0000b400c4037a23 */ /* 0x102fe2000001086b */
[----:B------:R-:W-:Y:S02]  /*a550*/  MOV R196, R59 ;  /* 0x0000003b00c47202 */ /* 0x000fe40000000f00 */
[----:B--2---:R-:W-:Y:S01]  /*a560*/  FMNMX.FTZ R2, R0, R2, !PT ;  /* 0x0000000200027209 */ /* 0x004fe20007810000 */
[----:B------:R-:W-:Y:S05]  /*a570*/  FFMA.FTZ R0, R19, c[0x0][0x2d0], -R102 ;  /* 0x0000b40013007a23 */ /* 0x000fea0000010866 */
[----:B------:R1:W-:Y:S01]  /*a580*/  MUFU.EX2 R205, R3 ;  /* 0x0000000300cd7308 */ /* 0x0003e20000000800 */
[----:B------:R-:W-:Y:S01]  /*a590*/  FMUL.FTZ R19, R69, R135 ;  /* 0x0000008745137220 */ /* 0x000fe20000410000 */
[----:B------:R-:W-:Y:S08]  /*a5a0*/  MOV R135, R82 ;  /* 0x0000005200877202 */ /* 0x000ff00000000f00 */
[----:B------:R2:W3:Y:S10]  /*a5b0*/  MUFU.EX2 R12, R0 ;  /* 0x00000000000c7308 */ /* 0x0004f40000000800 */
[----:B------:R-:W-:Y:S01]  /*a5c0*/  MUFU.EX2 R115, R115 ;  /* 0x0000007300737308 */ /* 0x000fe20000000800 */
[--C-:B-1----:R-:W-:Y:S01]  /*a5d0*/  FFMA.FTZ R3, R199, c[0x0][0x2d0], -R107.reuse ;  /* 0x0000b400c7037a23 */ /* 0x102fe2000001086b */
[----:B------:R-:W-:Y:S01]  /*a5e0*/  MOV R199, R61 ;  /* 0x0000003d00c77202 */ /* 0x000fe20000000f00 */
[----:B------:R-:W-:Y:S07]  /*a5f0*/  FMUL.FTZ R61, R68, R177 ;  /* 0x000000b1443d7220 */ /* 0x000fee0000410000 */
[----:B------:R1:W4:Y:S01]  /*a600*/  MUFU.EX2 R207, R3 ;  /* 0x0000000300cf7308 */ /* 0x0003220000000800 */
[----:B--2---:R-:W-:Y:S01]  /*a610*/  FADD.FTZ R0, -R2, R118 ;  /* 0x0000007602007221 */ /* 0x004fe20000010100 */
[----:B------:R-:W-:Y:S01]  /*a620*/  MOV R118, R7 ;  /* 0x0000000700767202 */ /* 0x000fe20000000f00 */
[----:B------:R-:W-:Y:S01]  /*a630*/  FFMA.FTZ R7, R32, c[0x0][0x2d0], -R96 ;  /* 0x0000b40020077a23 */ /* 0x000fe20000010860 */
[----:B---3--:R-:W-:Y:S01]  /*a640*/  MOV R126, R12 ;  /* 0x0000000c007e7202 */ /* 0x008fe20000000f00 */
[----:B------:R-:W-:Y:S01]  /*a650*/  FMUL.FTZ R0, R0, c[0x0][0x2d0] ;  /* 0x0000b40000007a20 */ /* 0x000fe20000410000 */
[----:B------:R-:W-:Y:S04]  /*a660*/  F2FP.BF16.PACK_AB R76, R118, R186 ;  /* 0x000000ba764c723e */ /* 0x000fe800000010ff */
[----:B------:R2:W-:Y:S01]  /*a670*/  MUFU.EX2 R232, R7 ;  /* 0x0000000700e87308 */ /* 0x0005e20000000800 */
[----:B------:R-:W-:Y:S01]  /*a680*/  F2FP.BF16.PACK_AB R79, R126, R185 ;  /* 0x000000b97e4f723e */ /* 0x000fe200000010ff */
[--C-:B------:R-:W-:Y:S02]  /*a690*/  FFMA.FTZ R12, R51, c[0x0][0x2d0], -R102.reuse ;  /* 0x0000b400330c7a23 */ /* 0x100fe40000010866 */
[--C-:B------:R-:W-:Y:S02]  /*a6a0*/  FFMA.FTZ R32, R44, c[0x0][0x2d0], -R107.reuse ;  /* 0x0000b4002c207a23 */ /* 0x100fe4000001086b */
[----:B------:R-:W-:Y:S04]  /*a6b0*/  FMUL.FTZ R51, R69, R167 ;  /* 0x000000a745337220 */ /* 0x000fe80000410000 */
[----:B------:R-:W3:Y:S01]  /*a6c0*/  MUFU.EX2 R0, R0 ;  /* 0x0000000000007308 */ /* 0x000ee20000000800 */
[--C-:B-1----:R-:W-:Y:S01]  /*a6d0*/  FFMA.FTZ R3, R194, c[0x0][0x2d0], -R107.reuse ;  /* 0x0000b400c2037a23 */ /* 0x102fe2000001086b */
[----:B----4-:R-:W-:Y:S02]  /*a6e0*/  F2FP.BF16.PACK_AB R64, R207, R205 ;  /* 0x000000cdcf40723e */ /* 0x010fe400000010ff */
[----:B------:R-:W-:Y:S06]  /*a6f0*/  MOV R194, R62 ;  /* 0x0000003e00c27202 */ /* 0x000fec0000000f00 */
[----:B------:R1:W4:Y:S01]  /*a700*/  MUFU.EX2 R10, R3 ;  /* 0x00000003000a7308 */ /* 0x0003220000000800 */
[----:B--2---:R-:W-:Y:S01]  /*a710*/  FMUL.FTZ R7, R69, R127 ;  /* 0x0000007f45077220 */ /* 0x004fe20000410000 */
[----:B------:R-:W-:Y:S04]  /*a720*/  MOV R127, R11 ;  /* 0x0000000b007f7202 */ /* 0x000fe80000000f00 */
[----:B------:R-:W-:Y:S01]  /*a730*/  F2FP.BF16.PACK_AB R78, R127, R117 ;  /* 0x000000757f4e723e */ /* 0x000fe200000010ff */
[C---:B---3--:R-:W-:Y:S02]  /*a740*/  FMUL.FTZ R11, R0.reuse, R123 ;  /* 0x0000007b000b7220 */ /* 0x048fe40000410000 */
[C---:B------:R-:W-:Y:S01]  /*a750*/  FMUL.FTZ R15, R0.reuse, R131 ;  /* 0x00000083000f7220 */ /* 0x040fe20000410000 */
[----:B------:R-:W-:Y:S01]  /*a760*/  MOV R131, R83 ;  /* 0x0000005300837202 */ /* 0x000fe20000000f00 */
[C---:B------:R-:W-:Y:S02]  /*a770*/  FMUL.FTZ R46, R0.reuse, R162 ;  /* 0x000000a2002e7220 */ /* 0x040fe40000410000 */
[C---:B------:R-:W-:Y:S02]  /*a780*/  FMUL.FTZ R59, R0.reuse, R175 ;  /* 0x000000af003b7220 */ /* 0x040fe40000410000 */
[----:B------:R-:W-:Y:S02]  /*a790*/  FMUL.FTZ R62, R0, R178 ;  /* 0x000000b2003e7220 */ /* 0x000fe40000410000 */
[----:B-1----:R-:W-:Y:S01]  /*a7a0*/  FFMA.FTZ R3, R192, c[0x0][0x2d0], -R107 ;  /* 0x0000b400c0037a23 */ /* 0x002fe2000001086b */
[----:B----4-:R-:W-:Y:S01]  /*a7b0*/  MOV R120, R10 ;  /* 0x0000000a00787202 */ /* 0x010fe20000000f00 */
[----:B------:R-:W-:Y:S01]  /*a7c0*/  FMUL.FTZ R10, R0, R122 ;  /* 0x0000007a000a7220 */ /* 0x000fe20000410000 */
[----:B------:R-:W-:Y:S01]  /*a7d0*/  MOV R192, R92 ;  /* 0x0000005c00c07202 */ /* 0x000fe20000000f00 */
[----:B------:R1:W2:Y:S01]  /*a7e0*/  MUFU.EX2 R13, R3 ;  /* 0x00000003000d7308 */ /* 0x0002a20000000800 */
[--C-:B------:R-:W-:Y:S09]  /*a7f0*/  FFMA.FTZ R92, R212, c[0x0][0x2d0], -R102.reuse ;  /* 0x0000b400d45c7a23 */ /* 0x100ff20000010866 */
[----:B------:R3:W-:Y:S01]  /*a800*/  MUFU.EX2 R122, R60 ;  /* 0x0000003c007a7308 */ /* 0x0007e20000000800 */
[----:B-1----:R-:W-:Y:S01]  /*a810*/  FMUL.FTZ R3, R2, c[0x0][0x2d0] ;  /* 0x0000b40002037a20 */ /* 0x002fe20000410000 */
[----:B--2---:R-:W-:Y:S01]  /*a820*/  MOV R125, R13 ;  /* 0x0000000d007d7202 */ /* 0x004fe20000000f00 */
[----:B------:R-:W-:Y:S01]  /*a830*/  FMUL.FTZ R13, R68, R129 ;  /* 0x00000081440d7220 */ /* 0x000fe20000410000 */
[----:B------:R-:W-:Y:S01]  /*a840*/  MOV R129, R85 ;  /* 0x0000005500817202 */ /* 0x000fe20000000f00 */
[--C-:B------:R-:W-:Y:S01]  /*a850*/  FFMA.FTZ R4, R187, c[0x0][0x2d0], -R3.reuse ;  /* 0x0000b400bb047a23 */ /* 0x100fe20000010803 */
[----:B------:R-:W-:Y:S01]  /*a860*/  F2FP.BF16.PACK_AB R66, R125, R120 ;  /* 0x000000787d42723e */ /* 0x000fe200000010ff */
[--C-:B------:R-:W-:Y:S01]  /*a870*/  FFMA.FTZ R28, R43, c[0x0][0x2d0], -R3.reuse ;  /* 0x0000b4002b1c7a23 */ /* 0x100fe20000010803 */
[----:B------:R-:W-:Y:S02]  /*a880*/  MOV R187, R90 ;  /* 0x0000005a00bb7202 */ /* 0x000fe40000000f00 */
[----:B------:R1:W-:Y:S01]  /*a890*/  MUFU.EX2 R204, R4 ;  /* 0x0000000400cc7308 */ /* 0x0003e20000000800 */
[--C-:B------:R-:W-:Y:S02]  /*a8a0*/  FFMA.FTZ R40, R201, c[0x0][0x2d0], -R3.reuse ;  /* 0x0000b400c9287a23 */ /* 0x100fe40000010803 */
[--C-:B------:R-:W-:Y:S02]  /*a8b0*/  FFMA.FTZ R44, R47, c[0x0][0x2d0], -R3.reuse ;  /* 0x0000b4002f2c7a23 */ /* 0x100fe40000010803 */
[C---:B------:R-:W-:Y:S02]  /*a8c0*/  FMUL.FTZ R43, R0.reuse, R159 ;  /* 0x0000009f002b7220 */ /* 0x040fe40000410000 */
[----:B------:R-:W-:Y:S02]  /*a8d0*/  FMUL.FTZ R47, R0, R163 ;  /* 0x000000a3002f7220 */ /* 0x000fe40000410000 */
[----:B---3--:R-:W-:Y:S01]  /*a8e0*/  FMUL.FTZ R60, R68, R176 ;  /* 0x000000b0443c7220 */ /* 0x008fe20000410000 */
[----:B------:R2:W-:Y:S01]  /*a8f0*/  MUFU.EX2 R134, R28 ;  /* 0x0000001c00867308 */ /* 0x0005e20000000800 */
[--C-:B------:R-:W-:Y:S02]  /*a900*/  FFMA.FTZ R75, R75, c[0x0][0x2d0], -R3.reuse ;  /* 0x0000b4004b4b7a23 */ /* 0x100fe40000010803 */
[--C-:B-1----:R-:W-:Y:S01]  /*a910*/  FFMA.FTZ R4, R200, c[0x0][0x2d0], -R3.reuse ;  /* 0x0000b400c8047a23 */ /* 0x102fe20000010803 */
[----:B------:R-:W-:Y:S06]  /*a920*/  MOV R200, R89 ;  /* 0x0000005900c87202 */ /* 0x000fec0000000f00 */
[----:B------:R1:W3:Y:S01]  /*a930*/  MUFU.EX2 R242, R4 ;  /* 0x0000000400f27308 */ /* 0x0002e20000000800 */
[----:B--2---:R-:W-:Y:S09]  /*a940*/  FMUL.FTZ R28, R68, R144 ;  /* 0x00000090441c7220 */ /* 0x004ff20000410000 */
[----:B------:R2:W-:Y:S01]  /*a950*/  MUFU.EX2 R144, R40 ;  /* 0x0000002800907308 */ /* 0x0005e20000000800 */
[--C-:B-1----:R-:W-:Y:S01]  /*a960*/  FFMA.FTZ R4, R195, c[0x0][0x2d0], -R3.reuse ;  /* 0x0000b400c3047a23 */ /* 0x102fe20000010803 */
[----:B---3--:R-:W-:Y:S02]  /*a970*/  F2FP.BF16.PACK_AB R65, R242, R204 ;  /* 0x000000ccf241723e */ /* 0x008fe400000010ff */
[----:B------:R-:W-:Y:S06]  /*a980*/  MOV R195, R88 ;  /* 0x0000005800c37202 */ /* 0x000fec0000000f00 */
[----:B------:R1:W-:Y:S01]  /*a990*/  MUFU.EX2 R241, R4 ;  /* 0x0000000400f17308 */ /* 0x0003e20000000800 */
[----:B------:R-:W-:Y:S01]  /*a9a0*/  LDSM.16.MT88.4 R88, [R227+0x900] ;  /* 0x00090000e358783b */ /* 0x000fe20000004200 */
[----:B--2---:R-:W-:Y:S02]  /*a9b0*/  FMUL.FTZ R40, R68, R156 ;  /* 0x0000009c44287220 */ /* 0x004fe40000410000 */
[----:B-1----:R-:W-:Y:S01]  /*a9c0*/  FFMA.FTZ R4, R193, c[0x0][0x2d0], -R3 ;  /* 0x0000b400c1047a23 */ /* 0x002fe20000010803 */
[----:B------:R-:W-:Y:S05]  /*a9d0*/  MOV R193, R87 ;  /* 0x0000005700c17202 */ /* 0x000fea0000000f00 */
[----:B------:R1:W-:Y:S02]  /*a9e0*/  MUFU.EX2 R14, R4 ;  /* 0x00000004000e7308 */ /* 0x0003e40000000800 */
[--C-:B-1----:R-:W-:Y:S02]  /*a9f0*/  FFMA.FTZ R4, R23, c[0x0][0x2d0], -R102.reuse ;  /* 0x0000b40017047a23 */ /* 0x102fe40000010866 */
[----:B------:R-:W1:Y:S06]  /*aa00*/  LDSM.16.MT88.4 R20, [R224+0x100] ;  /* 0x00010000e014783b */ /* 0x000e6c0000004200 */
[----:B------:R2:W-:Y:S02]  /*aa10*/  MUFU.EX2 R235, R4 ;  /* 0x0000000400eb7308 */ /* 0x0005e40000000800 */
[--C-:B--2---:R-:W-:Y:S02]  /*aa20*/  FFMA.FTZ R4, R34, c[0x0][0x2d0], -R102.reuse ;  /* 0x0000b40022047a23 */ /* 0x104fe40000010866 */
[----:B------:R-:W-:Y:S06]  /*aa30*/  FMUL.FTZ R34, R69, R150 ;  /* 0x0000009645227220 */ /* 0x000fec0000410000 */
[----:B------:R2:W-:Y:S02]  /*aa40*/  MUFU.EX2 R231, R4 ;  /* 0x0000000400e77308 */ /* 0x0005e40000000800 */
[----:B--2---:R-:W-:Y:S02]  /*aa50*/  FFMA.FTZ R4, R35, c[0x0][0x2d0], -R102 ;  /* 0x0000b40023047a23 */ /* 0x004fe40000010866 */
[----:B------:R-:W-:Y:S06]  /*aa60*/  FMUL.FTZ R35, R69, R151 ;  /* 0x0000009745237220 */ /* 0x000fec0000410000 */
[----:B------:R2:W-:Y:S02]  /*aa70*/  MUFU.EX2 R119, R4 ;  /* 0x0000000400777308 */ /* 0x0005e40000000800 */
[----:B--2---:R-:W-:Y:S02]  /*aa80*/  FFMA.FTZ R4, R24, c[0x0][0x2d0], -R107 ;  /* 0x0000b40018047a23 */ /* 0x004fe4000001086b */
[----:B------:R-:W-:Y:S06]  /*aa90*/  FFMA.FTZ R24, R42, c[0x0][0x2d0], -R3 ;  /* 0x0000b4002a187a23 */ /* 0x000fec0000010803 */
[----:B------:R2:W-:Y:S01]  /*aaa0*/  MUFU.EX2 R238, R4 ;  /* 0x0000000400ee7308 */ /* 0x0005e20000000800 */
[----:B------:R-:W-:Y:S02]  /*aab0*/  FMUL.FTZ R42, R0, R158 ;  /* 0x0000009e002a7220 */ /* 0x000fe40000410000 */
[----:B--2---:R-:W-:Y:S02]  /*aac0*/  FFMA.FTZ R4, R25, c[0x0][0x2d0], -R107 ;  /* 0x0000b40019047a23 */ /* 0x004fe4000001086b */
[----:B------:R-:W-:Y:S05]  /*aad0*/  FMUL.FTZ R25, R68, R141 ;  /* 0x0000008d44197220 */ /* 0x000fea0000410000 */
[----:B------:R2:W-:Y:S02]  /*aae0*/  MUFU.EX2 R234, R4 ;  /* 0x0000000400ea7308 */ /* 0x0005e40000000800 */
[--C-:B--2---:R-:W-:Y:S08]  /*aaf0*/  FFMA.FTZ R4, R26, c[0x0][0x2d0], -R3.reuse ;  /* 0x0000b4001a047a23 */ /* 0x104ff00000010803 */
[----:B------:R2:W-:Y:S02]  /*ab00*/  MUFU.EX2 R237, R4 ;  /* 0x0000000400ed7308 */ /* 0x0005e40000000800 */
[----:B--2---:R-:W-:Y:S02]  /*ab10*/  FFMA.FTZ R4, R27, c[0x0][0x2d0], -R3 ;  /* 0x0000b4001b047a23 */ /* 0x004fe40000010803 */
[----:B------:R-:W-:Y:S06]  /*ab20*/  FMUL.FTZ R27, R0, R143 ;  /* 0x0000008f001b7220 */ /* 0x000fec0000410000 */
[----:B------:R2:W-:Y:S02]  /*ab30*/  MUFU.EX2 R233, R4 ;  /* 0x0000000400e97308 */ /* 0x0005e40000000800 */
[----:B--2---:R-:W-:Y:S02]  /*ab40*/  FFMA.FTZ R4, R29, c[0x0][0x2d0], -R107 ;  /* 0x0000b4001d047a23 */ /* 0x004fe4000001086b */
[----:B------:R-:W-:Y:S06]  /*ab50*/  FMUL.FTZ R29, R68, R145 ;  /* 0x00000091441d7220 */ /* 0x000fec0000410000 */
[----:B------:R2:W3:Y:S02]  /*ab60*/  MUFU.EX2 R93, R4 ;  /* 0x00000004005d7308 */ /* 0x0004e40000000800 */
[--C-:B--2---:R-:W-:Y:S01]  /*ab70*/  FFMA.FTZ R4, R30, c[0x0][0x2d0], -R3.reuse ;  /* 0x0000b4001e047a23 */ /* 0x104fe20000010803 */
[----:B---3--:R-:W-:Y:S01]  /*ab80*/  MOV R141, R93 ;  /* 0x0000005d008d7202 */ /* 0x008fe20000000f00 */
[----:B------:R-:W-:Y:S06]  /*ab90*/  FMUL.FTZ R30, R0, R146 ;  /* 0x00000092001e7220 */ /* 0x000fec0000410000 */
[----:B------:R2:W-:Y:S02]  /*aba0*/  MUFU.EX2 R229, R4 ;  /* 0x0000000400e57308 */ /* 0x0005e40000000800 */
[----:B--2---:R-:W-:Y:S08]  /*abb0*/  FFMA.FTZ R4, R31, c[0x0][0x2d0], -R3 ;  /* 0x0000b4001f047a23 */ /* 0x004ff00000010803 */
[----:B------:R2:W3:Y:S10]  /*abc0*/  MUFU.EX2 R31, R12 ;  /* 0x0000000c001f7308 */ /* 0x0004f40000000800 */
[----:B------:R4:W-:Y:S01]  /*abd0*/  MUFU.EX2 R94, R4 ;  /* 0x00000004005e7308 */ /* 0x0009e20000000800 */
[----:B--2---:R-:W-:Y:S01]  /*abe0*/  FMUL.FTZ R12, R68, R128 ;  /* 0x00000080440c7220 */ /* 0x004fe20000410000 */
[----:B---3--:R-:W-:Y:S01]  /*abf0*/  MOV R146, R31 ;  /* 0x0000001f00927202 */ /* 0x008fe20000000f00 */
[----:B------:R-:W-:Y:S01]  /*ac00*/  FMUL.FTZ R31, R0, R147 ;  /* 0x00000093001f7220 */ /* 0x000fe20000410000 */
[----:B------:R-:W-:Y:S01]  /*ac10*/  MOV R128, R86 ;  /* 0x0000005600807202 */ /* 0x000fe20000000f00 */
[----:B----4-:R-:W-:Y:S05]  /*ac20*/  FFMA.FTZ R4, R37, c[0x0][0x2d0], -R96 ;  /* 0x0000b40025047a23 */ /* 0x010fea0000010860 */
[----:B------:R2:W3:Y:S02]  /*ac30*/  MUFU.EX2 R63, R4 ;  /* 0x00000004003f7308 */ /* 0x0004e40000000800 */
[--C-:B--2---:R-:W-:Y:S01]  /*ac40*/  FFMA.FTZ R4, R38, c[0x0][0x2d0], -R102.reuse ;  /* 0x0000b40026047a23 */ /* 0x104fe20000010866 */
[----:B---3--:R-:W-:Y:S01]  /*ac50*/  MOV R143, R63 ;  /* 0x0000003f008f7202 */ /* 0x008fe20000000f00 */
[----:B------:R-:W-:Y:S06]  /*ac60*/  FMUL.FTZ R63, R0, R179 ;  /* 0x000000b3003f7220 */ /* 0x000fec0000410000 */
[----:B------:R2:W3:Y:S02]  /*ac70*/  MUFU.EX2 R57, R4 ;  /* 0x0000000400397308 */ /* 0x0004e40000000800 */
[----:B--2---:R-:W-:Y:S01]  /*ac80*/  FFMA.FTZ R4, R39, c[0x0][0x2d0], -R102 ;  /* 0x0000b40027047a23 */ /* 0x004fe20000010866 */
[----:B---3--:R-:W-:Y:S01]  /*ac90*/  MOV R132, R57 ;  /* 0x0000003900847202 */ /* 0x008fe20000000f00 */
[----:B------:R-:W2:Y:S01]  /*aca0*/  LDSM.16.MT88.4 R36, [R227+0x100] ;  /* 0x00010000e324783b */ /* 0x000ea20000004200 */
[----:B------:R-:W-:Y:S05]  /*acb0*/  FMUL.FTZ R57, R68, R173 ;  /* 0x000000ad44397220 */ /* 0x000fea0000410000 */
[----:B------:R3:W-:Y:S02]  /*acc0*/  MUFU.EX2 R80, R4 ;  /* 0x0000000400507308 */ /* 0x0007e40000000800 */
[----:B---3--:R-:W-:Y:S02]  /*acd0*/  FFMA.FTZ R4, R49, c[0x0][0x2d0], -R96 ;  /* 0x0000b40031047a23 */ /* 0x008fe40000010860 */
[----:B------:R-:W-:Y:S06]  /*ace0*/  FMUL.FTZ R49, R70, R165 ;  /* 0x000000a546317220 */ /* 0x000fec0000410000 */
[----:B------:R3:W4:Y:S02]  /*acf0*/  MUFU.EX2 R56, R4 ;  /* 0x0000000400387308 */ /* 0x0007240000000800 */
[--C-:B---3--:R-:W-:Y:S01]  /*ad00*/  FFMA.FTZ R4, R50, c[0x0][0x2d0], -R102.reuse ;  /* 0x0000b40032047a23 */ /* 0x108fe20000010866 */
[----:B----4-:R-:W-:Y:S01]  /*ad10*/  MOV R145, R56 ;  /* 0x0000003800917202 */ /* 0x010fe20000000f00 */
[----:B------:R-:W-:Y:S06]  /*ad20*/  FFMA.FTZ R56, R209, c[0x0][0x2d0], -R102 ;  /* 0x0000b400d1387a23 */ /* 0x000fec0000010866 */
[----:B------:R3:W-:Y:S01]  /*ad30*/  MUFU.EX2 R58, R4 ;  /* 0x00000004003a7308 */ /* 0x0007e20000000800 */
[----:B------:R-:W-:Y:S02]  /*ad40*/  FMUL.FTZ R50, R69, R166 ;  /* 0x000000a645327220 */ /* 0x000fe40000410000 */
[----:B------:R-:W-:Y:S01]  /*ad50*/  LDSM.16.MT88.4 R164, [R225+0x3100] ;  /* 0x00310000e1a4783b */ /* 0x000fe20000004200 */
[----:B---3--:R-:W-:Y:S01]  /*ad60*/  FMUL.FTZ R4, R70, R124 ;  /* 0x0000007c46047220 */ /* 0x008fe20000410000 */
[----:B------:R-:W-:Y:S01]  /*ad70*/  MOV R124, R14 ;  /* 0x0000000e007c7202 */ /* 0x000fe20000000f00 */
[----:B------:R-:W-:Y:S01]  /*ad80*/  FMUL.FTZ R14, R0, R130 ;  /* 0x00000082000e7220 */ /* 0x000fe20000410000 */
[----:B------:R-:W-:Y:S04]  /*ad90*/  MOV R130, R84 ;  /* 0x0000005400827202 */ /* 0x000fe80000000f00 */
[----:B------:R-:W-:Y:S01]  /*ada0*/  LDSM.16.MT88.4 R84, [R224+0x900] ;  /* 0x00090000e054783b */ /* 0x000fe20000004200 */
[----:B------:R-:W-:Y:S01]  /*adb0*/  F2FP.BF16.PACK_AB R67, R124, R241 ;  /* 0x000000f17c43723e */ /* 0x000fe200000010ff */
[-C--:B-1----:R-:W-:Y:S08]  /*adc0*/  HMMA.16816.F32.BF16 R4, R76, R20.reuse, R4 ;  /* 0x000000144c04723c */ /* 0x082ff00000041804 */
[C---:B------:R-:W-:Y:S07]  /*add0*/  HMMA.16816.F32.BF16 R8, R64.reuse, R20, R8 ;  /* 0x000000144008723c */ /* 0x040fee0000041808 */
[--C-:B------:R-:W-:Y:S01]  /*ade0*/  FFMA.FTZ R20, R41, c[0x0][0x2d0], -R107.reuse ;  /* 0x0000b40029147a23 */ /* 0x100fe2000001086b */
[-C--:B------:R-:W-:Y:S03]  /*adf0*/  HMMA.16816.F32.BF16 R12, R64, R22.reuse, R12 ;  /* 0x00000016400c723c */ /* 0x080fe6000004180c */
[----:B------:R1:W3:Y:S01]  /*ae00*/  MUFU.EX2 R26, R20 ;  /* 0x00000014001a7308 */ /* 0x0002e20000000800 */
[----:B------:R-:W-:Y:S02]  /*ae10*/  FMUL.FTZ R21, R70, R137 ;  /* 0x0000008946157220 */ /* 0x000fe40000410000 */
[----:B------:R-:W-:Y:S02]  /*ae20*/  FMUL.FTZ R41, R68, R157 ;  /* 0x0000009d44297220 */ /* 0x000fe40000410000 */
[C---:B------:R-:W-:Y:S05]  /*ae30*/  HMMA.16816.F32.BF16 R16, R76.reuse, R22, R16 ;  /* 0x000000164c10723c */ /* 0x040fea0000041810 */
[----:B------:R4:W-:Y:S02]  /*ae40*/  MUFU.EX2 R137, R24 ;  /* 0x0000001800897308 */ /* 0x0009e40000000800 */
[C---:B------:R-:W-:Y:S02]  /*ae50*/  FMUL.FTZ R22, R69.reuse, R138 ;  /* 0x0000008a45167220 */ /* 0x040fe40000410000 */
[----:B------:R-:W-:Y:S06]  /*ae60*/  FMUL.FTZ R23, R69, R139 ;  /* 0x0000008b45177220 */ /* 0x000fec0000410000 */
[----:B------:R4:W-:Y:S01]  /*ae70*/  MUFU.EX2 R138, R32 ;  /* 0x00000020008a7308 */ /* 0x0009e20000000800 */
[----:B-1----:R-:W-:Y:S01]  /*ae80*/  FMUL.FTZ R20, R70, R136 ;  /* 0x0000008846147220 */ /* 0x002fe20000410000 */
[----:B---3--:R-:W-:Y:S01]  /*ae90*/  MOV R139, R26 ;  /* 0x0000001a008b7202 */ /* 0x008fe20000000f00 */
[----:B------:R-:W-:Y:S01]  /*aea0*/  FMUL.FTZ R26, R0, R142 ;  /* 0x0000008e001a7220 */ /* 0x000fe20000410000 */
[----:B------:R-:W-:Y:S02]  /*aeb0*/  MOV R142, R80 ;  /* 0x00000050008e7202 */ /* 0x000fe40000000f00 */
[----:B------:R-:W1:Y:S01]  /*aec0*/  LDSM.16.MT88.4 R80, [R226+0x100] ;  /* 0x00010000e250783b */ /* 0x000e620000004200 */
[----:B------:R-:W-:Y:S01]  /*aed0*/  MOV R136, R58 ;  /* 0x0000003a00887202 */ /* 0x000fe20000000f00 */
[-C--:B--2---:R-:W-:Y:S03]  /*aee0*/  HMMA.16816.F32.BF16 R20, R76, R36.reuse, R20 ;  /* 0x000000244c14723c */ /* 0x084fe60000041814 */
[----:B----4-:R-:W-:Y:S01]  /*aef0*/  FMUL.FTZ R24, R68, R140 ;  /* 0x0000008c44187220 */ /* 0x010fe20000410000 */
[----:B------:R-:W-:Y:S01]  /*af00*/  MOV R140, R94 ;  /* 0x0000005e008c7202 */ /* 0x000fe20000000f00 */
[----:B------:R-:W-:Y:S05]  /*af10*/  FMUL.FTZ R58, R0, R174 ;  /* 0x000000ae003a7220 */ /* 0x000fea0000410000 */
[C---:B------:R-:W-:Y:S04]  /*af20*/  HMMA.16816.F32.BF16 R24, R64.reuse, R36, R24 ;  /* 0x000000244018723c */ /* 0x040fe80000041818 */
[C---:B------:R-:W-:Y:S02]  /*af30*/  FMUL.FTZ R32, R70.reuse, R148 ;  /* 0x0000009446207220 */ /* 0x040fe40000410000 */
[----:B------:R2:W-:Y:S01]  /*af40*/  MUFU.EX2 R148, R44 ;  /* 0x0000002c00947308 */ /* 0x0005e20000000800 */
[--C-:B------:R-:W-:Y:S01]  /*af50*/  FFMA.FTZ R36, R45, c[0x0][0x2d0], -R107.reuse ;  /* 0x0000b4002d247a23 */ /* 0x100fe2000001086b */
[-C--:B------:R-:W-:Y:S04]  /*af60*/  HMMA.16816.F32.BF16 R28, R64, R38.reuse, R28 ;  /* 0x00000026401c723c */ /* 0x080fe8000004181c */
[----:B------:R-:W-:Y:S02]  /*af70*/  FMUL.FTZ R37, R70, R153 ;  /* 0x0000009946257220 */ /* 0x000fe40000410000 */
[C---:B------:R-:W-:Y:S02]  /*af80*/  FMUL.FTZ R45, R68.reuse, R161 ;  /* 0x000000a1442d7220 */ /* 0x040fe40000410000 */
[C---:B------:R-:W-:Y:S01]  /*af90*/  HMMA.16816.F32.BF16 R32, R76.reuse, R38, R32 ;  /* 0x000000264c20723c */ /* 0x040fe20000041820 */
[----:B------:R3:W-:Y:S06]  /*afa0*/  MUFU.EX2 R147, R36 ;  /* 0x0000002400937308 */ /* 0x0007ec0000000800 */
[C---:B------:R-:W-:Y:S02]  /*afb0*/  FMUL.FTZ R38, R69.reuse, R154 ;  /* 0x0000009a45267220 */ /* 0x040fe40000410000 */
[----:B------:R-:W-:Y:S02]  /*afc0*/  FMUL.FTZ R39, R69, R155 ;  /* 0x0000009b45277220 */ /* 0x000fe40000410000 */
[----:B------:R4:W-:Y:S01]  /*afd0*/  MUFU.EX2 R154, R56 ;  /* 0x00000038009a7308 */ /* 0x0009e20000000800 */
[----:B--2---:R-:W-:Y:S02]  /*afe0*/  FMUL.FTZ R44, R68, R160 ;  /* 0x000000a0442c7220 */ /* 0x004fe40000410000 */
[----:B---3--:R-:W-:Y:S07]  /*aff0*/  FMUL.FTZ R36, R70, R152 ;  /* 0x0000009846247220 */ /* 0x008fee0000410000 */
[-C--:B------:R-:W-:Y:S03]  /*b000*/  HMMA.16816.F32.BF16 R36, R76, R52.reuse, R36 ;  /* 0x000000344c24723c */ /* 0x080fe60000041824 */
[----:B----4-:R-:W-:Y:S05]  /*b010*/  FMUL.FTZ R56, R68, R172 ;  /* 0x000000ac44387220 */ /* 0x010fea0000410000 */
[C---:B------:R-:W-:Y:S07]  /*b020*/  HMMA.16816.F32.BF16 R40, R64.reuse, R52, R40 ;  /* 0x000000344028723c */ /* 0x040fee0000041828 */
[--C-:B------:R-:W-:Y:S01]  /*b030*/  FFMA.FTZ R52, R203, c[0x0][0x2d0], -R96.reuse ;  /* 0x0000b400cb347a23 */ /* 0x100fe20000010860 */
[-C--:B------:R-:W-:Y:S03]  /*b040*/  HMMA.16816.F32.BF16 R44, R64, R54.reuse, R44 ;  /* 0x00000036402c723c */ /* 0x080fe6000004182c */
[----:B------:R2:W-:Y:S01]  /*b050*/  MUFU.EX2 R155, R52 ;  /* 0x00000034009b7308 */ /* 0x0005e20000000800 */
[C---:B------:R-:W-:Y:S04]  /*b060*/  FMUL.FTZ R53, R70.reuse, R169 ;  /* 0x000000a946357220 */ /* 0x040fe80000410000 */
[C---:B------:R-:W-:Y:S07]  /*b070*/  HMMA.16816.F32.BF16 R48, R76.reuse, R54, R48 ;  /* 0x000000364c30723c */ /* 0x040fee0000041830 */
[C---:B------:R-:W-:Y:S02]  /*b080*/  FMUL.FTZ R55, R69.reuse, R171 ;  /* 0x000000ab45377220 */ /* 0x040fe40000410000 */
[----:B------:R-:W-:Y:S03]  /*b090*/  FMUL.FTZ R54, R69, R170 ;  /* 0x000000aa45367220 */ /* 0x000fe60000410000 */
[----:B--2---:R-:W-:Y:S07]  /*b0a0*/  FMUL.FTZ R52, R70, R168 ;  /* 0x000000a846347220 */ /* 0x004fee0000410000 */
[-C--:B-1----:R-:W-:Y:S08]  /*b0b0*/  HMMA.16816.F32.BF16 R52, R76, R80.reuse, R52 ;  /* 0x000000504c34723c */ /* 0x082ff00000041834 */
[C---:B------:R-:W-:Y:S07]  /*b0c0*/  HMMA.16816.F32.BF16 R56, R64.reuse, R80, R56 ;  /* 0x000000504038723c */ /* 0x040fee0000041838 */
[--C-:B------:R-:W-:Y:S01]  /*b0d0*/  FFMA.FTZ R80, R202, c[0x0][0x2d0], -R96.reuse ;  /* 0x0000b400ca507a23 */ /* 0x100fe20000010860 */
[-C--:B------:R-:W-:Y:S03]  /*b0e0*/  HMMA.16816.F32.BF16 R60, R64, R82.reuse, R60 ;  /* 0x00000052403c723c */ /* 0x080fe6000004183c */
[----:B------:R1:W-:Y:S01]  /*b0f0*/  MUFU.EX2 R211, R80 ;  /* 0x0000005000d37308 */ /* 0x0003e20000000800 */
[----:B------:R-:W-:Y:S03]  /*b100*/  F2FP.BF16.PACK_AB R81, R233, R237 ;  /* 0x000000ede951723e */ /* 0x000fe600000010ff */
[C---:B------:R-:W-:Y:S02]  /*b110*/  FMUL.FTZ R64, R70.reuse, R180 ;  /* 0x000000b446407220 */ /* 0x040fe40000410000 */
[----:B------:R-:W-:Y:S03]  /*b120*/  FMUL.FTZ R65, R70, R181 ;  /* 0x000000b546417220 */ /* 0x000fe60000410000 */
[C---:B------:R-:W-:Y:S02]  /*b130*/  FMUL.FTZ R66, R69.reuse, R182 ;  /* 0x000000b645427220 */ /* 0x040fe40000410000 */
[----:B------:R-:W-:Y:S07]  /*b140*/  FMUL.FTZ R67, R69, R183 ;  /* 0x000000b745437220 */ /* 0x000fee0000410000 */
[----:B------:R-:W-:Y:S04]  /*b150*/  HMMA.16816.F32.BF16 R64, R76, R82, R64 ;  /* 0x000000524c40723c */ /* 0x000fe80000041840 */
[----:B-1----:R-:W-:Y:S03]  /*b160*/  FFMA.FTZ R80, R208, c[0x0][0x2d0], -R96 ;  /* 0x0000b400d0507a23 */ /* 0x002fe60000010860 */
[----:B------:R-:W-:Y:S02]  /*b170*/  F2FP.BF16.PACK_AB R76, R236, R240 ;  /* 0x000000f0ec4c723e */ /* 0x000fe400000010ff */
[----:B------:R-:W-:Y:S01]  /*b180*/  F2FP.BF16.PACK_AB R77, R235, R239 ;  /* 0x000000efeb4d723e */ /* 0x000fe200000010ff */
[----:B------:R1:W2:Y:S02]  /*b190*/  MUFU.EX2 R123, R80 ;  /* 0x00000050007b7308 */ /* 0x0002a40000000800 */
[----:B------:R-:W-:Y:S02]  /*b1a0*/  F2FP.BF16.PACK_AB R78, R228, R232 ;  /* 0x000000e8e44e723e */ /* 0x000fe400000010ff */
[----:B------:R-:W-:Y:S02]  /*b1b0*/  F2FP.BF16.PACK_AB R79, R119, R231 ;  /* 0x000000e7774f723e */ /* 0x000fe400000010ff */
[----:B------:R-:W-:Y:S02]  /*b1c0*/  F2FP.BF16.PACK_AB R82, R141, R230 ;  /* 0x000000e68d52723e */ /* 0x000fe400000010ff */
[----:B------:R-:W-:Y:S03]  /*b1d0*/  F2FP.BF16.PACK_AB R83, R140, R229 ;  /* 0x000000e58c53723e */ /* 0x000fe600000010ff */
[-C--:B------:R-:W-:Y:S03]  /*b1e0*/  HMMA.16816.F32.BF16 R4, R76, R84.reuse, R4 ;  /* 0x000000544c04723c */ /* 0x080fe60000041804 */
[----:B-1----:R-:W-:Y:S01]  /*b1f0*/  FFMA.FTZ R80, R210, c[0x0][0x2d0], -R102 ;  /* 0x0000b400d2507a23 */ /* 0x002fe20000010866 */
[----:B--2---:R-:W-:Y:S01]  /*b200*/  MOV R212, R123 ;  /* 0x0000007b00d47202 */ /* 0x004fe20000000f00 */
[----:B------:R1:W-:Y:S01]  /*b210*/  MUFU.EX2 R210, R92 ;  /* 0x0000005c00d27308 */ /* 0x0003e20000000800 */
[----:B------:R-:W-:Y:S02]  /*b220*/  MOV R123, R186 ;  /* 0x000000ba007b7202 */ /* 0x000fe40000000f00 */
[----:B------:R-:W-:Y:S01]  /*b230*/  MOV R186, R100 ;  /* 0x0000006400ba7202 */ /* 0x000fe20000000f00 */
[--C-:B------:R-:W-:Y:S06]  /*b240*/  FFMA.FTZ R100, R250, c[0x0][0x2d0], -R96.reuse ;  /* 0x0000b400fa647a23 */ /* 0x100fec0000010860 */
[----:B------:R2:W-:Y:S01]  /*b250*/  MUFU.EX2 R209, R80 ;  /* 0x0000005000d17308 */ /* 0x0005e20000000800 */
[----:B-1----:R-:W1:Y:S01]  /*b260*/  LDSM.16.MT88.4 R92, [R225+0x900] ;  /* 0x00090000e15c783b */ /* 0x002e620000004200 */
[----:B--2---:R-:W-:Y:S07]  /*b270*/  F2FP.BF16.PACK_AB R80, R234, R238 ;  /* 0x000000eeea50723e */ /* 0x004fee00000010ff */
[C---:B------:R-:W-:Y:S07]  /*b280*/  HMMA.16816.F32.BF16 R8, R80.reuse, R84, R8 ;  /* 0x000000545008723c */ /* 0x040fee0000041808 */
[--C-:B------:R-:W-:Y:S01]  /*b290*/  FFMA.FTZ R84, R214, c[0x0][0x2d0], -R107.reuse ;  /* 0x0000b400d6547a23 */ /* 0x100fe2000001086b */
[-C--:B------:R-:W-:Y:S03]  /*b2a0*/  HMMA.16816.F32.BF16 R12, R80, R86.reuse, R12 ;  /* 0x00000056500c723c */ /* 0x080fe6000004180c */
[----:B------:R2:W-:Y:S01]  /*b2b0*/  MUFU.EX2 R153, R84 ;  /* 0x0000005400997308 */ /* 0x0005e20000000800 */
[----:B------:R-:W-:Y:S02]  /*b2c0*/  MOV R214, R122 ;  /* 0x0000007a00d67202 */ /* 0x000fe40000000f00 */
[----:B------:R-:W-:Y:S02]  /*b2d0*/  MOV R122, R116 ;  /* 0x00000074007a7202 */ /* 0x000fe40000000f00 */
[C---:B------:R-:W-:Y:S04]  /*b2e0*/  HMMA.16816.F32.BF16 R16, R76.reuse, R86, R16 ;  /* 0x000000564c10723c */ /* 0x040fe80000041810 */
[----:B------:R-:W-:Y:S04]  /*b2f0*/  MOV R116, R99 ;  /* 0x0000006300747202 */ /* 0x000fe80000000f00 */
[-C--:B------:R-:W-:Y:S08]  /*b300*/  HMMA.16816.F32.BF16 R20, R76, R88.reuse, R20 ;  /* 0x000000584c14723c */ /* 0x080ff00000041814 */
[C---:B------:R-:W-:Y:S04]  /*b310*/  HMMA.16816.F32.BF16 R24, R80.reuse, R88, R24 ;  /* 0x000000585018723c */ /* 0x040fe80000041818 */
[--C-:B--2---:R-:W-:Y:S01]  /*b320*/  FFMA.FTZ R84, R216, c[0x0][0x2d0], -R107.reuse ;  /* 0x0000b400d8547a23 */ /* 0x104fe2000001086b */
[----:B------:R-:W-:Y:S02]  /*b330*/  MOV R216, R121 ;  /* 0x0000007900d87202 */ /* 0x000fe40000000f00 */
[----:B------:R-:W-:Y:S01]  /*b340*/  FFMA.FTZ R88, R220, c[0x0][0x2d0], -R107 ;  /* 0x0000b400dc587a23 */ /* 0x000fe2000001086b */
[-C--:B------:R-:W-:Y:S01]  /*b350*/  HMMA.16816.F32.BF16 R28, R80, R90.reuse, R28 ;  /* 0x0000005a501c723c */ /* 0x080fe2000004181c */
[----:B------:R2:W-:Y:S03]  /*b360*/  MUFU.EX2 R159, R84 ;  /* 0x00000054009f7308 */ /* 0x0005e60000000800 */
[----:B------:R-:W-:Y:S01]  /*b370*/  MOV R121, R114 ;  /* 0x0000007200797202 */ /* 0x000fe20000000f00 */
[----:B------:R-:W-:Y:S01]  /*b380*/  FFMA.FTZ R114, R113, c[0x0][0x2d0], -R96 ;  /* 0x0000b40071727a23 */ /* 0x000fe20000010860 */
[----:B------:R-:W-:Y:S01]  /*b390*/  MOV R220, R146 ;  /* 0x0000009200dc7202 */ /* 0x000fe20000000f00 */
[----:B------:R-:W-:Y:S01]  /*b3a0*/  FFMA.FTZ R113, R104, c[0x0][0x2d0], -R102 ;  /* 0x0000b40068717a23 */ /* 0x000fe20000010866 */
[C---:B------:R-:W-:Y:S03]  /*b3b0*/  HMMA.16816.F32.BF16 R32, R76.reuse, R90, R32 ;  /* 0x0000005a4c20723c */ /* 0x040fe60000041820 */
[----:B------:R3:W-:Y:S01]  /*b3c0*/  MUFU.EX2 R157, R88 ;  /* 0x00000058009d7308 */ /* 0x0007e20000000800 */
[----:B------:R-:W-:Y:S04]  /*b3d0*/  MOV R146, R143 ;  /* 0x0000008f00927202 */ /* 0x000fe80000000f00 */
[-C--:B-1----:R-:W-:Y:S05]  /*b3e0*/  HMMA.16816.F32.BF16 R36, R76, R92.reuse, R36 ;  /* 0x0000005c4c24723c */ /* 0x082fea0000041824 */
[----:B------:R-:W1:Y:S03]  /*b3f0*/  MUFU.EX2 R114, R114 ;  /* 0x0000007200727308 */ /* 0x000e660000000800 */
[C---:B------:R-:W-:Y:S04]  /*b400*/  HMMA.16816.F32.BF16 R40, R80.reuse, R92, R40 ;  /* 0x0000005c5028723c */ /* 0x040fe80000041828 */
[----:B--2---:R-:W-:Y:S01]  /*b410*/  FFMA.FTZ R84, R218, c[0x0][0x2d0], -R3 ;  /* 0x0000b400da547a23 */ /* 0x004fe20000010803 */
[----:B------:R-:W-:Y:S02]  /*b420*/  MOV R218, R148 ;  /* 0x0000009400da7202 */ /* 0x000fe40000000f00 */
[----:B------:R-:W-:Y:S01]  /*b430*/  LDSM.16.MT88.4 R148, [R227+0x3100] ;  /* 0x00310000e394783b */ /* 0x000fe20000004200 */
[-C--:B------:R-:W-:Y:S01]  /*b440*/  HMMA.16816.F32.BF16 R44, R80, R94.reuse, R44 ;  /* 0x0000005e502c723c */ /* 0x080fe2000004182c */
[----:B------:R2:W-:Y:S03]  /*b450*/  MUFU.EX2 R152, R84 ;  /* 0x0000005400987308 */ /* 0x0005e60000000800 */
[----:B---3--:R-:W-:Y:S01]  /*b460*/  FFMA.FTZ R88, R222, c[0x0][0x2d0], -R107 ;  /* 0x0000b400de587a23 */ /* 0x008fe2000001086b */
[----:B------:R-:W-:Y:S01]  /*b470*/  MOV R222, R145 ;  /* 0x0000009100de7202 */ /* 0x000fe20000000f00 */
[----:B------:R-:W-:Y:S01]  /*b480*/  FFMA.FTZ R92, R223, c[0x0][0x2d0], -R96 ;  /* 0x0000b400df5c7a23 */ /* 0x000fe20000010860 */
[----:B------:R-:W-:Y:S01]  /*b490*/  MOV R145, R142 ;  /* 0x0000008e00917202 */ /* 0x000fe20000000f00 */
[C---:B------:R-:W-:Y:S03]  /*b4a0*/  HMMA.16816.F32.BF16 R48, R76.reuse, R94, R48 ;  /* 0x0000005e4c30723c */ /* 0x040fe60000041830 */
[----:B------:R3:W-:Y:S01]  /*b4b0*/  MUFU.EX2 R208, R88 ;  /* 0x0000005800d07308 */ /* 0x0007e20000000800 */
[----:B------:R-:W-:Y:S02]  /*b4c0*/  MOV R223, R135 ;  /* 0x0000008700df7202 */ /* 0x000fe40000000f00 */
[----:B------:R-:W-:Y:S02]  /*b4d0*/  MOV R135, R121 ;  /* 0x0000007900877202 */ /* 0x000fe40000000f00 */
[----:B------:R-:W-:Y:S04]  /*b4e0*/  MOV R121, R185 ;  /* 0x000000b900797202 */ /* 0x000fe80000000f00 */
[----:B-1----:R-:W-:Y:S01]  /*b4f0*/  F2FP.BF16.PACK_AB R182, R114, R112 ;  /* 0x0000007072b6723e */ /* 0x002fe200000010ff */
[----:B------:R1:W-:Y:S01]  /*b500*/  MUFU.EX2 R203, R92 ;  /* 0x0000005c00cb7308 */ /* 0x0003e20000000800 */
[--C-:B--2---:R-:W-:Y:S01]  /*b510*/  FFMA.FTZ R84, R219, c[0x0][0x2d0], -R3.reuse ;  /* 0x0000b400db547a23 */ /* 0x104fe20000010803 */
[----:B------:R-:W-:Y:S02]  /*b520*/  MOV R219, R147 ;  /* 0x0000009300db7202 */ /* 0x000fe40000000f00 */
[----:B------:R-:W-:Y:S06]  /*b530*/  MOV R147, R137 ;  /* 0x0000008900937202 */ /* 0x000fec0000000f00 */
[----:B------:R2:W-:Y:S01]  /*b540*/  MUFU.EX2 R158, R84 ;  /* 0x00000054009e7308 */ /* 0x0005e20000000800 */
[----:B---3--:R-:W-:Y:S01]  /*b550*/  FFMA.FTZ R88, R244, c[0x0][0x2d0], -R3 ;  /* 0x0000b400f4587a23 */ /* 0x008fe20000010803 */
[----:B------:R-:W-:Y:S02]  /*b560*/  MOV R244, R144 ;  /* 0x0000009000f47202 */ /* 0x000fe40000000f00 */
[----:B------:R-:W-:Y:S02]  /*b570*/  MOV R144, R139 ;  /* 0x0000008b00907202 */ /* 0x000fe40000000f00 */
[----:B------:R-:W-:Y:S04]  /*b580*/  MOV R139, R116 ;  /* 0x00000074008b7202 */ /* 0x000fe80000000f00 */
[----:B------:R3:W-:Y:S01]  /*b590*/  MUFU.EX2 R156, R88 ;  /* 0x00000058009c7308 */ /* 0x0007e20000000800 */
[--C-:B------:R-:W-:Y:S02]  /*b5a0*/  FFMA.FTZ R116, R191, c[0x0][0x2d0], -R107.reuse ;  /* 0x0000b400bf747a23 */ /* 0x100fe4000001086b */
[----:B-1----:R-:W-:Y:S01]  /*b5b0*/  FFMA.FTZ R92, R245, c[0x0][0x2d0], -R102 ;  /* 0x0000b400f55c7a23 */ /* 0x002fe20000010866 */
[----:B------:R-:W-:Y:S02]  /*b5c0*/  MOV R245, R134 ;  /* 0x0000008600f57202 */ /* 0x000fe40000000f00 */
[----:B------:R-:W-:Y:S02]  /*b5d0*/  MOV R134, R122 ;  /* 0x0000007a00867202 */ /* 0x000fe40000000f00 */
[----:B------:R-:W-:Y:S02]  /*b5e0*/  MOV R122, R117 ;  /* 0x00000075007a7202 */ /* 0x000fe40000000f00 */
[----:B------:R1:W-:Y:S01]  /*b5f0*/  MUFU.EX2 R161, R92 ;  /* 0x0000005c00a17308 */ /* 0x0003e20000000800 */
[----:B------:R-:W-:Y:S01]  /*b600*/  FFMA.FTZ R117, R190, c[0x0][0x2d0], -R107 ;  /* 0x0000b400be757a23 */ /* 0x000fe2000001086b */
[----:B--2---:R-:W2:Y:S08]  /*b610*/  LDSM.16.MT88.4 R84, [R226+0x900] ;  /* 0x00090000e254783b */ /* 0x004eb00000004200 */
[----:B------:R-:W4:Y:S01]  /*b620*/  MUFU.EX2 R113, R113 ;  /* 0x0000007100717308 */ /* 0x000f220000000800 */
[--C-:B---3--:R-:W-:Y:S01]  /*b630*/  FFMA.FTZ R88, R247, c[0x0][0x2d0], -R3.reuse ;  /* 0x0000b400f7587a23 */ /* 0x108fe20000010803 */
[----:B------:R-:W-:Y:S02]  /*b640*/  MOV R247, R138 ;  /* 0x0000008a00f77202 */ /* 0x000fe40000000f00 */
[----:B------:R-:W-:Y:S06]  /*b650*/  MOV R138, R186 ;  /* 0x000000ba008a7202 */ /* 0x000fec0000000f00 */
[----:B------:R3:W-:Y:S01]  /*b660*/  MUFU.EX2 R163, R88 ;  /* 0x0000005800a37308 */ /* 0x0007e20000000800 */
[----:B-1----:R-:W-:Y:S09]  /*b670*/  LDSM.16.MT88.4 R92, [R227+0x1100] ;  /* 0x00110000e35c783b */ /* 0x002ff20000004200 */
[----:B------:R1:W-:Y:S01]  /*b680*/  MUFU.EX2 R186, R100 ;  /* 0x0000006400ba7308 */ /* 0x0003e20000000800 */
[----:B----4-:R-:W-:Y:S09]  /*b690*/  F2FP.BF16.PACK_AB R183, R115, R113 ;  /* 0x0000007173b7723e */ /* 0x010ff200000010ff */
[----:B------:R-:W-:Y:S01]  /*b6a0*/  MUFU.EX2 R116, R116 ;  /* 0x0000007400747308 */ /* 0x000fe20000000800 */
[-C--:B--2---:R-:W-:Y:S03]  /*b6b0*/  HMMA.16816.F32.BF16 R52, R76, R84.reuse, R52 ;  /* 0x000000544c34723c */ /* 0x084fe60000041834 */
[----:B---3--:R-:W-:Y:S01]  /*b6c0*/  FFMA.FTZ R88, R217, c[0x0][0x2d0], -R96 ;  /* 0x0000b400d9587a23 */ /* 0x008fe20000010860 */
[----:B------:R-:W-:Y:S05]  /*b6d0*/  MOV R217, R136 ;  /* 0x0000008800d97202 */ /* 0x000fea0000000f00 */
[----:B------:R-:W2:Y:S01]  /*b6e0*/  MUFU.EX2 R117, R117 ;  /* 0x0000007500757308 */ /* 0x000ea20000000800 */
[C---:B------:R-:W-:Y:S04]  /*b6f0*/  HMMA.16816.F32.BF16 R56, R80.reuse, R84, R56 ;  /* 0x000000545038723c */ /* 0x040fe80000041838 */
[----:B-1----:R-:W-:Y:S03]  /*b700*/  FFMA.FTZ R100, R135, c[0x0][0x2d0], -R3 ;  /* 0x0000b40087647a23 */ /* 0x002fe60000010803 */
[----:B------:R-:W-:Y:S01]  /*b710*/  FFMA.FTZ R84, R249, c[0x0][0x2d0], -R102 ;  /* 0x0000b400f9547a23 */ /* 0x000fe20000010866 */
[-C--:B------:R-:W-:Y:S01]  /*b720*/  HMMA.16816.F32.BF16 R60, R80, R86.reuse, R60 ;  /* 0x00000056503c723c */ /* 0x080fe2000004183c */
[----:B------:R1:W-:Y:S03]  /*b730*/  MUFU.EX2 R162, R88 ;  /* 0x0000005800a27308 */ /* 0x0003e60000000800 */
[----:B------:R-:W-:Y:S02]  /*b740*/  MOV R249, R133 ;  /* 0x0000008500f97202 */ /* 0x000fe40000000f00 */
[----:B------:R-:W-:Y:S01]  /*b750*/  MOV R133, R130 ;  /* 0x0000008200857202 */ /* 0x000fe20000000f00 */
[--C-:B------:R-:W-:Y:S01]  /*b760*/  FFMA.FTZ R80, R213, c[0x0][0x2d0], -R96.reuse ;  /* 0x0000b400d5507a23 */ /* 0x100fe20000010860 */
[----:B------:R-:W-:Y:S03]  /*b770*/  HMMA.16816.F32.BF16 R64, R76, R86, R64 ;  /* 0x000000564c40723c */ /* 0x000fe60000041840 */
[----:B------:R3:W-:Y:S01]  /*b780*/  MUFU.EX2 R201, R80 ;  /* 0x0000005000c97308 */ /* 0x0007e20000000800 */
[----:B------:R-:W-:Y:S02]  /*b790*/  MOV R130, R193 ;  /* 0x000000c100827202 */ /* 0x000fe40000000f00 */
[----:B------:R-:W-:Y:S02]  /*b7a0*/  MOV R193, R200 ;  /* 0x000000c800c17202 */ /* 0x000fe40000000f00 */
[----:B------:R-:W-:Y:S04]  /*b7b0*/  MOV R213, R132 ;  /* 0x0000008400d57202 */ /* 0x000fe80000000f00 */
[----:B------:R-:W-:Y:S01]  /*b7c0*/  F2FP.BF16.PACK_AB R77, R145, R213 ;  /* 0x000000d5914d723e */ /* 0x000fe200000010ff */
[----:B------:R4:W-:Y:S01]  /*b7d0*/  MUFU.EX2 R202, R84 ;  /* 0x0000005400ca7308 */ /* 0x0009e20000000800 */
[----:B------:R-:W-:Y:S02]  /*b7e0*/  F2FP.BF16.PACK_AB R78, R222, R223 ;  /* 0x000000dfde4e723e */ /* 0x000fe400000010ff */
[----:B------:R-:W-:Y:S01]  /*b7f0*/  F2FP.BF16.PACK_AB R79, R220, R217 ;  /* 0x000000d9dc4f723e */ /* 0x000fe200000010ff */
[----:B-1----:R-:W1:Y:S01]  /*b800*/  LDSM.16.MT88.4 R88, [R224+0x1100] ;  /* 0x00110000e058783b */ /* 0x002e620000004200 */
[----:B------:R-:W-:Y:S02]  /*b810*/  MOV R132, R192 ;  /* 0x000000c000847202 */ /* 0x000fe40000000f00 */
[----:B------:R-:W-:Y:S02]  /*b820*/  MOV R192, R199 ;  /* 0x000000c700c07202 */ /* 0x000fe40000000f00 */
[----:B------:R-:W-:Y:S01]  /*b830*/  F2FP.BF16.PACK_AB R81, R245, R147 ;  /* 0x00000093f551723e */ /* 0x000fe200000010ff */
[----:B------:R-:W-:Y:S01]  /*b840*/  MUFU.EX2 R100, R100 ;  /* 0x0000006400647308 */ /* 0x000fe20000000800 */
[----:B------:R-:W-:Y:S02]  /*b850*/  F2FP.BF16.PACK_AB R82, R219, R247 ;  /* 0x000000f7db52723e */ /* 0x000fe400000010ff */
[----:B------:R-:W-:Y:S01]  /*b860*/  F2FP.BF16.PACK_AB R83, R218, R244 ;  /* 0x000000f4da53723e */ /* 0x000fe200000010ff */
[----:B---3--:R-:W-:Y:S01]  /*b870*/  FFMA.FTZ R80, R215, c[0x0][0x2d0], -R96 ;  /* 0x0000b400d7507a23 */ /* 0x008fe20000010860 */
[----:B------:R-:W-:Y:S02]  /*b880*/  MOV R215, R131 ;  /* 0x0000008300d77202 */ /* 0x000fe40000000f00 */
[----:B------:R-:W-:Y:S02]  /*b890*/  MOV R131, R195 ;  /* 0x000000c300837202 */ /* 0x000fe40000000f00 */
[----:B------:R-:W-:Y:S01]  /*b8a0*/  F2FP.BF16.PACK_AB R76, R146, R215 ;  /* 0x000000d7924c723e */ /* 0x000fe200000010ff */
[----:B------:R3:W-:Y:S01]  /*b8b0*/  MUFU.EX2 R200, R80 ;  /* 0x0000005000c87308 */ /* 0x0007e20000000800 */
[----:B--2---:R-:W-:Y:S02]  /*b8c0*/  F2FP.BF16.PACK_AB R176, R117, R116 ;  /* 0x0000007475b0723e */ /* 0x004fe400000010ff */
[----:B------:R-:W-:Y:S01]  /*b8d0*/  MOV R195, R198 ;  /* 0x000000c600c37202 */ /* 0x000fe20000000f00 */
[--C-:B----4-:R-:W-:Y:S06]  /*b8e0*/  FFMA.FTZ R84, R221, c[0x0][0x2d0], -R102.reuse ;  /* 0x0000b400dd547a23 */ /* 0x110fec0000010866 */
[----:B------:R2:W-:Y:S01]  /*b8f0*/  MUFU.EX2 R199, R84 ;  /* 0x0000005400c77308 */ /* 0x0005e20000000800 */
[-C--:B-1----:R-:W-:Y:S03]  /*b900*/  HMMA.16816.F32.BF16 R4, R76, R88.reuse, R4 ;  /* 0x000000584c04723c */ /* 0x082fe60000041804 */
[----:B---3--:R-:W-:Y:S07]  /*b910*/  F2FP.BF16.PACK_AB R80, R144, R249 ;  /* 0x000000f99050723e */ /* 0x008fee00000010ff */
[C---:B------:R-:W-:Y:S01]  /*b920*/  HMMA.16816.F32.BF16 R8, R80.reuse, R88, R8 ;  /* 0x000000585008723c */ /* 0x040fe20000041808 */
[----:B--2---:R-:W1:Y:S06]  /*b930*/  LDSM.16.MT88.4 R84, [R225+0x1100] ;  /* 0x00110000e154783b */ /* 0x004e6c0000004200 */
[----:B------:R-:W-:Y:S01]  /*b940*/  FFMA.FTZ R88, R246, c[0x0][0x2d0], -R102 ;  /* 0x0000b400f6587a23 */ /* 0x000fe20000010866 */
[-C--:B------:R-:W-:Y:S03]  /*b950*/  HMMA.16816.F32.BF16 R12, R80, R90.reuse, R12 ;  /* 0x0000005a500c723c */ /* 0x080fe6000004180c */
[----:B------:R2:W-:Y:S05]  /*b960*/  MUFU.EX2 R198, R88 ;  /* 0x0000005800c67308 */ /* 0x0005ea0000000800 */
[C---:B------:R-:W-:Y:S08]  /*b970*/  HMMA.16816.F32.BF16 R16, R76.reuse, R90, R16 ;  /* 0x0000005a4c10723c */ /* 0x040ff00000041810 */
[-C--:B------:R-:W-:Y:S08]  /*b980*/  HMMA.16816.F32.BF16 R20, R76, R92.reuse, R20 ;  /* 0x0000005c4c14723c */ /* 0x080ff00000041814 */
[C---:B------:R-:W-:Y:S04]  /*b990*/  HMMA.16816.F32.BF16 R24, R80.reuse, R92, R24 ;  /* 0x0000005c5018723c */ /* 0x040fe80000041818 */
[----:B--2---:R-:W-:Y:S01]  /*b9a0*/  FFMA.FTZ R88, R133, c[0x0][0x2d0], -R107 ;  /* 0x0000b40085587a23 */ /* 0x004fe2000001086b */
[----:B------:R-:W-:Y:S02]  /*b9b0*/  MOV R133, R123 ;  /* 0x0000007b00857202 */ /* 0x000fe40000000f00 */
[----:B------:R-:W-:Y:S01]  /*b9c0*/  FFMA.FTZ R92, R195, c[0x0][0x2d0], -R3 ;  /* 0x0000b400c35c7a23 */ /* 0x000fe20000010803 */
[-C--:B------:R-:W-:Y:S01]  /*b9d0*/  HMMA.16816.F32.BF16 R28, R80, R94.reuse, R28 ;  /* 0x0000005e501c723c */ /* 0x080fe2000004181c */
[----:B------:R2:W-:Y:S03]  /*b9e0*/  MUFU.EX2 R160, R88 ;  /* 0x0000005800a07308 */ /* 0x0005e60000000800 */
[----:B------:R-:W-:Y:S04]  /*b9f0*/  MOV R123, R184 ;  /* 0x000000b8007b7202 */ /* 0x000fe80000000f00 */
[C---:B------:R-:W-:Y:S03]  /*ba00*/  HMMA.16816.F32.BF16 R32, R76.reuse, R94, R32 ;  /* 0x0000005e4c20723c */ /* 0x040fe60000041820 */
[----:B------:R3:W-:Y:S05]  /*ba10*/  MUFU.EX2 R195, R92 ;  /* 0x0000005c00c37308 */ /* 0x0007ea0000000800 */
[-C--:B-1----:R-:W-:Y:S05]  /*ba20*/  HMMA.16816.F32.BF16 R36, R76, R84.reuse, R36 ;  /* 0x000000544c24723c */ /* 0x082fea0000041824 */
[----:B------:R-:W-:Y:S03]  /*ba30*/  MUFU.EX2 R184, R103 ;  /* 0x0000006700b87308 */ /* 0x000fe60000000800 */
[C---:B------:R-:W-:Y:S04]  /*ba40*/  HMMA.16816.F32.BF16 R40, R80.reuse, R84, R40 ;  /* 0x000000545028723c */ /* 0x040fe80000041828 */
[----:B--2---:R-:W-:Y:S01]  /*ba50*/  FFMA.FTZ R88, R193, c[0x0][0x2d0], -R107 ;  /* 0x0000b400c1587a23 */ /* 0x004fe2000001086b */
[----:B------:R-:W-:Y:S02]  /*ba60*/  MOV R193, R197 ;  /* 0x000000c500c17202 */ /* 0x000fe40000000f00 */
[----:B------:R-:W-:Y:S01]  /*ba70*/  FFMA.FTZ R84, R131, c[0x0][0x2d0], -R3 ;  /* 0x0000b40083547a23 */ /* 0x000fe20000010803 */
[-C--:B------:R-:W-:Y:S01]  /*ba80*/  HMMA.16816.F32.BF16 R44, R80, R86.reuse, R44 ;  /* 0x00000056502c723c */ /* 0x080fe2000004182c */
[----:B------:R1:W-:Y:S03]  /*ba90*/  MUFU.EX2 R197, R88 ;  /* 0x0000005800c57308 */ /* 0x0003e60000000800 */
[----:B---3--:R-:W-:Y:S04]  /*baa0*/  FFMA.FTZ R92, R194, c[0x0][0x2d0], -R107 ;  /* 0x0000b400c25c7a23 */ /* 0x008fe8000001086b */
[C---:B------:R-:W-:Y:S03]  /*bab0*/  HMMA.16816.F32.BF16 R48, R76.reuse, R86, R48 ;  /* 0x000000564c30723c */ /* 0x040fe60000041830 */
[----:B------:R2:W-:Y:S10]  /*bac0*/  MUFU.EX2 R170, R84 ;  /* 0x0000005400aa7308 */ /* 0x0005f40000000800 */
[----:B------:R3:W-:Y:S01]  /*bad0*/  MUFU.EX2 R194, R92 ;  /* 0x0000005c00c27308 */ /* 0x0007e20000000800 */
[--C-:B-1----:R-:W-:Y:S01]  /*bae0*/  FFMA.FTZ R88, R192, c[0x0][0x2d0], -R3.reuse ;  /* 0x0000b400c0587a23 */ /* 0x102fe20000010803 */
[----:B------:R-:W-:Y:S08]  /*baf0*/  MOV R192, R196 ;  /* 0x000000c400c07202 */ /* 0x000ff00000000f00 */
[----:B------:R1:W-:Y:S01]  /*bb00*/  MUFU.EX2 R196, R88 ;  /* 0x0000005800c47308 */ /* 0x0003e20000000800 */
[----:B--2---:R-:W-:Y:S01]  /*bb10*/  FFMA.FTZ R84, R130, c[0x0][0x2d0], -R3 ;  /* 0x0000b40082547a23 */ /* 0x004fe20000010803 */
[----:B------:R-:W-:Y:S02]  /*bb20*/  MOV R130, R187 ;  /* 0x000000bb00827202 */ /* 0x000fe40000000f00 */
[----:B------:R-:W-:Y:S01]  /*bb30*/  MOV R187, R110 ;  /* 0x0000006e00bb7202 */ /* 0x000fe20000000f00 */
[----:B------:R-:W-:Y:S05]  /*bb40*/  FFMA.FTZ R110, R101, c[0x0][0x2d0], -R96 ;  /* 0x0000b400656e7a23 */ /* 0x000fea0000010860 */
[----:B------:R2:W-:Y:S01]  /*bb50*/  MUFU.EX2 R169, R84 ;  /* 0x0000005400a97308 */ /* 0x0005e20000000800 */
[----:B------:R-:W-:Y:S01]  /*bb60*/  MOV R136, R187 ;  /* 0x000000bb00887202 */ /* 0x000fe20000000f00 */
[--C-:B------:R-:W-:Y:S02]  /*bb70*/  FFMA.FTZ R101, R111, c[0x0][0x2d0], -R102.reuse ;  /* 0x0000b4006f657a23 */ /* 0x100fe40000010866 */
[--C-:B---3--:R-:W-:Y:S02]  /*bb80*/  FFMA.FTZ R92, R132, c[0x0][0x2d0], -R107.reuse ;  /* 0x0000b400845c7a23 */ /* 0x108fe4000001086b */
[----:B------:R-:W3:Y:S01]  /*bb90*/  LDL.LU R132, [R1+0x20] ;  /* 0x0000200001847983 */ /* 0x000ee20000300800 */
[----:B------:R-:W-:Y:S03]  /*bba0*/  FFMA.FTZ R111, R252, c[0x0][0x2d0], -R102 ;  /* 0x0000b400fc6f7a23 */ /* 0x000fe60000010866 */
[----:B------:R4:W-:Y:S01]  /*bbb0*/  MUFU.EX2 R171, R92 ;  /* 0x0000005c00ab7308 */ /* 0x0009e20000000800 */
[----:B------:R-:W3:Y:S04]  /*bbc0*/  LDL.LU R131, [R1+0x1c] ;  /* 0x00001c0001837983 */ /* 0x000ee80000300800 */
[----:B-1----:R-:W1:Y:S05]  /*bbd0*/  LDSM.16.MT88.4 R88, [R226+0x1100] ;  /* 0x00110000e258783b */ /* 0x002e6a0000004200 */
[----:B------:R4:W-:Y:S01]  /*bbe0*/  MUFU.EX2 R185, R101 ;  /* 0x0000006500b97308 */ /* 0x0009e20000000800 */
[--C-:B--2---:R-:W-:Y:S01]  /*bbf0*/  FFMA.FTZ R84, R129, c[0x0][0x2d0], -R96.reuse ;  /* 0x0000b40081547a23 */ /* 0x104fe20000010860 */
[----:B------:R-:W-:Y:S08]  /*bc00*/  MOV R129, R193 ;  /* 0x000000c100817202 */ /* 0x000ff00000000f00 */
[----:B------:R2:W-:Y:S01]  /*bc10*/  MUFU.EX2 R168, R84 ;  /* 0x0000005400a87308 */ /* 0x0005e20000000800 */
[----:B------:R-:W-:Y:S01]  /*bc20*/  FFMA.FTZ R104, R129, c[0x0][0x2d0], -R107 ;  /* 0x0000b40081687a23 */ /* 0x000fe2000001086b */
[----:B----4-:R-:W-:Y:S08]  /*bc30*/  LDSM.16.MT88.4 R92, [R227+0x1900] ;  /* 0x00190000e35c783b */ /* 0x010ff00000004200 */
[----:B------:R-:W-:Y:S01]  /*bc40*/  MUFU.EX2 R173, R104 ;  /* 0x0000006800ad7308 */ /* 0x000fe20000000800 */
[----:B------:R-:W-:Y:S09]  /*bc50*/  FFMA.FTZ R101, R134, c[0x0][0x2d0], -R3 ;  /* 0x0000b40086657a23 */ /* 0x000ff20000010803 */
[----:B------:R-:W4:Y:S01]  /*bc60*/  MUFU.EX2 R101, R101 ;  /* 0x0000006500657308 */ /* 0x000f220000000800 */
[--C-:B--2---:R-:W-:Y:S01]  /*bc70*/  FFMA.FTZ R84, R128, c[0x0][0x2d0], -R96.reuse ;  /* 0x0000b40080547a23 */ /* 0x104fe20000010860 */
[-C--:B-1----:R-:W-:Y:S03]  /*bc80*/  HMMA.16816.F32.BF16 R52, R76, R88.reuse, R52 ;  /* 0x000000584c34723c */ /* 0x082fe60000041834 */
[----:B------:R-:W-:Y:S05]  /*bc90*/  MOV R128, R118 ;  /* 0x0000007600807202 */ /* 0x000fea0000000f00 */
[----:B------:R1:W-:Y:S01]  /*bca0*/  MUFU.EX2 R193, R84 ;  /* 0x0000005400c17308 */ /* 0x0003e20000000800 */
[----:B------:R-:W-:Y:S03]  /*bcb0*/  MOV R118, R108 ;  /* 0x0000006c00767202 */ /* 0x000fe60000000f00 */
[--C-:B------:R-:W-:Y:S01]  /*bcc0*/  FFMA.FTZ R108, R97, c[0x0][0x2d0], -R96.reuse ;  /* 0x0000b400616c7a23 */ /* 0x100fe20000010860 */
[C---:B------:R-:W-:Y:S04]  /*bcd0*/  HMMA.16816.F32.BF16 R56, R80.reuse, R88, R56 ;  /* 0x000000585038723c */ /* 0x040fe80000041838 */
[----:B------:R-:W-:Y:S01]  /*bce0*/  MOV R137, R118 ;  /* 0x0000007600897202 */ /* 0x000fe20000000f00 */
[--C-:B------:R-:W-:Y:S02]  /*bcf0*/  FFMA.FTZ R118, R189, c[0x0][0x2d0], -R107.reuse ;  /* 0x0000b400bd767a23 */ /* 0x100fe4000001086b */
[----:B------:R-:W-:Y:S01]  /*bd00*/  FFMA.FTZ R89, R251, c[0x0][0x2d0], -R96 ;  /* 0x0000b400fb597a23 */ /* 0x000fe20000010860 */
[-C--:B------:R-:W-:Y:S01]  /*bd10*/  HMMA.16816.F32.BF16 R60, R80, R90.reuse, R60 ;  /* 0x0000005a503c723c */ /* 0x080fe2000004183c */
[----:B------:R-:W-:Y:S03]  /*bd20*/  MUFU.EX2 R108, R108 ;  /* 0x0000006c006c7308 */ /* 0x000fe60000000800 */
[--C-:B------:R-:W-:Y:S01]  /*bd30*/  FFMA.FTZ R88, R192, c[0x0][0x2d0], -R102.reuse ;  /* 0x0000b400c0587a23 */ /* 0x100fe20000010866 */
[----:B----4-:R-:W-:Y:S02]  /*bd40*/  F2FP.BF16.PACK_AB R177, R101, R100 ;  /* 0x0000006465b1723e */ /* 0x010fe400000010ff */
[----:B------:R-:W-:Y:S01]  /*bd50*/  FFMA.FTZ R80, R98, c[0x0][0x2d0], -R102 ;  /* 0x0000b40062507a23 */ /* 0x000fe20000010866 */
[----:B------:R-:W-:Y:S01]  /*bd60*/  HMMA.16816.F32.BF16 R64, R76, R90, R64 ;  /* 0x0000005a4c40723c */ /* 0x000fe20000041840 */
[----:B------:R-:W-:Y:S02]  /*bd70*/  LDSM.16.MT88.4 R96, [R225+0x1900] ;  /* 0x00190000e160783b */ /* 0x000fe40000004200 */
[----:B------:R2:W-:Y:S01]  /*bd80*/  MUFU.EX2 R175, R80 ;  /* 0x0000005000af7308 */ /* 0x0005e20000000800 */
[----:B------:R-:W-:Y:S01]  /*bd90*/  F2FP.BF16.PACK_AB R81, R158, R152 ;  /* 0x000000989e51723e */ /* 0x000fe200000010ff */
[--C-:B------:R-:W-:Y:S01]  /*bda0*/  FFMA.FTZ R102, R130, c[0x0][0x2d0], -R107.reuse ;  /* 0x0000b40082667a23 */ /* 0x100fe2000001086b */
[----:B------:R-:W-:Y:S01]  /*bdb0*/  F2FP.BF16.PACK_AB R82, R208, R157 ;  /* 0x0000009dd052723e */ /* 0x000fe200000010ff */
[----:B------:R-:W-:Y:S01]  /*bdc0*/  FFMA.FTZ R107, R188, c[0x0][0x2d0], -R107 ;  /* 0x0000b400bc6b7a23 */ /* 0x000fe2000001086b */
[----:B------:R-:W-:Y:S01]  /*bdd0*/  F2FP.BF16.PACK_AB R76, R155, R216 ;  /* 0x000000d89b4c723e */ /* 0x000fe200000010ff */
[----:B-1----:R-:W1:Y:S03]  /*bde0*/  LDSM.16.MT88.4 R84, [R224+0x1900] ;  /* 0x00190000e054783b */ /* 0x002e660000004200 */
[----:B------:R-:W-:Y:S01]  /*bdf0*/  F2FP.BF16.PACK_AB R77, R214, R154 ;  /* 0x0000009ad64d723e */ /* 0x000fe200000010ff */
[----:B------:R-:W-:Y:S01]  /*be00*/  MUFU.EX2 R192, R88 ;  /* 0x0000005800c07308 */ /* 0x000fe20000000800 */
[----:B------:R-:W-:Y:S02]  /*be10*/  F2FP.BF16.PACK_AB R78, R212, R211 ;  /* 0x000000d3d44e723e */ /* 0x000fe400000010ff */
[----:B------:R-:W-:Y:S01]  /*be20*/  F2FP.BF16.PACK_AB R79, R210, R209 ;  /* 0x000000d1d24f723e */ /* 0x000fe200000010ff */
[----:B------:R-:W4:Y:S01]  /*be30*/  LDL.LU R130, [R1+0x18] ;  /* 0x0000180001827983 */ /* 0x000f220000300800 */
[----:B------:R-:W-:Y:S03]  /*be40*/  F2FP.BF16.PACK_AB R83, R163, R156 ;  /* 0x0000009ca353723e */ /* 0x000fe600000010ff */
[----:B------:R-:W4:Y:S02]  /*be50*/  LDL.LU R129, [R1+0x14] ;  /* 0x0000140001817983 */ /* 0x000f240000300800 */
[----:B------:R1:W-:Y:S01]  /*be60*/  MUFU.EX2 R187, R89 ;  /* 0x0000005900bb7308 */ /* 0x0003e20000000800 */
[----:B--2---:R-:W-:Y:S09]  /*be70*/  F2FP.BF16.PACK_AB R80, R159, R153 ;  /* 0x000000999f50723e */ /* 0x004ff200000010ff */
[----:B------:R-:W-:Y:S10]  /*be80*/  MUFU.EX2 R107, R107 ;  /* 0x0000006b006b7308 */ /* 0x000ff40000000800 */
[----:B------:R-:W2:Y:S01]  /*be90*/  MUFU.EX2 R118, R118 ;  /* 0x0000007600767308 */ /* 0x000ea20000000800 */
[----:B-1----:R-:W1:Y:S01]  /*bea0*/  LDSM.16.MT88.4 R88, [R226+0x1900] ;  /* 0x00190000e258783b */ /* 0x002e620000004200 */
[-C--:B------:R-:W-:Y:S08]  /*beb0*/  HMMA.16816.F32.BF16 R4, R76, R84.reuse, R4 ;  /* 0x000000544c04723c */ /* 0x080ff00000041804 */
[----:B------:R-:W-:Y:S01]  /*bec0*/  MUFU.EX2 R174, R102 ;  /* 0x0000006600ae7308 */ /* 0x000fe20000000800 */
[C---:B------:R-:W-:Y:S09]  /*bed0*/  HMMA.16816.F32.BF16 R8, R80.reuse, R84, R8 ;  /* 0x000000545008723c */ /* 0x040ff20000041808 */
[----:B------:R-:W1:Y:S03]  /*bee0*/  MUFU.EX2 R110, R110 ;  /* 0x0000006e006e7308 */ /* 0x000e660000000800 */
[--C-:B------:R-:W-:Y:S01]  /*bef0*/  FFMA.FTZ R84, R139, c[0x0][0x2d0], -R3.reuse ;  /* 0x0000b4008b547a23 */ /* 0x100fe20000010803 */
[-C--:B------:R-:W-:Y:S03]  /*bf00*/  HMMA.16816.F32.BF16 R12, R80, R86.reuse, R12 ;  /* 0x00000056500c723c */ /* 0x080fe6000004180c */
[----:B--2---:R-:W-:Y:S05]  /*bf10*/  F2FP.BF16.PACK_AB R178, R107, R118 ;  /* 0x000000766bb2723e */ /* 0x004fea00000010ff */
[C---:B------:R-:W-:Y:S01]  /*bf20*/  HMMA.16816.F32.BF16 R16, R76.reuse, R86, R16 ;  /* 0x000000564c10723c */ /* 0x040fe20000041810 */
[----:B------:R2:W-:Y:S07]  /*bf30*/  MUFU.EX2 R172, R84 ;  /* 0x0000005400ac7308 */ /* 0x0005ee0000000800 */
[-C--:B------:R-:W-:Y:S03]  /*bf40*/  HMMA.16816.F32.BF16 R20, R76, R92.reuse, R20 ;  /* 0x0000005c4c14723c */ /* 0x080fe60000041814 */
[----:B------:R-:W2:Y:S01]  /*bf50*/  MUFU.EX2 R111, R111 ;  /* 0x0000006f006f7308 */ /* 0x000ea20000000800 */
[----:B-1----:R-:W-:Y:S04]  /*bf60*/  F2FP.BF16.PACK_AB R180, R110, R108 ;  /* 0x0000006c6eb4723e */ /* 0x002fe800000010ff */
[C---:B------:R-:W-:Y:S07]  /*bf70*/  HMMA.16816.F32.BF16 R24, R80.reuse, R92, R24 ;  /* 0x0000005c5018723c */ /* 0x040fee0000041818 */
[--C-:B------:R-:W-:Y:S01]  /*bf80*/  FFMA.FTZ R92, R138, c[0x0][0x2d0], -R3.reuse ;  /* 0x0000b4008a5c7a23 */ /* 0x100fe20000010803 */
[-C--:B------:R-:W-:Y:S01]  /*bf90*/  HMMA.16816.F32.BF16 R28, R80, R94.reuse, R28 ;  /* 0x0000005e501c723c */ /* 0x080fe2000004181c */
[----:B--2---:R-:W1:Y:S02]  /*bfa0*/  LDSM.16.MT88.4 R84, [R224+0x2100] ;  /* 0x00210000e054783b */ /* 0x004e640000004200 */
[----:B------:R2:W1:Y:S05]  /*bfb0*/  MUFU.EX2 R104, R92 ;  /* 0x0000005c00687308 */ /* 0x00046a0000000800 */
[C---:B------:R-:W-:Y:S04]  /*bfc0*/  HMMA.16816.F32.BF16 R32, R76.reuse, R94, R32 ;  /* 0x0000005e4c20723c */ /* 0x040fe80000041820 */
[----:B------:R-:W-:Y:S04]  /*bfd0*/  F2FP.BF16.PACK_AB R181, R111, R109 ;  /* 0x0000006d6fb5723e */ /* 0x000fe800000010ff */
[-C--:B------:R-:W-:Y:S08]  /*bfe0*/  HMMA.16816.F32.BF16 R36, R76, R96.reuse, R36 ;  /* 0x000000604c24723c */ /* 0x080ff00000041824 */
[C---:B------:R-:W-:Y:S01]  /*bff0*/  HMMA.16816.F32.BF16 R40, R80.reuse, R96, R40 ;  /* 0x000000605028723c */ /* 0x040fe20000041828 */
[----:B--2---:R-:W2:Y:S07]  /*c000*/  LDSM.16.MT88.4 R92, [R227+0x2100] ;  /* 0x00210000e35c783b */ /* 0x004eae0000004200 */
[-C--:B------:R-:W-:Y:S08]  /*c010*/  HMMA.16816.F32.BF16 R44, R80, R98.reuse, R44 ;  /* 0x00000062502c723c */ /* 0x080ff0000004182c */
[C---:B------:R-:W-:Y:S01]  /*c020*/  HMMA.16816.F32.BF16 R48, R76.reuse, R98, R48 ;  /* 0x000000624c30723c */ /* 0x040fe20000041830 */
[----:B------:R-:W1:Y:S07]  /*c030*/  LDSM.16.MT88.4 R96, [R225+0x2100] ;  /* 0x00210000e160783b */ /* 0x000e6e0000004200 */
[-C--:B------:R-:W-:Y:S08]  /*c040*/  HMMA.16816.F32.BF16 R52, R76, R88.reuse, R52 ;  /* 0x000000584c34723c */ /* 0x080ff00000041834 */
[C---:B------:R-:W-:Y:S08]  /*c050*/  HMMA.16816.F32.BF16 R56, R80.reuse, R88, R56 ;  /* 0x000000585038723c */ /* 0x040ff00000041838 */
[-C--:B------:R-:W-:Y:S07]  /*c060*/  HMMA.16816.F32.BF16 R60, R80, R90.reuse, R60 ;  /* 0x0000005a503c723c */ /* 0x080fee000004183c */
[--C-:B------:R-:W-:Y:S01]  /*c070*/  FFMA.FTZ R80, R137, c[0x0][0x2d0], -R3.reuse ;  /* 0x0000b40089507a23 */ /* 0x100fe20000010803 */
[----:B------:R-:W-:Y:S01]  /*c080*/  HMMA.16816.F32.BF16 R64, R76, R90, R64 ;  /* 0x0000005a4c40723c */ /* 0x000fe20000041840 */
[----:B------:R-:W2:Y:S02]  /*c090*/  LDSM.16.MT88.4 R88, [R226+0x2100] ;  /* 0x00210000e258783b */ /* 0x000ea40000004200 */
[----:B------:R1:W-:Y:S01]  /*c0a0*/  MUFU.EX2 R103, R80 ;  /* 0x0000005000677308 */ /* 0x0003e20000000800 */
[--C-:B------:R-:W-:Y:S01]  /*c0b0*/  FFMA.FTZ R81, R136, c[0x0][0x2d0], -R3.reuse ;  /* 0x0000b40088517a23 */ /* 0x100fe20000010803 */
[----:B------:R-:W-:Y:S01]  /*c0c0*/  F2FP.BF16.PACK_AB R82, R171, R194 ;  /* 0x000000c2ab52723e */ /* 0x000fe200000010ff */
[----:B------:R-:W-:Y:S01]  /*c0d0*/  FFMA.FTZ R3, R74, c[0x0][0x2d0], -R3 ;  /* 0x0000b4004a037a23 */ /* 0x000fe20000010803 */
[----:B------:R-:W-:Y:S02]  /*c0e0*/  F2FP.BF16.PACK_AB R76, R203, R162 ;  /* 0x000000a2cb4c723e */ /* 0x000fe400000010ff */
[----:B------:R-:W-:Y:S03]  /*c0f0*/  F2FP.BF16.PACK_AB R77, R202, R161 ;  /* 0x000000a1ca4d723e */ /* 0x000fe600000010ff */
[----:B------:R-:W-:Y:S01]  /*c100*/  F2FP.BF16.PACK_AB R78, R200, R201 ;  /* 0x000000c9c84e723e */ /* 0x000fe200000010ff */
[----:B------:R2:W2:Y:S01]  /*c110*/  MUFU.EX2 R102, R81 ;  /* 0x0000005100667308 */ /* 0x0004a20000000800 */
[----:B------:R-:W-:Y:S02]  /*c120*/  F2FP.BF16.PACK_AB R79, R198, R199 ;  /* 0x000000c7c64f723e */ /* 0x000fe400000010ff */
[----:B------:R-:W-:Y:S05]  /*c130*/  F2FP.BF16.PACK_AB R83, R169, R170 ;  /* 0x000000aaa953723e */ /* 0x000fea00000010ff */
[-C--:B-1----:R-:W-:Y:S03]  /*c140*/  HMMA.16816.F32.BF16 R4, R76, R84.reuse, R4 ;  /* 0x000000544c04723c */ /* 0x082fe60000041804 */
[----:B------:R-:W-:Y:S02]  /*c150*/  F2FP.BF16.PACK_AB R80, R197, R160 ;  /* 0x000000a0c550723e */ /* 0x000fe400000010ff */
[----:B--2---:R-:W-:Y:S07]  /*c160*/  F2FP.BF16.PACK_AB R81, R195, R196 ;  /* 0x000000c4c351723e */ /* 0x004fee00000010ff */
[C---:B------:R-:W-:Y:S08]  /*c170*/  HMMA.16816.F32.BF16 R8, R80.reuse, R84, R8 ;  /* 0x000000545008723c */ /* 0x040ff00000041808 */
[-C--:B------:R-:W-:Y:S04]  /*c180*/  HMMA.16816.F32.BF16 R12, R80, R86.reuse, R12 ;  /* 0x00000056500c723c */ /* 0x080fe8000004180c */
[----:B---3--:R-:W-:Y:S04]  /*c190*/  FFMA.FTZ R70, R70, R132, R133 ;  /* 0x0000008446467223 */ /* 0x008fe80000010085 */
[C---:B------:R-:W-:Y:S01]  /*c1a0*/  HMMA.16816.F32.BF16 R16, R76.reuse, R86, R16 ;  /* 0x000000564c10723c */ /* 0x040fe20000041810 */
[----:B------:R-:W1:Y:S03]  /*c1b0*/  LDSM.16.MT88.4 R84, [R224+0x2900] ;  /* 0x00290000e054783b */ /* 0x000e660000004200 */
[----:B------:R-:W-:Y:S02]  /*c1c0*/  FADD.FTZ R74, R128, R70 ;  /* 0x00000046804a7221 */ /* 0x000fe40000010000 */
[----:B------:R-:W-:Y:S02]  /*c1d0*/  FFMA.FTZ R69, R69, R131, R206 ;  /* 0x0000008345457223 */ /* 0x000fe400000100ce */
[-C--:B------:R-:W-:Y:S01]  /*c1e0*/  HMMA.16816.F32.BF16 R20, R76, R92.reuse, R20 ;  /* 0x0000005c4c14723c */ /* 0x080fe20000041814 */
[----:B------:R-:W-:Y:S03]  /*c1f0*/  LDSM.16.MT88.4 R132, [R224+0x3100] ;  /* 0x00310000e084783b */ /* 0x000fe60000004200 */
[----:B------:R-:W-:Y:S04]  /*c200*/  FADD.FTZ R70, R123, R69 ;  /* 0x000000457b467221 */ /* 0x000fe80000010000 */
[C---:B------:R-:W-:Y:S04]  /*c210*/  HMMA.16816.F32.BF16 R24, R80.reuse, R92, R24 ;  /* 0x0000005c5018723c */ /* 0x040fe80000041818 */
[----:B------:R-:W-:Y:S04]  /*c220*/  FADD.FTZ R70, R121, R70 ;  /* 0x0000004679467221 */ /* 0x000fe80000010000 */
[-C--:B------:R-:W-:Y:S08]  /*c230*/  HMMA.16816.F32.BF16 R28, R80, R94.reuse, R28 ;  /* 0x0000005e501c723c */ /* 0x080ff0000004181c */
[C---:B------:R-:W-:Y:S01]  /*c240*/  HMMA.16816.F32.BF16 R32, R76.reuse, R94, R32 ;  /* 0x0000005e4c20723c */ /* 0x040fe20000041820 */
[----:B------:R-:W2:Y:S07]  /*c250*/  LDSM.16.MT88.4 R92, [R227+0x2900] ;  /* 0x00290000e35c783b */ /* 0x000eae0000004200 */
[-C--:B------:R-:W-:Y:S08]  /*c260*/  HMMA.16816.F32.BF16 R36, R76, R96.reuse, R36 ;  /* 0x000000604c24723c */ /* 0x080ff00000041824 */
[C---:B------:R-:W-:Y:S08]  /*c270*/  HMMA.16816.F32.BF16 R40, R80.reuse, R96, R40 ;  /* 0x000000605028723c */ /* 0x040ff00000041828 */
[-C--:B------:R-:W-:Y:S08]  /*c280*/  HMMA.16816.F32.BF16 R44, R80, R98.reuse, R44 ;  /* 0x00000062502c723c */ /* 0x080ff0000004182c */
[C---:B------:R-:W-:Y:S01]  /*c290*/  HMMA.16816.F32.BF16 R48, R76.reuse, R98, R48 ;  /* 0x000000624c30723c */ /* 0x040fe20000041830 */
[----:B------:R-:W3:Y:S07]  /*c2a0*/  LDSM.16.MT88.4 R96, [R225+0x2900] ;  /* 0x00290000e160783b */ /* 0x000eee0000004200 */
[-C--:B------:R-:W-:Y:S08]  /*c2b0*/  HMMA.16816.F32.BF16 R52, R76, R88.reuse, R52 ;  /* 0x000000584c34723c */ /* 0x080ff00000041834 */
[C---:B------:R-:W-:Y:S08]  /*c2c0*/  HMMA.16816.F32.BF16 R56, R80.reuse, R88, R56 ;  /* 0x000000585038723c */ /* 0x040ff00000041838 */
[-C--:B------:R-:W-:Y:S04]  /*c2d0*/  HMMA.16816.F32.BF16 R60, R80, R90.reuse, R60 ;  /* 0x0000005a503c723c */ /* 0x080fe8000004183c */
[----:B----4-:R-:W-:Y:S02]  /*c2e0*/  FFMA.FTZ R0, R0, R129, R204 ;  /* 0x0000008100007223 */ /* 0x010fe400000100cc */
[----:B------:R-:W-:Y:S01]  /*c2f0*/  FFMA.FTZ R68, R68, R130, R205 ;  /* 0x0000008244447223 */ /* 0x000fe200000100cd */
[----:B------:R-:W-:Y:S01]  /*c300*/  F2FP.BF16.PACK_AB R80, R173, R174 ;  /* 0x000000aead50723e */ /* 0x000fe200000010ff */
[----:B------:R-:W-:Y:S01]  /*c310*/  HMMA.16816.F32.BF16 R64, R76, R90, R64 ;  /* 0x0000005a4c40723c */ /* 0x000fe20000041840 */
[----:B------:R-:W4:Y:S03]  /*c320*/  LDSM.16.MT88.4 R88, [R226+0x2900] ;  /* 0x00290000e258783b */ /* 0x000f260000004200 */
[----:B------:R-:W-:Y:S01]  /*c330*/  F2FP.BF16.PACK_AB R81, R104, R172 ;  /* 0x000000ac6851723e */ /* 0x000fe200000010ff */
[----:B------:R-:W-:Y:S01]  /*c340*/  FADD.FTZ R0, R242, R0 ;  /* 0x00000000f2007221 */ /* 0x000fe20000010000 */
[----:B------:R-:W-:Y:S01]  /*c350*/  F2FP.BF16.PACK_AB R82, R106, R105 ;  /* 0x000000696a52723e */ /* 0x000fe200000010ff */
[----:B------:R-:W-:Y:S01]  /*c360*/  FADD.FTZ R69, R207, R68 ;  /* 0x00000044cf457221 */ /* 0x000fe20000010000 */
[----:B------:R-:W-:Y:S01]  /*c370*/  F2FP.BF16.PACK_AB R76, R193, R168 ;  /* 0x000000a8c14c723e */ /* 0x000fe200000010ff */
[----:B------:R-:W-:Y:S01]  /*c380*/  FADD.FTZ R68, R122, R74 ;  /* 0x0000004a7a447221 */ /* 0x000fe20000010000 */
[----:B------:R2:W5:Y:S02]  /*c390*/  LDL.LU R242, [R1+0x74] ;  /* 0x0000740001f27983 */ /* 0x0005640000300800 */
[----:B------:R-:W-:Y:S01]  /*c3a0*/  F2FP.BF16.PACK_AB R77, R175, R192 ;  /* 0x000000c0af4d723e */ /* 0x000fe200000010ff */
[----:B------:R-:W-:Y:S01]  /*c3b0*/  FADD.FTZ R0, R241, R0 ;  /* 0x00000000f1007221 */ /* 0x000fe20000010000 */
[----:B------:R-:W-:Y:S01]  /*c3c0*/  F2FP.BF16.PACK_AB R78, R186, R187 ;  /* 0x000000bbba4e723e */ /* 0x000fe200000010ff */
[----:B------:R-:W-:Y:S01]  /*c3d0*/  FADD.FTZ R69, R120, R69 ;  /* 0x0000004578457221 */ /* 0x000fe20000010000 */
[----:B------:R-:W-:Y:S01]  /*c3e0*/  F2FP.BF16.PACK_AB R79, R184, R185 ;  /* 0x000000b9b84f723e */ /* 0x000fe200000010ff */
[----:B------:R2:W5:Y:S01]  /*c3f0*/  LDL.LU R241, [R1+0x70] ;  /* 0x0000700001f17983 */ /* 0x0005620000300800 */
[----:B------:R-:W-:Y:S01]  /*c400*/  FADD.FTZ R74, R127, R68 ;  /* 0x000000447f4a7221 */ /* 0x000fe20000010000 */
[----:B------:R-:W-:Y:S01]  /*c410*/  F2FP.BF16.PACK_AB R83, R102, R103 ;  /* 0x000000676653723e */ /* 0x000fe200000010ff */
[----:B------:R-:W-:Y:S02]  /*c420*/  FADD.FTZ R68, R126, R70 ;  /* 0x000000467e447221 */ /* 0x000fe40000010000 */
[----:B------:R-:W-:Y:S01]  /*c430*/  FADD.FTZ R70, R125, R69 ;  /* 0x000000457d467221 */ /* 0x000fe20000010000 */
[-C--:B-1----:R-:W-:Y:S03]  /*c440*/  HMMA.16816.F32.BF16 R4, R76, R84.reuse, R4 ;  /* 0x000000544c04723c */ /* 0x082fe60000041804 */
[----:B------:R-:W-:Y:S02]  /*c450*/  FADD.FTZ R69, R240, R74 ;  /* 0x0000004af0457221 */ /* 0x000fe40000010000 */
[----:B------:R1:W5:Y:S01]  /*c460*/  LDL.LU R240, [R1+0x6c] ;  /* 0x00006c0001f07983 */ /* 0x0003620000300800 */
[----:B------:R-:W-:Y:S02]  /*c470*/  FADD.FTZ R68, R239, R68 ;  /* 0x00000044ef447221 */ /* 0x000fe40000010000 */
[C---:B------:R-:W-:Y:S01]  /*c480*/  HMMA.16816.F32.BF16 R8, R80.reuse, R84, R8 ;  /* 0x000000545008723c */ /* 0x040fe20000041808 */
[----:B------:R1:W5:Y:S01]  /*c490*/  LDL.LU R239, [R1+0x68] ;  /* 0x0000680001ef7983 */ /* 0x0003620000300800 */
[----:B------:R-:W-:Y:S02]  /*c4a0*/  MUFU.EX2 R84, R75 ;  /* 0x0000004b00547308 */ /* 0x000fe40000000800 */
[----:B------:R-:W-:Y:S02]  /*c4b0*/  FADD.FTZ R69, R236, R69 ;  /* 0x00000045ec457221 */ /* 0x000fe40000010000 */
[----:B------:R-:W-:Y:S02]  /*c4c0*/  FADD.FTZ R68, R235, R68 ;  /* 0x00000044eb447221 */ /* 0x000fe40000010000 */
[-C--:B------:R-:W-:Y:S04]  /*c4d0*/  HMMA.16816.F32.BF16 R12, R80, R86.reuse, R12 ;  /* 0x00000056500c723c */ /* 0x080fe8000004180c */
[----:B------:R1:W1:Y:S01]  /*c4e0*/  MUFU.EX2 R75, R3 ;  /* 0x00000003004b7308 */ /* 0x0002620000000800 */
[----:B------:R-:W-:Y:S03]  /*c4f0*/  FADD.FTZ R0, R124, R0 ;  /* 0x000000007c007221 */ /* 0x000fe60000010000 */
[C---:B------:R-:W-:Y:S04]  /*c500*/  HMMA.16816.F32.BF16 R16, R76.reuse, R86, R16 ;  /* 0x000000564c10723c */ /* 0x040fe80000041810 */
[----:B------:R-:W-:Y:S04]  /*c510*/  FADD.FTZ R0, R237, R0 ;  /* 0x00000000ed007221 */ /* 0x000fe80000010000 */
[-C--:B--2---:R-:W-:Y:S04]  /*c520*/  HMMA.16816.F32.BF16 R20, R76, R92.reuse, R20 ;  /* 0x0000005c4c14723c */ /* 0x084fe80000041814 */
[----:B------:R-:W-:Y:S04]  /*c530*/  FADD.FTZ R0, R233, R0 ;  /* 0x00000000e9007221 */ /* 0x000fe80000010000 */
[C---:B------:R-:W-:Y:S04]  /*c540*/  HMMA.16816.F32.BF16 R24, R80.reuse, R92, R24 ;  /* 0x0000005c5018723c */ /* 0x040fe80000041818 */
[----:B-1----:R-:W-:Y:S01]  /*c550*/  FADD.FTZ R3, R238, R70 ;  /* 0x00000046ee037221 */ /* 0x002fe20000010000 */
[----:B------:R-:W-:Y:S01]  /*c560*/  F2FP.BF16.PACK_AB R179, R75, R84 ;  /* 0x000000544bb3723e */ /* 0x000fe200000010ff */
[----:B------:R1:W5:Y:S01]  /*c570*/  LDL.LU R238, [R1+0x64] ;  /* 0x0000640001ee7983 */ /* 0x0003620000300800 */
[----:B------:R-:W-:Y:S01]  /*c580*/  FADD.FTZ R0, R229, R0 ;  /* 0x00000000e5007221 */ /* 0x000fe20000010000 */
[-C--:B------:R-:W-:Y:S02]  /*c590*/  HMMA.16816.F32.BF16 R28, R80, R94.reuse, R28 ;  /* 0x0000005e501c723c */ /* 0x080fe4000004181c */
[----:B------:R1:W5:Y:S02]  /*c5a0*/  LDL.LU R237, [R1+0x60] ;  /* 0x0000600001ed7983 */ /* 0x0003640000300800 */
[----:B------:R-:W-:Y:S02]  /*c5b0*/  FADD.FTZ R3, R234, R3 ;  /* 0x00000003ea037221 */ /* 0x000fe40000010000 */
[----:B------:R1:W5:Y:S02]  /*c5c0*/  LDL.LU R236, [R1+0x5c] ;  /* 0x00005c0001ec7983 */ /* 0x0003640000300800 */
[C---:B------:R-:W-:Y:S02]  /*c5d0*/  HMMA.16816.F32.BF16 R32, R76.reuse, R94, R32 ;  /* 0x0000005e4c20723c */ /* 0x040fe40000041820 */
[----:B------:R1:W5:Y:S02]  /*c5e0*/  LDL.LU R235, [R1+0x58] ;  /* 0x0000580001eb7983 */ /* 0x0003640000300800 */
[----:B------:R-:W-:Y:S02]  /*c5f0*/  FADD.FTZ R3, R230, R3 ;  /* 0x00000003e6037221 */ /* 0x000fe40000010000 */
[----:B------:R1:W5:Y:S02]  /*c600*/  LDL.LU R234, [R1+0x54] ;  /* 0x0000540001ea7983 */ /* 0x0003640000300800 */
[-C--:B---3--:R-:W-:Y:S02]  /*c610*/  HMMA.16816.F32.BF16 R36, R76, R96.reuse, R36 ;  /* 0x000000604c24723c */ /* 0x088fe40000041824 */
[----:B------:R1:W5:Y:S06]  /*c620*/  LDL.LU R233, [R1+0x50] ;  /* 0x0000500001e97983 */ /* 0x00036c0000300800 */
[C---:B------:R-:W-:Y:S08]  /*c630*/  HMMA.16816.F32.BF16 R40, R80.reuse, R96, R40 ;  /* 0x000000605028723c */ /* 0x040ff00000041828 */
[-C--:B------:R-:W-:Y:S08]  /*c640*/  HMMA.16816.F32.BF16 R44, R80, R98.reuse, R44 ;  /* 0x00000062502c723c */ /* 0x080ff0000004182c */
[C---:B------:R-:W-:Y:S08]  /*c650*/  HMMA.16816.F32.BF16 R48, R76.reuse, R98, R48 ;  /* 0x000000624c30723c */ /* 0x040ff00000041830 */
[-C--:B----4-:R-:W-:Y:S08]  /*c660*/  HMMA.16816.F32.BF16 R52, R76, R88.reuse, R52 ;  /* 0x000000584c34723c */ /* 0x090ff00000041834 */
[C---:B------:R-:W-:Y:S08]  /*c670*/  HMMA.16816.F32.BF16 R56, R80.reuse, R88, R56 ;  /* 0x000000585038723c */ /* 0x040ff00000041838 */
[-C--:B------:R-:W-:Y:S08]  /*c680*/  HMMA.16816.F32.BF16 R60, R80, R90.reuse, R60 ;  /* 0x0000005a503c723c */ /* 0x080ff0000004183c */
[----:B------:R-:W-:Y:S08]  /*c690*/  HMMA.16816.F32.BF16 R64, R76, R90, R64 ;  /* 0x0000005a4c40723c */ /* 0x000ff00000041840 */
[-C--:B------:R-:W-:Y:S07]  /*c6a0*/  HMMA.16816.F32.BF16 R124, R180, R132.reuse, R4 ;  /* 0x00000084b47c723c */ /* 0x080fee0000041804 */
[----:B------:R-:W-:Y:S01]  /*c6b0*/  FADD.FTZ R5, R232, R69 ;  /* 0x00000045e8057221 */ /* 0x000fe20000010000 */
[C---:B------:R-:W-:Y:S01]  /*c6c0*/  HMMA.16816.F32.BF16 R120, R176.reuse, R132, R8 ;  /* 0x00000084b078723c */ /* 0x040fe20000041808 */
[----:B------:R1:W5:Y:S03]  /*c6d0*/  LDL.LU R232, [R1+0x4c] ;  /* 0x00004c0001e87983 */ /* 0x0003660000300800 */
[----:B------:R-:W-:Y:S02]  /*c6e0*/  FADD.FTZ R4, R231, R68 ;  /* 0x00000044e7047221 */ /* 0x000fe40000010000 */
[----:B------:R-:W-:Y:S01]  /*c6f0*/  FADD.FTZ R6, R141, R3 ;  /* 0x000000038d067221 */ /* 0x000fe20000010000 */
[----:B------:R1:W5:Y:S01]  /*c700*/  LDL.LU R231, [R1+0x48] ;  /* 0x0000480001e77983 */ /* 0x0003620000300800 */
[----:B------:R-:W-:Y:S01]  /*c710*/  FADD.FTZ R8, R228, R5 ;  /* 0x00000005e4087221 */ /* 0x000fe20000010000 */
[-C--:B------:R-:W-:Y:S02]  /*c720*/  HMMA.16816.F32.BF16 R128, R176, R134.reuse, R12 ;  /* 0x00000086b080723c */ /* 0x080fe4000004180c */
[----:B------:R1:W5:Y:S01]  /*c730*/  LDL.LU R230, [R1+0x44] ;  /* 0x0000440001e67983 */ /* 0x0003620000300800 */
[----:B------:R-:W-:Y:S02]  /*c740*/  FADD.FTZ R7, R119, R4 ;  /* 0x0000000477077221 */ /* 0x000fe40000010000 */
[----:B------:R-:W-:Y:S01]  /*c750*/  FADD.FTZ R5, R140, R0 ;  /* 0x000000008c057221 */ /* 0x000fe20000010000 */
[----:B------:R1:W5:Y:S01]  /*c760*/  LDL.LU R229, [R1+0x40] ;  /* 0x0000400001e57983 */ /* 0x0003620000300800 */
[----:B------:R-:W-:Y:S01]  /*c770*/  FADD.FTZ R4, R215, R8 ;  /* 0x00000008d7047221 */ /* 0x000fe20000010000 */
[C---:B------:R-:W-:Y:S02]  /*c780*/  HMMA.16816.F32.BF16 R132, R180.reuse, R134, R16 ;  /* 0x00000086b484723c */ /* 0x040fe40000041810 */
[----:B------:R1:W5:Y:S02]  /*c790*/  LDL.LU R228, [R1+0x3c] ;  /* 0x00003c0001e47983 */ /* 0x0003640000300800 */
[----:B------:R-:W-:Y:S02]  /*c7a0*/  FADD.FTZ R3, R213, R7 ;  /* 0x00000007d5037221 */ /* 0x000fe40000010000 */
[----:B------:R-:W-:Y:S01]  /*c7b0*/  FADD.FTZ R0, R249, R6 ;  /* 0x00000006f9007221 */ /* 0x000fe20000010000 */
[----:B------:R1:W5:Y:S01]  /*c7c0*/  LDL.LU R119, [R1+0x38] ;  /* 0x0000380001777983 */ /* 0x0003620000300800 */
[----:B------:R-:W-:Y:S01]  /*c7d0*/  FADD.FTZ R8, R147, R5 ;  /* 0x0000000593087221 */ /* 0x000fe20000010000 */
[-C--:B------:R-:W-:Y:S03]  /*c7e0*/  HMMA.16816.F32.BF16 R136, R180, R148.reuse, R20 ;  /* 0x00000094b488723c */ /* 0x080fe60000041814 */
[----:B------:R-:W-:Y:S02]  /*c7f0*/  FADD.FTZ R7, R146, R4 ;  /* 0x0000000492077221 */ /* 0x000fe40000010000 */
[----:B------:R-:W-:Y:S02]  /*c800*/  FADD.FTZ R6, R145, R3 ;  /* 0x0000000391067221 */ /* 0x000fe40000010000 */
[----:B------:R-:W-:Y:S01]  /*c810*/  FADD.FTZ R5, R144, R0 ;  /* 0x0000000090057221 */ /* 0x000fe20000010000 */
[C---:B------:R-:W-:Y:S04]  /*c820*/  HMMA.16816.F32.BF16 R140, R176.reuse, R148, R24 ;  /* 0x00000094b08c723c */ /* 0x040fe80000041818 */
[----:B------:R-:W-:Y:S02]  /*c830*/  FADD.FTZ R4, R245, R8 ;  /* 0x00000008f5047221 */ /* 0x000fe40000010000 */
[----:B------:R-:W-:Y:S02]  /*c840*/  FADD.FTZ R3, R223, R7 ;  /* 0x00000007df037221 */ /* 0x000fe40000010000 */
[----:B------:R-:W-:Y:S01]  /*c850*/  FADD.FTZ R0, R217, R6 ;  /* 0x00000006d9007221 */ /* 0x000fe20000010000 */
[-C--:B------:R-:W-:Y:S03]  /*c860*/  HMMA.16816.F32.BF16 R144, R176, R150.reuse, R28 ;  /* 0x00000096b090723c */ /* 0x080fe6000004181c */
[----:B------:R-:W-:Y:S02]  /*c870*/  FADD.FTZ R8, R247, R5 ;  /* 0x00000005f7087221 */ /* 0x000fe40000010000 */
[----:B------:R-:W-:Y:S02]  /*c880*/  FADD.FTZ R11, R244, R4 ;  /* 0x00000004f40b7221 */ /* 0x000fe40000010000 */
[----:B------:R-:W-:Y:S01]  /*c890*/  FADD.FTZ R10, R222, R3 ;  /* 0x00000003de0a7221 */ /* 0x000fe20000010000 */
[----:B------:R-:W2:Y:S01]  /*c8a0*/  LDSM.16.MT88.4 R4, [R226+0x3100] ;  /* 0x00310000e204783b */ /* 0x000ea20000004200 */
[----:B------:R-:W-:Y:S01]  /*c8b0*/  FADD.FTZ R9, R220, R0 ;  /* 0x00000000dc097221 */ /* 0x000fe20000010000 */
[C---:B------:R-:W-:Y:S04]  /*c8c0*/  HMMA.16816.F32.BF16 R148, R180.reuse, R150, R32 ;  /* 0x00000096b494723c */ /* 0x040fe80000041820 */
[----:B------:R-:W-:Y:S02]  /*c8d0*/  FADD.FTZ R8, R219, R8 ;  /* 0x00000008db087221 */ /* 0x000fe40000010000 */
[----:B------:R-:W-:Y:S02]  /*c8e0*/  FADD.FTZ R3, R218, R11 ;  /* 0x0000000bda037221 */ /* 0x000fe40000010000 */
[----:B------:R-:W-:Y:S04]  /*c8f0*/  FADD.FTZ R0, R216, R10 ;  /* 0x0000000ad8007221 */ /* 0x000fe80000010000 */
[----:B------:R-:W-:Y:S02]  /*c900*/  FADD.FTZ R12, R154, R9 ;  /* 0x000000099a0c7221 */ /* 0x000fe40000010000 */
[----:B------:R-:W-:Y:S02]  /*c910*/  FADD.FTZ R11, R153, R8 ;  /* 0x00000008990b7221 */ /* 0x000fe40000010000 */
[----:B------:R-:W-:Y:S02]  /*c920*/  FADD.FTZ R10, R152, R3 ;  /* 0x00000003980a7221 */ /* 0x000fe40000010000 */
[----:B------:R-:W-:Y:S02]  /*c930*/  FADD.FTZ R9, R155, R0 ;  /* 0x000000009b097221 */ /* 0x000fe40000010000 */
[----:B------:R-:W-:Y:S01]  /*c940*/  FADD.FTZ R8, R214, R12 ;  /* 0x0000000cd6087221 */ /* 0x000fe20000010000 */
[-C--:B------:R-:W-:Y:S03]  /*c950*/  HMMA.16816.F32.BF16 R152, R180, R164.reuse, R36 ;  /* 0x000000a4b498723c */ /* 0x080fe60000041824 */
[----:B------:R-:W-:Y:S02]  /*c960*/  FADD.FTZ R3, R159, R11 ;  /* 0x0000000b9f037221 */ /* 0x000fe40000010000 */
[----:B------:R-:W-:Y:S02]  /*c970*/  FADD.FTZ R0, R158, R10 ;  /* 0x0000000a9e007221 */ /* 0x000fe40000010000 */
[----:B------:R-:W-:Y:S02]  /*c980*/  FADD.FTZ R12, R211, R9 ;  /* 0x00000009d30c7221 */ /* 0x000fe40000010000 */
[----:B------:R-:W-:Y:S03]  /*c990*/  FADD.FTZ R11, R209, R8 ;  /* 0x00000008d10b7221 */ /* 0x000fe60000010000 */
[----:B------:R-:W-:Y:S02]  /*c9a0*/  FADD.FTZ R10, R157, R3 ;  /* 0x000000039d0a7221 */ /* 0x000fe40000010000 */
[----:B------:R-:W-:Y:S02]  /*c9b0*/  FADD.FTZ R9, R156, R0 ;  /* 0x000000009c097221 */ /* 0x000fe40000010000 */
        /* <DEDUP_REMOVED lines=21> */
[----:B------:R-:W-:Y:S02]  /*cb10*/  FADD.FTZ R11, R171, R8 ;  /* 0x00000008ab0b7221 */ /* 0x000fe40000010000 */
[----:B------:R-:W-:Y:S02]  /*cb20*/  FADD.FTZ R10, R169, R3 ;  /* 0x00000003a90a7221 */ /* 0x000fe40000010000 */
[----:B------:R-:W-:Y:S02]  /*cb30*/  FADD.FTZ R9, R168, R0 ;  /* 0x00000000a8097221 */ /* 0x000fe40000010000 */
[----:B------:R-:W-:Y:S01]  /*cb40*/  FADD.FTZ R8, R192, R12 ;  /* 0x0000000cc0087221 */ /* 0x000fe20000010000 */
[-C--:B--2---:R-:W-:Y:S03]  /*cb50*/  HMMA.16816.F32.BF16 R168, R180, R4.reuse, R52 ;  /* 0x00000004b4a8723c */ /* 0x084fe60000041834 */
[----:B------:R-:W-:Y:S02]  /*cb60*/  FADD.FTZ R3, R174, R11 ;  /* 0x0000000bae037221 */ /* 0x000fe40000010000 */
[----:B------:R-:W-:Y:S02]  /*cb70*/  FADD.FTZ R0, R172, R10 ;  /* 0x0000000aac007221 */ /* 0x000fe40000010000 */
[----:B------:R-:W-:Y:S02]  /*cb80*/  FADD.FTZ R11, R193, R9 ;  /* 0x00000009c10b7221 */ /* 0x000fe40000010000 */
[----:B------:R-:W-:Y:S03]  /*cb90*/  FADD.FTZ R10, R175, R8 ;  /* 0x00000008af0a7221 */ /* 0x000fe60000010000 */
        /* <DEDUP_REMOVED lines=10> */
[----:B------:R-:W-:Y:S04]  /*cc40*/  HMMA.16816.F32.BF16 R180, R180, R6, R64 ;  /* 0x00000006b4b4723c */ /* 0x000fe80000041840 */
[----:B------:R-:W-:Y:S02]  /*cc50*/  FADD.FTZ R3, R108, R9 ;  /* 0x000000096c037221 */ /* 0x000fe40000010000 */
[----:B------:R-:W-:Y:S02]  /*cc60*/  FADD.FTZ R8, R106, R0 ;  /* 0x000000006a087221 */ /* 0x000fe40000010000 */
[----:B------:R-:W-:Y:S04]  /*cc70*/  FADD.FTZ R4, R102, R10 ;  /* 0x0000000a66047221 */ /* 0x000fe80000010000 */
[----:B------:R-:W-:Y:S02]  /*cc80*/  FADD.FTZ R0, R109, R5 ;  /* 0x000000056d007221 */ /* 0x000fe40000010000 */
[----:B------:R-:W-:Y:S02]  /*cc90*/  FADD.FTZ R3, R110, R3 ;  /* 0x000000036e037221 */ /* 0x000fe40000010000 */
[----:B------:R-:W-:Y:S01]  /*cca0*/  FADD.FTZ R8, R116, R8 ;  /* 0x0000000874087221 */ /* 0x000fe20000010000 */
[----:B------:R-:W-:Y:S01]  /*ccb0*/  MOV R116, R72 ;  /* 0x0000004800747202 */ /* 0x000fe20000000f00 */
[----:B------:R-:W-:Y:S02]  /*ccc0*/  FADD.FTZ R4, R100, R4 ;  /* 0x0000000464047221 */ /* 0x000fe40000010000 */
[----:B------:R-:W-:Y:S02]  /*ccd0*/  FADD.FTZ R5, R111, R0 ;  /* 0x000000006f057221 */ /* 0x000fe40000010000 */
[----:B------:R-:W-:Y:S02]  /*cce0*/  FADD.FTZ R6, R112, R3 ;  /* 0x0000000370067221 */ /* 0x000fe40000010000 */
[----:B------:R-:W-:Y:S01]  /*ccf0*/  FADD.FTZ R0, R117, R8 ;  /* 0x0000000875007221 */ /* 0x000fe20000010000 */
[----:B------:R-:W-:Y:S01]  /*cd00*/  MOV R117, R71 ;  /* 0x0000004700757202 */ /* 0x000fe20000000f00 */
[----:B------:R-:W-:Y:S02]  /*cd10*/  FADD.FTZ R6, R114, R6 ;  /* 0x0000000672067221 */ /* 0x000fe40000010000 */
[----:B------:R-:W-:Y:S02]  /*cd20*/  FADD.FTZ R4, R101, R4 ;  /* 0x0000000465047221 */ /* 0x000fe40000010000 */
[----:B------:R-:W-:Y:S01]  /*cd30*/  FADD.FTZ R5, R113, R5 ;  /* 0x0000000571057221 */ /* 0x000fe20000010000 */
[----:B------:R-:W-:Y:S01]  /*cd40*/  STL [R1+0x20], R6 ;  /* 0x0000200601007387 */ /* 0x000fe20000100800 */
[----:B------:R-:W-:Y:S01]  /*cd50*/  FADD.FTZ R3, R118, R0 ;  /* 0x0000000076037221 */ /* 0x000fe20000010000 */
[----:B------:R-:W-:Y:S01]  /*cd60*/  MOV R118, R2 ;  /* 0x0000000200767202 */ /* 0x000fe20000000f00 */
[----:B------:R-:W-:Y:S02]  /*cd70*/  FADD.FTZ R0, R84, R4 ;  /* 0x0000000454007221 */ /* 0x000fe40000010000 */
[----:B------:R-:W-:Y:S02]  /*cd80*/  FADD.FTZ R4, R115, R5 ;  /* 0x0000000573047221 */ /* 0x000fe40000010000 */
[----:B------:R-:W-:Y:S02]  /*cd90*/  FADD.FTZ R3, R107, R3 ;  /* 0x000000036b037221 */ /* 0x000fe40000010000 */
[----:B------:R-:W-:Y:S01]  /*cda0*/  FADD.FTZ R0, R75, R0 ;  /* 0x000000004b007221 */ /* 0x000fe20000010000 */
[----:B------:R-:W-:Y:S04]  /*cdb0*/  STL [R1+0x1c], R4 ;  /* 0x00001c0401007387 */ /* 0x000fe80000100800 */
[----:B------:R2:W-:Y:S04]  /*cdc0*/  STL [R1+0x18], R3 ;  /* 0x0000180301007387 */ /* 0x0005e80000100800 */
[----:B------:R1:W-:Y:S01]  /*cdd0*/  STL [R1+0x14], R0 ;  /* 0x0000140001007387 */ /* 0x0003e20000100800 */
[----:B--2---:R-:W-:Y:S01]  /*cde0*/  MOV R3, R73 ;  /* 0x0000004900037202 */ /* 0x004fe20000000f00 */
[----:B-1---5:R-:W-:-:S05]  /*cdf0*/  @P2 BRA `(.L_x_3) ;  /* 0xffffad5000002947 */ /* 0x022fca000383ffff */
.L_x_2:
[----:B---3--:R-:W2:Y:S04]  /*ce00*/  LDL.LU R5, [R1+0x20] ;  /* 0x0000200001057983 */ /* 0x008ea80000300800 */
[----:B------:R-:W1:Y:S01]  /*ce10*/  S2R R8, SR_TID.X ;  /* 0x0000000000087919 */ /* 0x000e620000002100 */
[----:B------:R-:W-:Y:S01]  /*ce20*/  IMAD.MOV.U32 R57, RZ, RZ, c[0x0][0x4e8] ;  /* 0x00013a00ff397624 */ /* 0x000fe200078e00ff */
[----:B------:R-:W3:Y:S01]  /*ce30*/  S2UR UR7, SR_CTAID.Y ;  /* 0x00000000000779c3 */ /* 0x000ee20000002600 */
[----:B------:R-:W-:Y:S01]  /*ce40*/  ULDC.64 UR4, c[0x0][0x490] ;  /* 0x0001240000047ab9 */ /* 0x000fe20000000a00 */
[----:B------:R-:W4:Y:S04]  /*ce50*/  LDL.LU R6, [R1+0x1c] ;  /* 0x00001c0001067983 */ /* 0x000f280000300800 */
[----:B------:R-:W4:Y:S04]  /*ce60*/  LDL.LU R4, [R1+0x18] ;  /* 0x0000180001047983 */ /* 0x000f280000300800 */
[----:B------:R-:W4:Y:S04]  /*ce70*/  LDL.LU R0, [R1+0x14] ;  /* 0x0000140001007983 */ /* 0x000f280000300800 */
[----:B------:R-:W4:Y:S01]  /*ce80*/  LDL.LU R9, [R1+0x30] ;  /* 0x0000300001097983 */ /* 0x000f220000300800 */
[----:B------:R-:W-:-:S03]  /*ce90*/  ISETP.NE.AND P0, PT, R57, 0x1, PT ;  /* 0x000000013900780c */ /* 0x000fc60003f05270 */
[----:B------:R-:W4:Y:S01]  /*cea0*/  LDL.LU R58, [R1+0x34] ;  /* 0x00003400013a7983 */ /* 0x000f220000300800 */
[----:B-1----:R-:W-:-:S03]  /*ceb0*/  SHF.R.S32.HI R54, RZ, 0x1f, R8 ;  /* 0x0000001fff367819 */ /* 0x002fc60000011408 */
[----:B------:R-:W4:Y:S01]  /*cec0*/  LDL.LU R59, [R1+0x28] ;  /* 0x00002800013b7983 */ /* 0x000f220000300800 */
[----:B------:R-:W-:Y:S01]  /*ced0*/  LEA.HI R22, R54, R8, RZ, 0x5 ;  /* 0x0000000836167211 */ /* 0x000fe200078f28ff */
[----:B---3--:R-:W-:-:S04]  /*cee0*/  USHF.R.S32.HI UR6, URZ, 0x1f, UR7 ;  /* 0x0000001f3f067899 */ /* 0x008fc80008011407 */
[----:B------:R-:W-:Y:S02]  /*cef0*/  UIMAD UR8, UR6, UR4, URZ ;  /* 0x00000004060872a4 */ /* 0x000fe4000f8e023f */
[----:B------:R-:W-:Y:S02]  /*cf00*/  UIMAD.WIDE.U32 UR10, UR7, UR4, URZ ;  /* 0x00000004070a72a5 */ /* 0x000fe4000f8e003f */
[----:B------:R-:W-:-:S03]  /*cf10*/  UIMAD UR8, UR7, UR5, UR8 ;  /* 0x00000005070872a4 */ /* 0x000fc6000f8e0208 */
[----:B------:R-:W-:Y:S02]  /*cf20*/  ULDC.64 UR4, c[0x0][0x3e8] ;  /* 0x0000fa0000047ab9 */ /* 0x000fe40000000a00 */
[----:B------:R-:W-:Y:S01]  /*cf30*/  UIMAD.WIDE.U32 UR14, UR7, UR4, URZ ;  /* 0x00000004070e72a5 */ /* 0x000fe2000f8e003f */
[----:B------:R-:W-:Y:S01]  /*cf40*/  IMAD.MOV.U32 R53, RZ, RZ, -0x800000 ;  /* 0xff800000ff357424 */ /* 0x000fe200078e00ff */
[----:B------:R-:W-:Y:S01]  /*cf50*/  UIMAD UR6, UR6, UR4, URZ ;  /* 0x00000004060672a4 */ /* 0x000fe2000f8e023f */
[----:B------:R-:W-:-:S03]  /*cf60*/  MOV R51, 0xff800000 ;  /* 0xff80000000337802 */ /* 0x000fc60000000f00 */
[----:B------:R-:W-:Y:S01]  /*cf70*/  UIMAD UR5, UR7, UR5, UR6 ;  /* 0x00000005070572a4 */ /* 0x000fe2000f8e0206 */
[----:B------:R-:W-:-:S03]  /*cf80*/  IMAD.MOV.U32 R50, RZ, RZ, -0x800000 ;  /* 0xff800000ff327424 */ /* 0x000fc600078e00ff */
[----:B------:R-:W-:Y:S01]  /*cf90*/  UIADD3 UR5, UR15, UR5, URZ ;  /* 0x000000050f057290 */ /* 0x000fe2000fffe03f */
[----:B------:R-:W1:Y:S01]  /*cfa0*/  S2R R56, SR_CTAID.X ;  /* 0x0000000000387919 */ /* 0x000e620000002500 */
[----:B------:R-:W-:-:S03]  /*cfb0*/  IMAD.MOV.U32 R52, RZ, RZ, -0x800000 ;  /* 0xff800000ff347424 */ /* 0x000fc600078e00ff */
[----:B------:R-:W-:Y:S06]  /*cfc0*/  BAR.SYNC.DEFER_BLOCKING 0x1, 0x80 ;  /* 0x0042000000007b1d */ /* 0x000fec0000010000 */
[----:B--2---:R-:W2:Y:S04]  /*cfd0*/  SHFL.BFLY PT, R16, R5, 0x2, 0x1f ;  /* 0x0c401f0005107f89 */ /* 0x004ea800000e0000 */
[----:B----4-:R-:W3:Y:S04]  /*cfe0*/  SHFL.BFLY PT, R13, R6, 0x2, 0x1f ;  /* 0x0c401f00060d7f89 */ /* 0x010ee800000e0000 */
[----:B------:R-:W4:Y:S04]  /*cff0*/  SHFL.BFLY PT, R10, R4, 0x2, 0x1f ;  /* 0x0c401f00040a7f89 */ /* 0x000f2800000e0000 */
[----:B------:R-:W1:Y:S01]  /*d000*/  SHFL.BFLY PT, R15, R0, 0x2, 0x1f ;  /* 0x0c401f00000f7f89 */ /* 0x000e6200000e0000 */
[----:B------:R-:W-:Y:S01]  /*d010*/  MOV R25, R9 ;  /* 0x0000000900197202 */ /* 0x000fe20000000f00 */
[----:B--2---:R-:W-:-:S05]  /*d020*/  FADD.FTZ R16, R16, R5 ;  /* 0x0000000510107221 */ /* 0x004fca0000010000 */
[----:B------:R-:W2:Y:S01]  /*d030*/  SHFL.BFLY PT, R5, R16, 0x1, 0x1f ;  /* 0x0c201f0010057f89 */ /* 0x000ea200000e0000 */
[----:B---3--:R-:W-:Y:S02]  /*d040*/  FADD.FTZ R13, R13, R6 ;  /* 0x000000060d0d7221 */ /* 0x008fe40000010000 */
[----:B----4-:R-:W-:Y:S02]  /*d050*/  FADD.FTZ R10, R10, R4 ;  /* 0x000000040a0a7221 */ /* 0x010fe40000010000 */
[----:B-1----:R-:W-:-:S03]  /*d060*/  FADD.FTZ R15, R15, R0 ;  /* 0x000000000f0f7221 */ /* 0x002fc60000010000 */
[----:B------:R-:W1:Y:S04]  /*d070*/  SHFL.BFLY PT, R3, R10, 0x1, 0x1f ;  /* 0x0c201f000a037f89 */ /* 0x000e6800000e0000 */
[----:B------:R-:W3:Y:S04]  /*d080*/  SHFL.BFLY PT, R4, R15, 0x1, 0x1f ;  /* 0x0c201f000f047f89 */ /* 0x000ee800000e0000 */
[----:B------:R-:W4:Y:S01]  /*d090*/  SHFL.BFLY PT, R0, R13, 0x1, 0x1f ;  /* 0x0c201f000d007f89 */ /* 0x000f2200000e0000 */
[----:B--2---:R-:W-:Y:S01]  /*d0a0*/  FADD.FTZ R16, R16, R5 ;  /* 0x0000000510107221 */ /* 0x004fe20000010000 */
[----:B------:R-:W-:-:S02]  /*d0b0*/  LEA.HI R5, R54, R8, RZ, 0x2 ;  /* 0x0000000836057211 */ /* 0x000fc400078f10ff */
[----:B------:R-:W-:Y:S02]  /*d0c0*/  LEA.HI R54, R54, R8, RZ, 0x3 ;  /* 0x0000000836367211 */ /* 0x000fe400078f18ff */
[----:B------:R-:W-:Y:S02]  /*d0d0*/  FSETP.NE.FTZ.AND P4, PT, R16, RZ, PT ;  /* 0x000000ff1000720b */ /* 0x000fe40003f95000 */
[----:B------:R-:W-:Y:S02]  /*d0e0*/  LOP3.LUT R7, R54, 0xfffffff8, RZ, 0xc0, !PT ;  /* 0xfffffff836077812 */ /* 0x000fe400078ec0ff */
[----:B------:R-:W-:Y:S01]  /*d0f0*/  LOP3.LUT R17, R5, 0xfffffffc, RZ, 0xc0, !PT ;  /* 0xfffffffc05117812 */ /* 0x000fe200078ec0ff */
[----:B-1----:R-:W-:-:S03]  /*d100*/  FADD.FTZ R10, R10, R3 ;  /* 0x000000030a0a7221 */ /* 0x002fc60000010000 */
[----:B------:R-:W-:Y:S01]  /*d110*/  IADD3 R17, -R17, R8, RZ ;  /* 0x0000000811117210 */ /* 0x000fe20007ffe1ff */
[----:B------:R-:W-:-:S04]  /*d120*/  @P0 IMAD.HI.U32 R3, R9, c[0x0][0x4ec], RZ ;  /* 0x00013b0009030a27 */ /* 0x000fc800078e00ff */
[----:B---3--:R-:W-:Y:S01]  /*d130*/  FADD.FTZ R15, R15, R4 ;  /* 0x000000040f0f7221 */ /* 0x008fe20000010000 */
[----:B------:R-:W-:Y:S01]  /*d140*/  LOP3.LUT R4, R22, 0xffffffe0, RZ, 0xc0, !PT ;  /* 0xffffffe016047812 */ /* 0x000fe200078ec0ff */
[----:B----4-:R-:W-:Y:S01]  /*d150*/  FADD.FTZ R13, R13, R0 ;  /* 0x000000000d0d7221 */ /* 0x010fe20000010000 */
[----:B------:R-:W-:Y:S01]  /*d160*/  @P0 SHF.R.U32.HI R25, RZ, c[0x0][0x4f0], R3 ;  /* 0x00013c00ff190a19 */ /* 0x000fe20000011603 */
[----:B------:R-:W-:Y:S01]  /*d170*/  IMAD.MOV.U32 R0, RZ, RZ, RZ ;  /* 0x000000ffff007224 */ /* 0x000fe200078e00ff */
[----:B------:R-:W-:Y:S01]  /*d180*/  FSETP.NE.FTZ.AND P2, PT, R10, RZ, PT ;  /* 0x000000ff0a00720b */ /* 0x000fe20003f55000 */
[C---:B------:R-:W-:Y:S01]  /*d190*/  IMAD.IADD R3, R8.reuse, 0x1, -R4 ;  /* 0x0000000108037824 */ /* 0x040fe200078e0a04 */
[----:B------:R-:W-:Y:S01]  /*d1a0*/  FSETP.NE.FTZ.AND P3, PT, R13, RZ, PT ;  /* 0x000000ff0d00720b */ /* 0x000fe20003f75000 */
[----:B------:R-:W-:Y:S02]  /*d1b0*/  IMAD.MOV.U32 R4, RZ, RZ, RZ ;  /* 0x000000ffff047224 */ /* 0x000fe400078e00ff */
[----:B------:R-:W1:Y:S01]  /*d1c0*/  @P4 MUFU.RCP R0, R16 ;  /* 0x0000001000004308 */ /* 0x000e620000001000 */
[----:B------:R-:W-:Y:S01]  /*d1d0*/  LOP3.LUT P6, RZ, R3, 0x3, RZ, 0xc0, !PT ;  /* 0x0000000303ff7812 */ /* 0x000fe200078cc0ff */
[----:B------:R-:W-:Y:S01]  /*d1e0*/  IMAD.IADD R55, R8, 0x1, -R7 ;  /* 0x0000000108377824 */ /* 0x000fe200078e0a07 */
[----:B------:R-:W-:Y:S01]  /*d1f0*/  MOV R3, RZ ;  /* 0x000000ff00037202 */ /* 0x000fe20000000f00 */
[----:B------:R-:W-:Y:S01]  /*d200*/  IMAD.MOV R6, RZ, RZ, -R25 ;  /* 0x000000ffff067224 */ /* 0x000fe200078e0a19 */
[----:B------:R-:W-:-:S05]  /*d210*/  FSETP.NE.FTZ.AND P1, PT, R15, RZ, PT ;  /* 0x000000ff0f00720b */ /* 0x000fca0003f35000 */
[----:B------:R-:W-:Y:S01]  /*d220*/  @P3 MUFU.RCP R4, R13 ;  /* 0x0000000d00043308 */ /* 0x000fe20000001000 */
[----:B------:R-:W-:Y:S01]  /*d230*/  SHF.R.S32.HI R8, RZ, 0x2, R5 ;  /* 0x00000002ff087819 */ /* 0x000fe20000011405 */
[----:B------:R-:W-:-:S06]  /*d240*/  IMAD R49, R6, c[0x0][0x4e8], R9 ;  /* 0x00013a0006317a24 */ /* 0x000fcc00078e0209 */
[----:B------:R-:W2:Y:S01]  /*d250*/  @P2 MUFU.RCP R3, R10 ;  /* 0x0000000a00032308 */ /* 0x000ea20000001000 */
[C---:B-1----:R-:W-:Y:S02]  /*d260*/  FMUL.FTZ R125, R0.reuse, R125 ;  /* 0x0000007d007d7220 */ /* 0x042fe40000410000 */
[C---:B------:R-:W-:Y:S02]  /*d270*/  FMUL.FTZ R18, R0.reuse, R124 ;  /* 0x0000007c00127220 */ /* 0x040fe40000410000 */
[C---:B------:R-:W-:Y:S02]  /*d280*/  FMUL.FTZ R133, R0.reuse, R133 ;  /* 0x0000008500857220 */ /* 0x040fe40000410000 */
[C---:B------:R-:W-:Y:S02]  /*d290*/  FMUL.FTZ R21, R0.reuse, R132 ;  /* 0x0000008400157220 */ /* 0x040fe40000410000 */
[C---:B------:R-:W-:Y:S02]  /*d2a0*/  FMUL.FTZ R137, R0.reuse, R137 ;  /* 0x0000008900897220 */ /* 0x040fe40000410000 */
[----:B------:R-:W-:-:S02]  /*d2b0*/  FMUL.FTZ R29, R0, R136 ;  /* 0x00000088001d7220 */ /* 0x000fc40000410000 */
[C---:B------:R-:W-:Y:S02]  /*d2c0*/  FMUL.FTZ R149, R0.reuse, R149 ;  /* 0x0000009500957220 */ /* 0x040fe40000410000 */
        /* <DEDUP_REMOVED lines=8> */
[----:B------:R-:W-:Y:S02]  /*d350*/  FMUL.FTZ R40, R0, R180 ;  /* 0x000000b400287220 */ /* 0x000fe40000410000 */
[----:B------:R-:W-:Y:S02]  /*d360*/  IMAD.MOV.U32 R0, RZ, RZ, RZ ;  /* 0x000000ffff007224 */ /* 0x000fe400078e00ff */
[----:B--2---:R-:W-:-:S02]  /*d370*/  FMUL.FTZ R121, R3, R121 ;  /* 0x0000007903797220 */ /* 0x004fc40000410000 */
        /* <DEDUP_REMOVED lines=14> */
[----:B------:R-:W-:Y:S01]  /*d460*/  FMUL.FTZ R38, R3, R176 ;  /* 0x000000b003267220 */ /* 0x000fe20000410000 */
[----:B------:R-:W-:Y:S01]  /*d470*/  SHF.R.S32.HI R3, RZ, 0x1f, R5 ;  /* 0x0000001fff037819 */ /* 0x000fe20000011405 */
[----:B------:R-:W1:Y:S03]  /*d480*/  @P1 MUFU.RCP R0, R15 ;  /* 0x0000000f00001308 */ /* 0x000e660000001000 */
[----:B------:R-:W-:Y:S01]  /*d490*/  LEA.HI R3, R3, R8, RZ, 0x3 ;  /* 0x0000000803037211 */ /* 0x000fe200078f18ff */
[----:B------:R-:W-:-:S04]  /*d4a0*/  IMAD.U32 R6, RZ, RZ, UR10 ;  /* 0x0000000aff067e24 */ /* 0x000fc8000f8e00ff */
[----:B------:R-:W2:Y:S01]  /*d4b0*/  @P1 MUFU.LG2 R15, R15 ;  /* 0x0000000f000f1308 */ /* 0x000ea20000000c00 */
[----:B------:R-:W-:Y:S01]  /*d4c0*/  LOP3.LUT R3, R3, 0xfffffff8, RZ, 0xc0, !PT ;  /* 0xfffffff803037812 */ /* 0x000fe200078ec0ff */
        /* <DEDUP_REMOVED lines=15> */
[----:B------:R-:W-:Y:S02]  /*d5c0*/  FMUL.FTZ R39, R4, R182 ;  /* 0x000000b604277220 */ /* 0x000fe40000410000 */
[----:B------:R-:W-:-:S02]  /*d5d0*/  IMAD.U32 R4, RZ, RZ, UR14 ;  /* 0x0000000eff047e24 */ /* 0x000fc4000f8e00ff */
[----:B------:R-:W-:Y:S01]  /*d5e0*/  IMAD.IADD R12, R8, 0x1, -R3 ;  /* 0x00000001080c7824 */ /* 0x000fe200078e0a03 */
[----:B------:R-:W-:Y:S01]  /*d5f0*/  MOV R8, R6 ;  /* 0x0000000600087202 */ /* 0x000fe20000000f00 */
[----:B------:R-:W-:Y:S01]  /*d600*/  IMAD.MOV.U32 R6, RZ, RZ, R4 ;  /* 0x000000ffff067224 */ /* 0x000fe200078e0004 */
[----:B------:R-:W-:Y:S01]  /*d610*/  @P4 MOV R4, 0x3f317218 ;  /* 0x3f31721800044802 */ /* 0x000fe20000000f00 */
[----:B------:R-:W3:Y:S01]  /*d620*/  @P3 MUFU.LG2 R13, R13 ;  /* 0x0000000d000d3308 */ /* 0x000ee20000000c00 */
[C---:B-1----:R-:W-:Y:S01]  /*d630*/  FMUL.FTZ R123, R0.reuse, R123 ;  /* 0x0000007b007b7220 */ /* 0x042fe20000410000 */
[----:B------:R-:W-:Y:S01]  /*d640*/  @P1 MOV R11, 0x3f317218 ;  /* 0x3f317218000b1802 */ /* 0x000fe20000000f00 */
        /* <DEDUP_REMOVED lines=15> */
[----:B------:R-:W-:Y:S01]  /*d740*/  @P3 IMAD.MOV.U32 R3, RZ, RZ, 0x3f317218 ;  /* 0x3f317218ff033424 */ /* 0x000fe200078e00ff */
[----:B------:R-:W1:Y:S01]  /*d750*/  @P2 MUFU.LG2 R10, R10 ;  /* 0x0000000a000a2308 */ /* 0x000e620000000c00 */
[----:B------:R-:W-:Y:S02]  /*d760*/  @P2 IMAD.MOV.U32 R0, RZ, RZ, 0x3f317218 ;  /* 0x3f317218ff002424 */ /* 0x000fe400078e00ff */
[----:B------:R-:W-:Y:S02]  /*d770*/  IMAD.U32 R5, RZ, RZ, UR15 ;  /* 0x0000000fff057e24 */ /* 0x000fe4000f8e00ff */
[----:B------:R-:W-:Y:S02]  /*d780*/  @P4 FMUL.FTZ R14, R4, c[0x0][0x2d0] ;  /* 0x0000b400040e4a20 */ /* 0x000fe40000410000 */
[----:B------:R-:W-:Y:S02]  /*d790*/  @P3 FMUL.FTZ R5, R3, c[0x0][0x2d0] ;  /* 0x0000b40003053a20 */ /* 0x000fe40000410000 */
[----:B--2---:R-:W-:-:S02]  /*d7a0*/  @P1 FMUL.FTZ R4, R15, 0.69314718246459960938 ;  /* 0x3f3172180f041820 */ /* 0x004fc40000410000 */
[----:B------:R-:W-:Y:S01]  /*d7b0*/  @P2 FMUL.FTZ R3, R0, c[0x0][0x2d0] ;  /* 0x0000b40000032a20 */ /* 0x000fe20000410000 */
[----:B------:R-:W2:Y:S01]  /*d7c0*/  S2R R15, SR_CTAID.Z ;  /* 0x00000000000f7919 */ /* 0x000ea20000002700 */
[----:B------:R-:W-:-:S04]  /*d7d0*/  @P1 FMUL.FTZ R0, R11, c[0x0][0x2d0] ;  /* 0x0000b4000b001a20 */ /* 0x000fc80000410000 */
[----:B------:R-:W-:Y:S01]  /*d7e0*/  @P1 FFMA.FTZ R53, R0, R2, R4 ;  /* 0x0000000200351223 */ /* 0x000fe20000010004 */
[----:B------:R-:W-:Y:S01]  /*d7f0*/  SHF.R.S32.HI R0, RZ, 0x5, R22 ;  /* 0x00000005ff007819 */ /* 0x000fe20000011416 */
[----:B---3--:R-:W-:-:S03]  /*d800*/  @P3 FMUL.FTZ R13, R13, 0.69314718246459960938 ;  /* 0x3f3172180d0d3820 */ /* 0x008fc60000410000 */
[----:B------:R-:W-:Y:S01]  /*d810*/  SHF.R.S32.HI R2, RZ, 0x1f, R0 ;  /* 0x0000001fff027819 */ /* 0x000fe20000011400 */
[----:B-1----:R-:W-:Y:S02]  /*d820*/  @P2 FMUL.FTZ R10, R10, 0.69314718246459960938 ;  /* 0x3f3172180a0a2820 */ /* 0x002fe40000410000 */
[----:B------:R-:W-:Y:S01]  /*d830*/  @P3 FFMA.FTZ R51, R5, R72, R13 ;  /* 0x0000004805333223 */ /* 0x000fe2000001000d */
[----:B------:R-:W-:Y:S02]  /*d840*/  LEA.HI R2, R2, R0, RZ, 0x2 ;  /* 0x0000000002027211 */ /* 0x000fe400078f10ff */
[----:B------:R-:W-:Y:S01]  /*d850*/  LEA.HI R5, R17, R17, RZ, 0x1 ;  /* 0x0000001111057211 */ /* 0x000fe200078f08ff */
[----:B------:R-:W-:Y:S01]  /*d860*/  @P2 FFMA.FTZ R50, R3, R71, R10 ;  /* 0x0000004703322223 */ /* 0x000fe2000001000a */
[----:B------:R-:W-:Y:S02]  /*d870*/  LOP3.LUT R3, R2, 0xffffffc, RZ, 0xc0, !PT ;  /* 0x0ffffffc02037812 */ /* 0x000fe400078ec0ff */
[----:B------:R-:W-:Y:S01]  /*d880*/  MOV R7, UR11 ;  /* 0x0000000b00077c02 */ /* 0x000fe20008000f00 */
[----:B------:R-:W-:Y:S01]  /*d890*/  IMAD.U32 R7, RZ, RZ, UR5 ;  /* 0x00000005ff077e24 */ /* 0x000fe2000f8e00ff */
[----:B------:R-:W-:Y:S01]  /*d8a0*/  LOP3.LUT R2, R5, 0x1ffffffe, RZ, 0xc0, !PT ;  /* 0x1ffffffe05027812 */ /* 0x000fe200078ec0ff */
[----:B------:R-:W-:-:S03]  /*d8b0*/  IMAD.IADD R13, R0, 0x1, -R3 ;  /* 0x00000001000d7824 */ /* 0x000fc600078e0a03 */
[----:B------:R-:W-:Y:S01]  /*d8c0*/  IADD3 R11, R17, -R2, RZ ;  /* 0x80000002110b7210 */ /* 0x000fe20007ffe0ff */
[----:B--2---:R-:W-:Y:S01]  /*d8d0*/  IMAD.WIDE.U32 R2, R15, c[0x0][0x3f0], R6 ;  /* 0x0000fc000f027a25 */ /* 0x004fe200078e0006 */
[----:B------:R-:W-:Y:S02]  /*d8e0*/  SHF.R.S32.HI R7, RZ, 0x2, R58 ;  /* 0x00000002ff077819 */ /* 0x000fe4000001143a */
[----:B------:R-:W2:Y:S01]  /*d8f0*/  LDL R58, [R1+0x2c] ;  /* 0x00002c00013a7983 */ /* 0x000ea20000100800 */
[----:B------:R-:W1:Y:S01]  /*d900*/  @P4 MUFU.LG2 R16, R16 ;  /* 0x0000001000104308 */ /* 0x000e620000000c00 */
[----:B------:R-:W-:Y:S02]  /*d910*/  SHF.R.S32.HI R4, RZ, 0x1f, R15 ;  /* 0x0000001fff047819 */ /* 0x000fe4000001140f */
[----:B------:R-:W-:-:S03]  /*d920*/  LOP3.LUT R6, R12, 0x1, RZ, 0xc0, !PT ;  /* 0x000000010c067812 */ /* 0x000fc600078ec0ff */
[C---:B------:R-:W-:Y:S02]  /*d930*/  IMAD R48, R4.reuse, c[0x0][0x498], RZ ;  /* 0x0001260004307a24 */ /* 0x040fe400078e02ff */
[----:B------:R-:W-:Y:S02]  /*d940*/  IMAD R10, R4, c[0x0][0x3f0], RZ ;  /* 0x0000fc00040a7a24 */ /* 0x000fe400078e02ff */
[----:B-1----:R-:W-:-:S04]  /*d950*/  @P4 FMUL.FTZ R16, R16, 0.69314718246459960938 ;  /* 0x3f31721810104820 */ /* 0x002fc80000410000 */
[----:B------:R-:W-:Y:S02]  /*d960*/  @P4 FFMA.FTZ R52, R14, R73, R16 ;  /* 0x000000490e344223 */ /* 0x000fe40000010010 */
[----:B------:R-:W-:Y:S02]  /*d970*/  IMAD R14, R0, 0x200, R17 ;  /* 0x00000200000e7824 */ /* 0x000fe400078e0211 */
[----:B------:R-:W-:Y:S02]  /*d980*/  IMAD.SHL.U32 R0, R5, 0x20, RZ ;  /* 0x0000002005007824 */ /* 0x000fe400078e00ff */
[----:B------:R-:W-:-:S03]  /*d990*/  IMAD.SHL.U32 R4, R12, 0x40, RZ ;  /* 0x000000400c047824 */ /* 0x000fc600078e00ff */
[----:B------:R-:W-:Y:S02]  /*d9a0*/  LOP3.LUT R5, R0, 0xffffffc0, RZ, 0xc0, !PT ;  /* 0xffffffc000057812 */ /* 0x000fe400078ec0ff */
[----:B------:R-:W-:Y:S02]  /*d9b0*/  R2P PR, R12, 0x6 ;  /* 0x000000060c007804 */ /* 0x000fe40000000000 */
[----:B------:R-:W-:Y:S01]  /*d9c0*/  LOP3.LUT R4, R4, 0x1c0, RZ, 0xc0, !PT ;  /* 0x000001c004047812 */ /* 0x000fe200078ec0ff */
[----:B------:R-:W-:Y:S01]  /*d9d0*/  IMAD R0, R13, 0x10, R7 ;  /* 0x000000100d007824 */ /* 0x000fe200078e0207 */
[----:B------:R-:W-:Y:S01]  /*d9e0*/  ISETP.NE.U32.AND P3, PT, R6, 0x1, PT ;  /* 0x000000010600780c */ /* 0x000fe20003f65070 */
[----:B------:R-:W-:Y:S01]  /*d9f0*/  IMAD R6, R11, 0x8, R5 ;  /* 0x000000080b067824 */ /* 0x000fe200078e0205 */
[----:B------:R-:W-:Y:S01]  /*da00*/  UIADD3 UR8, UR11, UR8, URZ ;  /* 0x000000080b087290 */ /* 0x000fe2000fffe03f */
[----:B------:R-:W-:Y:S02]  /*da10*/  LEA.HI R4, R4, R4, RZ, 0x1d ;  /* 0x0000000404047211 */ /* 0x000fe400078fe8ff */
[----:B------:R-:W-:Y:S01]  /*da20*/  IMAD.IADD R6, R0, 0x1, R6 ;  /* 0x0000000100067824 */ /* 0x000fe200078e0206 */
[----:B------:R-:W-:Y:S01]  /*da30*/  SHF.R.S32.HI R5, RZ, 0x3, R54 ;  /* 0x00000003ff057819 */ /* 0x000fe20000011436 */
[----:B------:R-:W-:Y:S01]  /*da40*/  IMAD R0, R56, 0x80, R0 ;  /* 0x0000008038007824 */ /* 0x000fe200078e0200 */
[----:B------:R-:W-:-:S02]  /*da50*/  LEA R7, R14, R4, 0x1 ;  /* 0x000000040e077211 */ /* 0x000fc400078e08ff */
[----:B------:R-:W-:Y:S01]  /*da60*/  SHF.R.S32.HI R4, RZ, 0x1f, R25 ;  /* 0x0000001fff047819 */ /* 0x000fe20000011419 */
[----:B------:R-:W-:Y:S01]  /*da70*/  IMAD R10, R15, c[0x0][0x3f4], R10 ;  /* 0x0000fd000f0a7a24 */ /* 0x000fe200078e020a */
[----:B------:R-:W-:Y:S01]  /*da80*/  MOV R9, UR8 ;  /* 0x0000000800097c02 */ /* 0x000fe20008000f00 */
[----:B------:R-:W-:Y:S01]  /*da90*/  IMAD R54, R57, c[0x0][0x388], RZ ;  /* 0x0000e20039367a24 */ /* 0x000fe200078e02ff */
[----:B------:R-:W-:Y:S02]  /*daa0*/  LEA R22, R56, R5, 0x7 ;  /* 0x0000000538167211 */ /* 0x000fe400078e38ff */
[----:B------:R-:W-:Y:S01]  /*dab0*/  IADD3 R5, R0, 0x8, RZ ;  /* 0x0000000800057810 */ /* 0x000fe20007ffe0ff */
[----:B------:R-:W-:Y:S01]  /*dac0*/  IMAD R4, R4, c[0x0][0x3e0], RZ ;  /* 0x0000f80004047a24 */ /* 0x000fe200078e02ff */
[----:B------:R-:W-:Y:S01]  /*dad0*/  IADD3 R3, R3, R10, RZ ;  /* 0x0000000a03037210 */ /* 0x000fe20007ffe0ff */
[----:B------:R-:W-:Y:S01]  /*dae0*/  IMAD R48, R15, c[0x0][0x49c], R48 ;  /* 0x000127000f307a24 */ /* 0x000fe200078e0230 */
[----:B------:R-:W-:Y:S01]  /*daf0*/  ISETP.GE.OR P4, PT, R5, R54, P6 ;  /* 0x000000360500720c */ /* 0x000fe20003786670 */
[----:B------:R-:W-:Y:S01]  /*db00*/  IMAD.WIDE.U32 R16, R15, c[0x0][0x498], R8 ;  /* 0x000126000f107a25 */ /* 0x000fe200078e0008 */
[----:B------:R-:W-:-:S02]  /*db10*/  MOV R15, 0xfffffff0 ;  /* 0xfffffff0000f7802 */ /* 0x000fc40000000f00 */
[----:B------:R-:W-:Y:S01]  /*db20*/  IADD3 R5, R0, 0x40, RZ ;  /* 0x0000004000057810 */ /* 0x000fe20007ffe0ff */
[----:B------:R-:W-:Y:S01]  /*db30*/  IMAD R10, R56, 0x80, R6 ;  /* 0x00000080380a7824 */ /* 0x000fe200078e0206 */
[CC--:B------:R-:W-:Y:S01]  /*db40*/  ISETP.GE.OR P5, PT, R0.reuse, R54.reuse, P6 ;  /* 0x000000360000720c */ /* 0x0c0fe200037a6670 */
[----:B------:R-:W-:Y:S01]  /*db50*/  IMAD R6, R25, c[0x0][0x3e4], R4 ;  /* 0x0000f90019067a24 */ /* 0x000fe200078e0204 */
[----:B------:R-:W-:Y:S01]  /*db60*/  IADD3 R4, R0, 0x48, RZ ;  /* 0x0000004800047810 */ /* 0x000fe20007ffe0ff */
[----:B------:R-:W-:Y:S01]  /*db70*/  IMAD.SHL.U32 R0, R7, 0x2, RZ ;  /* 0x0000000207007824 */ /* 0x000fe200078e00ff */
[----:B------:R-:W-:Y:S02]  /*db80*/  SEL R15, R15, 0x10, !P3 ;  /* 0x000000100f0f7807 */ /* 0x000fe40005800000 */
[----:B------:R-:W-:Y:S01]  /*db90*/  ISETP.GE.OR P3, PT, R5, R54, P6 ;  /* 0x000000360500720c */ /* 0x000fe20003766670 */
[----:B------:R-:W-:Y:S01]  /*dba0*/  @P0 IMAD.HI.U32 R5, R10, c[0x0][0x4ec], RZ ;  /* 0x00013b000a050a27 */ /* 0x000fe200078e00ff */
[----:B------:R-:W-:-:S02]  /*dbb0*/  SHF.R.S32.HI R7, RZ, 0x1f, R49 ;  /* 0x0000001fff077819 */ /* 0x000fc40000011431 */
[----:B------:R-:W-:Y:S02]  /*dbc0*/  ISETP.GE.OR P6, PT, R4, R54, P6 ;  /* 0x000000360400720c */ /* 0x000fe400037c6670 */
[----:B------:R-:W-:Y:S01]  /*dbd0*/  MOV R4, R10 ;  /* 0x0000000a00047202 */ /* 0x000fe20000000f00 */
[----:B------:R-:W-:Y:S01]  /*dbe0*/  IMAD R7, R7, c[0x0][0x3d8], RZ ;  /* 0x0000f60007077a24 */ /* 0x000fe200078e02ff */
[C---:B------:R-:W-:Y:S02]  /*dbf0*/  IADD3 R8, R0.reuse, 0x80, RZ ;  /* 0x0000008000087810 */ /* 0x040fe40007ffe0ff */
[----:B------:R-:W-:Y:S01]  /*dc00*/  @P0 SHF.R.U32.HI R4, RZ, c[0x0][0x4f0], R5 ;  /* 0x00013c00ff040a19 */ /* 0x000fe20000011605 */
[----:B------:R-:W-:Y:S01]  /*dc10*/  IMAD R11, R49, c[0x0][0x3dc], R7 ;  /* 0x0000f700310b7a24 */ /* 0x000fe200078e0207 */
[----:B------:R-:W-:Y:S02]  /*dc20*/  IADD3 R5, R0, 0xc0, RZ ;  /* 0x000000c000057810 */ /* 0x000fe40007ffe0ff */
[----:B------:R-:W-:-:S02]  /*dc30*/  @P2 IADD3 R5, R8, -0x40, RZ ;  /* 0xffffffc008052810 */ /* 0x000fc40007ffe0ff */
[----:B------:R-:W-:Y:S02]  /*dc40*/  SHF.R.S32.HI R7, RZ, 0x1f, R4 ;  /* 0x0000001fff077819 */ /* 0x000fe40000011404 */
[C---:B------:R-:W-:Y:S01]  /*dc50*/  IADD3 R8, P0, R4.reuse, R16, RZ ;  /* 0x0000001004087210 */ /* 0x040fe20007f1e0ff */
[----:B------:R-:W-:Y:S01]  /*dc60*/  IMAD.WIDE.U32 R2, R25, c[0x0][0x3e0], R2 ;  /* 0x0000f80019027a25 */ /* 0x000fe200078e0002 */
[----:B------:R-:W-:-:S03]  /*dc70*/  IADD3 R4, -R4, RZ, RZ ;  /* 0x000000ff04047210 */ /* 0x000fc60007ffe1ff */
[----:B------:R-:W-:Y:S02]  /*dc80*/  IMAD.IADD R3, R3, 0x1, R6 ;  /* 0x0000000103037824 */ /* 0x000fe400078e0206 */
[----:B------:R-:W-:Y:S01]  /*dc90*/  IMAD R4, R4, c[0x0][0x4e8], R10 ;  /* 0x00013a0004047a24 */ /* 0x000fe200078e020a */
[----:B------:R-:W-:Y:S01]  /*dca0*/  F2FP.BF16.PACK_AB R18, R125, R18 ;  /* 0x000000127d12723e */ /* 0x000fe200000010ff */
[----:B------:R-:W-:Y:S01]  /*dcb0*/  IMAD.MOV.U32 R16, RZ, RZ, 0x20 ;  /* 0x00000020ff107424 */ /* 0x000fe200078e00ff */
[----:B------:R-:W-:Y:S01]  /*dcc0*/  F2FP.BF16.PACK_AB R19, R127, R19 ;  /* 0x000000137f13723e */ /* 0x000fe200000010ff */
[----:B------:R-:W-:Y:S01]  /*dcd0*/  IMAD.WIDE.U32 R2, R49, c[0x0][0x3d8], R2 ;  /* 0x0000f60031027a25 */ /* 0x000fe200078e0002 */
[----:B------:R-:W-:Y:S02]  /*dce0*/  F2FP.BF16.PACK_AB R21, R133, R21 ;  /* 0x000000158515723e */ /* 0x000fe400000010ff */
[----:B------:R-:W-:Y:S02]  /*dcf0*/  IADD3 R6, R0, R15, RZ ;  /* 0x0000000f00067210 */ /* 0x000fe40007ffe0ff */
[----:B------:R-:W-:-:S02]  /*dd00*/  F2FP.BF16.PACK_AB R20, R135, R20 ;  /* 0x000000148714723e */ /* 0x000fc400000010ff */
[----:B------:R-:W-:Y:S02]  /*dd10*/  IADD3.X R9, R7, R17, R48, P0, !PT ;  /* 0x0000001107097210 */ /* 0x000fe400007fe430 */
[----:B------:R-:W-:Y:S02]  /*dd20*/  F2FP.BF16.PACK_AB R23, R121, R23 ;  /* 0x000000177917723e */ /* 0x000fe400000010ff */
[----:B------:R-:W-:Y:S02]  /*dd30*/  F2FP.BF16.PACK_AB R24, R123, R24 ;  /* 0x000000187b18723e */ /* 0x000fe400000010ff */
[----:B------:R-:W-:Y:S01]  /*dd40*/  SHF.R.S32.HI R7, RZ, 0x1f, R4 ;  /* 0x0000001fff077819 */ /* 0x000fe20000011404 */
[----:B------:R-:W-:Y:S01]  /*dd50*/  STS [R0+0x80], R18 ;  /* 0x0000801200007388 */ /* 0x000fe20000000800 */
[----:B------:R-:W-:Y:S02]  /*dd60*/  F2FP.BF16.PACK_AB R26, R129, R26 ;  /* 0x0000001a811a723e */ /* 0x000fe400000010ff */
[----:B------:R-:W-:Y:S01]  /*dd70*/  F2FP.BF16.PACK_AB R27, R131, R27 ;  /* 0x0000001b831b723e */ /* 0x000fe200000010ff */
[----:B------:R-:W-:Y:S01]  /*dd80*/  STS [R0+0x480], R19 ;  /* 0x0004801300007388 */ /* 0x000fe20000000800 */
[----:B------:R-:W-:Y:S01]  /*dd90*/  SEL R16, R16, 0xffffffe0, !P1 ;  /* 0xffffffe010107807 */ /* 0x000fe20004800000 */
[----:B------:R-:W-:Y:S01]  /*dda0*/  IMAD R7, R7, c[0x0][0x488], RZ ;  /* 0x0001220007077a24 */ /* 0x000fe200078e02ff */
[----:B------:R-:W-:Y:S01]  /*ddb0*/  IADD3 R3, R3, R11, RZ ;  /* 0x0000000b03037210 */ /* 0x000fe20007ffe0ff */
[----:B------:R1:W-:Y:S01]  /*ddc0*/  STS [R6+0x80], R21 ;  /* 0x0000801506007388 */ /* 0x0003e20000000800 */
[----:B------:R-:W-:-:S03]  /*ddd0*/  F2FP.BF16.PACK_AB R29, R137, R29 ;  /* 0x0000001d891d723e */ /* 0x000fc600000010ff */
[----:B------:R3:W-:Y:S01]  /*dde0*/  STS [R6+0x480], R20 ;  /* 0x0004801406007388 */ /* 0x0007e20000000800 */
[----:B------:R-:W-:-:S03]  /*ddf0*/  F2FP.BF16.PACK_AB R28, R139, R28 ;  /* 0x0000001c8b1c723e */ /* 0x000fc600000010ff */
[----:B------:R-:W-:Y:S01]  /*de00*/  STS [R0+0x2080], R23 ;  /* 0x0020801700007388 */ /* 0x000fe20000000800 */
[----:B------:R-:W-:-:S03]  /*de10*/  F2FP.BF16.PACK_AB R30, R149, R30 ;  /* 0x0000001e951e723e */ /* 0x000fc600000010ff */
[----:B------:R4:W-:Y:S01]  /*de20*/  STS [R0+0x2480], R24 ;  /* 0x0024801800007388 */ /* 0x0009e20000000800 */
[----:B------:R-:W-:-:S03]  /*de30*/  F2FP.BF16.PACK_AB R31, R151, R31 ;  /* 0x0000001f971f723e */ /* 0x000fc600000010ff */
[----:B------:R-:W-:Y:S01]  /*de40*/  STS [R6+0x2080], R26 ;  /* 0x0020801a06007388 */ /* 0x000fe20000000800 */
[----:B------:R-:W-:-:S03]  /*de50*/  F2FP.BF16.PACK_AB R33, R141, R33 ;  /* 0x000000218d21723e */ /* 0x000fc600000010ff */
[----:B------:R4:W-:Y:S01]  /*de60*/  STS [R6+0x2480], R27 ;  /* 0x0024801b06007388 */ /* 0x0009e20000000800 */
[----:B------:R-:W-:Y:S02]  /*de70*/  F2FP.BF16.PACK_AB R32, R143, R32 ;  /* 0x000000208f20723e */ /* 0x000fe400000010ff */
[----:B-1----:R-:W-:Y:S01]  /*de80*/  LEA R21, P0, R2, c[0x0][0x380], 0x1 ;  /* 0x0000e00002157a11 */ /* 0x002fe200078008ff */
[----:B------:R-:W-:-:S03]  /*de90*/  IMAD R7, R4, c[0x0][0x48c], R7 ;  /* 0x0001230004077a24 */ /* 0x000fc600078e0207 */
[----:B---3--:R-:W-:Y:S01]  /*dea0*/  LEA.HI.X R20, R2, c[0x0][0x384], R3, 0x1, P0 ;  /* 0x0000e10002147a11 */ /* 0x008fe200000f0c03 */
[----:B------:R-:W-:-:S04]  /*deb0*/  IMAD.WIDE.U32 R2, R4, c[0x0][0x488], R8 ;  /* 0x0001220004027a25 */ /* 0x000fc800078e0008 */
[----:B----4-:R-:W-:Y:S01]  /*dec0*/  IMAD.IADD R0, R0, 0x1, R16 ;  /* 0x0000000100007824 */ /* 0x010fe200078e0210 */
[----:B------:R-:W-:Y:S01]  /*ded0*/  LEA R4, P0, R2, c[0x0][0x450], 0x2 ;  /* 0x0001140002047a11 */ /* 0x000fe200078010ff */
[----:B------:R-:W-:-:S03]  /*dee0*/  IMAD.IADD R6, R16, 0x1, R6 ;  /* 0x0000000110067824 */ /* 0x000fc600078e0206 */
[----:B------:R-:W-:Y:S04]  /*def0*/  STS [R0+0x80], R29 ;  /* 0x0000801d00007388 */ /* 0x000fe80000000800 */
[----:B------:R-:W-:Y:S04]  /*df00*/  STS [R0+0x480], R28 ;  /* 0x0004801c00007388 */ /* 0x000fe80000000800 */
[----:B------:R-:W-:Y:S04]  /*df10*/  STS [R6+0x80], R30 ;  /* 0x0000801e06007388 */ /* 0x000fe80000000800 */
[----:B------:R-:W-:Y:S04]  /*df20*/  STS [R6+0x480], R31 ;  /* 0x0004801f06007388 */ /* 0x000fe80000000800 */
[----:B------:R-:W-:Y:S04]  /*df30*/  STS [R0+0x2080], R33 ;  /* 0x0020802100007388 */ /* 0x000fe80000000800 */
[----:B------:R1:W-:Y:S01]  /*df40*/  STS [R0+0x2480], R32 ;  /* 0x0024802000007388 */ /* 0x0003e20000000800 */
[----:B------:R-:W-:-:S02]  /*df50*/  F2FP.BF16.PACK_AB R35, R145, R35 ;  /* 0x000000239123723e */ /* 0x000fc400000010ff */
[----:B------:R-:W-:Y:S02]  /*df60*/  F2FP.BF16.PACK_AB R34, R147, R34 ;  /* 0x000000229322723e */ /* 0x000fe400000010ff */
[----:B------:R-:W-:Y:S02]  /*df70*/  F2FP.BF16.PACK_AB R37, R153, R37 ;  /* 0x000000259925723e */ /* 0x000fe400000010ff */
[----:B------:R-:W-:Y:S02]  /*df80*/  F2FP.BF16.PACK_AB R36, R155, R36 ;  /* 0x000000249b24723e */ /* 0x000fe400000010ff */
[----:B------:R-:W-:Y:S02]  /*df90*/  F2FP.BF16.PACK_AB R42, R165, R42 ;  /* 0x0000002aa52a723e */ /* 0x000fe400000010ff */
[----:B------:R-:W-:Y:S02]  /*dfa0*/  F2FP.BF16.PACK_AB R41, R167, R41 ;  /* 0x00000029a729723e */ /* 0x000fe400000010ff */
[----:B------:R-:W-:-:S02]  /*dfb0*/  F2FP.BF16.PACK_AB R47, R157, R47 ;  /* 0x0000002f9d2f723e */ /* 0x000fc400000010ff */
[----:B------:R-:W-:Y:S02]  /*dfc0*/  F2FP.BF16.PACK_AB R158, R159, R158 ;  /* 0x0000009e9f9e723e */ /* 0x000fe400000010ff */
[----:B-1----:R-:W-:Y:S02]  /*dfd0*/  IADD3 R0, R3, R7, RZ ;  /* 0x0000000703007210 */ /* 0x002fe40007ffe0ff */
[----:B------:R-:W-:Y:S02]  /*dfe0*/  IADD3 R3, R16, 0x400, R5 ;  /* 0x0000040010037810 */ /* 0x000fe40007ffe005 */
[----:B------:R-:W-:Y:S02]  /*dff0*/  LEA.HI.X R2, R2, c[0x0][0x454], R0, 0x2, P0 ;  /* 0x0001150002027a11 */ /* 0x000fe400000f1400 */
[----:B------:R-:W-:Y:S01]  /*e000*/  IADD3 R0, R15, R5, RZ ;  /* 0x000000050f007210 */ /* 0x000fe20007ffe0ff */
[----:B------:R-:W-:Y:S01]  /*e010*/  STS [R6+0x2080], R35 ;  /* 0x0020802306007388 */ /* 0x000fe20000000800 */
[----:B------:R-:W-:Y:S01]  /*e020*/  F2FP.BF16.PACK_AB R46, R161, R46 ;  /* 0x0000002ea12e723e */ /* 0x000fe200000010ff */
[----:B------:R-:W-:Y:S01]  /*e030*/  IMAD.IADD R14, R15, 0x1, R3 ;  /* 0x000000010f0e7824 */ /* 0x000fe200078e0203 */
[----:B------:R-:W-:Y:S01]  /*e040*/  F2FP.BF16.PACK_AB R162, R163, R162 ;  /* 0x000000a2a3a2723e */ /* 0x000fe200000010ff */
[----:B------:R-:W-:Y:S01]  /*e050*/  SHFL.IDX PT, R13, R2, RZ, 0x1c1f ;  /* 0x001c1fff020d7589 */ /* 0x000fe200000e0000 */
[----:B------:R-:W-:-:S02]  /*e060*/  F2FP.BF16.PACK_AB R45, R169, R45 ;  /* 0x0000002da92d723e */ /* 0x000fc400000010ff */
[----:B------:R-:W-:Y:S01]  /*e070*/  F2FP.BF16.PACK_AB R44, R171, R44 ;  /* 0x0000002cab2c723e */ /* 0x000fe200000010ff */
[----:B------:R-:W-:Y:S01]  /*e080*/  SHFL.IDX PT, R11, R2, 0x1, 0x1c1f ;  /* 0x003c1f00020b7f89 */ /* 0x000fe200000e0000 */
[----:B------:R-:W-:-:S03]  /*e090*/  F2FP.BF16.PACK_AB R40, R181, R40 ;  /* 0x00000028b528723e */ /* 0x000fc600000010ff */
[----:B------:R-:W-:Y:S01]  /*e0a0*/  SHFL.IDX PT, R9, R2, 0x2, 0x1c1f ;  /* 0x005c1f0002097f89 */ /* 0x000fe200000e0000 */
[----:B------:R-:W-:-:S03]  /*e0b0*/  IADD3 R3, R16, R0, RZ ;  /* 0x0000000010037210 */ /* 0x000fc60007ffe0ff */
[----:B------:R1:W-:Y:S01]  /*e0c0*/  SHFL.IDX PT, R7, R2, 0x3, 0x1c1f ;  /* 0x007c1f0002077f89 */ /* 0x0003e200000e0000 */
[----:B------:R-:W-:-:S03]  /*e0d0*/  F2FP.BF16.PACK_AB R39, R183, R39 ;  /* 0x00000027b727723e */ /* 0x000fc600000010ff */
[----:B------:R-:W-:Y:S01]  /*e0e0*/  STS [R6+0x2480], R34 ;  /* 0x0024802206007388 */ /* 0x000fe20000000800 */
[----:B------:R-:W-:-:S03]  /*e0f0*/  F2FP.BF16.PACK_AB R43, R173, R43 ;  /* 0x0000002bad2b723e */ /* 0x000fc600000010ff */
[----:B------:R-:W-:Y:S01]  /*e100*/  STS [R5], R37 ;  /* 0x0000002505007388 */ /* 0x000fe20000000800 */
[----:B------:R-:W-:-:S03]  /*e110*/  F2FP.BF16.PACK_AB R174, R175, R174 ;  /* 0x000000aeafae723e */ /* 0x000fc600000010ff */
[----:B------:R-:W-:Y:S01]  /*e120*/  STS [R5+0x400], R36 ;  /* 0x0004002405007388 */ /* 0x000fe20000000800 */
[----:B------:R-:W-:-:S03]  /*e130*/  F2FP.BF16.PACK_AB R38, R177, R38 ;  /* 0x00000026b126723e */ /* 0x000fc600000010ff */
[----:B------:R-:W-:Y:S01]  /*e140*/  STS [R0], R42 ;  /* 0x0000002a00007388 */ /* 0x000fe20000000800 */
[----:B------:R-:W-:-:S03]  /*e150*/  F2FP.BF16.PACK_AB R178, R179, R178 ;  /* 0x000000b2b3b2723e */ /* 0x000fc600000010ff */
[----:B------:R-:W-:Y:S01]  /*e160*/  STS [R0+0x400], R41 ;  /* 0x0004002900007388 */ /* 0x000fe20000000800 */
[----:B-1----:R-:W-:-:S03]  /*e170*/  IMAD.IADD R2, R16, 0x1, R5 ;  /* 0x0000000110027824 */ /* 0x002fc600078e0205 */
[----:B------:R-:W-:Y:S04]  /*e180*/  STS [R5+0x2000], R47 ;  /* 0x0020002f05007388 */ /* 0x000fe80000000800 */
[----:B------:R-:W-:Y:S04]  /*e190*/  STS [R5+0x2400], R158 ;  /* 0x0024009e05007388 */ /* 0x000fe80000000800 */
[----:B------:R-:W-:Y:S04]  /*e1a0*/  STS [R0+0x2000], R46 ;  /* 0x0020002e00007388 */ /* 0x000fe80000000800 */
[----:B------:R-:W-:Y:S04]  /*e1b0*/  STS [R0+0x2400], R162 ;  /* 0x002400a200007388 */ /* 0x000fe80000000800 */
[----:B------:R-:W-:Y:S04]  /*e1c0*/  STS [R2], R45 ;  /* 0x0000002d02007388 */ /* 0x000fe80000000800 */
[----:B------:R-:W-:Y:S04]  /*e1d0*/  STS [R2+0x400], R44 ;  /* 0x0004002c02007388 */ /* 0x000fe80000000800 */
[----:B------:R-:W-:Y:S04]  /*e1e0*/  STS [R3], R40 ;  /* 0x0000002803007388 */ /* 0x000fe80000000800 */
[----:B------:R-:W-:Y:S04]  /*e1f0*/  STS [R14], R39 ;  /* 0x000000270e007388 */ /* 0x000fe80000000800 */
[----:B------:R-:W-:Y:S04]  /*e200*/  STS [R2+0x2000], R43 ;  /* 0x0020002b02007388 */ /* 0x000fe80000000800 */
[----:B------:R1:W-:Y:S04]  /*e210*/  STS [R2+0x2400], R174 ;  /* 0x002400ae02007388 */ /* 0x0003e80000000800 */
[----:B------:R-:W-:Y:S04]  /*e220*/  STS [R3+0x2000], R38 ;  /* 0x0020002603007388 */ /* 0x000fe80000000800 */
[----:B------:R-:W-:Y:S04]  /*e230*/  STS [R14+0x2000], R178 ;  /* 0x002000b20e007388 */ /* 0x000fe80000000800 */
[----:B------:R-:W3:Y:S04]  /*e240*/  SHFL.IDX PT, R12, R4, RZ, 0x1c1f ;  /* 0x001c1fff040c7589 */ /* 0x000ee800000e0000 */
[----:B------:R-:W-:Y:S06]  /*e250*/  BAR.SYNC.DEFER_BLOCKING 0x1, 0x80 ;  /* 0x0042000000007b1d */ /* 0x000fec0000010000 */
[----:B------:R-:W4:Y:S04]  /*e260*/  SHFL.IDX PT, R10, R4, 0x1, 0x1c1f ;  /* 0x003c1f00040a7f89 */ /* 0x000f2800000e0000 */
[----:B------:R-:W2:Y:S04]  /*e270*/  SHFL.IDX PT, R8, R4, 0x2, 0x1c1f ;  /* 0x005c1f0004087f89 */ /* 0x000ea800000e0000 */
[----:B------:R-:W2:Y:S01]  /*e280*/  SHFL.IDX PT, R6, R4, 0x3, 0x1c1f ;  /* 0x007c1f0004067f89 */ /* 0x000ea200000e0000 */
[----:B-1----:R-:W-:Y:S01]  /*e290*/  SHF.L.U32 R2, R59, 0x1, RZ ;  /* 0x000000013b027819 */ /* 0x002fe200000006ff */
[----:B------:R-:W-:-:S02]  /*e2a0*/  IMAD.SHL.U32 R0, R55, 0x8, RZ ;  /* 0x0000000837007824 */ /* 0x000fc400078e00ff */
[----:B------:R-:W1:Y:S04]  /*e2b0*/  SHFL.IDX PT, R3, R21, RZ, 0x181f ;  /* 0x00181fff15037589 */ /* 0x000e6800000e0000 */
[----:B---3--:R-:W-:Y:S04]  /*e2c0*/  @!P5 ST.E [R12.64], R52 ;  /* 0x000000340c00d985 */ /* 0x008fe8000c10190c */
[----:B------:R-:W3:Y:S04]  /*e2d0*/  SHFL.IDX PT, R5, R20, RZ, 0x181f ;  /* 0x00181fff14057589 */ /* 0x000ee800000e0000 */
[----:B----4-:R-:W-:Y:S04]  /*e2e0*/  @!P4 ST.E [R10.64], R51 ;  /* 0x000000330a00c985 */ /* 0x010fe8000c10190c */
[----:B--2---:R-:W-:Y:S04]  /*e2f0*/  @!P3 ST.E [R8.64], R50 ;  /* 0x000000320800b985 */ /* 0x004fe8000c10190c */
[----:B------:R2:W-:Y:S01]  /*e300*/  @!P6 ST.E [R6.64], R53 ;  /* 0x000000350600e985 */ /* 0x0005e2000c10190c */
[----:B------:R-:W-:-:S03]  /*e310*/  ISETP.GE.AND P6, PT, R0, c[0x0][0x3c8], PT ;  /* 0x0000f20000007a0c */ /* 0x000fc60003fc6270 */
[----:B------:R-:W4:Y:S04]  /*e320*/  SHFL.IDX PT, R4, R21, 0x1, 0x181f ;  /* 0x00381f0015047f89 */ /* 0x000f2800000e0000 */
[----:B------:R-:W-:Y:S01]  /*e330*/  LDS.128 R16, [R2+0x80] ;  /* 0x0000800002107984 */ /* 0x000fe20000000c00 */
[----:B------:R-:W-:-:S03]  /*e340*/  ISETP.GE.OR P3, PT, R22, R54, P6 ;  /* 0x000000361600720c */ /* 0x000fc60003766670 */
[----:B------:R-:W-:Y:S04]  /*e350*/  LDS.128 R12, [R2+0x880] ;  /* 0x00088000020c7984 */ /* 0x000fe80000000c00 */
[----:B------:R-:W3:Y:S04]  /*e360*/  SHFL.IDX PT, R9, R20, 0x1, 0x181f ;  /* 0x00381f0014097f89 */ /* 0x000ee800000e0000 */
[----:B------:R-:W3:Y:S04]  /*e370*/  SHFL.IDX PT, R8, R21, 0x2, 0x181f ;  /* 0x00581f0015087f89 */ /* 0x000ee800000e0000 */
[----:B------:R-:W4:Y:S01]  /*e380*/  SHFL.IDX PT, R10, R20, 0x2, 0x181f ;  /* 0x00581f00140a7f89 */ /* 0x000f2200000e0000 */
[----:B--2---:R-:W-:-:S03]  /*e390*/  IADD3 R6, R22, 0x10, RZ ;  /* 0x0000001016067810 */ /* 0x004fc60007ffe0ff */
[----:B------:R-:W2:Y:S01]  /*e3a0*/  LDS.128 R24, [R2+0x1080] ;  /* 0x0010800002187984 */ /* 0x000ea20000000c00 */
[----:B------:R-:W-:Y:S02]  /*e3b0*/  IADD3 R7, R22, 0x20, RZ ;  /* 0x0000002016077810 */ /* 0x000fe40007ffe0ff */
[-C--:B------:R-:W-:Y:S01]  /*e3c0*/  ISETP.GE.OR P1, PT, R6, R54.reuse, P6 ;  /* 0x000000360600720c */ /* 0x080fe20003726670 */
[----:B------:R-:W-:Y:S01]  /*e3d0*/  LDS.128 R28, [R2+0x1880] ;  /* 0x00188000021c7984 */ /* 0x000fe20000000c00 */
[----:B------:R-:W-:Y:S02]  /*e3e0*/  IADD3 R6, R22, 0x30, RZ ;  /* 0x0000003016067810 */ /* 0x000fe40007ffe0ff */
[-C--:B------:R-:W-:Y:S01]  /*e3f0*/  ISETP.GE.OR P2, PT, R7, R54.reuse, P6 ;  /* 0x000000360700720c */ /* 0x080fe20003746670 */
[----:B------:R-:W-:Y:S01]  /*e400*/  LDS.128 R32, [R2+0x2080] ;  /* 0x0020800002207984 */ /* 0x000fe20000000c00 */
[----:B------:R-:W-:Y:S02]  /*e410*/  ISETP.GE.OR P0, PT, R6, R54, P6 ;  /* 0x000000360600720c */ /* 0x000fe40003706670 */
[----:B-1----:R-:W-:Y:S01]  /*e420*/  @!P3 LEA R6, P4, R0, R3, 0x1 ;  /* 0x000000030006b211 */ /* 0x002fe200078808ff */
[----:B------:R-:W-:Y:S01]  /*e430*/  LDS.128 R36, [R2+0x2880] ;  /* 0x0028800002247984 */ /* 0x000fe20000000c00 */
[----:B------:R-:W-:-:S03]  /*e440*/  IADD3 R11, R22, 0x40, RZ ;  /* 0x00000040160b7810 */ /* 0x000fc60007ffe0ff */
[----:B------:R-:W1:Y:S01]  /*e450*/  SHFL.IDX PT, R3, R21, 0x3, 0x181f ;  /* 0x00781f0015037f89 */ /* 0x000e6200000e0000 */
[C-C-:B---3--:R-:W-:Y:S02]  /*e460*/  @!P3 LEA.HI.X R7, R0.reuse, R5, R58.reuse, 0x1, P4 ;  /* 0x000000050007b211 */ /* 0x148fe400020f0c3a */
[C---:B----4-:R-:W-:Y:S01]  /*e470*/  @!P1 LEA R4, P4, R0.reuse, R4, 0x1 ;  /* 0x0000000400049211 */ /* 0x050fe200078808ff */
[----:B------:R-:W-:Y:S04]  /*e480*/  LDS.128 R40, [R2+0x3080] ;  /* 0x0030800002287984 */ /* 0x000fe80000000c00 */
[----:B------:R-:W3:Y:S01]  /*e490*/  SHFL.IDX PT, R48, R20, 0x3, 0x181f ;  /* 0x00781f0014307f89 */ /* 0x000ee200000e0000 */
[----:B------:R-:W-:Y:S02]  /*e4a0*/  ISETP.GE.OR P5, PT, R11, R54, P6 ;  /* 0x000000360b00720c */ /* 0x000fe400037a6670 */
[C---:B------:R-:W-:Y:S01]  /*e4b0*/  @!P1 LEA.HI.X R5, R0.reuse, R9, R58, 0x1, P4 ;  /* 0x0000000900059211 */ /* 0x040fe200020f0c3a */
[----:B------:R-:W4:Y:S01]  /*e4c0*/  SHFL.IDX PT, R23, R21, 0x4, 0x181f ;  /* 0x00981f0015177f89 */ /* 0x000f2200000e0000 */
[----:B------:R-:W-:-:S03]  /*e4d0*/  @!P2 LEA R8, P4, R0, R8, 0x1 ;  /* 0x000000080008a211 */ /* 0x000fc600078808ff */
[----:B------:R-:W1:Y:S01]  /*e4e0*/  SHFL.IDX PT, R11, R21, 0x5, 0x181f ;  /* 0x00b81f00150b7f89 */ /* 0x000e6200000e0000 */
[----:B------:R-:W-:-:S03]  /*e4f0*/  IADD3 R44, R22, 0x50, RZ ;  /* 0x00000050162c7810 */ /* 0x000fc60007ffe0ff */
[----:B------:R-:W-:Y:S01]  /*e500*/  SHFL.IDX PT, R49, R21, 0x6, 0x181f ;  /* 0x00d81f0015317f89 */ /* 0x000fe200000e0000 */
[----:B------:R-:W-:-:S03]  /*e510*/  @!P2 LEA.HI.X R9, R0, R10, R58, 0x1, P4 ;  /* 0x0000000a0009a211 */ /* 0x000fc600020f0c3a */
[----:B------:R-:W1:Y:S04]  /*e520*/  SHFL.IDX PT, R51, R20, 0x4, 0x181f ;  /* 0x00981f0014337f89 */ /* 0x000e6800000e0000 */
[----:B------:R-:W1:Y:S01]  /*e530*/  SHFL.IDX PT, R50, R20, 0x5, 0x181f ;  /* 0x00b81f0014327f89 */ /* 0x000e6200000e0000 */
[----:B------:R-:W-:-:S03]  /*e540*/  IADD3 R52, R22, 0x60, RZ ;  /* 0x0000006016347810 */ /* 0x000fc60007ffe0ff */
[----:B------:R-:W1:Y:S01]  /*e550*/  SHFL.IDX PT, R10, R20, 0x6, 0x181f ;  /* 0x00d81f00140a7f89 */ /* 0x000e6200000e0000 */
[----:B------:R-:W-:-:S03]  /*e560*/  ISETP.GE.OR P4, PT, R44, R54, P6 ;  /* 0x000000362c00720c */ /* 0x000fc60003786670 */
[----:B------:R1:W4:Y:S04]  /*e570*/  LDS.128 R44, [R2+0x3880] ;  /* 0x00388000022c7984 */ /* 0x0003280000000c00 */
[----:B------:R4:W-:Y:S01]  /*e580*/  @!P3 ST.E.128 [R6.64], R16 ;  /* 0x000000100600b985 */ /* 0x0009e2000c101d0c */
[----:B------:R-:W-:-:S03]  /*e590*/  ISETP.GE.OR P3, PT, R52, R54, P6 ;  /* 0x000000363400720c */ /* 0x000fc60003766670 */
[----:B------:R4:W-:Y:S04]  /*e5a0*/  @!P1 ST.E.128 [R4.64], R12 ;  /* 0x0000000c04009985 */ /* 0x0009e8000c101d0c */
[----:B--2---:R-:W-:Y:S01]  /*e5b0*/  @!P2 ST.E.128 [R8.64], R24 ;  /* 0x000000180800a985 */ /* 0x004fe2000c101d0c */
[----:B-1----:R-:W-:-:S04]  /*e5c0*/  @!P0 LEA R2, P1, R0, R3, 0x1 ;  /* 0x0000000300028211 */ /* 0x002fc800078208ff */
[----:B---3--:R-:W-:-:S05]  /*e5d0*/  @!P0 LEA.HI.X R3, R0, R48, R58, 0x1, P1 ;  /* 0x0000003000038211 */ /* 0x008fca00008f0c3a */
[----:B------:R1:W-:Y:S01]  /*e5e0*/  @!P0 ST.E.128 [R2.64], R28 ;  /* 0x0000001c02008985 */ /* 0x0003e2000c101d0c */
[C---:B----4-:R-:W-:Y:S02]  /*e5f0*/  @!P5 LEA R6, P2, R0.reuse, R23, 0x1 ;  /* 0x000000170006d211 */ /* 0x050fe400078408ff */
[C---:B------:R-:W-:Y:S02]  /*e600*/  @!P4 LEA R4, P1, R0.reuse, R11, 0x1 ;  /* 0x0000000b0004c211 */ /* 0x040fe400078208ff */
[C-C-:B------:R-:W-:Y:S02]  /*e610*/  @!P5 LEA.HI.X R7, R0.reuse, R51, R58.reuse, 0x1, P2 ;  /* 0x000000330007d211 */ /* 0x140fe400010f0c3a */
[----:B------:R-:W-:-:S03]  /*e620*/  @!P4 LEA.HI.X R5, R0, R50, R58, 0x1, P1 ;  /* 0x000000320005c211 */ /* 0x000fc600008f0c3a */
[----:B------:R-:W-:Y:S04]  /*e630*/  @!P5 ST.E.128 [R6.64], R32 ;  /* 0x000000200600d985 */ /* 0x000fe8000c101d0c */
[----:B------:R-:W-:Y:S01]  /*e640*/  @!P4 ST.E.128 [R4.64], R36 ;  /* 0x000000240400c985 */ /* 0x000fe2000c101d0c */
[----:B-1----:R-:W-:-:S04]  /*e650*/  @!P3 LEA R2, P0, R0, R49, 0x1 ;  /* 0x000000310002b211 */ /* 0x002fc800078008ff */
[----:B------:R-:W-:-:S05]  /*e660*/  @!P3 LEA.HI.X R3, R0, R10, R58, 0x1, P0 ;  /* 0x0000000a0003b211 */ /* 0x000fca00000f0c3a */
[----:B------:R1:W-:Y:S04]  /*e670*/  @!P3 ST.E.128 [R2.64], R40 ;  /* 0x000000280200b985 */ /* 0x0003e8000c101d0c */
[----:B------:R2:W3:Y:S04]  /*e680*/  SHFL.IDX PT, R6, R21, 0x7, 0x181f ;  /* 0x00f81f0015067f89 */ /* 0x0004e800000e0000 */
[----:B------:R2:W4:Y:S01]  /*e690*/  SHFL.IDX PT, R4, R20, 0x7, 0x181f ;  /* 0x00f81f0014047f89 */ /* 0x00052200000e0000 */
[----:B-1----:R-:W-:-:S04]  /*e6a0*/  IADD3 R2, R22, 0x70, RZ ;  /* 0x0000007016027810 */ /* 0x002fc80007ffe0ff */
[----:B------:R-:W-:-:S13]  /*e6b0*/  ISETP.GE.OR P6, PT, R2, R54, P6 ;  /* 0x000000360200720c */ /* 0x000fda00037c6670 */
[----:B------:R-:W-:Y:S05]  /*e6c0*/  @P6 EXIT ;  /* 0x000000000000694d */ /* 0x000fea0003800000 */
[----:B--234-:R-:W-:-:S04]  /*e6d0*/  LEA R2, P0, R0, R6, 0x1 ;  /* 0x0000000600027211 */ /* 0x01cfc800078008ff */
[----:B------:R-:W-:-:S05]  /*e6e0*/  LEA.HI.X R3, R0, R4, R58, 0x1, P0 ;  /* 0x0000000400037211 */ /* 0x000fca00000f0c3a */
[----:B------:R-:W-:Y:S01]  /*e6f0*/  ST.E.128 [R2.64], R44 ;  /* 0x0000002c02007985 */ /* 0x000fe2000c101d0c */
[----:B------:R-:W-:Y:S05]  /*e700*/  EXIT ;  /* 0x000000000000794d */ /* 0x000fea0003800000 */
.L_x_6:
[----:B------:R-:W-:-:S00]  /*e710*/  BRA `(.L_x_6) ;  /* 0xfffffff000007947 */ /* 0x000fc0000383ffff */
[----:B------:R-:W-:-:S00]  /*e720*/  NOP ;  /* 0x0000000000007918 */ /* 0x000fc00000000000 */
        /* <DEDUP_REMOVED lines=13> */
.L_x_798:


//--------------------- .text._ZN7cutlass13device_kernelIN5flash19enable_sm80_to_sm89INS1_16FlashAttnFwdSm80INS1_25CollectiveMainloopFwdSm80ILi4ELi1ELb0EN4cute5tupleIJNS5_1CILi128EEENS7_ILi112EEENS7_ILi64EEEEEELi64ENS_10bfloat16_tEfNS_4arch4Sm80ELb0ELb0ELb1ELb1ELb1ELb0ELb1ELb0EEENS1_21CollectiveEpilogueFwdINS6_IJS8_SA_S9_EEENS6_IJNS7_ILi1EEESI_SI_EEESC_SE_Li128ELb1ELb1ELb0ELb0EEENS1_19SingleTileSchedulerILb1ELb0ELb1ELi128EEEEEEEEEvNT_6ParamsE --------------------------
	.section	.text._ZN7cutlass13device_kernelIN5flash19enable_sm80_to_sm89INS1_16FlashAttnFwdSm80INS1_25CollectiveMainloopFwdSm80ILi4ELi1ELb0EN4cute5tupleIJNS5_1CILi128EEENS7_ILi112EEENS7_ILi64EEEEEELi64ENS_10bfloat16_tEfNS_4arch4Sm80ELb0ELb0ELb1ELb1ELb1ELb0ELb1ELb0EEENS1_21CollectiveEpilogueFwdINS6_IJS8_SA_S9_EEENS6_IJNS7_ILi1EEESI_SI_EEESC_SE_Li128ELb1ELb1ELb0ELb0EEENS1_19SingleTileSchedulerILb1ELb0ELb1ELi128EEEEEEEEEvNT_6ParamsE,"ax",@progbits
	.sectioninfo	@"SHI_REGISTERS=255"
	.align	128
.text._ZN7cutlass13device_kernelIN5flash19enable_sm80_to_sm89INS1_16FlashAttnFwdSm80INS1_25CollectiveMainloopFwdSm80ILi4ELi1ELb0EN4cute5tupleIJNS5_1CILi128EEENS7_ILi112EEENS7_ILi64EEEEEELi64ENS_10bfloat16_tEfNS_4arch4Sm80ELb0ELb0ELb1ELb1ELb1ELb0ELb1ELb0EEENS1_21CollectiveEpilogueFwdINS6_IJS8_SA_S9_EEENS6_IJNS7_ILi1EEESI_SI_EEESC_SE_Li128ELb1ELb1ELb0ELb0EEENS1_19SingleTileSchedulerILb1ELb0ELb1ELi128EEEEEEEEEvNT_6ParamsE:
        .type           _ZN7cutlass13device_kernelIN5flash19enable_sm80_to_sm89INS1_16FlashAttnFwdSm80INS1_25CollectiveMainloopFwdSm80ILi4ELi1ELb0EN4cute5tupleIJNS5_1CILi128EEENS7_ILi112EEENS7_ILi64EEEEEELi64ENS_10bfloat16_tEfNS_4arch4Sm80ELb0ELb0ELb1ELb1ELb1ELb0ELb1ELb0EEENS1_21CollectiveEpilogueFwdINS6_IJS8_SA_S9_EEENS6_IJNS7_ILi1EEESI_SI_EEESC_SE_Li128ELb1ELb1ELb0ELb0EEENS1_19SingleTileSchedulerILb1ELb0ELb1ELi128EEEEEEEEEvNT_6ParamsE,@function
        .size           _ZN7cutlass13device_kernelIN5flash19enable_sm80_to_sm89INS1_16FlashAttnFwdSm80INS1_25CollectiveMainloopFwdSm80ILi4ELi1ELb0EN4cute5tupleIJNS5_1CILi128EEENS7_ILi112EEENS7_ILi64EEEEEELi64ENS_10bfloat16_tEfNS_4arch4Sm80ELb0ELb0ELb1ELb1ELb1ELb0ELb1ELb0EEENS1_21CollectiveEpilogueFwdINS6_IJS8_SA_S9_EEENS6_IJNS7_ILi1EEESI_SI_EEESC_SE_Li128ELb1ELb1ELb0ELb0EEENS1_19SingleTileSchedulerILb1ELb0ELb1ELi128EEEEEEEEEvNT_6ParamsE,(.L_x_799 - _ZN7cutlass13device_kernelIN5flash19enable_sm80_to_sm89INS1_16FlashAttnFwdSm80INS1_25CollectiveMainloopFwdSm80ILi4ELi1ELb0EN4cute5tupleIJNS5_1CILi128EEENS7_ILi112EEENS7_ILi64EEEEEELi64ENS_10bfloat16_tEfNS_4arch4Sm80ELb0ELb0ELb1ELb1ELb1ELb0ELb1ELb0EEENS1_21CollectiveEpilogueFwdINS6_IJS8_SA_S9_EEENS6_IJNS7_ILi1EEESI_SI_EEESC_SE_Li128ELb1ELb1ELb0ELb0EEENS1_19SingleTileSchedulerILb1ELb0ELb1ELi128EEEEEEEEEvNT_6ParamsE)
        .other          _ZN7cutlass13device_kernelIN5flash19enable_sm80_to_sm89INS1_16FlashAttnFwdSm80INS1_25CollectiveMainloopFwdSm80ILi4ELi1ELb0EN4cute5tupleIJNS5_1CILi128EEENS7_ILi112EEENS7_ILi64EEEEEELi64ENS_10bfloat16_tEfNS_4arch4Sm80ELb0ELb0ELb1ELb1ELb1ELb0ELb1ELb0EEENS1_21CollectiveEpilogueFwdINS6_IJS8_SA_S9_EEENS6_IJNS7_ILi1EEESI_SI_EEESC_SE_Li128ELb1ELb1ELb0ELb0EEENS1_19SingleTileSchedulerILb1ELb0ELb1ELi128EEEEEEEEEvNT_6ParamsE,@"STO_CUDA_ENTRY STV_DEFAULT"
_ZN7cutlass13device_kernelIN5flash19enable_sm80_to_sm89INS1_16FlashAttnFwdSm80INS1_25CollectiveMainloopFwdSm80ILi4ELi1ELb0EN4cute5tupleIJNS5_1CILi128EEENS7_ILi112EEENS7_ILi64EEEEEELi64ENS_10bfloat16_tEfNS_4arch4Sm80ELb0ELb0ELb1ELb1ELb1ELb0ELb1ELb0EEENS1_21CollectiveEpilogueFwdINS6_IJS8_SA_S9_EEENS6_IJNS7_ILi1EEESI_SI_EEESC_SE_Li128ELb1ELb1ELb0ELb0EEENS1_19SingleTileSchedulerILb1ELb0ELb1ELi128EEEEEEEEEvNT_6ParamsE:
[----:B------:R-:W-:Y:S02]  /*0000*/  MOV R1, c[0x0][0x28] ;  /* 0x00000a0000017a02 */ /* 0x000fe40000000f00 */
[----:B------:R-:W1:Y:S01]  /*0010*/  S2R R196, SR_TID.X ;  /* 0x0000000000c47919 */ /* 0x000e620000002100 */
[----:B------:R-:W2:Y:S01]  /*0020*/  S2UR UR11, SR_CTAID.Z ;  /* 0x00000000000b79c3 */ /* 0x000ea20000002700 */
[----:B------:R-:W-:Y:S01]  /*0030*/  UMOV UR15, 0x4 ;  /* 0x00000004000f7882 */ /* 0x000fe20000000000 */
[----:B------:R-:W-:Y:S01]  /*0040*/  IADD3 R1, R1, -0x48, RZ ;  /* 0xffffffb801017810 */ /* 0x000fe20007ffe0ff */
[----:B------:R-:W-:Y:S02]  /*0050*/  ULDC.64 UR6, c[0x0][0x568] ;  /* 0x00015a0000067ab9 */ /* 0x000fe40000000a00 */
[----:B------:R-:W-:-:S03]  /*0060*/  ULDC.64 UR12, c[0x0][0x118] ;  /* 0x00004600000c7ab9 */ /* 0x000fc60000000a00 */
[----:B------:R-:W3:Y:S01]  /*0070*/  S2UR UR5, SR_CTAID.X ;  /* 0x00000000000579c3 */ /* 0x000ee20000002500 */
[----:B-1----:R-:W-:Y:S01]  /*0080*/  SHF.R.U32.HI R0, RZ, 0x5, R196 ;  /* 0x00000005ff007819 */ /* 0x002fe200000116c4 */
[----:B--2---:R-:W-:-:S05]  /*0090*/  UIMAD.WIDE UR6, UR11, UR15, UR6 ;  /* 0x0000000f0b0672a5 */ /* 0x004fca000f8e0206 */
[----:B------:R-:W1:Y:S02]  /*00a0*/  SHFL.IDX PT, R0, R0, RZ, 0x1f ;  /* 0x00001fff00007589 */ /* 0x000e6400000e0000 */
[----:B-1----:R-:W-:-:S13]  /*00b0*/  ISETP.NE.AND P0, PT, R0, RZ, PT ;  /* 0x000000ff0000720c */ /* 0x002fda0003f05270 */
[----:B---3--:R-:W-:Y:S05]  /*00c0*/  @!P0 BRA `(.L_x_7) ;  /* 0x000001c000008947 */ /* 0x008fea0003800000 */
[----:B------:R-:W-:-:S04]  /*00d0*/  ISETP.NE.U32.AND P0, PT, RZ, c[0x0][0x568], PT ;  /* 0x00015a00ff007a0c */ /* 0x000fc80003f05070 */
[----:B------:R-:W-:-:S13]  /*00e0*/  ISETP.NE.AND.EX P0, PT, RZ, c[0x0][0x56c], PT, P0 ;  /* 0x00015b00ff007a0c */ /* 0x000fda0003f05300 */
[----:B------:R-:W-:Y:S05]  /*00f0*/  @!P0 BRA `(.L_x_8) ;  /* 0x0000005000008947 */ /* 0x000fea0003800000 */
[----:B------:R-:W-:Y:S02]  /*0100*/  MOV R2, UR6 ;  /* 0x0000000600027c02 */ /* 0x000fe40008000f00 */
[----:B------:R-:W-:-:S05]  /*0110*/  MOV R3, UR7 ;  /* 0x0000000700037c02 */ /* 0x000fca0008000f00 */
[----:B------:R-:W2:Y:S02]  /*0120*/  LDG.E R0, [R2.64] ;  /* 0x0000000c02007981 */ /* 0x000ea4000c1e1900 */
[----:B--2---:R1:W2:Y:S02]  /*0130*/  R2UR UR6, R0 ;  /* 0x00000000000673c2 */ /* 0x0042a400000e0000 */
[----:B-12---:R-:W-:Y:S05]  /*0140*/  BRA `(.L_x_9) ;  /* 0x000000e000007947 */ /* 0x006fea0003800000 */
.L_x_8:
[----:B------:R-:W-:-:S04]  /*0150*/  ISETP.NE.U32.AND P0, PT, RZ, c[0x0][0x560], PT ;  /* 0x00015800ff007a0c */ /* 0x000fc80003f05070 */
[----:B------:R-:W-:-:S13]  /*0160*/  ISETP.NE.AND.EX P0, PT, RZ, c[0x0][0x564], PT, P0 ;  /* 0x00015900ff007a0c */ /* 0x000fda0003f05300 */
[----:B------:R-:W-:Y:S05]  /*0170*/  @!P0 BRA `(.L_x_10) ;  /* 0x000000a000008947 */ /* 0x000fea0003800000 */
[----:B------:R-:W-:Y:S02]  /*0180*/  ULDC.64 UR6, c[0x0][0x560] ;  /* 0x0001580000067ab9 */ /* 0x000fe40000000a00 */
[----:B------:R-:W-:-:S06]  /*0190*/  UIMAD.WIDE UR6, UR11, UR15, UR6 ;  /* 0x0000000f0b0672a5 */ /* 0x000fcc000f8e0206 */
[----:B------:R-:W-:Y:S02]  /*01a0*/  MOV R2, UR6 ;  /* 0x0000000600027c02 */ /* 0x000fe40008000f00 */
[----:B------:R-:W-:-:S05]  /*01b0*/  MOV R3, UR7 ;  /* 0x0000000700037c02 */ /* 0x000fca0008000f00 */
[----:B------:R1:W2:Y:S04]  /*01c0*/  LDG.E R0, [R2.64] ;  /* 0x0000000c02007981 */ /* 0x0002a8000c1e1900 */
[----:B-1----:R-:W3:Y:S01]  /*01d0*/  LDG.E R2, [R2.64+0x4] ;  /* 0x0000040c02027981 */ /* 0x002ee2000c1e1900 */
[----:B--2---:R-:W1:Y:S08]  /*01e0*/  R2UR UR4, R0 ;  /* 0x00000000000473c2 */ /* 0x004e7000000e0000 */
[----:B---3--:R-:W1:Y:S02]  /*01f0*/  R2UR UR6, R2 ;  /* 0x00000000020673c2 */ /* 0x008e6400000e0000 */
[----:B-1----:R-:W-:Y:S01]  /*0200*/  UIADD3 UR6, -UR4, UR6, URZ ;  /* 0x0000000604067290 */ /* 0x002fe2000fffe13f */
[----:B------:R-:W-:Y:S05]  /*0210*/  BRA `(.L_x_9) ;  /* 0x0000001000007947 */ /* 0x000fea0003800000 */
.L_x_10:
[----:B------:R-:W-:Y:S02]  /*0220*/  ULDC UR6, c[0x0][0x54c] ;  /* 0x0001530000067ab9 */ /* 0x000fe40000000800 */
.L_x_9:
[----:B------:R-:W-:Y:S02]  /*0230*/  ULDC UR4, c[0x0][0x548] ;  /* 0x0001520000047ab9 */ /* 0x000fe40000000800 */
[----:B------:R-:W-:-:S02]  /*0240*/  USHF.L.U32 UR5, UR5, 0x7, URZ ;  /* 0x0000000705057899 */ /* 0x000fc4000800063f */
[----:B------:R-:W-:-:S04]  /*0250*/  UIMAD UR4, UR6, UR4, URZ ;  /* 0x00000004060472a4 */ /* 0x000fc8000f8e023f */
[----:B------:R-:W-:-:S04]  /*0260*/  UISETP.GE.AND UP0, UPT, UR5, UR4, UPT ;  /* 0x000000040500728c */ /* 0x000fc8000bf06270 */
[----:B------:R-:W-:Y:S01]  /*0270*/  USEL UR11, UR11, 0xffffffff, !UP0 ;  /* 0xffffffff0b0b7887 */ /* 0x000fe2000c000000 */
[----:B------:R-:W-:Y:S05]  /*0280*/  BRA `(.L_x_11) ;  /* 0x000001b000007947 */ /* 0x000fea0003800000 */
.L_x_7:
        /* <DEDUP_REMOVED lines=8> */
.L_x_12:
        /* <DEDUP_REMOVED lines=13> */
.L_x_14:
[----:B------:R-:W-:Y:S02]  /*03e0*/  ULDC UR6, c[0x0][0x54c] ;  /* 0x0001530000067ab9 */ /* 0x000fe40000000800 */
.L_x_13:
[----:B------:R-:W-:Y:S02]  /*03f0*/  ULDC UR4, c[0x0][0x548] ;  /* 0x0001520000047ab9 */ /* 0x000fe40000000800 */
[----:B------:R-:W-:-:S02]  /*0400*/  USHF.L.U32 UR5, UR5, 0x7, URZ ;  /* 0x0000000705057899 */ /* 0x000fc4000800063f */
[----:B------:R-:W-:-:S04]  /*0410*/  UIMAD UR4, UR6, UR4, URZ ;  /* 0x00000004060472a4 */ /* 0x000fc8000f8e023f */
[----:B------:R-:W-:-:S04]  /*0420*/  UISETP.GE.AND UP0, UPT, UR5, UR4, UPT ;  /* 0x000000040500728c */ /* 0x000fc8000bf06270 */
[----:B------:R-:W-:-:S06]  /*0430*/  USEL UR11, UR11, 0xffffffff, !UP0 ;  /* 0xffffffff0b0b7887 */ /* 0x000fcc000c000000 */
.L_x_11:
[----:B------:R-:W-:-:S13]  /*0440*/  ISETP.LE.AND P0, PT, RZ, UR11, PT ;  /* 0x0000000bff007c0c */ /* 0x000fda000bf03270 */
[----:B------:R-:W-:Y:S05]  /*0450*/  @!P0 EXIT ;  /* 0x000000000000894d */ /* 0x000fea0003800000 */
[----:B------:R-:W-:Y:S02]  /*0460*/  ULDC.64 UR4, c[0x0][0x370] ;  /* 0x0000dc0000047ab9 */ /* 0x000fe40000000a00 */
[----:B------:R-:W-:Y:S02]  /*0470*/  UISETP.NE.U32.AND UP0, UPT, URZ, UR4, UPT ;  /* 0x000000043f00728c */ /* 0x000fe4000bf05070 */
[----:B------:R-:W-:Y:S02]  /*0480*/  ULDC.64 UR6, c[0x0][0x370] ;  /* 0x0000dc0000067ab9 */ /* 0x000fe40000000a00 */
[----:B------:R-:W-:-:S03]  /*0490*/  UISETP.NE.AND.EX UP0, UPT, URZ, UR5, UPT, UP0 ;  /* 0x000000053f00728c */ /* 0x000fc6000bf05300 */
[----:B------:R-:W-:Y:S02]  /*04a0*/  ULDC.64 UR4, c[0x0][0x348] ;  /* 0x0000d20000047ab9 */ /* 0x000fe40000000a00 */
[----:B------:R-:W-:Y:S01]  /*04b0*/  UISETP.NE.U32.AND UP1, UPT, URZ, UR4, UPT ;  /* 0x000000043f00728c */ /* 0x000fe2000bf25070 */
[----:B------:R-:W-:-:S03]  /*04c0*/  PLOP3.LUT P2, PT, PT, PT, UP0, 0x80, 0x0 ;  /* 0x000000000000781c */ /* 0x000fc60003f4f008 */
[----:B------:R-:W-:Y:S02]  /*04d0*/  UISETP.NE.AND.EX UP1, UPT, URZ, UR5, UPT, UP1 ;  /* 0x000000053f00728c */ /* 0x000fe4000bf25310 */
[----:B------:R-:W-:Y:S02]  /*04e0*/  @UP0 UIMAD.WIDE UR6, UR11, UR15, UR6 ;  /* 0x0000000f0b0602a5 */ /* 0x000fe4000f8e0206 */
[----:B------:R-:W-:Y:S02]  /*04f0*/  ULDC.64 UR4, c[0x0][0x348] ;  /* 0x0000d20000047ab9 */ /* 0x000fe40000000a00 */
[----:B------:R-:W-:Y:S01]  /*0500*/  UIMAD.WIDE UR4, UR11, UR15, UR4 ;  /* 0x0000000f0b0472a5 */ /* 0x000fe2000f8e0204 */
[----:B------:R-:W-:Y:S01]  /*0510*/  PLOP3.LUT P1, PT, PT, PT, UP1, 0x80, 0x0 ;  /* 0x000000000000781c */ /* 0x000fe20003f2f018 */
[----:B------:R-:W-:Y:S02]  /*0520*/  IMAD.U32 R2, RZ, RZ, UR6 ;  /* 0x00000006ff027e24 */ /* 0x000fe4000f8e00ff */
[----:B------:R-:W-:-:S02]  /*0530*/  IMAD.U32 R3, RZ, RZ, UR7 ;  /* 0x00000007ff037e24 */ /* 0x000fc4000f8e00ff */
[----:B------:R-:W-:Y:S01]  /*0540*/  MOV R6, UR4 ;  /* 0x0000000400067c02 */ /* 0x000fe20008000f00 */
[----:B------:R-:W-:Y:S01]  /*0550*/  IMAD.U32 R7, RZ, RZ, UR5 ;  /* 0x00000005ff077e24 */ /* 0x000fe2000f8e00ff */
[----:B------:R-:W-:Y:S01]  /*0560*/  ULDC.64 UR4, c[0x0][0x360] ;  /* 0x0000d80000047ab9 */ /* 0x000fe20000000a00 */
[----:B------:R-:W2:Y:S01]  /*0570*/  @P2 LDG.E R2, [R2.64] ;  /* 0x0000000c02022981 */ /* 0x000ea2000c1e1900 */
[----:B------:R-:W-:-:S04]  /*0580*/  UISETP.NE.U32.AND UP0, UPT, URZ, UR4, UPT ;  /* 0x000000043f00728c */ /* 0x000fc8000bf05070 */
[----:B------:R-:W-:Y:S01]  /*0590*/  UISETP.NE.AND.EX UP0, UPT, URZ, UR5, UPT, UP0 ;  /* 0x000000053f00728c */ /* 0x000fe2000bf05300 */
[----:B------:R-:W3:Y:S02]  /*05a0*/  @P1 LDG.E R0, [R6.64] ;  /* 0x0000000c06001981 */ /* 0x000ee4000c1e1900 */
[----:B------:R-:W-:-:S03]  /*05b0*/  ULDC.64 UR4, c[0x0][0x360] ;  /* 0x0000d80000047ab9 */ /* 0x000fc60000000a00 */
[----:B------:R-:W-:-:S05]  /*05c0*/  PLOP3.LUT P0, PT, PT, PT, UP0, 0x80, 0x0 ;  /* 0x000000000000781c */ /* 0x000fca0003f0f008 */
[----:B------:R-:W-:Y:S01]  /*05d0*/  @UP0 UIMAD.WIDE UR4, UR11, UR15, UR4 ;  /* 0x0000000f0b0402a5 */ /* 0x000fe2000f8e0204 */
[----:B------:R-:W-:-:S05]  /*05e0*/  MOV R8, c[0x0][0x168] ;  /* 0x00005a0000087a02 */ /* 0x000fca0000000f00 */
[----:B------:R-:W-:Y:S01]  /*05f0*/  IMAD.U32 R4, RZ, RZ, UR4 ;  /* 0x00000004ff047e24 */ /* 0x000fe2000f8e00ff */
[----:B------:R-:W-:-:S05]  /*0600*/  MOV R5, UR5 ;  /* 0x0000000500057c02 */ /* 0x000fca0008000f00 */
[----:B------:R1:W5:Y:S01]  /*0610*/  @P0 LDG.E R8, [R4.64] ;  /* 0x0000000c04080981 */ /* 0x000362000c1e1900 */
[----:B------:R-:W4:Y:S01]  /*0620*/  S2UR UR9, SR_CTAID.Y ;  /* 0x00000000000979c3 */ /* 0x000f220000002600 */
[----:B------:R-:W-:Y:S02]  /*0630*/  UMOV UR10, URZ ;  /* 0x0000003f000a7c82 */ /* 0x000fe40008000000 */
[----:B------:R-:W-:Y:S02]  /*0640*/  UMOV UR14, URZ ;  /* 0x0000003f000e7c82 */ /* 0x000fe40008000000 */
[----:B------:R-:W-:Y:S02]  /*0650*/  ULDC UR5, c[0x0][0x2ac] ;  /* 0x0000ab0000057ab9 */ /* 0x000fe40000000800 */
[----:B------:R-:W-:Y:S02]  /*0660*/  ULDC UR4, c[0x0][0x1d0] ;  /* 0x0000740000047ab9 */ /* 0x000fe40000000800 */
[----:B------:R-:W-:-:S02]  /*0670*/  UIMAD UR4, UR5, UR4, URZ ;  /* 0x00000004050472a4 */ /* 0x000fc4000f8e023f */
[----:B----4-:R-:W-:Y:S01]  /*0680*/  USHF.R.S32.HI UR8, URZ, 0x1f, UR9 ;  /* 0x0000001f3f087899 */ /* 0x010fe20008011409 */
[----:B--2---:R1:W2:Y:S08]  /*0690*/  @P2 R2UR UR10, R2 ;  /* 0x00000000020a23c2 */ /* 0x0042b000000e0000 */
[----:B---3--:R1:W3:Y:S02]  /*06a0*/  @P1 R2UR UR14, R0 ;  /* 0x00000000000e13c2 */ /* 0x0082e400000e0000 */
[----:B-1-3--:R-:W-:Y:S05]  /*06b0*/  @P0 BRA `(.L_x_15) ;  /* 0x0000004000000947 */ /* 0x00afea0003800000 */
[----:B------:R-:W-:Y:S05]  /*06c0*/  @!P1 BRA `(.L_x_15) ;  /* 0x0000003000009947 */ /* 0x000fea0003800000 */
[----:B------:R-:W3:Y:S04]  /*06d0*/  LDG.E R0, [R6.64] ;  /* 0x0000000c06007981 */ /* 0x000ee8000c1e1900 */
[----:B------:R-:W3:Y:S02]  /*06e0*/  LDG.E R2, [R6.64+0x4] ;  /* 0x0000040c06027981 */ /* 0x000ee4000c1e1900 */
[----:B---3-5:R-:W-:-:S02]  /*06f0*/  IADD3 R8, -R0, R2, RZ ;  /* 0x0000000200087210 */ /* 0x028fc40007ffe1ff */
.L_x_15:
[----:B------:R-:W-:-:S04]  /*0700*/  ISETP.NE.U32.AND P0, PT, RZ, c[0x0][0x368], PT ;  /* 0x0000da00ff007a0c */ /* 0x000fc80003f05070 */
[----:B------:R-:W-:-:S13]  /*0710*/  ISETP.NE.AND.EX P0, PT, RZ, c[0x0][0x36c], PT, P0 ;  /* 0x0000db00ff007a0c */ /* 0x000fda0003f05300 */
[----:B------:R-:W-:Y:S05]  /*0720*/  @!P0 BRA `(.L_x_16) ;  /* 0x0000007000008947 */ /* 0x000fea0003800000 */
[----:B------:R-:W-:Y:S02]  /*0730*/  ULDC.64 UR4, c[0x0][0x368] ;  /* 0x0000da0000047ab9 */ /* 0x000fe40000000a00 */
[----:B------:R-:W-:-:S06]  /*0740*/  UIMAD.WIDE UR4, UR11, UR15, UR4 ;  /* 0x0000000f0b0472a5 */ /* 0x000fcc000f8e0204 */
[----:B------:R-:W-:Y:S02]  /*0750*/  MOV R2, UR4 ;  /* 0x0000000400027c02 */ /* 0x000fe40008000f00 */
[----:B------:R-:W-:-:S05]  /*0760*/  MOV R3, UR5 ;  /* 0x0000000500037c02 */ /* 0x000fca0008000f00 */
[----:B------:R-:W3:Y:S02]  /*0770*/  LDG.E R0, [R2.64] ;  /* 0x0000000c02007981 */ /* 0x000ee4000c1e1900 */
[----:B---3--:R1:W3:Y:S02]  /*0780*/  R2UR UR4, R0 ;  /* 0x00000000000473c2 */ /* 0x0082e400000e0000 */
[----:B-1-3--:R-:W-:Y:S05]  /*0790*/  BRA `(.L_x_17) ;  /* 0x000000c000007947 */ /* 0x00afea0003800000 */
.L_x_16:
[----:B------:R-:W-:-:S04]  /*07a0*/  ISETP.NE.U32.AND P0, PT, RZ, c[0x0][0x350], PT ;  /* 0x0000d400ff007a0c */ /* 0x000fc80003f05070 */
[----:B------:R-:W-:-:S13]  /*07b0*/  ISETP.NE.AND.EX P0, PT, RZ, c[0x0][0x354], PT, P0 ;  /* 0x0000d500ff007a0c */ /* 0x000fda0003f05300 */
[----:B------:R-:W-:Y:S05]  /*07c0*/  @!P0 BRA `(.L_x_17) ;  /* 0x0000009000008947 */ /* 0x000fea0003800000 */
[----:B------:R-:W-:Y:S02]  /*07d0*/  ULDC.64 UR4, c[0x0][0x350] ;  /* 0x0000d40000047ab9 */ /* 0x000fe40000000a00 */
[----:B------:R-:W-:-:S06]  /*07e0*/  UIMAD.WIDE UR4, UR11, UR15, UR4 ;  /* 0x0000000f0b0472a5 */ /* 0x000fcc000f8e0204 */
[----:B------:R-:W-:Y:S02]  /*07f0*/  MOV R2, UR4 ;  /* 0x0000000400027c02 */ /* 0x000fe40008000f00 */
[----:B------:R-:W-:-:S05]  /*0800*/  MOV R3, UR5 ;  /* 0x0000000500037c02 */ /* 0x000fca0008000f00 */
[----:B------:R-:W3:Y:S04]  /*0810*/  LDG.E R4, [R2.64] ;  /* 0x0000000c02047981 */ /* 0x000ee8000c1e1900 */
[----:B------:R-:W4:Y:S01]  /*0820*/  LDG.E R0, [R2.64+0x4] ;  /* 0x0000040c02007981 */ /* 0x000f22000c1e1900 */
[----:B---3--:R-:W1:Y:S08]  /*0830*/  R2UR UR5, R4 ;  /* 0x00000000040573c2 */ /* 0x008e7000000e0000 */
[----:B----4-:R-:W1:Y:S02]  /*0840*/  R2UR UR4, R0 ;  /* 0x00000000000473c2 */ /* 0x010e6400000e0000 */
[----:B-1----:R-:W-:-:S06]  /*0850*/  UIADD3 UR4, -UR5, UR4, URZ ;  /* 0x0000000405047290 */ /* 0x002fcc000fffe13f */
.L_x_17:
[----:B--2---:R-:W-:Y:S01]  /*0860*/  UIADD3 UR7, -UR10, UR4, URZ ;  /* 0x000000040a077290 */ /* 0x004fe2000fffe13f */
[----:B------:R-:W-:Y:S01]  /*0870*/  PLOP3.LUT P4, PT, PT, PT, PT, 0x80, 0x0 ;  /* 0x000000000000781c */ /* 0x000fe20003f8f070 */
[----:B------:R-:W-:Y:S01]  /*0880*/  CS2R R178, SRZ ;  /* 0x0000000000b27805 */ /* 0x000fe2000001ff00 */
[----:B------:R-:W-:Y:S01]  /*0890*/  UMOV UR4, URZ ;  /* 0x0000003f00047c82 */ /* 0x000fe20008000000 */
[----:B------:R-:W-:Y:S01]  /*08a0*/  CS2R R176, SRZ ;  /* 0x0000000000b07805 */ /* 0x000fe2000001ff00 */
[----:B------:R-:W-:Y:S01]  /*08b0*/  UISETP.GE.AND UP0, UPT, UR7, 0x1, UPT ;  /* 0x000000010700788c */ /* 0x000fe2000bf06270 */
[----:B------:R-:W-:Y:S01]  /*08c0*/  CS2R R182, SRZ ;  /* 0x0000000000b67805 */ /* 0x000fe2000001ff00 */
[----:B------:R-:W-:Y:S01]  /*08d0*/  UIADD3 UR5, UR7, 0x6f, URZ ;  /* 0x0000006f07057890 */ /* 0x000fe2000fffe03f */
[----:B------:R-:W-:Y:S01]  /*08e0*/  CS2R R180, SRZ ;  /* 0x0000000000b47805 */ /* 0x000fe2000001ff00 */
[----:B------:R-:W-:Y:S01]  /*08f0*/  IMAD.MOV.U32 R15, RZ, RZ, RZ ;  /* 0x000000ffff0f7224 */ /* 0x000fe200078e00ff */
[----:B------:R-:W-:Y:S01]  /*0900*/  CS2R R172, SRZ ;  /* 0x0000000000ac7805 */ /* 0x000fe2000001ff00 */
[----:B------:R-:W-:Y:S01]  /*0910*/  PLOP3.LUT P0, PT, PT, PT, UP0, 0x80, 0x0 ;  /* 0x000000000000781c */ /* 0x000fe20003f0f008 */
[----:B------:R-:W-:Y:S01]  /*0920*/  UIMAD.WIDE UR4, UR5, -0x6db6db6d, UR4 ;  /* 0x92492493050478a5 */ /* 0x000fe2000f8e0204 */
[----:B------:R-:W-:Y:S01]  /*0930*/  IMAD.MOV.U32 R174, RZ, RZ, RZ ;  /* 0x000000ffffae7224 */ /* 0x000fe200078e00ff */
[----:B------:R-:W-:Y:S01]  /*0940*/  CS2R R16, SRZ ;  /* 0x0000000000107805 */ /* 0x000fe2000001ff00 */
[----:B------:R-:W-:Y:S01]  /*0950*/  MOV R170, RZ ;  /* 0x000000ff00aa7202 */ /* 0x000fe20000000f00 */
[----:B------:R-:W-:Y:S01]  /*0960*/  USHF.R.U32.HI UR6, URZ, 0x1f, UR5 ;  /* 0x0000001f3f067899 */ /* 0x000fe20008011605 */
[----:B------:R-:W-:Y:S01]  /*0970*/  IMAD.MOV.U32 R168, RZ, RZ, RZ ;  /* 0x000000ffffa87224 */ /* 0x000fe200078e00ff */
[----:B------:R-:W-:Y:S01]  /*0980*/  CS2R R20, SRZ ;  /* 0x0000000000147805 */ /* 0x000fe2000001ff00 */
[----:B------:R-:W-:Y:S01]  /*0990*/  MOV R162, RZ ;  /* 0x000000ff00a27202 */ /* 0x000fe20000000f00 */
[----:B------:R-:W-:Y:S01]  /*09a0*/  ULEA.HI.SX32 UR6, UR5, UR6, 0x1a ;  /* 0x0000000605067291 */ /* 0x000fe2000f8fd23f */
[----:B------:R-:W-:Y:S01]  /*09b0*/  CS2R R12, SRZ ;  /* 0x00000000000c7805 */ /* 0x000fe2000001ff00 */
[----:B------:R-:W-:Y:S01]  /*09c0*/  IMAD.MOV.U32 R160, RZ, RZ, RZ ;  /* 0x000000ffffa07224 */ /* 0x000fe200078e00ff */
[----:B------:R-:W-:Y:S01]  /*09d0*/  MOV R166, RZ ;  /* 0x000000ff00a67202 */ /* 0x000fe20000000f00 */
[----:B------:R-:W-:Y:S01]  /*09e0*/  CS2R R18, SRZ ;  /* 0x0000000000127805 */ /* 0x000fe2000001ff00 */
[----:B------:R-:W-:Y:S01]  /*09f0*/  IMAD.MOV.U32 R164, RZ, RZ, RZ ;  /* 0x000000ffffa47224 */ /* 0x000fe200078e00ff */
[----:B------:R-:W-:Y:S01]  /*0a00*/  CS2R R158, SRZ ;  /* 0x00000000009e7805 */ /* 0x000fe2000001ff00 */
[----:B------:R-:W-:Y:S01]  /*0a10*/  CS2R R22, SRZ ;  /* 0x0000000000167805 */ /* 0x000fe2000001ff00 */
[----:B------:R-:W-:Y:S01]  /*0a20*/  MOV R156, RZ ;  /* 0x000000ff009c7202 */ /* 0x000fe20000000f00 */
[----:B------:R-:W-:Y:S01]  /*0a30*/  IMAD.MOV.U32 R154, RZ, RZ, RZ ;  /* 0x000000ffff9a7224 */ /* 0x000fe200078e00ff */
[----:B------:R-:W-:Y:S01]  /*0a40*/  CS2R R24, SRZ ;  /* 0x0000000000187805 */ /* 0x000fe2000001ff00 */
[----:B------:R-:W-:Y:S01]  /*0a50*/  MOV R152, RZ ;  /* 0x000000ff00987202 */ /* 0x000fe20000000f00 */
[----:B------:R-:W-:Y:S01]  /*0a60*/  CS2R R146, SRZ ;  /* 0x0000000000927805 */ /* 0x000fe2000001ff00 */
[----:B------:R-:W-:Y:S01]  /*0a70*/  IMAD.MOV.U32 R144, RZ, RZ, RZ ;  /* 0x000000ffff907224 */ /* 0x000fe200078e00ff */
[----:B------:R-:W-:Y:S01]  /*0a80*/  MOV R150, RZ ;  /* 0x000000ff00967202 */ /* 0x000fe20000000f00 */
        /* <DEDUP_REMOVED lines=8> */
[----:B------:R-:W-:Y:S01]  /*0b10*/  CS2R R32, SRZ ;  /* 0x0000000000207805 */ /* 0x000fe2000001ff00 */
[----:B------:R-:W-:Y:S01]  /*0b20*/  IMAD.MOV.U32 R128, RZ, RZ, RZ ;  /* 0x000000ffff807224 */ /* 0x000fe200078e00ff */
[----:B------:R-:W-:Y:S01]  /*0b30*/  MOV R134, RZ ;  /* 0x000000ff00867202 */ /* 0x000fe20000000f00 */
[----:B------:R-:W-:Y:S01]  /*0b40*/  CS2R R26, SRZ ;  /* 0x00000000001a7805 */ /* 0x000fe2000001ff00 */
[----:B------:R-:W-:Y:S01]  /*0b50*/  IMAD.MOV.U32 R132, RZ, RZ, RZ ;  /* 0x000000ffff847224 */ /* 0x000fe200078e00ff */
[----:B------:R-:W-:Y:S01]  /*0b60*/  CS2R R122, SRZ ;  /* 0x00000000007a7805 */ /* 0x000fe2000001ff00 */
[----:B------:R-:W-:Y:S01]  /*0b70*/  MOV R120, RZ ;  /* 0x000000ff00787202 */ /* 0x000fe20000000f00 */
[----:B------:R-:W-:Y:S01]  /*0b80*/  IMAD.MOV.U32 R126, RZ, RZ, RZ ;  /* 0x000000ffff7e7224 */ /* 0x000fe200078e00ff */
[----:B------:R-:W-:Y:S01]  /*0b90*/  CS2R R124, SRZ ;  /* 0x00000000007c7805 */ /* 0x000fe2000001ff00 */
[----:B------:R-:W-:Y:S01]  /*0ba0*/  CS2R R38, SRZ ;  /* 0x0000000000267805 */ /* 0x000fe2000001ff00 */
[----:B------:R-:W-:Y:S01]  /*0bb0*/  CS2R R36, SRZ ;  /* 0x0000000000247805 */ /* 0x000fe2000001ff00 */
[----:B------:R-:W-:Y:S05]  /*0bc0*/  @!P0 BRA `(.L_x_18) ;  /* 0x0000cdb000008947 */ /* 0x000fea0003800000 */
[----:B------:R-:W-:Y:S02]  /*0bd0*/  ULDC.64 UR4, c[0x0][0x340] ;  /* 0x0000d00000047ab9 */ /* 0x000fe40000000a00 */
[----:B------:R-:W-:-:S04]  /*0be0*/  UISETP.NE.U32.AND UP0, UPT, URZ, UR4, UPT ;  /* 0x000000043f00728c */ /* 0x000fc8000bf05070 */
[----:B------:R-:W-:-:S03]  /*0bf0*/  UISETP.NE.AND.EX UP0, UPT, URZ, UR5, UPT, UP0 ;  /* 0x000000053f00728c */ /* 0x000fc6000bf05300 */
[----:B------:R-:W-:-:S03]  /*0c00*/  ULDC.64 UR4, c[0x0][0x340] ;  /* 0x0000d00000047ab9 */ /* 0x000fc60000000a00 */
[----:B------:R-:W-:-:S05]  /*0c10*/  PLOP3.LUT P0, PT, PT, PT, UP0, 0x80, 0x0 ;  /* 0x000000000000781c */ /* 0x000fca0003f0f008 */
[----:B------:R-:W-:-:S06]  /*0c20*/  @UP0 UIMAD.WIDE UR4, UR11, UR15, UR4 ;  /* 0x0000000f0b0402a5 */ /* 0x000fcc000f8e0204 */
[----:B------:R-:W-:Y:S02]  /*0c30*/  IMAD.U32 R2, RZ, RZ, UR4 ;  /* 0x00000004ff027e24 */ /* 0x000fe4000f8e00ff */
[----:B------:R-:W-:Y:S01]  /*0c40*/  IMAD.U32 R3, RZ, RZ, UR5 ;  /* 0x00000005ff037e24 */ /* 0x000fe2000f8e00ff */
[----:B------:R-:W1:Y:S01]  /*0c50*/  S2R R13, SR_CTAID.X ;  /* 0x00000000000d7919 */ /* 0x000e620000002500 */
[----:B------:R-:W-:Y:S01]  /*0c60*/  SHF.R.S32.HI R27, RZ, 0x1f, R196 ;  /* 0x0000001fff1b7819 */ /* 0x000fe200000114c4 */
[----:B------:R-:W-:Y:S02]  /*0c70*/  USHF.R.S32.HI UR15, URZ, 0x1f, UR14 ;  /* 0x0000001f3f0f7899 */ /* 0x000fe4000801140e */
[----:B------:R2:W3:Y:S01]  /*0c80*/  @P0 LDG.E R7, [R2.64] ;  /* 0x0000000c02070981 */ /* 0x0004e2000c1e1900 */
[----:B------:R-:W-:Y:S01]  /*0c90*/  ULDC.64 UR4, c[0x0][0x178] ;  /* 0x00005e0000047ab9 */ /* 0x000fe20000000a00 */
[CC--:B------:R-:W-:Y:S01]  /*0ca0*/  LEA.HI R15, R27.reuse, R196.reuse, RZ, 0x4 ;  /* 0x000000c41b0f7211 */ /* 0x0c0fe200078f20ff */
[----:B------:R-:W-:Y:S01]  /*0cb0*/  UIMAD UR15, UR15, UR4, URZ ;  /* 0x000000040f0f72a4 */ /* 0x000fe2000f8e023f */
[----:B-----5:R-:W-:Y:S01]  /*0cc0*/  IMAD R8, R8, c[0x0][0x2c4], RZ ;  /* 0x0000b10008087a24 */ /* 0x020fe200078e02ff */
[----:B------:R-:W-:Y:S01]  /*0cd0*/  UIMAD.WIDE.U32 UR16, UR14, UR4, URZ ;  /* 0x000000040e1072a5 */ /* 0x000fe2000f8e003f */
[----:B------:R-:W-:Y:S01]  /*0ce0*/  LEA.HI R10, R27, R196, RZ, 0x6 ;  /* 0x000000c41b0a7211 */ /* 0x000fe200078f30ff */
[----:B------:R-:W-:Y:S01]  /*0cf0*/  UIMAD UR15, UR14, UR5, UR15 ;  /* 0x000000050e0f72a4 */ /* 0x000fe2000f8e020f */
[----:B------:R-:W-:Y:S02]  /*0d00*/  BSSY B0, `(.L_x_19) ;  /* 0x000004d000007945 */ /* 0x000fe40003800000 */
[----:B------:R-:W-:-:S02]  /*0d10*/  ULDC.64 UR4, c[0x0][0x1b8] ;  /* 0x00006e0000047ab9 */ /* 0x000fc40000000a00 */
[----:B------:R-:W-:Y:S02]  /*0d20*/  UIADD3 UR17, UR17, UR15, URZ ;  /* 0x0000000f11117290 */ /* 0x000fe4000fffe03f */
[----:B------:R-:W-:Y:S02]  /*0d30*/  USHF.R.S32.HI UR15, URZ, 0x1f, UR11 ;  /* 0x0000001f3f0f7899 */ /* 0x000fe4000801140b */
[----:B------:R-:W-:Y:S02]  /*0d40*/  UIMAD UR14, UR8, UR4, URZ ;  /* 0x00000004080e72a4 */ /* 0x000fe4000f8e023f */
[----:B------:R-:W-:Y:S02]  /*0d50*/  USEL UR15, UR15, URZ, !UP1 ;  /* 0x0000003f0f0f7287 */ /* 0x000fe4000c800000 */
[----:B------:R-:W-:Y:S02]  /*0d60*/  UIMAD UR14, UR9, UR5, UR14 ;  /* 0x00000005090e72a4 */ /* 0x000fe4000f8e020e */
[----:B------:R-:W-:-:S02]  /*0d70*/  UIMAD.WIDE.U32 UR18, UR9, UR4, UR16 ;  /* 0x00000004091272a5 */ /* 0x000fc4000f8e0010 */
[----:B------:R-:W-:Y:S01]  /*0d80*/  USEL UR16, UR11, URZ, !UP1 ;  /* 0x0000003f0b107287 */ /* 0x000fe2000c800000 */
[----:B--2---:R-:W-:Y:S01]  /*0d90*/  LEA.HI R2, R27, R196, RZ, 0x3 ;  /* 0x000000c41b027211 */ /* 0x004fe200078f18ff */
[----:B------:R-:W-:Y:S01]  /*0da0*/  IMAD.MOV.U32 R3, RZ, RZ, c[0x0][0x2c4] ;  /* 0x0000b100ff037624 */ /* 0x000fe200078e00ff */
[----:B------:R-:W-:Y:S02]  /*0db0*/  ULDC.64 UR4, c[0x0][0x1c0] ;  /* 0x0000700000047ab9 */ /* 0x000fe40000000a00 */
[----:B------:R-:W-:Y:S01]  /*0dc0*/  LOP3.LUT R0, R2, 0xfffffff8, RZ, 0xc0, !PT ;  /* 0xfffffff802007812 */ /* 0x000fe200078ec0ff */
[----:B------:R-:W-:Y:S01]  /*0dd0*/  UIMAD UR15, UR15, UR4, URZ ;  /* 0x000000040f0f72a4 */ /* 0x000fe2000f8e023f */
[----:B------:R-:W-:Y:S01]  /*0de0*/  ISETP.NE.AND P1, PT, R3, 0x1, PT ;  /* 0x000000010300780c */ /* 0x000fe20003f25270 */
[----:B------:R-:W-:Y:S01]  /*0df0*/  UIADD3 UR19, UR19, UR14, URZ ;  /* 0x0000000e13137290 */ /* 0x000fe2000fffe03f */
[----:B------:R-:W-:Y:S01]  /*0e00*/  SHF.R.S32.HI R12, RZ, 0x3, R2 ;  /* 0x00000003ff0c7819 */ /* 0x000fe20000011402 */
[----:B------:R-:W-:Y:S01]  /*0e10*/  IMAD.IADD R17, R196, 0x1, -R0 ;  /* 0x00000001c4117824 */ /* 0x000fe200078e0a00 */
[----:B------:R-:W-:-:S02]  /*0e20*/  UIMAD UR5, UR16, UR5, UR15 ;  /* 0x00000005100572a4 */ /* 0x000fc4000f8e020f */
[----:B------:R-:W-:Y:S01]  /*0e30*/  UIMAD.WIDE.U32 UR16, UR16, UR4, UR18 ;  /* 0x00000004101072a5 */ /* 0x000fe2000f8e0012 */
[C---:B------:R-:W-:Y:S02]  /*0e40*/  IMAD R198, R17.reuse, 0x10, R12 ;  /* 0x0000001011c67824 */ /* 0x040fe400078e020c */
[----:B------:R-:W-:Y:S01]  /*0e50*/  IMAD.SHL.U32 R14, R17, 0x8, RZ ;  /* 0x00000008110e7824 */ /* 0x000fe200078e00ff */
[----:B------:R-:W-:Y:S01]  /*0e60*/  UIADD3 UR5, UR17, UR5, URZ ;  /* 0x0000000511057290 */ /* 0x000fe2000fffe03f */
[C---:B-1----:R-:W-:Y:S01]  /*0e70*/  IMAD R4, R13.reuse, 0x80, R198 ;  /* 0x000000800d047824 */ /* 0x042fe200078e02c6 */
[----:B------:R1:W-:Y:S01]  /*0e80*/  STL [R1+0x20], R198 ;  /* 0x000020c601007387 */ /* 0x0003e20000100800 */
[----:B------:R-:W-:Y:S01]  /*0e90*/  IMAD.U32 R3, RZ, RZ, UR17 ;  /* 0x00000011ff037e24 */ /* 0x000fe2000f8e00ff */
[----:B------:R-:W-:Y:S01]  /*0ea0*/  LEA R13, R13, R12, 0x7 ;  /* 0x0000000c0d0d7211 */ /* 0x000fe200078e38ff */
[----:B------:R-:W-:Y:S01]  /*0eb0*/  @P1 IMAD.HI.U32 R2, R4, c[0x0][0x2c8], RZ ;  /* 0x0000b20004021a27 */ /* 0x000fe200078e00ff */
[----:B------:R-:W-:-:S02]  /*0ec0*/  MOV R3, UR5 ;  /* 0x0000000500037c02 */ /* 0x000fc40008000f00 */
[----:B------:R-:W-:Y:S01]  /*0ed0*/  ISETP.GE.AND P3, PT, R13, R8, PT ;  /* 0x000000080d00720c */ /* 0x000fe20003f66270 */
[----:B------:R-:W-:Y:S01]  /*0ee0*/  IMAD.MOV.U32 R0, RZ, RZ, R4 ;  /* 0x000000ffff007224 */ /* 0x000fe200078e0004 */
[----:B------:R-:W-:Y:S01]  /*0ef0*/  @P1 SHF.R.U32.HI R0, RZ, c[0x0][0x2cc], R2 ;  /* 0x0000b300ff001a19 */ /* 0x000fe20000011602 */
[----:B------:R-:W-:Y:S01]  /*0f00*/  IMAD.U32 R2, RZ, RZ, UR16 ;  /* 0x00000010ff027e24 */ /* 0x000fe2000f8e00ff */
[----:B------:R-:W-:Y:S02]  /*0f10*/  SHF.R.S32.HI R241, RZ, 0x1f, R14 ;  /* 0x0000001ffff17819 */ /* 0x000fe4000001140e */
[--C-:B------:R-:W-:Y:S01]  /*0f20*/  SHF.R.S32.HI R6, RZ, 0x1f, R0.reuse ;  /* 0x0000001fff067819 */ /* 0x100fe20000011400 */
[----:B------:R-:W-:Y:S02]  /*0f30*/  IMAD.MOV R5, RZ, RZ, -R0 ;  /* 0x000000ffff057224 */ /* 0x000fe400078e0a00 */
[----:B------:R-:W-:-:S04]  /*0f40*/  IMAD.WIDE.U32 R2, R0, c[0x0][0x1b0], R2 ;  /* 0x00006c0000027a25 */ /* 0x000fc800078e0002 */
[----:B------:R-:W-:Y:S02]  /*0f50*/  IMAD R4, R5, c[0x0][0x2c4], R4 ;  /* 0x0000b10005047a24 */ /* 0x000fe400078e0204 */
[----:B------:R-:W-:-:S04]  /*0f60*/  IMAD R5, R6, c[0x0][0x1b0], RZ ;  /* 0x00006c0006057a24 */ /* 0x000fc800078e02ff */
[----:B------:R-:W-:Y:S01]  /*0f70*/  IMAD R6, R0, c[0x0][0x1b4], R5 ;  /* 0x00006d0000067a24 */ /* 0x000fe200078e0205 */
[----:B------:R-:W-:-:S03]  /*0f80*/  SHF.R.S32.HI R5, RZ, 0x1f, R4 ;  /* 0x0000001fff057819 */ /* 0x000fc60000011404 */
[----:B------:R-:W-:Y:S02]  /*0f90*/  IMAD.IADD R3, R3, 0x1, R6 ;  /* 0x0000000103037824 */ /* 0x000fe400078e0206 */
[----:B------:R-:W-:Y:S02]  /*0fa0*/  IMAD R0, R5, c[0x0][0x1a8], RZ ;  /* 0x00006a0005007a24 */ /* 0x000fe400078e02ff */
[----:B------:R-:W-:-:S04]  /*0fb0*/  IMAD.WIDE.U32 R2, R4, c[0x0][0x1a8], R2 ;  /* 0x00006a0004027a25 */ /* 0x000fc800078e0002 */
[----:B------:R-:W-:Y:S01]  /*0fc0*/  IMAD R5, R4, c[0x0][0x1ac], R0 ;  /* 0x00006b0004057a24 */ /* 0x000fe200078e0200 */
[----:B------:R-:W-:Y:S02]  /*0fd0*/  LOP3.LUT R0, R15, 0xfffffff0, RZ, 0xc0, !PT ;  /* 0xfffffff00f007812 */ /* 0x000fe400078ec0ff */
[----:B------:R-:W-:Y:S01]  /*0fe0*/  LEA R9, P1, R2, c[0x0][0x160], 0x1 ;  /* 0x0000580002097a11 */ /* 0x000fe200078208ff */
[----:B------:R-:W-:Y:S02]  /*0ff0*/  IMAD.IADD R4, R3, 0x1, R5 ;  /* 0x0000000103047824 */ /* 0x000fe400078e0205 */
[----:B------:R-:W-:Y:S02]  /*1000*/  IMAD.IADD R3, R196, 0x1, -R0 ;  /* 0x00000001c4037824 */ /* 0x000fe400078e0a00 */
[----:B------:R-:W-:Y:S01]  /*1010*/  IMAD.SHL.U32 R0, R12, 0x40, RZ ;  /* 0x000000400c007824 */ /* 0x000fe200078e00ff */
[----:B------:R-:W-:Y:S01]  /*1020*/  LEA.HI.X R5, R2, c[0x0][0x164], R4, 0x1, P1 ;  /* 0x0000590002057a11 */ /* 0x000fe200008f0c04 */
[----:B------:R1:W2:Y:S01]  /*1030*/  SHFL.IDX PT, R6, R9, RZ, 0x181f ;  /* 0x00181fff09067589 */ /* 0x0002a200000e0000 */
[----:B------:R-:W-:-:S02]  /*1040*/  SHF.R.S32.HI R2, RZ, 0x1f, R3 ;  /* 0x0000001fff027819 */ /* 0x000fc40000011403 */
[----:B------:R-:W-:Y:S02]  /*1050*/  LOP3.LUT R0, R0, 0x1c0, RZ, 0xc0, !PT ;  /* 0x000001c000007812 */ /* 0x000fe400078ec0ff */
[----:B------:R-:W-:Y:S02]  /*1060*/  LEA.HI R26, R2, R3, RZ, 0x3 ;  /* 0x00000003021a7211 */ /* 0x000fe400078f18ff */
[----:B------:R-:W-:Y:S02]  /*1070*/  LOP3.LUT R2, R0, 0x38, R14, 0xf8, !PT ;  /* 0x0000003800027812 */ /* 0x000fe400078ef80e */
[----:B------:R-:W-:Y:S02]  /*1080*/  LOP3.LUT R4, R26, 0xfffffff8, RZ, 0xc0, !PT ;  /* 0xfffffff81a047812 */ /* 0x000fe400078ec0ff */
[----:B------:R-:W-:-:S03]  /*1090*/  SHF.R.U32.HI R0, RZ, 0x3, R0 ;  /* 0x00000003ff007819 */ /* 0x000fc60000011600 */
[----:B------:R-:W-:Y:S01]  /*10a0*/  IMAD.IADD R25, R3, 0x1, -R4 ;  /* 0x0000000103197824 */ /* 0x000fe200078e0a04 */
[----:B------:R-:W-:Y:S01]  /*10b0*/  LOP3.LUT R2, R2, R0, RZ, 0x3c, !PT ;  /* 0x0000000002027212 */ /* 0x000fe200078e3cff */
[----:B------:R-:W-:Y:S02]  /*10c0*/  IMAD.SHL.U32 R0, R10, 0x8, RZ ;  /* 0x000000080a007824 */ /* 0x000fe400078e00ff */
[----:B------:R-:W-:Y:S02]  /*10d0*/  IMAD.MOV.U32 R3, RZ, RZ, 0x10 ;  /* 0x00000010ff037424 */ /* 0x000fe400078e00ff */
[----:B------:R-:W-:Y:S01]  /*10e0*/  IMAD.MOV.U32 R4, RZ, RZ, 0x20 ;  /* 0x00000020ff047424 */ /* 0x000fe200078e00ff */
[----:B------:R-:W-:Y:S01]  /*10f0*/  LOP3.LUT R10, R2, 0xfffffe00, R0, 0xf8, !PT ;  /* 0xfffffe00020a7812 */ /* 0x000fe200078ef800 */
[----:B---3--:R3:W4:Y:S01]  /*1100*/  @P0 R2UR UR18, R7 ;  /* 0x00000000071203c2 */ /* 0x00872200000e0000 */
[----:B------:R-:W-:Y:S01]  /*1110*/  ISETP.GE.AND P0, PT, R14, c[0x0][0x198], PT ;  /* 0x000066000e007a0c */ /* 0x000fe20003f06270 */
[----:B----4-:R-:W-:-:S03]  /*1120*/  @!UP0 UMOV UR18, UR11 ;  /* 0x0000000b00128c82 */ /* 0x010fc60008000000 */
[----:B------:R-:W-:-:S05]  /*1130*/  R2P PR, R25, 0x6 ;  /* 0x0000000619007804 */ /* 0x000fca0000000000 */
[----:B------:R-:W-:Y:S02]  /*1140*/  SEL R3, R3, 0xfffffff0, !P1 ;  /* 0xfffffff003037807 */ /* 0x000fe40004800000 */
[----:B------:R-:W-:Y:S01]  /*1150*/  SEL R4, R4, 0xffffffe0, !P2 ;  /* 0xffffffe004047807 */ /* 0x000fe20005000000 */
[----:B---3--:R1:W3:Y:S01]  /*1160*/  SHFL.IDX PT, R7, R5, RZ, 0x181f ;  /* 0x00181fff05077589 */ /* 0x0082e200000e0000 */
[----:B------:R-:W-:Y:S05]  /*1170*/  @P3 BRA `(.L_x_20) ;  /* 0x0000005000003947 */ /* 0x000fea0003800000 */
[----:B--2---:R-:W-:Y:S01]  /*1180*/  LEA R6, P1, R14, R6, 0x1 ;  /* 0x000000060e067211 */ /* 0x004fe200078208ff */
[----:B------:R-:W-:-:S03]  /*1190*/  IMAD.SHL.U32 R0, R10, 0x2, RZ ;  /* 0x000000020a007824 */ /* 0x000fc600078e00ff */
[----:B---3--:R-:W-:-:S05]  /*11a0*/  LEA.HI.X R7, R14, R7, R241, 0x1, P1 ;  /* 0x000000070e077211 */ /* 0x008fca00008f0cf1 */
[----:B------:R-:W-:Y:S01]  /*11b0*/  @!PT LDS RZ, [RZ] ;  /* 0x00000000fffff984 */ /* 0x000fe20000000800 */
[----:B------:R2:W-:Y:S04]  /*11c0*/  LDGSTS.E.BYPASS.LTC128B.128 [R0+0x7100], [R6.64], !P0 ;  /* 0x0710000006007fae */ /* 0x0005e8000c101d4c */
.L_x_20:
[----:B--2---:R-:W-:Y:S05]  /*11d0*/  BSYNC B0 ;  /* 0x0000000000007941 */ /* 0x004fea0003800000 */
.L_x_19:
[----:B------:R-:W-:Y:S01]  /*11e0*/  IADD3 R2, R13, 0x10, RZ ;  /* 0x000000100d027810 */ /* 0x000fe20007ffe0ff */
[----:B------:R2:W4:Y:S01]  /*11f0*/  SHFL.IDX PT, R0, R5, 0x1, 0x181f ;  /* 0x00381f0005007f89 */ /* 0x00052200000e0000 */
[----:B------:R-:W-:Y:S02]  /*1200*/  BSSY B0, `(.L_x_21) ;  /* 0x0000009000007945 */ /* 0x000fe40003800000 */
[----:B------:R-:W-:Y:S01]  /*1210*/  ISETP.GE.AND P1, PT, R2, R8, PT ;  /* 0x000000080200720c */ /* 0x000fe20003f26270 */
[----:B------:R2:W1:-:S12]  /*1220*/  SHFL.IDX PT, R6, R9, 0x1, 0x181f ;  /* 0x00381f0009067f89 */ /* 0x00045800000e0000 */
[----:B------:R-:W-:Y:S05]  /*1230*/  @P1 BRA `(.L_x_22) ;  /* 0x0000005000001947 */ /* 0x000fea0003800000 */
[----:B-1----:R-:W-:-:S04]  /*1240*/  LEA R6, P1, R14, R6, 0x1 ;  /* 0x000000060e067211 */ /* 0x002fc800078208ff */
[----:B---34-:R-:W-:Y:S01]  /*1250*/  LEA.HI.X R7, R14, R0, R241, 0x1, P1 ;  /* 0x000000000e077211 */ /* 0x018fe200008f0cf1 */
[----:B------:R-:W-:-:S05]  /*1260*/  IMAD.SHL.U32 R0, R10, 0x2, RZ ;  /* 0x000000020a007824 */ /* 0x000fca00078e00ff */
[----:B------:R-:W-:Y:S01]  /*1270*/  @!PT LDS RZ, [RZ] ;  /* 0x00000000fffff984 */ /* 0x000fe20000000800 */
[----:B------:R1:W-:Y:S03]  /*1280*/  LDGSTS.E.BYPASS.LTC128B.128 [R0+0x7900], [R6.64], !P0 ;  /* 0x0790000006007fae */ /* 0x0003e6000c101d4c */
.L_x_22:
[----:B------:R-:W-:Y:S05]  /*1290*/  BSYNC B0 ;  /* 0x0000000000007941 */ /* 0x000fea0003800000 */
.L_x_21:
[----:B------:R-:W-:Y:S01]  /*12a0*/  IADD3 R2, R13, 0x20, RZ ;  /* 0x000000200d027810 */ /* 0x000fe20007ffe0ff */
[----:B-1--4-:R1:W4:Y:S01]  /*12b0*/  SHFL.IDX PT, R0, R5, 0x2, 0x181f ;  /* 0x00581f0005007f89 */ /* 0x01232200000e0000 */
[----:B------:R-:W-:Y:S02]  /*12c0*/  BSSY B0, `(.L_x_23) ;  /* 0x0000009000007945 */ /* 0x000fe40003800000 */
[----:B------:R-:W-:Y:S01]  /*12d0*/  ISETP.GE.AND P1, PT, R2, R8, PT ;  /* 0x000000080200720c */ /* 0x000fe20003f26270 */
[----:B------:R1:W2:-:S12]  /*12e0*/  SHFL.IDX PT, R6, R9, 0x2, 0x181f ;  /* 0x00581f0009067f89 */ /* 0x00029800000e0000 */
[----:B------:R-:W-:Y:S05]  /*12f0*/  @P1 BRA `(.L_x_24) ;  /* 0x0000005000001947 */ /* 0x000fea0003800000 */
[----:B--2---:R-:W-:-:S04]  /*1300*/  LEA R6, P1, R14, R6, 0x1 ;  /* 0x000000060e067211 */ /* 0x004fc800078208ff */
[----:B---34-:R-:W-:Y:S01]  /*1310*/  LEA.HI.X R7, R14, R0, R241, 0x1, P1 ;  /* 0x000000000e077211 */ /* 0x018fe200008f0cf1 */
[----:B------:R-:W-:-:S05]  /*1320*/  IMAD.SHL.U32 R0, R10, 0x2, RZ ;  /* 0x000000020a007824 */ /* 0x000fca00078e00ff */
[----:B------:R-:W-:Y:S01]  /*1330*/  @!PT LDS RZ, [RZ] ;  /* 0x00000000fffff984 */ /* 0x000fe20000000800 */
[----:B------:R2:W-:Y:S03]  /*1340*/  LDGSTS.E.BYPASS.LTC128B.128 [R0+0x8100], [R6.64], !P0 ;  /* 0x0810000006007fae */ /* 0x0005e6000c101d4c */
.L_x_24:
[----:B------:R-:W-:Y:S05]  /*1350*/  BSYNC B0 ;  /* 0x0000000000007941 */ /* 0x000fea0003800000 */
.L_x_23:
[----:B------:R-:W-:Y:S01]  /*1360*/  IADD3 R2, R13, 0x30, RZ ;  /* 0x000000300d027810 */ /* 0x000fe20007ffe0ff */
[----:B--2-4-:R2:W4:Y:S01]  /*1370*/  SHFL.IDX PT, R0, R5, 0x3, 0x181f ;  /* 0x00781f0005007f89 */ /* 0x01452200000e0000 */
        /* <DEDUP_REMOVED lines=9> */
.L_x_26:
[----:B------:R-:W-:Y:S05]  /*1410*/  BSYNC B0 ;  /* 0x0000000000007941 */ /* 0x000fea0003800000 */
.L_x_25:
        /* <DEDUP_REMOVED lines=11> */
.L_x_28:
[----:B------:R-:W-:Y:S05]  /*14d0*/  BSYNC B0 ;  /* 0x0000000000007941 */ /* 0x000fea0003800000 */
.L_x_27:
        /* <DEDUP_REMOVED lines=11> */
.L_x_30:
[----:B------:R-:W-:Y:S05]  /*1590*/  BSYNC B0 ;  /* 0x0000000000007941 */ /* 0x000fea0003800000 */
.L_x_29:
        /* <DEDUP_REMOVED lines=11> */
.L_x_32:
[----:B------:R-:W-:Y:S05]  /*1650*/  BSYNC B0 ;  /* 0x0000000000007941 */ /* 0x000fea0003800000 */
.L_x_31:
[----:B-12---:R-:W1:Y:S01]  /*1660*/  SHFL.IDX PT, R9, R9, 0x7, 0x181f ;  /* 0x00f81f0009097f89 */ /* 0x006e6200000e0000 */
[----:B------:R-:W-:Y:S01]  /*1670*/  UMOV UR14, 0x70 ;  /* 0x00000070000e7882 */ /* 0x000fe20000000000 */
[----:B----4-:R-:W-:Y:S01]  /*1680*/  MOV R0, c[0x0][0x2b8] ;  /* 0x0000ae0000007a02 */ /* 0x010fe20000000f00 */
[----:B------:R-:W-:Y:S01]  /*1690*/  UIMAD UR14, UR6, UR14, -0x70 ;  /* 0xffffff90060e74a4 */ /* 0x000fe2000f8e020e */
[----:B------:R2:W4:Y:S01]  /*16a0*/  SHFL.IDX PT, R11, R5, 0x7, 0x181f ;  /* 0x00f81f00050b7f89 */ /* 0x00052200000e0000 */
[----:B------:R-:W-:Y:S01]  /*16b0*/  SHF.L.U32 R197, R10, 0x1, RZ ;  /* 0x000000010ac57819 */ /* 0x000fe200000006ff */
[----:B------:R-:W-:Y:S01]  /*16c0*/  USHF.R.S32.HI UR15, URZ, 0x1f, UR18 ;  /* 0x0000001f3f0f7899 */ /* 0x000fe20008011412 */
[----:B------:R-:W-:Y:S01]  /*16d0*/  ISETP.NE.AND P5, PT, R0, 0x1, PT ;  /* 0x000000010000780c */ /* 0x000fe20003fa5270 */
[----:B------:R-:W-:Y:S01]  /*16e0*/  ULDC.64 UR4, c[0x0][0x2b0] ;  /* 0x0000ac0000047ab9 */ /* 0x000fe20000000a00 */
[----:B------:R-:W-:Y:S01]  /*16f0*/  IADD3 R0, R198, UR14, RZ ;  /* 0x0000000ec6007c10 */ /* 0x000fe2000fffe0ff */
[----:B------:R-:W-:Y:S01]  /*1700*/  UIMAD UR15, UR15, UR4, URZ ;  /* 0x000000040f0f72a4 */ /* 0x000fe2000f8e023f */
[----:B------:R-:W-:Y:S01]  /*1710*/  MOV R243, RZ ;  /* 0x000000ff00f37202 */ /* 0x000fe20000000f00 */
[----:B------:R-:W-:Y:S01]  /*1720*/  UIMAD.WIDE.U32 UR16, UR18, UR4, URZ ;  /* 0x00000004121072a5 */ /* 0x000fe2000f8e003f */
[C---:B------:R-:W-:Y:S01]  /*1730*/  ISETP.GE.AND P4, PT, R0.reuse, UR7, PT ;  /* 0x0000000700007c0c */ /* 0x040fe2000bf86270 */
[----:B------:R-:W-:Y:S01]  /*1740*/  UIMAD UR15, UR18, UR5, UR15 ;  /* 0x00000005120f72a4 */ /* 0x000fe2000f8e020f */
[----:B------:R-:W-:Y:S01]  /*1750*/  IADD3 R2, R0, UR10, RZ ;  /* 0x0000000a00027c10 */ /* 0x000fe2000fffe0ff */
[----:B------:R-:W-:Y:S01]  /*1760*/  STL [R1], R197 ;  /* 0x000000c501007387 */ /* 0x000fe20000100800 */
[----:B------:R-:W-:Y:S01]  /*1770*/  ISETP.GT.OR P4, PT, R198, 0x6f, P4 ;  /* 0x0000006fc600780c */ /* 0x000fe20002784670 */
[----:B------:R-:W-:Y:S01]  /*1780*/  UIADD3 UR15, UR17, UR15, URZ ;  /* 0x0000000f110f7290 */ /* 0x000fe2000fffe03f */
[----:B------:R-:W-:Y:S01]  /*1790*/  MOV R0, R2 ;  /* 0x0000000200007202 */ /* 0x000fe20000000f00 */
[----:B------:R-:W-:Y:S01]  /*17a0*/  ULDC.64 UR4, c[0x0][0x1e8] ;  /* 0x00007a0000047ab9 */ /* 0x000fe20000000a00 */
[----:B--2---:R-:W-:-:S04]  /*17b0*/  IADD3 R5, R13, 0x70, RZ ;  /* 0x000000700d057810 */ /* 0x004fc80007ffe0ff */
[----:B------:R-:W-:Y:S01]  /*17c0*/  ISETP.GE.AND P3, PT, R5, R8, PT ;  /* 0x000000080500720c */ /* 0x000fe20003f66270 */
[----:B------:R-:W-:-:S05]  /*17d0*/  @P5 IMAD.HI.U32 R5, R2, c[0x0][0x2bc], RZ ;  /* 0x0000af0002055a27 */ /* 0x000fca00078e00ff */
[----:B------:R-:W-:-:S04]  /*17e0*/  @P5 SHF.R.U32.HI R0, RZ, c[0x0][0x2c0], R5 ;  /* 0x0000b000ff005a19 */ /* 0x000fc80000011605 */
[----:B------:R-:W-:-:S03]  /*17f0*/  @!P4 IADD3 R5, P1, R0, UR16, RZ ;  /* 0x000000100005cc10 */ /* 0x000fc6000ff3e0ff */
[----:B-1----:R-:W-:Y:S02]  /*1800*/  @!P3 LEA R8, P2, R14, R9, 0x1 ;  /* 0x000000090e08b211 */ /* 0x002fe400078408ff */
[----:B---3--:R-:W-:Y:S02]  /*1810*/  @!P4 LEA.HI.X.SX32 R7, R0, UR15, 0x1, P1 ;  /* 0x0000000f0007cc11 */ /* 0x008fe400088f0eff */
[----:B----4-:R-:W-:Y:S02]  /*1820*/  @!P3 LEA.HI.X R9, R14, R11, R241, 0x1, P2 ;  /* 0x0000000b0e09b211 */ /* 0x010fe400010f0cf1 */
[----:B------:R-:W-:-:S03]  /*1830*/  @!P4 LEA R6, P1, R5, c[0x0][0x2a0], 0x2 ;  /* 0x0000a8000506ca11 */ /* 0x000fc600078210ff */
[----:B------:R-:W-:Y:S01]  /*1840*/  @!PT LDS RZ, [RZ] ;  /* 0x00000000fffff984 */ /* 0x000fe20000000800 */
[----:B------:R1:W-:Y:S01]  /*1850*/  @!P3 LDGSTS.E.BYPASS.LTC128B.128 [R197+0xa900], [R8.64], !P0 ;  /* 0x0a90000008c5bfae */ /* 0x0003e2000c101d4c */
[----:B------:R-:W-:-:S03]  /*1860*/  @!P4 LEA.HI.X R7, R5, c[0x0][0x2a4], R7, 0x2, P1 ;  /* 0x0000a9000507ca11 */ /* 0x000fc600008f1407 */
[----:B------:R-:W0:Y:S04]  /*1870*/  LDGDEPBAR ;  /* 0x00000000000079af */ /* 0x000e280000000000 */
[----:B------:R-:W-:Y:S06]  /*1880*/  BAR.SYNC.DEFER_BLOCKING 0x0 ;  /* 0x0000000000007b1d */ /* 0x000fec0000010000 */
[----:B------:R2:W3:Y:S01]  /*1890*/  @!P4 LDG.E R243, [R6.64] ;  /* 0x0000000c06f3c981 */ /* 0x0004e2000c1e1900 */
[----:B------:R-:W-:Y:S01]  /*18a0*/  IADD3 R0, -R0, RZ, RZ ;  /* 0x000000ff00007210 */ /* 0x000fe20007ffe1ff */
[----:B------:R-:W-:Y:S01]  /*18b0*/  UIMAD UR18, UR8, UR4, URZ ;  /* 0x00000004081272a4 */ /* 0x000fe2000f8e023f */
[----:B-1----:R-:W-:Y:S01]  /*18c0*/  SHF.L.U32 R9, R12, 0x3, RZ ;  /* 0x000000030c097819 */ /* 0x002fe200000006ff */
[----:B------:R-:W-:Y:S01]  /*18d0*/  UIMAD.WIDE.U32 UR20, UR9, UR4, URZ ;  /* 0x00000004091472a5 */ /* 0x000fe2000f8e003f */
[----:B------:R-:W-:Y:S01]  /*18e0*/  SHF.L.U32 R5, R17, 0x6, RZ ;  /* 0x0000000611057819 */ /* 0x000fe200000006ff */
[----:B------:R-:W-:Y:S01]  /*18f0*/  IMAD R16, R0, c[0x0][0x2b8], R2 ;  /* 0x0000ae0000107a24 */ /* 0x000fe200078e0202 */
[----:B------:R-:W-:Y:S01]  /*1900*/  UIMAD UR5, UR9, UR5, UR18 ;  /* 0x00000005090572a4 */ /* 0x000fe2000f8e0212 */
[----:B------:R-:W-:Y:S01]  /*1910*/  SHF.R.S32.HI R22, RZ, 0x4, R15 ;  /* 0x00000004ff167819 */ /* 0x000fe2000001140f */
[----:B------:R-:W-:Y:S01]  /*1920*/  UIADD3 UR18, UR6, -0x1, URZ ;  /* 0xffffffff06127890 */ /* 0x000fe2000fffe03f */
[----:B------:R-:W-:Y:S01]  /*1930*/  LOP3.LUT R5, R5, 0x1c0, RZ, 0xc0, !PT ;  /* 0x000001c005057812 */ /* 0x000fe200078ec0ff */
[----:B------:R-:W-:Y:S01]  /*1940*/  UIADD3 UR19, UR21, UR5, URZ ;  /* 0x0000000515137290 */ /* 0x000fe2000fffe03f */
[----:B------:R-:W-:Y:S01]  /*1950*/  SHF.R.S32.HI R8, RZ, 0x1f, R16 ;  /* 0x0000001fff087819 */ /* 0x000fe20000011410 */
[----:B------:R-:W-:Y:S01]  /*1960*/  UIMAD UR18, UR18, -0x70, UR7 ;  /* 0xffffff90121278a4 */ /* 0x000fe2000f8e0207 */
[----:B------:R-:W-:Y:S01]  /*1970*/  LOP3.LUT R9, R5, 0x8, R9, 0xf8, !PT ;  /* 0x0000000805097812 */ /* 0x000fe200078ef809 */
[----:B------:R-:W-:Y:S01]  /*1980*/  STL [R1+0x4], R16 ;  /* 0x0000041001007387 */ /* 0x000fe20000100800 */
[----:B------:R-:W-:Y:S01]  /*1990*/  SHF.R.U32.HI R5, RZ, 0x3, R5 ;  /* 0x00000003ff057819 */ /* 0x000fe20000011605 */
[----:B------:R-:W-:Y:S01]  /*19a0*/  IMAD R0, R8, c[0x0][0x1e0], RZ ;  /* 0x0000780008007a24 */ /* 0x000fe200078e02ff */
[----:B------:R-:W-:Y:S01]  /*19b0*/  ISETP.GE.AND P6, PT, R14, c[0x0][0x1d4], PT ;  /* 0x000075000e007a0c */ /* 0x000fe20003fc6270 */
[----:B------:R-:W-:Y:S01]  /*19c0*/  IMAD R8, R8, c[0x0][0x208], RZ ;  /* 0x0000820008087a24 */ /* 0x000fe200078e02ff */
[----:B------:R-:W-:Y:S01]  /*19d0*/  IADD3 R18, -R12, UR18, RZ ;  /* 0x000000120c127c10 */ /* 0x000fe2000fffe1ff */
[C---:B------:R-:W-:Y:S01]  /*19e0*/  IMAD R0, R16.reuse, c[0x0][0x1e4], R0 ;  /* 0x0000790010007a24 */ /* 0x040fe200078e0200 */
[----:B------:R-:W-:Y:S01]  /*19f0*/  LOP3.LUT R24, R9, R5, RZ, 0x3c, !PT ;  /* 0x0000000509187212 */ /* 0x000fe200078e3cff */
[----:B------:R-:W-:Y:S01]  /*1a00*/  IMAD R8, R16, c[0x0][0x20c], R8 ;  /* 0x0000830010087a24 */ /* 0x000fe200078e0208 */
[----:B------:R-:W-:Y:S01]  /*1a10*/  ISETP.GE.AND P4, PT, R18, 0x1, PT ;  /* 0x000000011200780c */ /* 0x000fe20003f86270 */
[----:B--2---:R-:W-:Y:S01]  /*1a20*/  IMAD.WIDE.U32 R6, R16, c[0x0][0x1e0], RZ ;  /* 0x0000780010067a25 */ /* 0x004fe200078e00ff */
[C---:B------:R-:W-:Y:S01]  /*1a30*/  ISETP.GE.AND P3, PT, R18.reuse, 0x11, PT ;  /* 0x000000111200780c */ /* 0x040fe20003f66270 */
[----:B------:R-:W-:Y:S01]  /*1a40*/  ULDC.64 UR4, c[0x0][0x210] ;  /* 0x0000840000047ab9 */ /* 0x000fe20000000a00 */
[----:B------:R-:W-:Y:S01]  /*1a50*/  ISETP.GE.AND P2, PT, R18, 0x21, PT ;  /* 0x000000211200780c */ /* 0x000fe20003f46270 */
[----:B------:R-:W-:Y:S01]  /*1a60*/  IMAD R5, R16, c[0x0][0x1e0], RZ ;  /* 0x0000780010057a24 */ /* 0x000fe200078e02ff */
[----:B------:R-:W-:Y:S01]  /*1a70*/  IADD3 R7, R7, R0, RZ ;  /* 0x0000000007077210 */ /* 0x000fe20007ffe0ff */
[----:B------:R-:W-:Y:S01]  /*1a80*/  UIMAD.WIDE.U32 UR22, UR9, UR4, URZ ;  /* 0x00000004091672a5 */ /* 0x000fe2000f8e003f */
[----:B------:R-:W-:Y:S01]  /*1a90*/  MOV R9, UR9 ;  /* 0x0000000900097c02 */ /* 0x000fe20008000f00 */
[----:B------:R-:W-:Y:S01]  /*1aa0*/  UIMAD UR4, UR8, UR4, URZ ;  /* 0x00000004080472a4 */ /* 0x000fe2000f8e023f */
[----:B------:R-:W-:Y:S01]  /*1ab0*/  LEA.HI R195, R27, R196, RZ, 0x5 ;  /* 0x000000c41bc37211 */ /* 0x000fe200078f28ff */
[----:B------:R-:W-:Y:S01]  /*1ac0*/  UISETP.GE.AND UP0, UPT, UR7, 0x71, UPT ;  /* 0x000000710700788c */ /* 0x000fe2000bf06270 */
[----:B------:R-:W-:Y:S01]  /*1ad0*/  SHF.L.U32 R242, R14, 0x1, RZ ;  /* 0x000000010ef27819 */ /* 0x000fe200000006ff */
[----:B------:R-:W-:-:S04]  /*1ae0*/  UIMAD UR4, UR9, UR5, UR4 ;  /* 0x00000005090472a4 */ /* 0x000fc8000f8e0204 */
[----:B------:R-:W-:Y:S01]  /*1af0*/  UIADD3 UR4, UR23, UR4, URZ ;  /* 0x0000000417047290 */ /* 0x000fe2000fffe03f */
[----:B---3--:R-:W-:Y:S01]  /*1b00*/  SHF.R.S32.HI R23, RZ, 0x1f, R243 ;  /* 0x0000001fff177819 */ /* 0x008fe200000114f3 */
[----:B------:R-:W-:-:S04]  /*1b10*/  IMAD.WIDE.U32 R6, R243, c[0x0][0x1f0], R6 ;  /* 0x00007c00f3067a25 */ /* 0x000fc800078e0006 */
[----:B------:R-:W-:Y:S01]  /*1b20*/  IMAD R2, R23, c[0x0][0x1f0], RZ ;  /* 0x00007c0017027a24 */ /* 0x000fe200078e02ff */
[----:B------:R-:W-:Y:S01]  /*1b30*/  IADD3 R0, P0, R6, UR20, RZ ;  /* 0x0000001406007c10 */ /* 0x000fe2000ff1e0ff */
[C---:B------:R-:W-:Y:S02]  /*1b40*/  IMAD R5, R243.reuse, c[0x0][0x1f0], R5 ;  /* 0x00007c00f3057a24 */ /* 0x040fe400078e0205 */
[----:B------:R-:W-:Y:S02]  /*1b50*/  IMAD R2, R243, c[0x0][0x1f4], R2 ;  /* 0x00007d00f3027a24 */ /* 0x000fe400078e0202 */
[----:B------:R-:W-:-:S03]  /*1b60*/  IMAD R5, R9, c[0x0][0x1e8], R5 ;  /* 0x00007a0009057a24 */ /* 0x000fc600078e0205 */
[----:B------:R-:W-:Y:S02]  /*1b70*/  IADD3.X R6, R7, UR19, R2, P0, !PT ;  /* 0x0000001307067c10 */ /* 0x000fe400087fe402 */
[C---:B------:R-:W-:Y:S02]  /*1b80*/  LEA R2, P0, R0.reuse, c[0x0][0x1c8], 0x1 ;  /* 0x0000720000027a11 */ /* 0x040fe400078008ff */
[----:B------:R-:W-:Y:S02]  /*1b90*/  LEA R5, R5, c[0x0][0x1c8], 0x1 ;  /* 0x0000720005057a11 */ /* 0x000fe400078e08ff */
[----:B------:R-:W-:Y:S01]  /*1ba0*/  LEA.HI.X R0, R0, c[0x0][0x1cc], R6, 0x1, P0 ;  /* 0x0000730000007a11 */ /* 0x000fe200000f0c06 */
[----:B------:R-:W1:Y:S01]  /*1bb0*/  SHFL.IDX PT, R12, R2, RZ, 0x181f ;  /* 0x00181fff020c7589 */ /* 0x000e6200000e0000 */
[----:B------:R-:W-:-:S03]  /*1bc0*/  LEA.HI R6, R15, R22, RZ, 0x1 ;  /* 0x000000160f067211 */ /* 0x000fc600078f08ff */
[----:B------:R-:W2:Y:S01]  /*1bd0*/  SHFL.IDX PT, R11, R2, 0x1, 0x181f ;  /* 0x00381f00020b7f89 */ /* 0x000ea200000e0000 */
[----:B------:R-:W-:Y:S01]  /*1be0*/  LOP3.LUT R10, R6, 0xfffffffe, RZ, 0xc0, !PT ;  /* 0xfffffffe060a7812 */ /* 0x000fe200078ec0ff */
[----:B------:R-:W-:Y:S02]  /*1bf0*/  IMAD.WIDE.U32 R6, R16, c[0x0][0x208], RZ ;  /* 0x0000820010067a25 */ /* 0x000fe400078e00ff */
[----:B------:R-:W3:Y:S01]  /*1c00*/  SHFL.IDX PT, R13, R0, RZ, 0x181f ;  /* 0x00181fff000d7589 */ /* 0x000ee200000e0000 */
[----:B------:R-:W-:Y:S02]  /*1c10*/  IADD3 R22, R22, -R10, RZ ;  /* 0x8000000a16167210 */ /* 0x000fe40007ffe0ff */
[----:B------:R-:W-:Y:S01]  /*1c20*/  IADD3 R7, R7, R8, RZ ;  /* 0x0000000807077210 */ /* 0x000fe20007ffe0ff */
[----:B------:R-:W4:Y:S04]  /*1c30*/  SHFL.IDX PT, R21, R0, 0x1, 0x181f ;  /* 0x00381f0000157f89 */ /* 0x000f2800000e0000 */
[----:B------:R-:W5:Y:S01]  /*1c40*/  SHFL.IDX PT, R19, R2, 0x2, 0x181f ;  /* 0x00581f0002137f89 */ /* 0x000f6200000e0000 */
[----:B------:R-:W-:-:S03]  /*1c50*/  IMAD.WIDE.U32 R6, R243, c[0x0][0x218], R6 ;  /* 0x00008600f3067a25 */ /* 0x000fc600078e0006 */
[----:B------:R-:W5:Y:S04]  /*1c60*/  SHFL.IDX PT, R20, R0, 0x2, 0x181f ;  /* 0x00581f0000147f89 */ /* 0x000f6800000e0000 */
[----:B------:R-:W5:Y:S01]  /*1c70*/  SHFL.IDX PT, R15, R2, 0x3, 0x181f ;  /* 0x00781f00020f7f89 */ /* 0x000f6200000e0000 */
[----:B-1----:R-:W-:-:S03]  /*1c80*/  @P4 LEA R12, P1, R14, R12, 0x1 ;  /* 0x0000000c0e0c4211 */ /* 0x002fc600078208ff */
[----:B------:R-:W1:Y:S01]  /*1c90*/  SHFL.IDX PT, R16, R0, 0x3, 0x181f ;  /* 0x00781f0000107f89 */ /* 0x000e6200000e0000 */
[C---:B--2---:R-:W-:Y:S02]  /*1ca0*/  @P3 LEA R10, P0, R14.reuse, R11, 0x1 ;  /* 0x0000000b0e0a3211 */ /* 0x044fe400078008ff */
[C-C-:B---3--:R-:W-:Y:S02]  /*1cb0*/  @P4 LEA.HI.X R13, R14.reuse, R13, R241.reuse, 0x1, P1 ;  /* 0x0000000d0e0d4211 */ /* 0x148fe400008f0cf1 */
[----:B----4-:R-:W-:-:S03]  /*1cc0*/  @P3 LEA.HI.X R11, R14, R21, R241, 0x1, P0 ;  /* 0x000000150e0b3211 */ /* 0x010fc600000f0cf1 */
[----:B------:R2:W-:Y:S01]  /*1cd0*/  @P4 LDGSTS.E.BYPASS.LTC128B.128 [R197+0x3900], [R12.64], !P6 ;  /* 0x039000000cc54fae */ /* 0x0005e2000f101d4c */
[----:B------:R-:W-:Y:S02]  /*1ce0*/  ISETP.GE.AND P0, PT, R18, 0x31, PT ;  /* 0x000000311200780c */ /* 0x000fe40003f06270 */
[----:B-----5:R-:W-:Y:S01]  /*1cf0*/  @P2 LEA R8, P1, R14, R19, 0x1 ;  /* 0x000000130e082211 */ /* 0x020fe200078208ff */
[----:B------:R3:W-:Y:S01]  /*1d00*/  @P3 LDGSTS.E.BYPASS.LTC128B.128 [R197+0x4100], [R10.64], !P6 ;  /* 0x041000000ac53fae */ /* 0x0007e2000f101d4c */
[----:B------:R-:W-:Y:S02]  /*1d10*/  ISETP.GE.AND P4, PT, R18, 0x41, PT ;  /* 0x000000411200780c */ /* 0x000fe40003f86270 */
[----:B------:R-:W-:Y:S01]  /*1d20*/  @P2 LEA.HI.X R9, R14, R20, R241, 0x1, P1 ;  /* 0x000000140e092211 */ /* 0x000fe200008f0cf1 */
[----:B------:R-:W-:Y:S01]  /*1d30*/  SHFL.IDX PT, R19, R0, 0x5, 0x181f ;  /* 0x00b81f0000137f89 */ /* 0x000fe200000e0000 */
[----:B------:R-:W-:-:S03]  /*1d40*/  ISETP.GE.AND P3, PT, R18, 0x51, PT ;  /* 0x000000511200780c */ /* 0x000fc60003f66270 */
[----:B------:R4:W-:Y:S01]  /*1d50*/  @P2 LDGSTS.E.BYPASS.LTC128B.128 [R197+0x4900], [R8.64], !P6 ;  /* 0x0490000008c52fae */ /* 0x0009e2000f101d4c */
[----:B------:R-:W-:-:S03]  /*1d60*/  ISETP.GE.AND P2, PT, R18, 0x61, PT ;  /* 0x000000611200780c */ /* 0x000fc60003f46270 */
[----:B--2---:R-:W-:Y:S04]  /*1d70*/  SHFL.IDX PT, R12, R2, 0x5, 0x181f ;  /* 0x00b81f00020c7f89 */ /* 0x004fe800000e0000 */
[----:B---3--:R2:W3:Y:S04]  /*1d80*/  SHFL.IDX PT, R10, R2, 0x4, 0x181f ;  /* 0x00981f00020a7f89 */ /* 0x0084e800000e0000 */
[----:B------:R-:W5:Y:S01]  /*1d90*/  SHFL.IDX PT, R11, R0, 0x4, 0x181f ;  /* 0x00981f00000b7f89 */ /* 0x000f6200000e0000 */
[----:B----4-:R-:W-:-:S03]  /*1da0*/  @P0 LEA R8, P1, R14, R15, 0x1 ;  /* 0x0000000f0e080211 */ /* 0x010fc600078208ff */
[----:B------:R-:W4:Y:S01]  /*1db0*/  SHFL.IDX PT, R15, R5, 0x6, 0x181f ;  /* 0x00d81f00050f7f89 */ /* 0x000f2200000e0000 */
[----:B-1----:R-:W-:-:S03]  /*1dc0*/  @P0 LEA.HI.X R9, R14, R16, R241, 0x1, P1 ;  /* 0x000000100e090211 */ /* 0x002fc600008f0cf1 */
[----:B------:R1:W4:Y:S04]  /*1dd0*/  SHFL.IDX PT, R16, R0, 0x6, 0x181f ;  /* 0x00d81f0000107f89 */ /* 0x00032800000e0000 */
[----:B------:R4:W-:Y:S01]  /*1de0*/  @P0 LDGSTS.E.BYPASS.LTC128B.128 [R197+0x5100], [R8.64], !P6 ;  /* 0x0510000008c50fae */ /* 0x0009e2000f101d4c */
[----:B--2---:R-:W-:Y:S02]  /*1df0*/  SHF.L.U32 R2, R25, 0x6, RZ ;  /* 0x0000000619027819 */ /* 0x004fe400000006ff */
[----:B---3--:R-:W-:-:S04]  /*1e00*/  @P4 LEA R10, P1, R14, R10, 0x1 ;  /* 0x0000000a0e0a4211 */ /* 0x008fc800078208ff */
[----:B-----5:R-:W-:-:S05]  /*1e10*/  @P4 LEA.HI.X R11, R14, R11, R241, 0x1, P1 ;  /* 0x0000000b0e0b4211 */ /* 0x020fca00008f0cf1 */
[----:B------:R2:W-:Y:S01]  /*1e20*/  @P4 LDGSTS.E.BYPASS.LTC128B.128 [R197+0x5900], [R10.64], !P6 ;  /* 0x059000000ac54fae */ /* 0x0005e2000f101d4c */
[----:B-1----:R-:W-:Y:S01]  /*1e30*/  LOP3.LUT R0, R2, 0x1c0, RZ, 0xc0, !PT ;  /* 0x000001c002007812 */ /* 0x002fe200078ec0ff */
[----:B------:R-:W-:-:S04]  /*1e40*/  IMAD R2, R23, c[0x0][0x218], RZ ;  /* 0x0000860017027a24 */ /* 0x000fc800078e02ff */
[----:B------:R-:W-:Y:S01]  /*1e50*/  IMAD R5, R243, c[0x0][0x21c], R2 ;  /* 0x00008700f3057a24 */ /* 0x000fe200078e0202 */
[----:B------:R-:W-:Y:S02]  /*1e60*/  IADD3 R2, P0, R6, UR22, RZ ;  /* 0x0000001606027c10 */ /* 0x000fe4000ff1e0ff */
[----:B------:R-:W-:Y:S02]  /*1e70*/  SHF.L.U32 R6, R22, 0x3, RZ ;  /* 0x0000000316067819 */ /* 0x000fe400000006ff */
[----:B----4-:R-:W-:Y:S02]  /*1e80*/  @P3 LEA R8, P1, R14, R12, 0x1 ;  /* 0x0000000c0e083211 */ /* 0x010fe400078208ff */
[----:B------:R-:W-:Y:S02]  /*1e90*/  IADD3.X R13, R7, UR4, R5, P0, !PT ;  /* 0x00000004070d7c10 */ /* 0x000fe400087fe405 */
[----:B------:R-:W-:Y:S02]  /*1ea0*/  LOP3.LUT R12, R0, 0x8, R6, 0xf8, !PT ;  /* 0x00000008000c7812 */ /* 0x000fe400078ef806 */
[----:B------:R-:W-:-:S02]  /*1eb0*/  SHF.R.U32.HI R7, RZ, 0x3, R0 ;  /* 0x00000003ff077819 */ /* 0x000fc40000011600 */
[C-C-:B------:R-:W-:Y:S02]  /*1ec0*/  @P3 LEA.HI.X R9, R14.reuse, R19, R241.reuse, 0x1, P1 ;  /* 0x000000130e093211 */ /* 0x140fe400008f0cf1 */
[----:B------:R-:W-:Y:S02]  /*1ed0*/  @P2 LEA R6, P1, R14, R15, 0x1 ;  /* 0x0000000f0e062211 */ /* 0x000fe400078208ff */
[----:B------:R-:W-:Y:S01]  /*1ee0*/  LOP3.LUT R117, R12, R7, RZ, 0x3c, !PT ;  /* 0x000000070c757212 */ /* 0x000fe200078e3cff */
[----:B------:R1:W-:Y:S01]  /*1ef0*/  @P3 LDGSTS.E.BYPASS.LTC128B.128 [R197+0x6100], [R8.64], !P6 ;  /* 0x0610000008c53fae */ /* 0x0003e2000f101d4c */
[----:B------:R-:W-:Y:S02]  /*1f00*/  @P2 LEA.HI.X R7, R14, R16, R241, 0x1, P1 ;  /* 0x000000100e072211 */ /* 0x000fe400008f0cf1 */
[----:B------:R-:W-:Y:S02]  /*1f10*/  LEA R5, P0, R2, c[0x0][0x1f8], 0x1 ;  /* 0x00007e0002057a11 */ /* 0x000fe400078008ff */
[----:B------:R-:W-:Y:S01]  /*1f20*/  LEA R0, R22, R24, 0x9 ;  /* 0x0000001816007211 */ /* 0x000fe200078e48ff */
[----:B------:R3:W-:Y:S01]  /*1f30*/  @P2 LDGSTS.E.BYPASS.LTC128B.128 [R197+0x6900], [R6.64], !P6 ;  /* 0x0690000006c52fae */ /* 0x0007e2000f101d4c */
[----:B------:R-:W-:-:S02]  /*1f40*/  LEA.HI.X R2, R2, c[0x0][0x1fc], R13, 0x1, P0 ;  /* 0x00007f0002027a11 */ /* 0x000fc400000f0c0d */
[----:B------:R-:W-:Y:S01]  /*1f50*/  LOP3.LUT P0, RZ, R17, 0x2, RZ, 0xc0, !PT ;  /* 0x0000000211ff7812 */ /* 0x000fe2000780c0ff */
[----:B------:R-:W0:Y:S01]  /*1f60*/  LDGDEPBAR ;  /* 0x00000000000079af */ /* 0x000e220000000000 */
[----:B------:R-:W-:Y:S02]  /*1f70*/  SHF.L.U32 R119, R0, 0x1, RZ ;  /* 0x0000000100777819 */ /* 0x000fe400000006ff */
[C---:B------:R-:W-:Y:S01]  /*1f80*/  SHF.L.U64.HI R241, R14.reuse, 0x1, R241 ;  /* 0x000000010ef17819 */ /* 0x040fe200000102f1 */
[----:B--2---:R-:W2:Y:S01]  /*1f90*/  SHFL.IDX PT, R10, R5, RZ, 0x181f ;  /* 0x00181fff050a7589 */ /* 0x004ea200000e0000 */
[C---:B------:R-:W-:Y:S02]  /*1fa0*/  IADD3 R0, R119.reuse, 0x3900, RZ ;  /* 0x0000390077007810 */ /* 0x040fe40007ffe0ff */
[----:B------:R-:W-:Y:S01]  /*1fb0*/  IADD3 R234, R119, 0x3920, RZ ;  /* 0x0000392077ea7810 */ /* 0x000fe20007ffe0ff */
[----:B------:R-:W-:Y:S01]  /*1fc0*/  SHFL.IDX PT, R11, R2, RZ, 0x181f ;  /* 0x00181fff020b7589 */ /* 0x000fe200000e0000 */
[----:B------:R-:W-:-:S03]  /*1fd0*/  ISETP.GE.AND P3, PT, R14, c[0x0][0x1d4], PT ;  /* 0x000075000e007a0c */ /* 0x000fc60003f66270 */
[----:B------:R-:W-:Y:S01]  /*1fe0*/  @P0 IADD3 R234, R0, -0x20, RZ ;  /* 0xffffffe000ea0810 */ /* 0x000fe20007ffe0ff */
[----:B------:R-:W-:Y:S01]  /*1ff0*/  SHFL.IDX PT, R13, R2, 0x1, 0x181f ;  /* 0x00381f00020d7f89 */ /* 0x000fe200000e0000 */
[C---:B------:R-:W-:Y:S02]  /*2000*/  ISETP.LT.OR P0, PT, R18.reuse, 0x1, P3 ;  /* 0x000000011200780c */ /* 0x040fe40001f01670 */
[----:B------:R-:W-:Y:S01]  /*2010*/  ISETP.LT.OR P2, PT, R18, 0x11, P3 ;  /* 0x000000111200780c */ /* 0x000fe20001f41670 */
[----:B-1----:R-:W1:Y:S01]  /*2020*/  SHFL.IDX PT, R9, R5, 0x1, 0x181f ;  /* 0x00381f0005097f89 */ /* 0x002e6200000e0000 */
[C---:B------:R-:W-:Y:S02]  /*2030*/  IADD3 R240, R234.reuse, 0x800, RZ ;  /* 0x00000800eaf07810 */ /* 0x040fe40007ffe0ff */
[C---:B------:R-:W-:Y:S01]  /*2040*/  IADD3 R239, R234.reuse, 0x1000, RZ ;  /* 0x00001000eaef7810 */ /* 0x040fe20007ffe0ff */
[----:B------:R-:W4:Y:S01]  /*2050*/  SHFL.IDX PT, R8, R5, 0x2, 0x181f ;  /* 0x00581f0005087f89 */ /* 0x000f2200000e0000 */
[----:B------:R-:W-:Y:S01]  /*2060*/  IADD3 R238, R234, 0x1800, RZ ;  /* 0x00001800eaee7810 */ /* 0x000fe20007ffe0ff */
[----:B------:R-:W-:-:S04]  /*2070*/  DEPBAR.LE SB0, 0x1 ;  /* 0x000080400000791a */ /* 0x000fc80000000000 */
[----:B------:R-:W-:-:S04]  /*2080*/  DEPBAR.LE SB0, 0x0 ;  /* 0x000080000000791a */ /* 0x000fc80000000000 */
[----:B------:R-:W-:Y:S01]  /*2090*/  BAR.SYNC.DEFER_BLOCKING 0x0 ;  /* 0x0000000000007b1d */ /* 0x000fe20000010000 */
[----:B---3--:R-:W-:Y:S02]  /*20a0*/  SHF.L.U32 R7, R26, 0x6, RZ ;  /* 0x000000061a077819 */ /* 0x008fe400000006ff */
[----:B------:R-:W-:Y:S02]  /*20b0*/  SHF.L.U32 R6, R195, 0x5, RZ ;  /* 0x00000005c3067819 */ /* 0x000fe400000006ff */
[----:B------:R-:W-:Y:S01]  /*20c0*/  LOP3.LUT R116, R7, 0xfffffe00, RZ, 0xc0, !PT ;  /* 0xfffffe0007747812 */ /* 0x000fe200078ec0ff */
[----:B------:R-:W3:Y:S01]  /*20d0*/  SHFL.IDX PT, R16, R5, 0x3, 0x181f ;  /* 0x00781f0005107f89 */ /* 0x000ee200000e0000 */
[----:B------:R-:W-:Y:S02]  /*20e0*/  LOP3.LUT R0, R6, 0x7ffffc00, RZ, 0xc0, !PT ;  /* 0x7ffffc0006007812 */ /* 0x000fe400078ec0ff */
[----:B--2---:R-:W-:Y:S01]  /*20f0*/  IADD3 R14, P1, R10, R242, RZ ;  /* 0x000000f20a0e7210 */ /* 0x004fe20007f3e0ff */
[----:B------:R-:W2:Y:S01]  /*2100*/  SHFL.IDX PT, R20, R2, 0x2, 0x181f ;  /* 0x00581f0002147f89 */ /* 0x000ea200000e0000 */
[----:B------:R-:W-:-:S02]  /*2110*/  IADD3 R0, R117, R116, R0 ;  /* 0x0000007475007210 */ /* 0x000fc40007ffe000 */
[-C--:B-1----:R-:W-:Y:S01]  /*2120*/  IADD3 R12, P4, R9, R242.reuse, RZ ;  /* 0x000000f2090c7210 */ /* 0x082fe20007f9e0ff */
[----:B------:R-:W1:Y:S01]  /*2130*/  SHFL.IDX PT, R19, R5, 0x4, 0x181f ;  /* 0x00981f0005137f89 */ /* 0x000e6200000e0000 */
[----:B------:R-:W-:Y:S02]  /*2140*/  SHF.L.U32 R230, R0, 0x1, RZ ;  /* 0x0000000100e67819 */ /* 0x000fe400000006ff */
[-C--:B------:R-:W-:Y:S01]  /*2150*/  IADD3.X R15, R11, R241.reuse, RZ, P1, !PT ;  /* 0x000000f10b0f7210 */ /* 0x080fe20000ffe4ff */
[----:B------:R-:W5:Y:S01]  /*2160*/  SHFL.IDX PT, R22, R2, 0x3, 0x181f ;  /* 0x00781f0002167f89 */ /* 0x000f6200000e0000 */
[----:B----4-:R-:W-:Y:S02]  /*2170*/  IADD3 R8, P1, R8, R242, RZ ;  /* 0x000000f208087210 */ /* 0x010fe40007f3e0ff */
[----:B------:R-:W-:Y:S01]  /*2180*/  IADD3.X R13, R13, R241, RZ, P4, !PT ;  /* 0x000000f10d0d7210 */ /* 0x000fe200027fe4ff */
[----:B------:R-:W4:Y:S01]  /*2190*/  SHFL.IDX PT, R21, R2, 0x4, 0x181f ;  /* 0x00981f0002157f89 */ /* 0x000f2200000e0000 */
[----:B------:R-:W-:-:S02]  /*21a0*/  LEA R233, R3, R230, 0x1 ;  /* 0x000000e603e97211 */ /* 0x000fc400078e08ff */
[----:B------:R-:W-:Y:S01]  /*21b0*/  LEA R231, R4, R230, 0x1 ;  /* 0x000000e604e77211 */ /* 0x000fe200078e08ff */
[----:B------:R-:W-:Y:S01]  /*21c0*/  LDSM.16.M88.4 R36, [R230+0x7100] ;  /* 0x00710000e624783b */ /* 0x000fe20000000200 */
[----:B------:R-:W-:Y:S02]  /*21d0*/  IADD3 R237, R234, 0x2000, RZ ;  /* 0x00002000eaed7810 */ /* 0x000fe40007ffe0ff */
[----:B------:R-:W-:Y:S01]  /*21e0*/  LEA R232, R3, R231, 0x1 ;  /* 0x000000e703e87211 */ /* 0x000fe200078e08ff */
[----:B------:R-:W4:Y:S01]  /*21f0*/  LDSM.16.M88.4 R48, [R119+0x3900] ;  /* 0x003900007730783b */ /* 0x000f220000000200 */
[----:B---3--:R-:W-:Y:S02]  /*2200*/  IADD3 R6, P4, R16, R242, RZ ;  /* 0x000000f210067210 */ /* 0x008fe40007f9e0ff */
[----:B------:R-:W-:Y:S01]  /*2210*/  IADD3 R236, R234, 0x2800, RZ ;  /* 0x00002800eaec7810 */ /* 0x000fe20007ffe0ff */
[----:B------:R-:W-:Y:S01]  /*2220*/  SHFL.IDX PT, R0, R5, 0x5, 0x181f ;  /* 0x00b81f0005007f89 */ /* 0x000fe200000e0000 */
[----:B--2---:R-:W-:-:S02]  /*2230*/  IADD3.X R9, R20, R241, RZ, P1, !PT ;  /* 0x000000f114097210 */ /* 0x004fc40000ffe4ff */
[----:B------:R-:W-:Y:S01]  /*2240*/  IADD3 R235, R234, 0x3000, RZ ;  /* 0x00003000eaeb7810 */ /* 0x000fe20007ffe0ff */
[----:B------:R-:W-:Y:S01]  /*2250*/  SHFL.IDX PT, R5, R5, 0x6, 0x181f ;  /* 0x00d81f0005057f89 */ /* 0x000fe200000e0000 */
[----:B-1----:R-:W-:-:S03]  /*2260*/  IADD3 R10, P1, R19, R242, RZ ;  /* 0x000000f2130a7210 */ /* 0x002fc60007f3e0ff */
[----:B------:R-:W1:Y:S01]  /*2270*/  LDSM.16.M88.4 R32, [R230+0x9100] ;  /* 0x00910000e620783b */ /* 0x000e620000000200 */
[-C--:B-----5:R-:W-:Y:S02]  /*2280*/  IADD3.X R7, R22, R241.reuse, RZ, P4, !PT ;  /* 0x000000f116077210 */ /* 0x0a0fe400027fe4ff */
[C---:B------:R-:W-:Y:S01]  /*2290*/  ISETP.LT.OR P4, PT, R18.reuse, 0x21, P3 ;  /* 0x000000211200780c */ /* 0x040fe20001f81670 */
[----:B------:R-:W-:Y:S01]  /*22a0*/  SHFL.IDX PT, R16, R2, 0x5, 0x181f ;  /* 0x00b81f0002107f89 */ /* 0x000fe200000e0000 */
[----:B----4-:R-:W-:Y:S02]  /*22b0*/  IADD3.X R11, R21, R241, RZ, P1, !PT ;  /* 0x000000f1150b7210 */ /* 0x010fe40000ffe4ff */
[C---:B------:R-:W-:Y:S01]  /*22c0*/  ISETP.LT.OR P1, PT, R18.reuse, 0x31, P3 ;  /* 0x000000311200780c */ /* 0x040fe20001f21670 */
[----:B------:R-:W-:Y:S04]  /*22d0*/  SHFL.IDX PT, R2, R2, 0x6, 0x181f ;  /* 0x00d81f0002027f89 */ /* 0x000fe800000e0000 */
[----:B------:R-:W-:Y:S04]  /*22e0*/  LDSM.16.M88.4 R80, [R119+0x4100] ;  /* 0x004100007750783b */ /* 0x000fe80000000200 */
[----:B------:R-:W-:Y:S04]  /*22f0*/  LDSM.16.M88.4 R88, [R119+0x4900] ;  /* 0x004900007758783b */ /* 0x000fe80000000200 */
[----:B------:R-:W-:Y:S04]  /*2300*/  LDSM.16.M88.4 R96, [R119+0x5100] ;  /* 0x005100007760783b */ /* 0x000fe80000000200 */
[----:B------:R-:W-:Y:S04]  /*2310*/  LDSM.16.M88.4 R104, [R119+0x5900] ;  /* 0x005900007768783b */ /* 0x000fe80000000200 */
[----:B------:R-:W-:Y:S01]  /*2320*/  LDSM.16.M88.4 R112, [R119+0x6100] ;  /* 0x006100007770783b */ /* 0x000fe20000000200 */
[----:B------:R-:W-:Y:S03]  /*2330*/  HMMA.16816.F32.BF16 R68, R36, R50, RZ ;  /* 0x000000322444723c */ /* 0x000fe600000418ff */
[----:B------:R-:W-:Y:S04]  /*2340*/  LDSM.16.M88.4 R124, [R119+0x6900] ;  /* 0x00690000777c783b */ /* 0x000fe80000000200 */
[----:B------:R-:W-:Y:S04]  /*2350*/  LDSM.16.M88.4 R28, [R233+0x7100] ;  /* 0x00710000e91c783b */ /* 0x000fe80000000200 */
[----:B------:R-:W-:Y:S01]  /*2360*/  LDSM.16.M88.4 R24, [R233+0x9100] ;  /* 0x00910000e918783b */ /* 0x000fe20000000200 */
[----:B-1----:R-:W-:Y:S03]  /*2370*/  HMMA.16816.F32.BF16 R56, R32, R48, RZ ;  /* 0x000000302038723c */ /* 0x002fe600000418ff */
[----:B------:R-:W1:Y:S04]  /*2380*/  LDSM.16.M88.4 R52, [R234] ;  /* 0x00000000ea34783b */ /* 0x000e680000000200 */
[----:B------:R-:W-:Y:S04]  /*2390*/  LDSM.16.M88.4 R84, [R234+0x800] ;  /* 0x00080000ea54783b */ /* 0x000fe80000000200 */
[----:B------:R-:W-:Y:S04]  /*23a0*/  LDSM.16.M88.4 R92, [R234+0x1000] ;  /* 0x00100000ea5c783b */ /* 0x000fe80000000200 */
[----:B------:R-:W-:Y:S04]  /*23b0*/  LDSM.16.M88.4 R100, [R234+0x1800] ;  /* 0x00180000ea64783b */ /* 0x000fe80000000200 */
[----:B------:R-:W-:Y:S04]  /*23c0*/  LDSM.16.M88.4 R108, [R234+0x2000] ;  /* 0x00200000ea6c783b */ /* 0x000fe80000000200 */
[----:B------:R-:W-:Y:S04]  /*23d0*/  LDSM.16.M88.4 R120, [R234+0x2800] ;  /* 0x00280000ea78783b */ /* 0x000fe80000000200 */
[----:B------:R-:W-:Y:S04]  /*23e0*/  LDSM.16.M88.4 R128, [R234+0x3000] ;  /* 0x00300000ea80783b */ /* 0x000fe80000000200 */
[----:B------:R-:W-:Y:S01]  /*23f0*/  @!PT LDS RZ, [RZ] ;  /* 0x00000000fffff984 */ /* 0x000fe20000000800 */
[----:B------:R-:W-:Y:S01]  /*2400*/  @!PT LDS RZ, [RZ] ;  /* 0x00000000fffff984 */ /* 0x000fe20000000800 */
[----:B------:R-:W-:Y:S01]  /*2410*/  @!PT LDS RZ, [RZ] ;  /* 0x00000000fffff984 */ /* 0x000fe20000000800 */
[----:B------:R2:W-:Y:S01]  /*2420*/  LDGSTS.E.BYPASS.LTC128B.128 [R197+0x100], [R14.64], !P0 ;  /* 0x001000000ec57fae */ /* 0x0005e2000c101d4c */
[----:B------:R-:W-:-:S03]  /*2430*/  ISETP.LT.OR P0, PT, R18, 0x41, P3 ;  /* 0x000000411200780c */ /* 0x000fc60001f01670 */
[----:B------:R2:W-:Y:S01]  /*2440*/  LDGSTS.E.BYPASS.LTC128B.128 [R197+0x900], [R12.64], !P2 ;  /* 0x009000000cc57fae */ /* 0x0005e2000d101d4c */
[----:B------:R-:W-:-:S03]  /*2450*/  LOP3.LUT P2, RZ, R17, 0x4, RZ, 0xc0, !PT ;  /* 0x0000000411ff7812 */ /* 0x000fc6000784c0ff */
[----:B------:R3:W-:Y:S01]  /*2460*/  LDGSTS.E.BYPASS.LTC128B.128 [R197+0x1100], [R8.64], !P4 ;  /* 0x0110000008c57fae */ /* 0x0007e2000e101d4c */
[C---:B------:R-:W-:Y:S02]  /*2470*/  ISETP.LT.OR P4, PT, R18.reuse, 0x51, P3 ;  /* 0x000000511200780c */ /* 0x040fe40001f81670 */
[----:B------:R-:W-:Y:S01]  /*2480*/  ISETP.LT.OR P3, PT, R18, 0x61, P3 ;  /* 0x000000611200780c */ /* 0x000fe20001f61670 */
[----:B------:R4:W-:Y:S01]  /*2490*/  LDGSTS.E.BYPASS.LTC128B.128 [R197+0x1900], [R6.64], !P1 ;  /* 0x0190000006c57fae */ /* 0x0009e2000c901d4c */
[----:B-1----:R-:W-:Y:S03]  /*24a0*/  HMMA.16816.F32.BF16 R56, R24, R52, R56 ;  /* 0x000000341838723c */ /* 0x002fe60000041838 */
[----:B------:R1:W-:Y:S05]  /*24b0*/  LDGSTS.E.BYPASS.LTC128B.128 [R197+0x2100], [R10.64], !P0 ;  /* 0x021000000ac57fae */ /* 0x0003ea000c101d4c */
[----:B--2---:R-:W-:Y:S01]  /*24c0*/  HMMA.16816.F32.BF16 R12, R36, R48, RZ ;  /* 0x00000030240c723c */ /* 0x004fe200000418ff */
[----:B---3--:R-:W-:-:S02]  /*24d0*/  IADD3 R8, P1, R0, R242, RZ ;  /* 0x000000f200087210 */ /* 0x008fc40007f3e0ff */
[----:B----4-:R-:W-:Y:S02]  /*24e0*/  MOV R7, 0x40 ;  /* 0x0000004000077802 */ /* 0x010fe40000000f00 */
[----:B------:R-:W-:Y:S02]  /*24f0*/  IADD3 R6, P0, R5, R242, RZ ;  /* 0x000000f205067210 */ /* 0x000fe40007f1e0ff */
[----:B------:R-:W-:Y:S02]  /*2500*/  SEL R0, R7, 0xffffffc0, !P2 ;  /* 0xffffffc007007807 */ /* 0x000fe40005000000 */
[-C--:B------:R-:W-:Y:S02]  /*2510*/  IADD3.X R9, R16, R241.reuse, RZ, P1, !PT ;  /* 0x000000f110097210 */ /* 0x080fe40000ffe4ff */
[----:B------:R-:W-:Y:S02]  /*2520*/  IADD3.X R7, R2, R241, RZ, P0, !PT ;  /* 0x000000f102077210 */ /* 0x000fe400007fe4ff */
[----:B------:R-:W-:Y:S01]  /*2530*/  IADD3 R229, R119, R0, RZ ;  /* 0x0000000077e57210 */ /* 0x000fe20007ffe0ff */
[----:B------:R1:W-:Y:S01]  /*2540*/  LDGSTS.E.BYPASS.LTC128B.128 [R197+0x2900], [R8.64], !P4 ;  /* 0x0290000008c57fae */ /* 0x0003e2000e101d4c */
[----:B------:R-:W-:-:S02]  /*2550*/  IADD3 R228, R0, R234, RZ ;  /* 0x000000ea00e47210 */ /* 0x000fc40007ffe0ff */
[----:B------:R-:W-:Y:S01]  /*2560*/  IADD3 R2, R197, 0x100, RZ ;  /* 0x00000100c5027810 */ /* 0x000fe20007ffe0ff */
[----:B------:R2:W-:Y:S06]  /*2570*/  LDGSTS.E.BYPASS.LTC128B.128 [R197+0x3100], [R6.64], !P3 ;  /* 0x0310000006c57fae */ /* 0x0005ec000d901d4c */
[----:B------:R-:W-:Y:S01]  /*2580*/  HMMA.16816.F32.BF16 R60, R28, R52, R12 ;  /* 0x000000341c3c723c */ /* 0x000fe2000004180c */
[----:B------:R-:W-:Y:S01]  /*2590*/  PLOP3.LUT P0, PT, PT, PT, UP0, 0x80, 0x0 ;  /* 0x000000000000781c */ /* 0x000fe20003f0f008 */
[----:B------:R-:W-:Y:S01]  /*25a0*/  LDSM.16.M88.4 R40, [R229+0x3900] ;  /* 0x00390000e528783b */ /* 0x000fe20000000200 */
[----:B------:R-:W-:-:S03]  /*25b0*/  ISETP.GT.AND P4, PT, R198, 0x6f, PT ;  /* 0x0000006fc600780c */ /* 0x000fc60003f84270 */
[----:B------:R-:W3:Y:S04]  /*25c0*/  LDSM.16.M88.4 R20, [R231+0x7100] ;  /* 0x00710000e714783b */ /* 0x000ee80000000200 */
[----:B------:R-:W4:Y:S04]  /*25d0*/  LDSM.16.M88.4 R16, [R231+0x9100] ;  /* 0x00910000e710783b */ /* 0x000f280000000200 */
[----:B------:R-:W-:Y:S04]  /*25e0*/  LDSM.16.M88.4 R44, [R228] ;  /* 0x00000000e42c783b */ /* 0x000fe80000000200 */
[----:B------:R-:W5:Y:S04]  /*25f0*/  LDSM.16.M88.4 R12, [R232+0x7100] ;  /* 0x00710000e80c783b */ /* 0x000f680000000200 */
[----:B-1----:R-:W1:Y:S04]  /*2600*/  LDSM.16.M88.4 R8, [R232+0x9100] ;  /* 0x00910000e808783b */ /* 0x002e680000000200 */
[----:B------:R-:W0:Y:S04]  /*2610*/  LDGDEPBAR ;  /* 0x00000000000079af */ /* 0x000e280000000000 */
[----:B------:R-:W-:Y:S01]  /*2620*/  STL [R1+0x8], R2 ;  /* 0x0000080201007387 */ /* 0x000fe20000100800 */
[----:B---3--:R-:W-:Y:S08]  /*2630*/  HMMA.16816.F32.BF16 R64, R20, R40, R60 ;  /* 0x000000281440723c */ /* 0x008ff0000004183c */
[----:B------:R-:W-:Y:S08]  /*2640*/  HMMA.16816.F32.BF16 R60, R32, R50, RZ ;  /* 0x00000032203c723c */ /* 0x000ff000000418ff */
[----:B----4-:R-:W-:Y:S08]  /*2650*/  HMMA.16816.F32.BF16 R48, R16, R40, R56 ;  /* 0x000000281030723c */ /* 0x010ff00000041838 */
[----:B------:R-:W-:Y:S08]  /*2660*/  HMMA.16816.F32.BF16 R56, R28, R54, R68 ;  /* 0x000000361c38723c */ /* 0x000ff00000041844 */
[----:B-----5:R-:W-:Y:S08]  /*2670*/  HMMA.16816.F32.BF16 R68, R12, R44, R64 ;  /* 0x0000002c0c44723c */ /* 0x020ff00000041840 */
[----:B------:R-:W-:Y:S08]  /*2680*/  HMMA.16816.F32.BF16 R64, R24, R54, R60 ;  /* 0x000000361840723c */ /* 0x000ff0000004183c */
[----:B------:R-:W-:Y:S08]  /*2690*/  HMMA.16816.F32.BF16 R60, R36, R80, RZ ;  /* 0x00000050243c723c */ /* 0x000ff000000418ff */
[----:B-1----:R-:W-:Y:S01]  /*26a0*/  HMMA.16816.F32.BF16 R76, R8, R44, R48 ;  /* 0x0000002c084c723c */ /* 0x002fe20000041830 */
[----:B------:R-:W1:Y:S01]  /*26b0*/  LDSM.16.M88.4 R48, [R229+0x4100] ;  /* 0x00410000e530783b */ /* 0x000e620000000200 */
[----:B------:R-:W-:-:S04]  /*26c0*/  FMUL.FTZ R0, R68, c[0x0][0x320] ;  /* 0x0000c80044007a20 */ /* 0x000fc80000410000 */
[----:B------:R3:W4:Y:S02]  /*26d0*/  MUFU.TANH R194, R0 ;  /* 0x0000000000c27308 */ /* 0x0007240000002400 */
[----:B------:R-:W-:Y:S08]  /*26e0*/  HMMA.16816.F32.BF16 R52, R20, R42, R56 ;  /* 0x0000002a1434723c */ /* 0x000ff00000041838 */
[----:B------:R-:W-:Y:S01]  /*26f0*/  HMMA.16816.F32.BF16 R56, R32, R80, RZ ;  /* 0x000000502038723c */ /* 0x000fe200000418ff */
[----:B---3--:R-:W-:-:S07]  /*2700*/  FMUL.FTZ R0, R69, c[0x0][0x320] ;  /* 0x0000c80045007a20 */ /* 0x008fce0000410000 */
[----:B------:R-:W-:Y:S01]  /*2710*/  HMMA.16816.F32.BF16 R60, R28, R84, R60 ;  /* 0x000000541c3c723c */ /* 0x000fe2000004183c */
[----:B------:R3:W1:Y:S07]  /*2720*/  MUFU.TANH R193, R0 ;  /* 0x0000000000c17308 */ /* 0x00066e0000002400 */
[----:B------:R-:W-:Y:S01]  /*2730*/  HMMA.16816.F32.BF16 R64, R16, R42, R64 ;  /* 0x0000002a1040723c */ /* 0x000fe20000041840 */
[----:B------:R-:W5:Y:S01]  /*2740*/  LDSM.16.M88.4 R40, [R228+0x800] ;  /* 0x00080000e428783b */ /* 0x000f620000000200 */
[----:B---3--:R-:W-:-:S04]  /*2750*/  FMUL.FTZ R0, R70, c[0x0][0x320] ;  /* 0x0000c80046007a20 */ /* 0x008fc80000410000 */
[----:B------:R3:W2:Y:S10]  /*2760*/  MUFU.TANH R192, R0 ;  /* 0x0000000000c07308 */ /* 0x0006b40000002400 */
[----:B-1----:R-:W-:Y:S08]  /*2770*/  HMMA.16816.F32.BF16 R60, R20, R48, R60 ;  /* 0x00000030143c723c */ /* 0x002ff0000004183c */
[----:B------:R-:W-:Y:S01]  /*2780*/  HMMA.16816.F32.BF16 R72, R8, R46, R64 ;  /* 0x0000002e0848723c */ /* 0x000fe20000041840 */
[----:B---3--:R-:W-:-:S07]  /*2790*/  FMUL.FTZ R0, R71, c[0x0][0x320] ;  /* 0x0000c80047007a20 */ /* 0x008fce0000410000 */
[----:B------:R-:W-:Y:S01]  /*27a0*/  HMMA.16816.F32.BF16 R68, R12, R46, R52 ;  /* 0x0000002e0c44723c */ /* 0x000fe20000041834 */
[----:B------:R1:W3:Y:S07]  /*27b0*/  MUFU.TANH R191, R0 ;  /* 0x0000000000bf7308 */ /* 0x0002ee0000002400 */
[----:B------:R-:W-:Y:S08]  /*27c0*/  HMMA.16816.F32.BF16 R52, R24, R84, R56 ;  /* 0x000000541834723c */ /* 0x000ff00000041838 */
[----:B------:R-:W-:Y:S01]  /*27d0*/  HMMA.16816.F32.BF16 R56, R36, R82, RZ ;  /* 0x000000522438723c */ /* 0x000fe200000418ff */
[----:B-1----:R-:W-:-:S04]  /*27e0*/  FMUL.FTZ R0, R76, c[0x0][0x320] ;  /* 0x0000c8004c007a20 */ /* 0x002fc80000410000 */
[----:B------:R1:W1:Y:S03]  /*27f0*/  MUFU.TANH R190, R0 ;  /* 0x0000000000be7308 */ /* 0x0002660000002400 */
[----:B------:R-:W-:Y:S08]  /*2800*/  HMMA.16816.F32.BF16 R64, R32, R82, RZ ;  /* 0x000000522040723c */ /* 0x000ff000000418ff */
[----:B------:R-:W-:Y:S01]  /*2810*/  HMMA.16816.F32.BF16 R44, R16, R48, R52 ;  /* 0x00000030102c723c */ /* 0x000fe20000041834 */
[----:B-1----:R-:W-:-:S07]  /*2820*/  FMUL.FTZ R0, R77, c[0x0][0x320] ;  /* 0x0000c8004d007a20 */ /* 0x002fce0000410000 */
[-C--:B------:R-:W-:Y:S01]  /*2830*/  HMMA.16816.F32.BF16 R52, R28, R86.reuse, R56 ;  /* 0x000000561c34723c */ /* 0x080fe20000041838 */
[----:B------:R1:W1:Y:S07]  /*2840*/  MUFU.TANH R189, R0 ;  /* 0x0000000000bd7308 */ /* 0x00026e0000002400 */
[----:B------:R-:W-:Y:S08]  /*2850*/  HMMA.16816.F32.BF16 R64, R24, R86, R64 ;  /* 0x000000561840723c */ /* 0x000ff00000041840 */
[----:B------:R-:W-:Y:S01]  /*2860*/  HMMA.16816.F32.BF16 R56, R32, R88, RZ ;  /* 0x000000582038723c */ /* 0x000fe200000418ff */
[----:B-1----:R-:W-:-:S04]  /*2870*/  FMUL.FTZ R0, R78, c[0x0][0x320] ;  /* 0x0000c8004e007a20 */ /* 0x002fc80000410000 */
[----:B------:R1:W1:Y:S03]  /*2880*/  MUFU.TANH R185, R0 ;  /* 0x0000000000b97308 */ /* 0x0002660000002400 */
[-C--:B------:R-:W-:Y:S08]  /*2890*/  HMMA.16816.F32.BF16 R52, R20, R50.reuse, R52 ;  /* 0x000000321434723c */ /* 0x080ff00000041834 */
        /* <DEDUP_REMOVED lines=239> */
[----:B------:R-:W-:Y:S07]  /*3790*/  HMMA.16816.F32.BF16 R36, R24, R130, R52 ;  /* 0x000000821824723c */ /* 0x000fee0000041834 */
        /* <DEDUP_REMOVED lines=10> */
[----:B------:R-:W-:Y:S01]  /*3840*/  HMMA.16816.F32.BF16 R56, R32, R124, RZ ;  /* 0x0000007c2038723c */ /* 0x000fe200000418ff */
[----:B-----5:R-:W-:-:S06]  /*3850*/  FMUL.FTZ R0, R72, c[0x0][0x320] ;  /* 0x0000c80048007a20 */ /* 0x020fcc0000410000 */
[----:B------:R5:W1:Y:S11]  /*3860*/  MUFU.TANH R86, R0 ;  /* 0x0000000000567308 */ /* 0x000a760000002400 */
[----:B------:R-:W-:Y:S06]  /*3870*/  @!UPT UIADD3 URZ, URZ, URZ, URZ ;  /* 0x0000003f3f3ff290 */ /* 0x000fec000fffe03f */
        /* <DEDUP_REMOVED lines=29> */
[----:B------:R-:W2:Y:S01]  /*3a50*/  MUFU.TANH R62, R68 ;  /* 0x00000044003e7308 */ /* 0x000ea20000002400 */
[----:B-----5:R-:W-:-:S07]  /*3a60*/  FMUL.FTZ R0, R67, c[0x0][0x320] ;  /* 0x0000c80043007a20 */ /* 0x020fce0000410000 */
[----:B------:R-:W2:Y:S01]  /*3a70*/  MUFU.TANH R61, R69 ;  /* 0x00000045003d7308 */ /* 0x000ea20000002400 */
[-C--:B-1----:R-:W-:Y:S07]  /*3a80*/  HMMA.16816.F32.BF16 R40, R12, R48.reuse, R40 ;  /* 0x000000300c28723c */ /* 0x082fee0000041828 */
[----:B------:R-:W1:Y:S01]  /*3a90*/  MUFU.TANH R60, R70 ;  /* 0x00000046003c7308 */ /* 0x000e620000002400 */
[----:B------:R-:W-:Y:S07]  /*3aa0*/  HMMA.16816.F32.BF16 R24, R8, R48, R32 ;  /* 0x000000300818723c */ /* 0x000fee0000041820 */
[----:B------:R-:W1:Y:S01]  /*3ab0*/  MUFU.TANH R71, R71 ;  /* 0x0000004700477308 */ /* 0x000e620000002400 */
[-C--:B------:R-:W-:Y:S07]  /*3ac0*/  HMMA.16816.F32.BF16 R12, R12, R50.reuse, R20 ;  /* 0x000000320c0c723c */ /* 0x080fee0000041814 */
[----:B------:R5:W1:Y:S01]  /*3ad0*/  MUFU.TANH R30, R0 ;  /* 0x00000000001e7308 */ /* 0x000a620000002400 */
[----:B------:R-:W-:Y:S01]  /*3ae0*/  HMMA.16816.F32.BF16 R8, R8, R50, R16 ;  /* 0x000000320808723c */ /* 0x000fe20000041810 */
[----:B------:R-:W-:-:S02]  /*3af0*/  FMUL.FTZ R40, R40, c[0x0][0x320] ;  /* 0x0000c80028287a20 */ /* 0x000fc40000410000 */
[----:B------:R-:W-:Y:S02]  /*3b00*/  FMUL.FTZ R41, R41, c[0x0][0x320] ;  /* 0x0000c80029297a20 */ /* 0x000fe40000410000 */
[----:B------:R-:W-:Y:S02]  /*3b10*/  FMUL.FTZ R42, R42, c[0x0][0x320] ;  /* 0x0000c8002a2a7a20 */ /* 0x000fe40000410000 */
[----:B------:R-:W-:Y:S01]  /*3b20*/  FMUL.FTZ R43, R43, c[0x0][0x320] ;  /* 0x0000c8002b2b7a20 */ /* 0x000fe20000410000 */
[----:B------:R-:W1:Y:S01]  /*3b30*/  MUFU.TANH R40, R40 ;  /* 0x0000002800287308 */ /* 0x000e620000002400 */
[----:B------:R-:W-:Y:S02]  /*3b40*/  FMUL.FTZ R24, R24, c[0x0][0x320] ;  /* 0x0000c80018187a20 */ /* 0x000fe40000410000 */
[----:B------:R-:W-:Y:S02]  /*3b50*/  FMUL.FTZ R25, R25, c[0x0][0x320] ;  /* 0x0000c80019197a20 */ /* 0x000fe40000410000 */
[----:B------:R-:W-:Y:S01]  /*3b60*/  FMUL.FTZ R26, R26, c[0x0][0x320] ;  /* 0x0000c8001a1a7a20 */ /* 0x000fe20000410000 */
[----:B-----5:R-:W-:Y:S01]  /*3b70*/  LOP3.LUT R0, R117, R116, RZ, 0xfc, !PT ;  /* 0x0000007475007212 */ /* 0x020fe200078efcff */
[----:B------:R-:W-:Y:S01]  /*3b80*/  FMUL.FTZ R27, R27, c[0x0][0x320] ;  /* 0x0000c8001b1b7a20 */ /* 0x000fe20000410000 */
[----:B------:R1:W1:Y:S01]  /*3b90*/  MUFU.TANH R47, R43 ;  /* 0x0000002b002f7308 */ /* 0x0002620000002400 */
[----:B------:R-:W-:-:S02]  /*3ba0*/  FMUL.FTZ R12, R12, c[0x0][0x320] ;  /* 0x0000c8000c0c7a20 */ /* 0x000fc40000410000 */
[----:B------:R-:W-:Y:S02]  /*3bb0*/  FMUL.FTZ R13, R13, c[0x0][0x320] ;  /* 0x0000c8000d0d7a20 */ /* 0x000fe40000410000 */
[----:B------:R-:W-:Y:S02]  /*3bc0*/  FMUL.FTZ R14, R14, c[0x0][0x320] ;  /* 0x0000c8000e0e7a20 */ /* 0x000fe40000410000 */
[----:B------:R-:W-:Y:S01]  /*3bd0*/  FMUL.FTZ R15, R15, c[0x0][0x320] ;  /* 0x0000c8000f0f7a20 */ /* 0x000fe20000410000 */
[----:B------:R-:W1:Y:S01]  /*3be0*/  MUFU.TANH R41, R41 ;  /* 0x0000002900297308 */ /* 0x000e620000002400 */
[----:B------:R-:W-:Y:S02]  /*3bf0*/  FMUL.FTZ R8, R8, c[0x0][0x320] ;  /* 0x0000c80008087a20 */ /* 0x000fe40000410000 */
[----:B------:R-:W-:Y:S02]  /*3c00*/  FMUL.FTZ R9, R9, c[0x0][0x320] ;  /* 0x0000c80009097a20 */ /* 0x000fe40000410000 */
[----:B------:R-:W-:-:S02]  /*3c10*/  FMUL.FTZ R10, R10, c[0x0][0x320] ;  /* 0x0000c8000a0a7a20 */ /* 0x000fc40000410000 */
[----:B------:R-:W-:Y:S01]  /*3c20*/  FMUL.FTZ R11, R11, c[0x0][0x320] ;  /* 0x0000c8000b0b7a20 */ /* 0x000fe20000410000 */
        /* <DEDUP_REMOVED lines=37> */
[----:B------:R-:W-:Y:S01]  /*3e80*/  IMAD R5, R5, c[0x0][0x1f0], RZ ;  /* 0x00007c0005057a24 */ /* 0x000fe200078e02ff */
[----:B------:R-:W-:-:S03]  /*3e90*/  IADD3 R2, P2, R6, UR20, RZ ;  /* 0x0000001406027c10 */ /* 0x000fc6000ff5e0ff */
[----:B------:R-:W-:Y:S01]  /*3ea0*/  IMAD R6, R243, c[0x0][0x1f4], R5 ;  /* 0x00007d00f3067a24 */ /* 0x000fe200078e0205 */
[----:B------:R-:W-:-:S04]  /*3eb0*/  LEA R5, P1, R2, c[0x0][0x1c8], 0x1 ;  /* 0x0000720002057a11 */ /* 0x000fc800078208ff */
[----:B------:R-:W-:Y:S01]  /*3ec0*/  IADD3.X R6, R7, UR19, R6, P2, !PT ;  /* 0x0000001307067c10 */ /* 0x000fe200097fe406 */
[----:B------:R-:W1:Y:S03]  /*3ed0*/  SHFL.IDX PT, R8, R5, RZ, 0x181f ;  /* 0x00181fff05087589 */ /* 0x000e6600000e0000 */
[----:B------:R-:W-:Y:S01]  /*3ee0*/  LEA.HI.X R2, R2, c[0x0][0x1cc], R6, 0x1, P1 ;  /* 0x0000730002027a11 */ /* 0x000fe200008f0c06 */
[----:B------:R-:W-:Y:S04]  /*3ef0*/  SHFL.IDX PT, R14, R5, 0x2, 0x181f ;  /* 0x00581f00050e7f89 */ /* 0x000fe800000e0000 */
[----:B------:R-:W2:Y:S04]  /*3f00*/  SHFL.IDX PT, R6, R5, 0x1, 0x181f ;  /* 0x00381f0005067f89 */ /* 0x000ea800000e0000 */
[----:B------:R-:W3:Y:S04]  /*3f10*/  SHFL.IDX PT, R9, R2, RZ, 0x181f ;  /* 0x00181fff02097589 */ /* 0x000ee800000e0000 */
[----:B------:R-:W4:Y:S04]  /*3f20*/  SHFL.IDX PT, R7, R2, 0x1, 0x181f ;  /* 0x00381f0002077f89 */ /* 0x000f2800000e0000 */
[----:B------:R-:W5:Y:S04]  /*3f30*/  SHFL.IDX PT, R12, R5, 0x3, 0x181f ;  /* 0x00781f00050c7f89 */ /* 0x000f6800000e0000 */
[----:B------:R-:W5:Y:S01]  /*3f40*/  SHFL.IDX PT, R11, R2, 0x2, 0x181f ;  /* 0x00581f00020b7f89 */ /* 0x000f6200000e0000 */
[----:B-1----:R-:W-:-:S03]  /*3f50*/  IADD3 R8, P2, R8, R242, RZ ;  /* 0x000000f208087210 */ /* 0x002fc60007f5e0ff */
[----:B------:R-:W1:Y:S04]  /*3f60*/  SHFL.IDX PT, R10, R5, 0x4, 0x181f ;  /* 0x00981f00050a7f89 */ /* 0x000e6800000e0000 */
[----:B------:R-:W-:Y:S01]  /*3f70*/  SHFL.IDX PT, R13, R5, 0x5, 0x181f ;  /* 0x00b81f00050d7f89 */ /* 0x000fe200000e0000 */
[----:B--2---:R-:W-:-:S03]  /*3f80*/  IADD3 R6, P1, R6, R242, RZ ;  /* 0x000000f206067210 */ /* 0x004fc60007f3e0ff */
[----:B------:R-:W-:Y:S01]  /*3f90*/  SHFL.IDX PT, R18, R2, 0x3, 0x181f ;  /* 0x00781f0002127f89 */ /* 0x000fe200000e0000 */
[--C-:B---3--:R-:W-:Y:S01]  /*3fa0*/  IMAD.X R9, R9, 0x1, R241.reuse, P2 ;  /* 0x0000000109097824 */ /* 0x108fe200010e06f1 */
[----:B------:R-:W-:Y:S02]  /*3fb0*/  IADD3 R14, P2, R14, R242, RZ ;  /* 0x000000f20e0e7210 */ /* 0x000fe40007f5e0ff */
[----:B------:R-:W-:Y:S01]  /*3fc0*/  SHFL.IDX PT, R5, R5, 0x6, 0x181f ;  /* 0x00d81f0005057f89 */ /* 0x000fe200000e0000 */
[----:B----4-:R-:W-:-:S03]  /*3fd0*/  IMAD.X R7, R7, 0x1, R241, P1 ;  /* 0x0000000107077824 */ /* 0x010fc600008e06f1 */
[----:B------:R-:W2:Y:S01]  /*3fe0*/  SHFL.IDX PT, R17, R2, 0x4, 0x181f ;  /* 0x00981f0002117f89 */ /* 0x000ea200000e0000 */
[----:B-----5:R-:W-:-:S03]  /*3ff0*/  IADD3 R12, P1, R12, R242, RZ ;  /* 0x000000f20c0c7210 */ /* 0x020fc60007f3e0ff */
[----:B------:R-:W3:Y:S01]  /*4000*/  SHFL.IDX PT, R16, R2, 0x5, 0x181f ;  /* 0x00b81f0002107f89 */ /* 0x000ee200000e0000 */
[----:B------:R-:W-:-:S03]  /*4010*/  IMAD.X R15, R11, 0x1, R241, P2 ;  /* 0x000000010b0f7824 */ /* 0x000fc600010e06f1 */
[----:B------:R-:W4:Y:S01]  /*4020*/  SHFL.IDX PT, R2, R2, 0x6, 0x181f ;  /* 0x00d81f0002027f89 */ /* 0x000f2200000e0000 */
[----:B-1----:R-:W-:-:S03]  /*4030*/  IADD3 R10, P3, R10, R242, RZ ;  /* 0x000000f20a0a7210 */ /* 0x002fc60007f7e0ff */
[----:B------:R1:W-:Y:S04]  /*4040*/  LDGSTS.E.BYPASS.LTC128B.128 [R197+0x3900], [R8.64], !P6 ;  /* 0x0390000008c57fae */ /* 0x0003e8000f101d4c */
[----:B------:R5:W-:Y:S04]  /*4050*/  LDGSTS.E.BYPASS.LTC128B.128 [R197+0x4100], [R6.64], !P6 ;  /* 0x0410000006c57fae */ /* 0x000be8000f101d4c */
[----:B------:R4:W-:Y:S01]  /*4060*/  LDGSTS.E.BYPASS.LTC128B.128 [R197+0x4900], [R14.64], !P6 ;  /* 0x049000000ec57fae */ /* 0x0009e2000f101d4c */
[--C-:B--2---:R-:W-:Y:S01]  /*4070*/  IMAD.X R11, R17, 0x1, R241.reuse, P3 ;  /* 0x00000001110b7824 */ /* 0x104fe200018e06f1 */
[-C--:B-1----:R-:W-:Y:S01]  /*4080*/  IADD3 R8, P2, R13, R242.reuse, RZ ;  /* 0x000000f20d087210 */ /* 0x082fe20007f5e0ff */
[----:B------:R-:W-:Y:S01]  /*4090*/  IMAD.X R13, R18, 0x1, R241, P1 ;  /* 0x00000001120d7824 */ /* 0x000fe200008e06f1 */
[----:B-----5:R-:W-:-:S03]  /*40a0*/  IADD3 R6, P1, R5, R242, RZ ;  /* 0x000000f205067210 */ /* 0x020fc60007f3e0ff */
[--C-:B---3--:R-:W-:Y:S01]  /*40b0*/  IMAD.X R9, R16, 0x1, R241.reuse, P2 ;  /* 0x0000000110097824 */ /* 0x108fe200010e06f1 */
[----:B------:R1:W-:Y:S01]  /*40c0*/  LDGSTS.E.BYPASS.LTC128B.128 [R197+0x5100], [R12.64], !P6 ;  /* 0x051000000cc57fae */ /* 0x0003e2000f101d4c */
[----:B----4-:R-:W-:-:S03]  /*40d0*/  IMAD.X R7, R2, 0x1, R241, P1 ;  /* 0x0000000102077824 */ /* 0x010fc600008e06f1 */
[----:B------:R1:W-:Y:S04]  /*40e0*/  LDGSTS.E.BYPASS.LTC128B.128 [R197+0x5900], [R10.64], !P6 ;  /* 0x059000000ac57fae */ /* 0x0003e8000f101d4c */
[----:B------:R1:W-:Y:S04]  /*40f0*/  LDGSTS.E.BYPASS.LTC128B.128 [R197+0x6100], [R8.64], !P6 ;  /* 0x0610000008c57fae */ /* 0x0003e8000f101d4c */
[----:B------:R1:W-:Y:S02]  /*4100*/  LDGSTS.E.BYPASS.LTC128B.128 [R197+0x6900], [R6.64], !P6 ;  /* 0x0690000006c57fae */ /* 0x0003e4000f101d4c */
.L_x_33:
[----:B--234-:R-:W-:Y:S01]  /*4110*/  LOP3.LUT R2, R195, 0xffffffe0, RZ, 0xc0, !PT ;  /* 0xffffffe0c3027812 */ /* 0x01cfe200078ec0ff */
[----:B-1----:R-:W-:Y:S01]  /*4120*/  IMAD.MOV.U32 R7, RZ, RZ, -0x2 ;  /* 0xfffffffeff077424 */ /* 0x002fe200078e00ff */
[----:B------:R-:W0:Y:S01]  /*4130*/  LDGDEPBAR ;  /* 0x00000000000079af */ /* 0x000e220000000000 */
[----:B------:R-:W-:-:S02]  /*4140*/  IMAD.SHL.U32 R224, R0, 0x2, RZ ;  /* 0x0000000200e07824 */ /* 0x000fc400078e00ff */
[----:B------:R-:W-:Y:S02]  /*4150*/  IMAD.IADD R2, R196, 0x1, -R2 ;  /* 0x00000001c4027824 */ /* 0x000fe400078e0a02 */
[--C-:B------:R-:W-:Y:S02]  /*4160*/  IMAD R225, R4, 0x2, R224.reuse ;  /* 0x0000000204e17824 */ /* 0x100fe400078e02e0 */
[C---:B------:R-:W-:Y:S01]  /*4170*/  IMAD R227, R3.reuse, 0x2, R224 ;  /* 0x0000000203e37824 */ /* 0x040fe200078e02e0 */
[----:B------:R-:W-:Y:S01]  /*4180*/  SHF.R.S32.HI R5, RZ, 0x1f, R2 ;  /* 0x0000001fff057819 */ /* 0x000fe20000011402 */
[----:B------:R-:W-:-:S03]  /*4190*/  IMAD R226, R3, 0x2, R225 ;  /* 0x0000000203e27824 */ /* 0x000fc600078e02e1 */
[----:B------:R-:W-:-:S04]  /*41a0*/  LEA.HI R5, R5, R2, RZ, 0x2 ;  /* 0x0000000205057211 */ /* 0x000fc800078f10ff */
[----:B------:R-:W-:-:S05]  /*41b0*/  LOP3.LUT R5, R5, 0x7ffffffc, RZ, 0xc0, !PT ;  /* 0x7ffffffc05057812 */ /* 0x000fca00078ec0ff */
[----:B------:R-:W-:-:S04]  /*41c0*/  IMAD.IADD R2, R2, 0x1, -R5 ;  /* 0x0000000102027824 */ /* 0x000fc800078e0a05 */
[----:B------:R-:W-:-:S05]  /*41d0*/  IMAD R2, R2, R7, UR18 ;  /* 0x0000001202027e24 */ /* 0x000fca000f8e0207 */
[C---:B------:R-:W-:Y:S02]  /*41e0*/  ISETP.GT.AND P3, PT, R2.reuse, 0x8, PT ;  /* 0x000000080200780c */ /* 0x040fe40003f64270 */
[C---:B------:R-:W-:Y:S02]  /*41f0*/  ISETP.GT.AND P2, PT, R2.reuse, RZ, PT ;  /* 0x000000ff0200720c */ /* 0x040fe40003f44270 */
        /* <DEDUP_REMOVED lines=25> */
[----:B------:R-:W-:Y:S02]  /*4390*/  ISETP.GT.AND P2, PT, R2, 0x18, PT ;  /* 0x000000180200780c */ /* 0x000fe40003f44270 */
[----:B------:R-:W-:Y:S02]  /*43a0*/  FSEL R68, R169, -INF , P1 ;  /* 0xff800000a9447808 */ /* 0x000fe40000800000 */
[----:B------:R-:W-:-:S02]  /*43b0*/  FSEL R36, R174, -INF , P1 ;  /* 0xff800000ae247808 */ /* 0x000fc40000800000 */
[----:B------:R-:W-:Y:S02]  /*43c0*/  FSEL R99, R176, -INF , P1 ;  /* 0xff800000b0637808 */ /* 0x000fe40000800000 */
[----:B------:R-:W-:Y:S02]  /*43d0*/  FSEL R75, R180, -INF , P1 ;  /* 0xff800000b44b7808 */ /* 0x000fe40000800000 */
        /* <DEDUP_REMOVED lines=30> */
[----:B------:R-:W-:Y:S02]  /*45c0*/  FMNMX.FTZ R5, R11, R12, !PT ;  /* 0x0000000c0b057209 */ /* 0x000fe40007810000 */
[----:B------:R-:W-:Y:S02]  /*45d0*/  FSEL R193, R73, -INF , P3 ;  /* 0xff80000049c17808 */ /* 0x000fe40001800000 */
[----:B------:R-:W-:Y:S02]  /*45e0*/  FMNMX.FTZ R73, R10, R25, !PT ;  /* 0x000000190a497209 */ /* 0x000fe40007810000 */
[----:B------:R-:W-:-:S02]  /*45f0*/  FMNMX.FTZ R5, R13, R5, !PT ;  /* 0x000000050d057209 */ /* 0x000fc40007810000 */
[----:B------:R-:W-:Y:S02]  /*4600*/  FMNMX.FTZ R73, R26, R73, !PT ;  /* 0x000000491a497209 */ /* 0x000fe40007810000 */
[----:B------:R-:W-:Y:S02]  /*4610*/  FMNMX.FTZ R5, R14, R5, !PT ;  /* 0x000000050e057209 */ /* 0x000fe40007810000 */
[----:B------:R-:W-:Y:S02]  /*4620*/  FMNMX.FTZ R73, R27, R73, !PT ;  /* 0x000000491b497209 */ /* 0x000fe40007810000 */
[----:B------:R-:W-:Y:S02]  /*4630*/  FMNMX.FTZ R5, R36, R5, !PT ;  /* 0x0000000524057209 */ /* 0x000fe40007810000 */
[----:B------:R-:W-:Y:S02]  /*4640*/  FMNMX.FTZ R73, R75, R73, !PT ;  /* 0x000000494b497209 */ /* 0x000fe40007810000 */
[----:B------:R-:W-:-:S02]  /*4650*/  FSEL R38, R166, -INF , P2 ;  /* 0xff800000a6267808 */ /* 0x000fc40001000000 */
[----:B------:R-:W-:Y:S02]  /*4660*/  FSEL R117, R168, -INF , P2 ;  /* 0xff800000a8757808 */ /* 0x000fe40001000000 */
[----:B------:R-:W-:Y:S02]  /*4670*/  ISETP.GT.AND P2, PT, R2, 0x21, PT ;  /* 0x000000210200780c */ /* 0x000fe40003f44270 */
[----:B------:R-:W-:Y:S02]  /*4680*/  FMNMX.FTZ R73, R96, R73, !PT ;  /* 0x0000004960497209 */ /* 0x000fe40007810000 */
[----:B------:R-:W-:Y:S02]  /*4690*/  FMNMX.FTZ R5, R37, R5, !PT ;  /* 0x0000000525057209 */ /* 0x000fe40007810000 */
[----:B------:R-:W-:Y:S02]  /*46a0*/  FSEL R130, R137, -INF , P2 ;  /* 0xff80000089827808 */ /* 0x000fe40001000000 */
[----:B------:R-:W-:-:S02]  /*46b0*/  FMNMX.FTZ R73, R97, R73, !PT ;  /* 0x0000004961497209 */ /* 0x000fc40007810000 */
[----:B------:R-:W-:Y:S02]  /*46c0*/  FMNMX.FTZ R5, R38, R5, !PT ;  /* 0x0000000526057209 */ /* 0x000fe40007810000 */
[----:B------:R-:W-:Y:S02]  /*46d0*/  FSEL R134, R134, -INF , P2 ;  /* 0xff80000086867808 */ /* 0x000fe40001000000 */
[----:B------:R-:W-:Y:S02]  /*46e0*/  FSEL R142, R142, -INF , P2 ;  /* 0xff8000008e8e7808 */ /* 0x000fe40001000000 */
[----:B------:R-:W-:Y:S02]  /*46f0*/  FSEL R137, R161, -INF , P2 ;  /* 0xff800000a1897808 */ /* 0x000fe40001000000 */
        /* <DEDUP_REMOVED lines=36> */
[----:B------:R-:W-:Y:S02]  /*4940*/  FMNMX.FTZ R73, R138, R73, !PT ;  /* 0x000000498a497209 */ /* 0x000fe40007810000 */
[----:B------:R-:W-:-:S02]  /*4950*/  FMNMX.FTZ R5, R131, R5, !PT ;  /* 0x0000000583057209 */ /* 0x000fc40007810000 */
[C---:B------:R-:W-:Y:S02]  /*4960*/  ISETP.GT.AND P1, PT, R2.reuse, 0x49, PT ;  /* 0x000000490200780c */ /* 0x040fe40003f24270 */
[----:B------:R-:W-:Y:S02]  /*4970*/  ISETP.GT.AND P2, PT, R2, 0x51, PT ;  /* 0x000000510200780c */ /* 0x000fe40003f44270 */
[----:B------:R-:W-:Y:S02]  /*4980*/  FMNMX.FTZ R6, R68, R6, !PT ;  /* 0x0000000644067209 */ /* 0x000fe40007810000 */
[----:B------:R-:W-:Y:S02]  /*4990*/  FMNMX.FTZ R73, R139, R73, !PT ;  /* 0x000000498b497209 */ /* 0x000fe40007810000 */
[----:B------:R-:W-:Y:S02]  /*49a0*/  FMNMX.FTZ R5, R132, R5, !PT ;  /* 0x0000000584057209 */ /* 0x000fe40007810000 */
        /* <DEDUP_REMOVED lines=12> */
[----:B------:R-:W-:-:S02]  /*4a70*/  ISETP.GT.AND P1, PT, R2, 0x58, PT ;  /* 0x000000580200780c */ /* 0x000fc40003f24270 */
        /* <DEDUP_REMOVED lines=17> */
[----:B------:R-:W-:-:S02]  /*4b90*/  ISETP.GT.AND P1, PT, R2, 0x61, PT ;  /* 0x000000610200780c */ /* 0x000fc40003f24270 */
[C---:B------:R-:W-:Y:S02]  /*4ba0*/  ISETP.GT.AND P3, PT, R2.reuse, 0x68, PT ;  /* 0x000000680200780c */ /* 0x040fe40003f64270 */
[----:B------:R-:W-:Y:S02]  /*4bb0*/  ISETP.GT.AND P2, PT, R2, 0x69, PT ;  /* 0x000000690200780c */ /* 0x000fe40003f44270 */
        /* <DEDUP_REMOVED lines=52> */
[----:B------:R-:W-:Y:S01]  /*4f00*/  FSEL R184, R28, -INF , P2 ;  /* 0xff8000001cb87808 */ /* 0x000fe20001000000 */
[----:B------:R-:W-:Y:S01]  /*4f10*/  LDSM.16.MT88.4 R20, [R224+0x100] ;  /* 0x00010000e014783b */ /* 0x000fe20000004200 */
[----:B------:R-:W-:Y:S02]  /*4f20*/  FMNMX.FTZ R73, R192, R73, !PT ;  /* 0x00000049c0497209 */ /* 0x000fe40007810000 */
[----:B------:R-:W-:Y:S02]  /*4f30*/  FMNMX.FTZ R2, R209, R2, !PT ;  /* 0x00000002d1027209 */ /* 0x000fe40007810000 */
[----:B------:R-:W-:Y:S02]  /*4f40*/  FMNMX.FTZ R5, R180, R5, !PT ;  /* 0x00000005b4057209 */ /* 0x000fe40007810000 */
[----:B------:R-:W-:Y:S02]  /*4f50*/  FMNMX.FTZ R6, R142, R6, !PT ;  /* 0x000000068e067209 */ /* 0x000fe40007810000 */
[----:B------:R-:W-:-:S02]  /*4f60*/  FMNMX.FTZ R73, R184, R73, !PT ;  /* 0x00000049b8497209 */ /* 0x000fc40007810000 */
[----:B------:R-:W-:Y:S02]  /*4f70*/  FMNMX.FTZ R2, R251, R2, !PT ;  /* 0x00000002fb027209 */ /* 0x000fe40007810000 */
[----:B------:R-:W-:Y:S01]  /*4f80*/  FMNMX.FTZ R5, R183, R5, !PT ;  /* 0x00000005b7057209 */ /* 0x000fe20007810000 */
[----:B------:R-:W1:Y:S01]  /*4f90*/  SHFL.BFLY PT, R7, R73, 0x2, 0x1f ;  /* 0x0c401f0049077f89 */ /* 0x000e6200000e0000 */
[----:B------:R-:W-:Y:S02]  /*4fa0*/  FMNMX.FTZ R6, R143, R6, !PT ;  /* 0x000000068f067209 */ /* 0x000fe40007810000 */
[----:B------:R-:W-:Y:S01]  /*4fb0*/  FMNMX.FTZ R5, R182, R5, !PT ;  /* 0x00000005b6057209 */ /* 0x000fe20007810000 */
[----:B------:R-:W2:Y:S01]  /*4fc0*/  SHFL.BFLY PT, R8, R2, 0x2, 0x1f ;  /* 0x0c401f0002087f89 */ /* 0x000ea200000e0000 */
[----:B------:R-:W-:Y:S02]  /*4fd0*/  FMNMX.FTZ R6, R144, R6, !PT ;  /* 0x0000000690067209 */ /* 0x000fe40007810000 */
[----:B------:R-:W-:-:S02]  /*4fe0*/  FMNMX.FTZ R5, R181, R5, !PT ;  /* 0x00000005b5057209 */ /* 0x000fc40007810000 */
[----:B------:R-:W-:Y:S02]  /*4ff0*/  FMNMX.FTZ R6, R159, R6, !PT ;  /* 0x000000069f067209 */ /* 0x000fe40007810000 */
[----:B------:R-:W-:Y:S02]  /*5000*/  FSEL R211, R44, -INF , P1 ;  /* 0xff8000002cd37808 */ /* 0x000fe40000800000 */
[----:B------:R-:W-:Y:S02]  /*5010*/  FMNMX.FTZ R5, R188, R5, !PT ;  /* 0x00000005bc057209 */ /* 0x000fe40007810000 */
[----:B------:R-:W-:Y:S02]  /*5020*/  FMNMX.FTZ R6, R160, R6, !PT ;  /* 0x00000006a0067209 */ /* 0x000fe40007810000 */
[----:B------:R-:W-:Y:S02]  /*5030*/  FSEL R212, R43, -INF , P3 ;  /* 0xff8000002bd47808 */ /* 0x000fe40001800000 */
[----:B------:R-:W-:Y:S01]  /*5040*/  FMNMX.FTZ R5, R211, R5, !PT ;  /* 0x00000005d3057209 */ /* 0x000fe20007810000 */
[----:B------:R-:W-:Y:S01]  /*5050*/  LDSM.16.MT88.4 R40, [R226+0x100] ;  /* 0x00010000e228783b */ /* 0x000fe20000004200 */
[----:B------:R-:W-:-:S02]  /*5060*/  FMNMX.FTZ R6, R162, R6, !PT ;  /* 0x00000006a2067209 */ /* 0x000fc40007810000 */
[----:B------:R-:W-:Y:S02]  /*5070*/  FSEL R223, R31, -INF , P2 ;  /* 0xff8000001fdf7808 */ /* 0x000fe40001000000 */
[----:B------:R-:W-:Y:S01]  /*5080*/  FMNMX.FTZ R5, R212, R5, !PT ;  /* 0x00000005d4057209 */ /* 0x000fe20007810000 */
[----:B------:R-:W-:Y:S01]  /*5090*/  LDSM.16.MT88.4 R28, [R225+0x100] ;  /* 0x00010000e11c783b */ /* 0x000fe20000004200 */
[----:B------:R-:W-:Y:S02]  /*50a0*/  FMNMX.FTZ R6, R163, R6, !PT ;  /* 0x00000006a3067209 */ /* 0x000fe40007810000 */
[----:B------:R-:W-:Y:S02]  /*50b0*/  FMNMX.FTZ R5, R223, R5, !PT ;  /* 0x00000005df057209 */ /* 0x000fe40007810000 */
[----:B------:R-:W-:Y:S02]  /*50c0*/  FMNMX.FTZ R6, R173, R6, !PT ;  /* 0x00000006ad067209 */ /* 0x000fe40007810000 */
[----:B-1----:R-:W-:-:S02]  /*50d0*/  FMNMX.FTZ R73, R73, R7, !PT ;  /* 0x0000000749497209 */ /* 0x002fc40007810000 */
[----:B--2---:R-:W-:Y:S01]  /*50e0*/  FMNMX.FTZ R2, R2, R8, !PT ;  /* 0x0000000802027209 */ /* 0x004fe20007810000 */
[----:B------:R-:W1:Y:S01]  /*50f0*/  SHFL.BFLY PT, R7, R5, 0x2, 0x1f ;  /* 0x0c401f0005077f89 */ /* 0x000e6200000e0000 */
[----:B------:R-:W-:Y:S02]  /*5100*/  FMNMX.FTZ R6, R172, R6, !PT ;  /* 0x00000006ac067209 */ /* 0x000fe40007810000 */
[----:B------:R-:W-:Y:S01]  /*5110*/  FSEL R219, R47, -INF , P1 ;  /* 0xff8000002fdb7808 */ /* 0x000fe20000800000 */
[----:B------:R-:W2:Y:S01]  /*5120*/  SHFL.BFLY PT, R8, R73, 0x1, 0x1f ;  /* 0x0c201f0049087f89 */ /* 0x000ea200000e0000 */
[----:B------:R-:W-:Y:S02]  /*5130*/  FMNMX.FTZ R6, R174, R6, !PT ;  /* 0x00000006ae067209 */ /* 0x000fe40007810000 */
[----:B------:R-:W-:Y:S01]  /*5140*/  FSEL R215, R45, -INF , P3 ;  /* 0xff8000002dd77808 */ /* 0x000fe20001800000 */
[----:B------:R-:W3:Y:S01]  /*5150*/  SHFL.BFLY PT, R71, R2, 0x1, 0x1f ;  /* 0x0c201f0002477f89 */ /* 0x000ee200000e0000 */
[----:B------:R-:W-:-:S02]  /*5160*/  FMNMX.FTZ R6, R175, R6, !PT ;  /* 0x00000006af067209 */ /* 0x000fc40007810000 */
[----:B------:R-:W-:Y:S02]  /*5170*/  FSEL R213, R46, -INF , P2 ;  /* 0xff8000002ed57808 */ /* 0x000fe40001000000 */
[----:B------:R-:W-:-:S04]  /*5180*/  FMNMX.FTZ R6, R193, R6, !PT ;  /* 0x00000006c1067209 */ /* 0x000fc80007810000 */
[----:B------:R-:W-:-:S04]  /*5190*/  FMNMX.FTZ R6, R187, R6, !PT ;  /* 0x00000006bb067209 */ /* 0x000fc80007810000 */
[----:B------:R-:W-:Y:S02]  /*51a0*/  FMNMX.FTZ R6, R203, R6, !PT ;  /* 0x00000006cb067209 */ /* 0x000fe40007810000 */
[----:B-1----:R-:W-:Y:S02]  /*51b0*/  FMNMX.FTZ R5, R5, R7, !PT ;  /* 0x0000000705057209 */ /* 0x002fe40007810000 */
[----:B------:R-:W-:Y:S02]  /*51c0*/  FMNMX.FTZ R6, R196, R6, !PT ;  /* 0x00000006c4067209 */ /* 0x000fe40007810000 */
[----:B--2---:R-:W-:Y:S01]  /*51d0*/  FMNMX.FTZ R73, R73, R8, !PT ;  /* 0x0000000849497209 */ /* 0x004fe20007810000 */
[----:B------:R-:W-:Y:S01]  /*51e0*/  SHFL.BFLY PT, R9, R5, 0x1, 0x1f ;  /* 0x0c201f0005097f89 */ /* 0x000fe200000e0000 */
[----:B---3--:R-:W-:-:S03]  /*51f0*/  FMNMX.FTZ R71, R2, R71, !PT ;  /* 0x0000004702477209 */ /* 0x008fc60007810000 */
[----:B------:R-:W-:Y:S01]  /*5200*/  FMUL.FTZ R7, R73, c[0x0][0x2d0] ;  /* 0x0000b40049077a20 */ /* 0x000fe20000410000 */
[----:B------:R-:W-:Y:S02]  /*5210*/  FMNMX.FTZ R2, R195, R6, !PT ;  /* 0x00000006c3027209 */ /* 0x000fe40007810000 */
[----:B------:R-:W-:Y:S01]  /*5220*/  FSETP.NEU.FTZ.AND P1, PT, R73, -INF , PT ;  /* 0xff8000004900780b */ /* 0x000fe20003f3d000 */
[----:B------:R-:W-:Y:S01]  /*5230*/  FMUL.FTZ R6, R71, c[0x0][0x2d0] ;  /* 0x0000b40047067a20 */ /* 0x000fe20000410000 */
[----:B------:R-:W-:Y:S02]  /*5240*/  FMNMX.FTZ R2, R219, R2, !PT ;  /* 0x00000002db027209 */ /* 0x000fe40007810000 */
[----:B------:R-:W-:Y:S02]  /*5250*/  FSEL R7, R7, RZ, P1 ;  /* 0x000000ff07077208 */ /* 0x000fe40000800000 */
[----:B------:R-:W-:Y:S02]  /*5260*/  FMNMX.FTZ R8, R215, R2, !PT ;  /* 0x00000002d7087209 */ /* 0x000fe40007810000 */
[----:B------:R-:W-:Y:S01]  /*5270*/  FSETP.NEU.FTZ.AND P1, PT, R71, -INF , PT ;  /* 0xff8000004700780b */ /* 0x000fe20003f3d000 */
[----:B------:R-:W-:Y:S01]  /*5280*/  FFMA.FTZ R2, R10, c[0x0][0x2d0], -R7 ;  /* 0x0000b4000a027a23 */ /* 0x000fe20000010807 */
[----:B------:R-:W-:-:S02]  /*5290*/  FMNMX.FTZ R8, R213, R8, !PT ;  /* 0x00000008d5087209 */ /* 0x000fc40007810000 */
[----:B------:R-:W-:Y:S01]  /*52a0*/  FSEL R6, R6, RZ, P1 ;  /* 0x000000ff06067208 */ /* 0x000fe20000800000 */
[----:B------:R1:W-:Y:S02]  /*52b0*/  MUFU.EX2 R199, R2 ;  /* 0x0000000200c77308 */ /* 0x0003e40000000800 */
[----:B------:R-:W2:Y:S02]  /*52c0*/  SHFL.BFLY PT, R10, R8, 0x2, 0x1f ;  /* 0x0c401f00080a7f89 */ /* 0x000ea400000e0000 */
[----:B-1----:R-:W-:-:S04]  /*52d0*/  FFMA.FTZ R2, R11, c[0x0][0x2d0], -R6 ;  /* 0x0000b4000b027a23 */ /* 0x002fc80000010806 */
[----:B------:R1:W3:Y:S01]  /*52e0*/  MUFU.EX2 R18, R2 ;  /* 0x0000000200127308 */ /* 0x0002e20000000800 */
[----:B--2---:R-:W-:Y:S02]  /*52f0*/  FMNMX.FTZ R8, R8, R10, !PT ;  /* 0x0000000a08087209 */ /* 0x004fe40007810000 */
[----:B-1----:R-:W-:Y:S01]  /*5300*/  FMNMX.FTZ R2, R9, R5, !PT ;  /* 0x0000000509027209 */ /* 0x002fe20007810000 */
[--C-:B------:R-:W-:Y:S02]  /*5310*/  FFMA.FTZ R5, R12, c[0x0][0x2d0], -R6.reuse ;  /* 0x0000b4000c057a23 */ /* 0x100fe40000010806 */
[----:B------:R-:W-:Y:S01]  /*5320*/  FFMA.FTZ R9, R13, c[0x0][0x2d0], -R6 ;  /* 0x0000b4000d097a23 */ /* 0x000fe20000010806 */
[----:B------:R-:W-:Y:S01]  /*5330*/  FSETP.NEU.FTZ.AND P1, PT, R2, -INF , PT ;  /* 0xff8000000200780b */ /* 0x000fe20003f3d000 */
[----:B------:R1:W-:Y:S01]  /*5340*/  MUFU.EX2 R204, R5 ;  /* 0x0000000500cc7308 */ /* 0x0003e20000000800 */
[----:B---3--:R-:W-:-:S07]  /*5350*/  IMAD.MOV.U32 R4, RZ, RZ, R18 ;  /* 0x000000ffff047224 */ /* 0x008fce00078e0012 */
[----:B------:R2:W-:Y:S01]  /*5360*/  MUFU.EX2 R105, R9 ;  /* 0x0000000900697308 */ /* 0x0005e20000000800 */
[----:B-1----:R-:W-:-:S05]  /*5370*/  FMUL.FTZ R5, R2, c[0x0][0x2d0] ;  /* 0x0000b40002057a20 */ /* 0x002fca0000410000 */
[----:B------:R-:W-:Y:S01]  /*5380*/  FSEL R5, R5, RZ, P1 ;  /* 0x000000ff05057208 */ /* 0x000fe20000800000 */
[----:B--2---:R-:W-:-:S04]  /*5390*/  FFMA.FTZ R9, R14, c[0x0][0x2d0], -R6 ;  /* 0x0000b4000e097a23 */ /* 0x004fc80000010806 */
[--C-:B------:R-:W-:Y:S01]  /*53a0*/  FFMA.FTZ R0, R16, c[0x0][0x2d0], -R5.reuse ;  /* 0x0000b40010007a23 */ /* 0x100fe20000010805 */
[----:B------:R1:W2:Y:S08]  /*53b0*/  MUFU.EX2 R185, R9 ;  /* 0x0000000900b97308 */ /* 0x0002b00000000800 */
[----:B------:R3:W-:Y:S01]  /*53c0*/  MUFU.EX2 R250, R0 ;  /* 0x0000000000fa7308 */ /* 0x0007e20000000800 */
[----:B-1----:R-:W-:Y:S01]  /*53d0*/  FFMA.FTZ R9, R15, c[0x0][0x2d0], -R5 ;  /* 0x0000b4000f097a23 */ /* 0x002fe20000010805 */
[----:B--2---:R-:W-:-:S06]  /*53e0*/  F2FP.BF16.PACK_AB R10, R185, R105 ;  /* 0x00000069b90a723e */ /* 0x004fcc00000010ff */
[----:B------:R1:W2:Y:S01]  /*53f0*/  MUFU.EX2 R190, R9 ;  /* 0x0000000900be7308 */ /* 0x0002a20000000800 */
[--C-:B---3--:R-:W-:Y:S02]  /*5400*/  FFMA.FTZ R0, R17, c[0x0][0x2d0], -R5.reuse ;  /* 0x0000b40011007a23 */ /* 0x108fe40000010805 */
[----:B------:R-:W-:Y:S05]  /*5410*/  LDSM.16.MT88.4 R16, [R227+0x100] ;  /* 0x00010000e310783b */ /* 0x000fea0000004200 */
[----:B------:R3:W-:Y:S01]  /*5420*/  MUFU.EX2 R198, R0 ;  /* 0x0000000000c67308 */ /* 0x0007e20000000800 */
[----:B-1----:R-:W1:Y:S01]  /*5430*/  SHFL.BFLY PT, R9, R8, 0x1, 0x1f ;  /* 0x0c201f0008097f89 */ /* 0x002e6200000e0000 */
[----:B---3--:R-:W-:-:S06]  /*5440*/  FFMA.FTZ R0, R24, c[0x0][0x2d0], -R5 ;  /* 0x0000b40018007a23 */ /* 0x008fcc0000010805 */
[----:B------:R3:W4:Y:S01]  /*5450*/  MUFU.EX2 R202, R0 ;  /* 0x0000000000ca7308 */ /* 0x0007220000000800 */
[----:B-1----:R-:W-:Y:S02]  /*5460*/  FMNMX.FTZ R72, R8, R9, !PT ;  /* 0x0000000908487209 */ /* 0x002fe40007810000 */
[----:B------:R-:W-:Y:S01]  /*5470*/  F2FP.BF16.PACK_AB R8, R204, R4 ;  /* 0x00000004cc08723e */ /* 0x000fe200000010ff */
[----:B---3--:R-:W-:Y:S01]  /*5480*/  FFMA.FTZ R0, R25, c[0x0][0x2d0], -R7 ;  /* 0x0000b40019007a23 */ /* 0x008fe20000010807 */
[C---:B------:R-:W-:Y:S01]  /*5490*/  FSETP.NEU.FTZ.AND P1, PT, R72.reuse, -INF , PT ;  /* 0xff8000004800780b */ /* 0x040fe20003f3d000 */
[----:B------:R-:W-:Y:S01]  /*54a0*/  FMUL.FTZ R3, R72, c[0x0][0x2d0] ;  /* 0x0000b40048037a20 */ /* 0x000fe20000410000 */
[----:B--2---:R-:W-:Y:S01]  /*54b0*/  F2FP.BF16.PACK_AB R9, R250, R190 ;  /* 0x000000befa09723e */ /* 0x004fe200000010ff */
[----:B------:R1:W2:Y:S01]  /*54c0*/  MUFU.EX2 R245, R0 ;  /* 0x0000000000f57308 */ /* 0x0002a20000000800 */
[----:B----4-:R-:W-:-:S07]  /*54d0*/  F2FP.BF16.PACK_AB R11, R202, R198 ;  /* 0x000000c6ca0b723e */ /* 0x010fce00000010ff */
[----:B------:R-:W-:Y:S01]  /*54e0*/  HMMA.16816.F32.BF16 R56, R8, R28, RZ ;  /* 0x0000001c0838723c */ /* 0x000fe200000418ff */
[----:B-1----:R-:W-:Y:S01]  /*54f0*/  FFMA.FTZ R0, R26, c[0x0][0x2d0], -R7 ;  /* 0x0000b4001a007a23 */ /* 0x002fe20000010807 */
[----:B--2---:R-:W-:-:S06]  /*5500*/  F2FP.BF16.PACK_AB R12, R245, R199 ;  /* 0x000000c7f50c723e */ /* 0x004fcc00000010ff */
[C---:B------:R-:W-:Y:S01]  /*5510*/  HMMA.16816.F32.BF16 R80, R8.reuse, R20, RZ ;  /* 0x000000140850723c */ /* 0x040fe200000418ff */
[----:B------:R1:W-:Y:S07]  /*5520*/  MUFU.EX2 R249, R0 ;  /* 0x0000000000f97308 */ /* 0x0003ee0000000800 */
[C---:B------:R-:W-:Y:S08]  /*5530*/  HMMA.16816.F32.BF16 R76, R8.reuse, R22, RZ ;  /* 0x00000016084c723c */ /* 0x040ff000000418ff */
[----:B------:R-:W-:Y:S01]  /*5540*/  HMMA.16816.F32.BF16 R64, R8, R16, RZ ;  /* 0x000000100840723c */ /* 0x000fe200000418ff */
[----:B-1----:R-:W-:Y:S01]  /*5550*/  FSEL R0, R3, RZ, P1 ;  /* 0x000000ff03007208 */ /* 0x002fe20000800000 */
[----:B------:R-:W-:-:S02]  /*5560*/  FFMA.FTZ R3, R27, c[0x0][0x2d0], -R7 ;  /* 0x0000b4001b037a23 */ /* 0x000fc40000010807 */
[----:B------:R-:W-:Y:S02]  /*5570*/  LDSM.16.MT88.4 R24, [R224+0x900] ;  /* 0x00090000e018783b */ /* 0x000fe40000004200 */
[----:B------:R1:W2:Y:S02]  /*5580*/  MUFU.EX2 R201, R3 ;  /* 0x0000000300c97308 */ /* 0x0002a40000000800 */
[C---:B------:R-:W-:Y:S08]  /*5590*/  HMMA.16816.F32.BF16 R60, R8.reuse, R18, RZ ;  /* 0x00000012083c723c */ /* 0x040ff000000418ff */
[----:B------:R-:W-:Y:S01]  /*55a0*/  HMMA.16816.F32.BF16 R48, R8, R40, RZ ;  /* 0x000000280830723c */ /* 0x000fe200000418ff */
[----:B-1----:R-:W-:Y:S01]  /*55b0*/  FFMA.FTZ R3, R32, c[0x0][0x2d0], -R0 ;  /* 0x0000b40020037a23 */ /* 0x002fe20000010800 */
[----:B--2---:R-:W-:-:S06]  /*55c0*/  F2FP.BF16.PACK_AB R14, R201, R249 ;  /* 0x000000f9c90e723e */ /* 0x004fcc00000010ff */
[C---:B------:R-:W-:Y:S01]  /*55d0*/  HMMA.16816.F32.BF16 R52, R8.reuse, R30, RZ ;  /* 0x0000001e0834723c */ /* 0x040fe200000418ff */
[----:B------:R1:W-:Y:S07]  /*55e0*/  MUFU.EX2 R222, R3 ;  /* 0x0000000300de7308 */ /* 0x0003ee0000000800 */
[----:B------:R-:W-:Y:S01]  /*55f0*/  HMMA.16816.F32.BF16 R44, R8, R42, RZ ;  /* 0x0000002a082c723c */ /* 0x000fe200000418ff */
[----:B-1----:R-:W-:-:S04]  /*5600*/  FFMA.FTZ R3, R33, c[0x0][0x2d0], -R0 ;  /* 0x0000b40021037a23 */ /* 0x002fc80000010800 */
        /* <DEDUP_REMOVED lines=12> */
[----:B------:R-:W-:Y:S01]  /*56d0*/  LDSM.16.MT88.4 R20, [R225+0x900] ;  /* 0x00090000e114783b */ /* 0x000fe20000004200 */
[----:B-1----:R-:W-:-:S04]  /*56e0*/  FFMA.FTZ R3, R37, c[0x0][0x2d0], -R6 ;  /* 0x0000b40025037a23 */ /* 0x002fc80000010806 */
[----:B------:R1:W-:Y:S02]  /*56f0*/  MUFU.EX2 R186, R3 ;  /* 0x0000000300ba7308 */ /* 0x0003e40000000800 */
[C---:B------:R-:W-:Y:S08]  /*5700*/  HMMA.16816.F32.BF16 R88, R12.reuse, R16, RZ ;  /* 0x000000100c58723c */ /* 0x040ff000000418ff */
[----:B------:R-:W-:Y:S01]  /*5710*/  HMMA.16816.F32.BF16 R112, R12, R18, RZ ;  /* 0x000000120c70723c */ /* 0x000fe200000418ff */
[----:B-1----:R-:W-:-:S07]  /*5720*/  FFMA.FTZ R3, R38, c[0x0][0x2d0], -R6 ;  /* 0x0000b40026037a23 */ /* 0x002fce0000010806 */
[C---:B------:R-:W-:Y:S01]  /*5730*/  HMMA.16816.F32.BF16 R16, R12.reuse, R40, RZ ;  /* 0x000000280c10723c */ /* 0x040fe200000418ff */
[----:B------:R1:W2:Y:S07]  /*5740*/  MUFU.EX2 R84, R3 ;  /* 0x0000000300547308 */ /* 0x0002ae0000000800 */
[C---:B------:R-:W-:Y:S08]  /*5750*/  HMMA.16816.F32.BF16 R124, R12.reuse, R30, RZ ;  /* 0x0000001e0c7c723c */ /* 0x040ff000000418ff */
[----:B------:R-:W-:Y:S01]  /*5760*/  HMMA.16816.F32.BF16 R108, R12, R42, RZ ;  /* 0x0000002a0c6c723c */ /* 0x000fe200000418ff */
[----:B-1----:R-:W-:-:S02]  /*5770*/  FFMA.FTZ R3, R39, c[0x0][0x2d0], -R6 ;  /* 0x0000b40027037a23 */ /* 0x002fc40000010806 */
[----:B------:R-:W1:Y:S02]  /*5780*/  LDSM.16.MT88.4 R36, [R227+0x900] ;  /* 0x00090000e324783b */ /* 0x000e640000004200 */
[----:B------:R3:W4:Y:S02]  /*5790*/  MUFU.EX2 R200, R3 ;  /* 0x0000000300c87308 */ /* 0x0007240000000800 */
[----:B---3--:R-:W-:Y:S02]  /*57a0*/  FFMA.FTZ R3, R68, c[0x0][0x2d0], -R5 ;  /* 0x0000b40044037a23 */ /* 0x008fe40000010805 */
[----:B------:R-:W-:-:S04]  /*57b0*/  IMAD.MOV.U32 R68, RZ, RZ, R105 ;  /* 0x000000ffff447224 */ /* 0x000fc800078e0069 */
[----:B------:R3:W-:Y:S02]  /*57c0*/  MUFU.EX2 R106, R3 ;  /* 0x00000003006a7308 */ /* 0x0007e40000000800 */
[--C-:B---3--:R-:W-:Y:S01]  /*57d0*/  FFMA.FTZ R3, R69, c[0x0][0x2d0], -R5.reuse ;  /* 0x0000b40045037a23 */ /* 0x108fe20000010805 */
[----:B--2---:R-:W-:Y:S02]  /*57e0*/  MOV R69, R84 ;  /* 0x0000005400457202 */ /* 0x004fe40000000f00 */
[----:B------:R-:W-:Y:S03]  /*57f0*/  HMMA.16816.F32.BF16 R84, R12, R28, RZ ;  /* 0x0000001c0c54723c */ /* 0x000fe600000418ff */
[----:B------:R2:W-:Y:S01]  /*5800*/  MUFU.EX2 R252, R3 ;  /* 0x0000000300fc7308 */ /* 0x0005e20000000800 */
[----:B----4-:R-:W-:Y:S01]  /*5810*/  F2FP.BF16.PACK_AB R10, R200, R69 ;  /* 0x00000045c80a723e */ /* 0x010fe200000010ff */
[----:B------:R-:W-:Y:S01]  /*5820*/  LDSM.16.MT88.4 R12, [R227+0x1100] ;  /* 0x00110000e30c783b */ /* 0x000fe20000004200 */
[----:B--2---:R-:W-:-:S02]  /*5830*/  FFMA.FTZ R3, R70, c[0x0][0x2d0], -R5 ;  /* 0x0000b40046037a23 */ /* 0x004fc40000010805 */
[----:B------:R-:W-:-:S03]  /*5840*/  IMAD.MOV.U32 R70, RZ, RZ, R104 ;  /* 0x000000ffff467224 */ /* 0x000fc600078e0068 */
[----:B------:R2:W-:Y:S02]  /*5850*/  MUFU.EX2 R194, R3 ;  /* 0x0000000300c27308 */ /* 0x0005e40000000800 */
[----:B--2---:R-:W-:Y:S02]  /*5860*/  FFMA.FTZ R3, R74, c[0x0][0x2d0], -R5 ;  /* 0x0000b4004a037a23 */ /* 0x004fe40000010805 */
[----:B------:R-:W-:-:S04]  /*5870*/  IMAD.MOV.U32 R74, RZ, RZ, R107 ;  /* 0x000000ffff4a7224 */ /* 0x000fc800078e006b */
[----:B------:R2:W3:Y:S01]  /*5880*/  MUFU.EX2 R28, R3 ;  /* 0x00000003001c7308 */ /* 0x0004e20000000800 */
[----:B------:R-:W-:Y:S01]  /*5890*/  F2FP.BF16.PACK_AB R8, R186, R74 ;  /* 0x0000004aba08723e */ /* 0x000fe200000010ff */
[----:B--2---:R-:W-:Y:S01]  /*58a0*/  FFMA.FTZ R3, R75, c[0x0][0x2d0], -R7 ;  /* 0x0000b4004b037a23 */ /* 0x004fe20000010807 */
[----:B---3--:R-:W-:Y:S01]  /*58b0*/  F2FP.BF16.PACK_AB R11, R28, R194 ;  /* 0x000000c21c0b723e */ /* 0x008fe200000010ff */
[----:B------:R-:W-:-:S04]  /*58c0*/  IMAD.MOV.U32 R75, RZ, RZ, R106 ;  /* 0x000000ffff4b7224 */ /* 0x000fc800078e006a */
[----:B------:R2:W-:Y:S01]  /*58d0*/  MUFU.EX2 R218, R3 ;  /* 0x0000000300da7308 */ /* 0x0005e20000000800 */
[----:B------:R-:W-:-:S07]  /*58e0*/  F2FP.BF16.PACK_AB R9, R252, R75 ;  /* 0x0000004bfc09723e */ /* 0x000fce00000010ff */
[----:B-1----:R-:W-:Y:S01]  /*58f0*/  HMMA.16816.F32.BF16 R104, R8, R36, R64 ;  /* 0x000000240868723c */ /* 0x002fe20000041840 */
[----:B--2---:R-:W-:-:S07]  /*5900*/  FFMA.FTZ R3, R96, c[0x0][0x2d0], -R7 ;  /* 0x0000b40060037a23 */ /* 0x004fce0000010807 */
[C---:B------:R-:W-:Y:S01]  /*5910*/  HMMA.16816.F32.BF16 R120, R8.reuse, R24, R80 ;  /* 0x000000180878723c */ /* 0x040fe20000041850 */
[----:B------:R1:W2:Y:S07]  /*5920*/  MUFU.EX2 R217, R3 ;  /* 0x0000000300d97308 */ /* 0x0002ae0000000800 */
[C---:B------:R-:W-:Y:S08]  /*5930*/  HMMA.16816.F32.BF16 R64, R8.reuse, R38, R60 ;  /* 0x000000260840723c */ /* 0x040ff0000004183c */
[----:B------:R-:W-:Y:S01]  /*5940*/  HMMA.16816.F32.BF16 R80, R8, R32, R48 ;  /* 0x000000200850723c */ /* 0x000fe20000041830 */
[----:B-1----:R-:W-:-:S04]  /*5950*/  FFMA.FTZ R3, R97, c[0x0][0x2d0], -R7 ;  /* 0x0000b40061037a23 */ /* 0x002fc80000010807 */
[----:B------:R1:W-:Y:S03]  /*5960*/  MUFU.EX2 R214, R3 ;  /* 0x0000000300d67308 */ /* 0x0003e60000000800 */
[C---:B------:R-:W-:Y:S08]  /*5970*/  HMMA.16816.F32.BF16 R76, R8.reuse, R26, R76 ;  /* 0x0000001a084c723c */ /* 0x040ff0000004184c */
[----:B------:R-:W-:Y:S01]  /*5980*/  HMMA.16816.F32.BF16 R60, R8, R22, R52 ;  /* 0x00000016083c723c */ /* 0x000fe20000041834 */
[----:B-1----:R-:W-:-:S07]  /*5990*/  FFMA.FTZ R3, R98, c[0x0][0x2d0], -R7 ;  /* 0x0000b40062037a23 */ /* 0x002fce0000010807 */
[----:B------:R-:W-:Y:S01]  /*59a0*/  HMMA.16816.F32.BF16 R44, R8, R34, R44 ;  /* 0x00000022082c723c */ /* 0x000fe2000004182c */
[----:B------:R1:W3:Y:S02]  /*59b0*/  MUFU.EX2 R216, R3 ;  /* 0x0000000300d87308 */ /* 0x0002e40000000800 */
[----:B-1----:R-:W-:-:S05]  /*59c0*/  FFMA.FTZ R3, R99, c[0x0][0x2d0], -R0 ;  /* 0x0000b40063037a23 */ /* 0x002fca0000010800 */
[----:B------:R-:W-:Y:S01]  /*59d0*/  HMMA.16816.F32.BF16 R96, R8, R20, R56 ;  /* 0x000000140860723c */ /* 0x000fe20000041838 */
[----:B------:R1:W-:Y:S06]  /*59e0*/  MUFU.EX2 R206, R3 ;  /* 0x0000000300ce7308 */ /* 0x0003ec0000000800 */
[----:B--2---:R-:W-:Y:S02]  /*59f0*/  F2FP.BF16.PACK_AB R8, R217, R218 ;  /* 0x000000dad908723e */ /* 0x004fe400000010ff */
[----:B---3--:R-:W-:Y:S01]  /*5a00*/  F2FP.BF16.PACK_AB R10, R216, R214 ;  /* 0x000000d6d80a723e */ /* 0x008fe200000010ff */
[----:B-1----:R-:W-:-:S02]  /*5a10*/  FFMA.FTZ R3, R116, c[0x0][0x2d0], -R0 ;  /* 0x0000b40074037a23 */ /* 0x002fc40000010800 */
[----:B------:R-:W-:Y:S02]  /*5a20*/  IMAD.MOV.U32 R116, RZ, RZ, R202 ;  /* 0x000000ffff747224 */ /* 0x000fe400078e00ca */
[----:B------:R1:W2:Y:S02]  /*5a30*/  MUFU.EX2 R208, R3 ;  /* 0x0000000300d07308 */ /* 0x0002a40000000800 */
[----:B-1----:R-:W-:Y:S01]  /*5a40*/  FFMA.FTZ R3, R117, c[0x0][0x2d0], -R0 ;  /* 0x0000b40075037a23 */ /* 0x002fe20000010800 */
[----:B--2---:R-:W-:Y:S01]  /*5a50*/  F2FP.BF16.PACK_AB R9, R208, R206 ;  /* 0x000000ced009723e */ /* 0x004fe200000010ff */
[----:B------:R-:W-:-:S04]  /*5a60*/  IMAD.MOV.U32 R117, RZ, RZ, R203 ;  /* 0x000000ffff757224 */ /* 0x000fc800078e00cb */
        /* <DEDUP_REMOVED lines=8> */
[C---:B------:R-:W-:Y:S07]  /*5af0*/  HMMA.16816.F32.BF16 R52, R8.reuse, R36, R88 ;  /* 0x000000240834723c */ /* 0x040fee0000041858 */
[----:B------:R-:W-:Y:S01]  /*5b00*/  IMAD.MOV.U32 R91, RZ, RZ, R28 ;  /* 0x000000ffff5b7224 */ /* 0x000fe200078e001c */
[----:B------:R-:W-:Y:S01]  /*5b10*/  HMMA.16816.F32.BF16 R36, R8, R38, R112 ;  /* 0x000000260824723c */ /* 0x000fe20000041870 */
[----:B------:R-:W2:Y:S01]  /*5b20*/  LDSM.16.MT88.4 R28, [R226+0x1100] ;  /* 0x00110000e21c783b */ /* 0x000ea20000004200 */
[----:B-1----:R-:W-:-:S02]  /*5b30*/  FFMA.FTZ R3, R129, c[0x0][0x2d0], -R6 ;  /* 0x0000b40081037a23 */ /* 0x002fc40000010806 */
[----:B------:R-:W-:-:S03]  /*5b40*/  IMAD.MOV.U32 R129, RZ, RZ, R4 ;  /* 0x000000ffff817224 */ /* 0x000fc600078e0004 */
[----:B------:R-:W-:Y:S01]  /*5b50*/  MOV R114, R195 ;  /* 0x000000c300727202 */ /* 0x000fe20000000f00 */
[----:B------:R1:W-:Y:S01]  /*5b60*/  MUFU.EX2 R204, R3 ;  /* 0x0000000300cc7308 */ /* 0x0003e20000000800 */
[----:B------:R-:W-:Y:S01]  /*5b70*/  IMAD.MOV.U32 R4, RZ, RZ, R205 ;  /* 0x000000ffff047224 */ /* 0x000fe200078e00cd */
[C---:B------:R-:W-:Y:S01]  /*5b80*/  HMMA.16816.F32.BF16 R48, R8.reuse, R24, R92 ;  /* 0x000000180830723c */ /* 0x040fe2000004185c */
[----:B------:R-:W-:Y:S02]  /*5b90*/  IMAD.MOV.U32 R113, RZ, RZ, R197 ;  /* 0x000000ffff717224 */ /* 0x000fe400078e00c5 */
[----:B------:R-:W-:Y:S02]  /*5ba0*/  IMAD.MOV.U32 R115, RZ, RZ, R192 ;  /* 0x000000ffff737224 */ /* 0x000fe400078e00c0 */
[----:B------:R-:W-:Y:S02]  /*5bb0*/  FFMA.FTZ R4, R4, c[0x0][0x2d0], -R7 ;  /* 0x0000b40004047a23 */ /* 0x000fe40000010807 */
[----:B------:R-:W-:Y:S01]  /*5bc0*/  IMAD.MOV.U32 R112, RZ, RZ, R115 ;  /* 0x000000ffff707224 */ /* 0x000fe200078e0073 */
[----:B------:R-:W-:Y:S01]  /*5bd0*/  HMMA.16816.F32.BF16 R92, R8, R32, R16 ;  /* 0x00000020085c723c */ /* 0x000fe20000041810 */
[----:B------:R-:W3:Y:S01]  /*5be0*/  LDSM.16.MT88.4 R16, [R224+0x1100] ;  /* 0x00110000e010783b */ /* 0x000ee20000004200 */
[----:B-1----:R-:W-:-:S02]  /*5bf0*/  FFMA.FTZ R3, R130, c[0x0][0x2d0], -R6 ;  /* 0x0000b40082037a23 */ /* 0x002fc40000010806 */
[----:B------:R-:W-:-:S04]  /*5c00*/  IMAD.MOV.U32 R130, RZ, RZ, R201 ;  /* 0x000000ffff827224 */ /* 0x000fc800078e00c9 */
[----:B------:R-:W-:Y:S01]  /*5c10*/  HMMA.16816.F32.BF16 R84, R8, R20, R84 ;  /* 0x000000140854723c */ /* 0x000fe20000041854 */
[----:B------:R1:W4:Y:S01]  /*5c20*/  MUFU.EX2 R205, R3 ;  /* 0x0000000300cd7308 */ /* 0x0003220000000800 */
[----:B------:R-:W-:Y:S02]  /*5c30*/  IMAD.MOV.U32 R32, RZ, RZ, R194 ;  /* 0x000000ffff207224 */ /* 0x000fe400078e00c2 */
[----:B------:R-:W-:-:S03]  /*5c40*/  IMAD.MOV.U32 R33, RZ, RZ, R189 ;  /* 0x000000ffff217224 */ /* 0x000fc600078e00bd */
[----:B------:R-:W-:Y:S01]  /*5c50*/  IMAD.MOV.U32 R21, RZ, RZ, R68 ;  /* 0x000000ffff157224 */ /* 0x000fe200078e0044 */
[----:B------:R-:W-:Y:S01]  /*5c60*/  HMMA.16816.F32.BF16 R40, R8, R26, R100 ;  /* 0x0000001a0828723c */ /* 0x000fe20000041864 */
[----:B------:R-:W-:Y:S01]  /*5c70*/  IMAD.MOV.U32 R68, RZ, RZ, R193 ;  /* 0x000000ffff447224 */ /* 0x000fe200078e00c1 */
[----:B------:R-:W5:Y:S01]  /*5c80*/  LDSM.16.MT88.4 R24, [R225+0x1100] ;  /* 0x00110000e118783b */ /* 0x000f620000004200 */
[----:B------:R-:W-:-:S05]  /*5c90*/  MOV R20, R188 ;  /* 0x000000bc00147202 */ /* 0x000fca0000000f00 */
[C---:B------:R-:W-:Y:S01]  /*5ca0*/  HMMA.16816.F32.BF16 R56, R8.reuse, R22, R124 ;  /* 0x000000160838723c */ /* 0x040fe2000004187c */
[----:B-1----:R-:W-:Y:S02]  /*5cb0*/  FFMA.FTZ R3, R131, c[0x0][0x2d0], -R6 ;  /* 0x0000b40083037a23 */ /* 0x002fe40000010806 */
[----:B------:R-:W-:Y:S02]  /*5cc0*/  IMAD.MOV.U32 R131, RZ, RZ, R200 ;  /* 0x000000ffff837224 */ /* 0x000fe400078e00c8 */
[----:B------:R1:W-:Y:S02]  /*5cd0*/  MUFU.EX2 R203, R3 ;  /* 0x0000000300cb7308 */ /* 0x0003e40000000800 */
[----:B------:R-:W-:Y:S01]  /*5ce0*/  IMAD.MOV.U32 R126, RZ, RZ, R130 ;  /* 0x000000ffff7e7224 */ /* 0x000fe200078e0082 */
[----:B------:R-:W-:Y:S01]  /*5cf0*/  MOV R127, R91 ;  /* 0x0000005b007f7202 */ /* 0x000fe20000000f00 */
[----:B------:R-:W-:Y:S01]  /*5d00*/  IMAD.MOV.U32 R130, RZ, RZ, R128 ;  /* 0x000000ffff827224 */ /* 0x000fe200078e0080 */
[----:B------:R-:W-:Y:S01]  /*5d10*/  HMMA.16816.F32.BF16 R88, R8, R34, R108 ;  /* 0x000000220858723c */ /* 0x000fe2000004186c */
[----:B------:R-:W-:-:S02]  /*5d20*/  IMAD.MOV.U32 R128, RZ, RZ, R190 ;  /* 0x000000ffff807224 */ /* 0x000fc400078e00be */
[----:B------:R-:W-:Y:S02]  /*5d30*/  IMAD.MOV.U32 R125, RZ, RZ, R114 ;  /* 0x000000ffff7d7224 */ /* 0x000fe400078e0072 */
[----:B------:R-:W-:Y:S02]  /*5d40*/  IMAD.MOV.U32 R114, RZ, RZ, R33 ;  /* 0x000000ffff727224 */ /* 0x000fe400078e0021 */
[----:B----4-:R-:W-:Y:S01]  /*5d50*/  F2FP.BF16.PACK_AB R8, R205, R204 ;  /* 0x000000cccd08723e */ /* 0x010fe200000010ff */
[----:B------:R-:W-:Y:S02]  /*5d60*/  IMAD.MOV.U32 R33, RZ, RZ, R21 ;  /* 0x000000ffff217224 */ /* 0x000fe400078e0015 */
[----:B------:R-:W-:Y:S02]  /*5d70*/  IMAD.MOV.U32 R124, RZ, RZ, R114 ;  /* 0x000000ffff7c7224 */ /* 0x000fe400078e0072 */
[----:B-1----:R-:W-:Y:S02]  /*5d80*/  FFMA.FTZ R3, R132, c[0x0][0x2d0], -R6 ;  /* 0x0000b40084037a23 */ /* 0x002fe40000010806 */
[----:B------:R-:W-:-:S02]  /*5d90*/  IMAD.MOV.U32 R132, RZ, RZ, R69 ;  /* 0x000000ffff847224 */ /* 0x000fc400078e0045 */
[----:B------:R1:W4:Y:S01]  /*5da0*/  MUFU.EX2 R202, R3 ;  /* 0x0000000300ca7308 */ /* 0x0003220000000800 */
[----:B------:R-:W-:Y:S02]  /*5db0*/  IMAD.MOV.U32 R69, RZ, RZ, R187 ;  /* 0x000000ffff457224 */ /* 0x000fe400078e00bb */
[----:B------:R-:W-:Y:S02]  /*5dc0*/  IMAD.MOV.U32 R114, RZ, RZ, R33 ;  /* 0x000000ffff727224 */ /* 0x000fe400078e0021 */
[----:B-1----:R-:W-:Y:S01]  /*5dd0*/  FFMA.FTZ R3, R133, c[0x0][0x2d0], -R5 ;  /* 0x0000b40085037a23 */ /* 0x002fe20000010805 */
[----:B----4-:R-:W-:Y:S01]  /*5de0*/  F2FP.BF16.PACK_AB R10, R202, R203 ;  /* 0x000000cbca0a723e */ /* 0x010fe200000010ff */
[----:B------:R-:W-:Y:S02]  /*5df0*/  IMAD.MOV.U32 R133, RZ, RZ, R191 ;  /* 0x000000ffff857224 */ /* 0x000fe400078e00bf */
[----:B------:R1:W-:Y:S02]  /*5e00*/  MUFU.EX2 R201, R3 ;  /* 0x0000000300c97308 */ /* 0x0003e40000000800 */
[----:B------:R-:W-:-:S02]  /*5e10*/  IMAD.MOV.U32 R115, RZ, RZ, R133 ;  /* 0x000000ffff737224 */ /* 0x000fc400078e0085 */
[----:B------:R-:W-:Y:S02]  /*5e20*/  IMAD.MOV.U32 R133, RZ, RZ, R132 ;  /* 0x000000ffff857224 */ /* 0x000fe400078e0084 */
[----:B-1----:R-:W-:Y:S02]  /*5e30*/  FFMA.FTZ R3, R134, c[0x0][0x2d0], -R5 ;  /* 0x0000b40086037a23 */ /* 0x002fe40000010805 */
[----:B------:R-:W-:Y:S02]  /*5e40*/  IMAD.MOV.U32 R134, RZ, RZ, R199 ;  /* 0x000000ffff867224 */ /* 0x000fe400078e00c7 */
[----:B------:R1:W4:Y:S02]  /*5e50*/  MUFU.EX2 R200, R3 ;  /* 0x0000000300c87308 */ /* 0x0003240000000800 */
[----:B-1----:R-:W-:Y:S01]  /*5e60*/  FFMA.FTZ R3, R135, c[0x0][0x2d0], -R5 ;  /* 0x0000b40087037a23 */ /* 0x002fe20000010805 */
[----:B----4-:R-:W-:Y:S01]  /*5e70*/  F2FP.BF16.PACK_AB R9, R200, R201 ;  /* 0x000000c9c809723e */ /* 0x010fe200000010ff */
[----:B------:R-:W-:-:S04]  /*5e80*/  IMAD.MOV.U32 R135, RZ, RZ, R198 ;  /* 0x000000ffff877224 */ /* 0x000fc800078e00c6 */
[----:B------:R1:W-:Y:S02]  /*5e90*/  MUFU.EX2 R199, R3 ;  /* 0x0000000300c77308 */ /* 0x0003e40000000800 */
[----:B-1----:R-:W-:Y:S02]  /*5ea0*/  FFMA.FTZ R3, R136, c[0x0][0x2d0], -R5 ;  /* 0x0000b40088037a23 */ /* 0x002fe40000010805 */
[----:B------:R-:W-:-:S04]  /*5eb0*/  IMAD.MOV.U32 R136, RZ, RZ, R131 ;  /* 0x000000ffff887224 */ /* 0x000fc800078e0083 */
[----:B------:R-:W1:Y:S01]  /*5ec0*/  MUFU.EX2 R198, R3 ;  /* 0x0000000300c67308 */ /* 0x000e620000000800 */
[----:B------:R-:W-:Y:S02]  /*5ed0*/  IMAD.MOV.U32 R131, RZ, RZ, R70 ;  /* 0x000000ffff837224 */ /* 0x000fe400078e0046 */
[----:B------:R-:W-:Y:S02]  /*5ee0*/  IMAD.MOV.U32 R70, RZ, RZ, R196 ;  /* 0x000000ffff467224 */ /* 0x000fe400078e00c4 */
[----:B------:R-:W-:Y:S02]  /*5ef0*/  IMAD.MOV.U32 R132, RZ, RZ, R131 ;  /* 0x000000ffff847224 */ /* 0x000fe400078e0083 */
[----:B------:R-:W-:Y:S02]  /*5f00*/  IMAD.MOV.U32 R131, RZ, RZ, R130 ;  /* 0x000000ffff837224 */ /* 0x000fe400078e0082 */
[----:B------:R-:W-:Y:S02]  /*5f10*/  IMAD.MOV.U32 R130, RZ, RZ, R129 ;  /* 0x000000ffff827224 */ /* 0x000fe400078e0081 */
[----:B------:R-:W-:-:S02]  /*5f20*/  IMAD.MOV.U32 R129, RZ, RZ, R118 ;  /* 0x000000ffff817224 */ /* 0x000fc400078e0076 */
[----:B------:R-:W-:Y:S01]  /*5f30*/  IMAD.MOV.U32 R118, RZ, RZ, R117 ;  /* 0x000000ffff767224 */ /* 0x000fe200078e0075 */
[----:B------:R-:W-:Y:S01]  /*5f40*/  MOV R117, R186 ;  /* 0x000000ba00757202 */ /* 0x000fe20000000f00 */
[----:B------:R-:W-:Y:S01]  /*5f50*/  IMAD.MOV.U32 R33, RZ, RZ, R132 ;  /* 0x000000ffff217224 */ /* 0x000fe200078e0084 */
[----:B-1----:R-:W-:Y:S01]  /*5f60*/  F2FP.BF16.PACK_AB R11, R198, R199 ;  /* 0x000000c7c60b723e */ /* 0x002fe200000010ff */
[----:B------:R-:W-:Y:S02]  /*5f70*/  FFMA.FTZ R3, R137, c[0x0][0x2d0], -R7 ;  /* 0x0000b40089037a23 */ /* 0x000fe40000010807 */
[----:B------:R-:W-:Y:S01]  /*5f80*/  IMAD.MOV.U32 R132, RZ, RZ, R130 ;  /* 0x000000ffff847224 */ /* 0x000fe200078e0082 */
[----:B------:R-:W-:Y:S01]  /*5f90*/  MOV R130, R118 ;  /* 0x0000007600827202 */ /* 0x000fe20000000f00 */
[----:B------:R1:W4:Y:S01]  /*5fa0*/  MUFU.EX2 R197, R3 ;  /* 0x0000000300c57308 */ /* 0x0003220000000800 */
[----:B------:R-:W-:Y:S01]  /*5fb0*/  IMAD.MOV.U32 R137, RZ, RZ, R112 ;  /* 0x000000ffff897224 */ /* 0x000fe200078e0070 */
[----:B--2---:R-:W-:Y:S01]  /*5fc0*/  HMMA.16816.F32.BF16 R100, R8, R28, R80 ;  /* 0x0000001c0864723c */ /* 0x004fe20000041850 */
[----:B------:R-:W-:-:S05]  /*5fd0*/  MOV R112, R115 ;  /* 0x0000007300707202 */ /* 0x000fca0000000f00 */
[----:B------:R-:W-:Y:S02]  /*5fe0*/  IMAD.MOV.U32 R110, RZ, RZ, R112 ;  /* 0x000000ffff6e7224 */ /* 0x000fe400078e0070 */
[----:B---3--:R-:W-:Y:S01]  /*5ff0*/  HMMA.16816.F32.BF16 R80, R8, R18, R76 ;  /* 0x000000120850723c */ /* 0x008fe2000004184c */
[----:B-1----:R-:W-:-:S07]  /*6000*/  FFMA.FTZ R3, R138, c[0x0][0x2d0], -R7 ;  /* 0x0000b4008a037a23 */ /* 0x002fce0000010807 */
[C---:B------:R-:W-:Y:S01]  /*6010*/  HMMA.16816.F32.BF16 R76, R8.reuse, R14, R64 ;  /* 0x0000000e084c723c */ /* 0x040fe20000041840 */
[----:B------:R-:W-:Y:S01]  /*6020*/  IMAD.MOV.U32 R138, RZ, RZ, R128 ;  /* 0x000000ffff8a7224 */ /* 0x000fe200078e0080 */
[----:B------:R1:W-:Y:S06]  /*6030*/  MUFU.EX2 R196, R3 ;  /* 0x0000000300c47308 */ /* 0x0003ec0000000800 */
[C---:B-----5:R-:W-:Y:S08]  /*6040*/  HMMA.16816.F32.BF16 R64, R8.reuse, R26, R60 ;  /* 0x0000001a0840723c */ /* 0x060ff0000004183c */
[----:B------:R-:W-:Y:S01]  /*6050*/  HMMA.16816.F32.BF16 R120, R8, R16, R120 ;  /* 0x000000100878723c */ /* 0x000fe20000041878 */
[----:B-1----:R-:W-:-:S04]  /*6060*/  FFMA.FTZ R3, R139, c[0x0][0x2d0], -R7 ;  /* 0x0000b4008b037a23 */ /* 0x002fc80000010807 */
[----:B------:R1:W2:Y:S03]  /*6070*/  MUFU.EX2 R195, R3 ;  /* 0x0000000300c37308 */ /* 0x0002a60000000800 */
[C---:B------:R-:W-:Y:S08]  /*6080*/  HMMA.16816.F32.BF16 R104, R8.reuse, R12, R104 ;  /* 0x0000000c0868723c */ /* 0x040ff00000041868 */
[----:B------:R-:W-:Y:S01]  /*6090*/  HMMA.16816.F32.BF16 R96, R8, R24, R96 ;  /* 0x000000180860723c */ /* 0x000fe20000041860 */
[----:B-1----:R-:W-:-:S07]  /*60a0*/  FFMA.FTZ R3, R140, c[0x0][0x2d0], -R7 ;  /* 0x0000b4008c037a23 */ /* 0x002fce0000010807 */
[----:B------:R-:W-:Y:S01]  /*60b0*/  HMMA.16816.F32.BF16 R60, R8, R30, R44 ;  /* 0x0000001e083c723c */ /* 0x000fe2000004182c */
[----:B------:R1:W-:Y:S06]  /*60c0*/  MUFU.EX2 R194, R3 ;  /* 0x0000000300c27308 */ /* 0x0003ec0000000800 */
[----:B----4-:R-:W-:Y:S02]  /*60d0*/  F2FP.BF16.PACK_AB R8, R197, R209 ;  /* 0x000000d1c508723e */ /* 0x010fe400000010ff */
[----:B--2---:R-:W-:Y:S01]  /*60e0*/  F2FP.BF16.PACK_AB R10, R195, R196 ;  /* 0x000000c4c30a723e */ /* 0x004fe200000010ff */
[----:B-1----:R-:W-:-:S04]  /*60f0*/  FFMA.FTZ R3, R141, c[0x0][0x2d0], -R0 ;  /* 0x0000b4008d037a23 */ /* 0x002fc80000010800 */
[----:B------:R1:W-:Y:S02]  /*6100*/  MUFU.EX2 R193, R3 ;  /* 0x0000000300c17308 */ /* 0x0003e40000000800 */
[----:B-1----:R-:W-:-:S06]  /*6110*/  FFMA.FTZ R3, R142, c[0x0][0x2d0], -R0 ;  /* 0x0000b4008e037a23 */ /* 0x002fcc0000010800 */
[----:B------:R1:W2:Y:S02]  /*6120*/  MUFU.EX2 R192, R3 ;  /* 0x0000000300c07308 */ /* 0x0002a40000000800 */
[----:B-1----:R-:W-:Y:S01]  /*6130*/  FFMA.FTZ R3, R143, c[0x0][0x2d0], -R0 ;  /* 0x0000b4008f037a23 */ /* 0x002fe20000010800 */
[----:B--2---:R-:W-:-:S05]  /*6140*/  F2FP.BF16.PACK_AB R9, R192, R193 ;  /* 0x000000c1c009723e */ /* 0x004fca00000010ff */
[----:B------:R1:W-:Y:S02]  /*6150*/  MUFU.EX2 R191, R3 ;  /* 0x0000000300bf7308 */ /* 0x0003e40000000800 */
[----:B-1----:R-:W-:-:S06]  /*6160*/  FFMA.FTZ R3, R144, c[0x0][0x2d0], -R0 ;  /* 0x0000b40090037a23 */ /* 0x002fcc0000010800 */
[----:B------:R1:W2:Y:S02]  /*6170*/  MUFU.EX2 R189, R3 ;  /* 0x0000000300bd7308 */ /* 0x0002a40000000800 */
[----:B-1----:R-:W-:Y:S01]  /*6180*/  FFMA.FTZ R3, R145, c[0x0][0x2d0], -R7 ;  /* 0x0000b40091037a23 */ /* 0x002fe20000010807 */
[----:B--2---:R-:W-:-:S05]  /*6190*/  F2FP.BF16.PACK_AB R11, R189, R191 ;  /* 0x000000bfbd0b723e */ /* 0x004fca00000010ff */
[----:B------:R1:W-:Y:S02]  /*61a0*/  MUFU.EX2 R190, R3 ;  /* 0x0000000300be7308 */ /* 0x0003e40000000800 */
[C---:B------:R-:W-:Y:S08]  /*61b0*/  HMMA.16816.F32.BF16 R36, R8.reuse, R14, R36 ;  /* 0x0000000e0824723c */ /* 0x040ff00000041824 */
[----:B------:R-:W-:Y:S01]  /*61c0*/  HMMA.16816.F32.BF16 R44, R8, R18, R40 ;  /* 0x00000012082c723c */ /* 0x000fe20000041828 */
[----:B-1----:R-:W-:-:S04]  /*61d0*/  FFMA.FTZ R3, R146, c[0x0][0x2d0], -R7 ;  /* 0x0000b40092037a23 */ /* 0x002fc80000010807 */
[----:B------:R1:W-:Y:S03]  /*61e0*/  MUFU.EX2 R188, R3 ;  /* 0x0000000300bc7308 */ /* 0x0003e60000000800 */
[C---:B------:R-:W-:Y:S01]  /*61f0*/  HMMA.16816.F32.BF16 R48, R8.reuse, R16, R48 ;  /* 0x000000100830723c */ /* 0x040fe20000041830 */
[----:B------:R-:W-:Y:S07]  /*6200*/  LDSM.16.MT88.4 R16, [R224+0x1900] ;  /* 0x00190000e010783b */ /* 0x000fee0000004200 */
[----:B------:R-:W-:Y:S01]  /*6210*/  HMMA.16816.F32.BF16 R40, R8, R24, R84 ;  /* 0x000000180828723c */ /* 0x000fe20000041854 */
[----:B-1----:R-:W-:-:S07]  /*6220*/  FFMA.FTZ R3, R147, c[0x0][0x2d0], -R6 ;  /* 0x0000b40093037a23 */ /* 0x002fce0000010806 */
[C---:B------:R-:W-:Y:S01]  /*6230*/  HMMA.16816.F32.BF16 R56, R8.reuse, R26, R56 ;  /* 0x0000001a0838723c */ /* 0x040fe20000041838 */
[----:B------:R-:W-:Y:S01]  /*6240*/  IMAD.MOV.U32 R87, RZ, RZ, R33 ;  /* 0x000000ffff577224 */ /* 0x000fe200078e0021 */
[----:B------:R-:W-:Y:S01]  /*6250*/  LDSM.16.MT88.4 R24, [R225+0x1900] ;  /* 0x00190000e118783b */ /* 0x000fe20000004200 */
[----:B------:R1:W-:Y:S05]  /*6260*/  MUFU.EX2 R187, R3 ;  /* 0x0000000300bb7308 */ /* 0x0003ea0000000800 */
[C---:B------:R-:W-:Y:S08]  /*6270*/  HMMA.16816.F32.BF16 R92, R8.reuse, R28, R92 ;  /* 0x0000001c085c723c */ /* 0x040ff0000004185c */
[----:B------:R-:W-:Y:S01]  /*6280*/  HMMA.16816.F32.BF16 R88, R8, R30, R88 ;  /* 0x0000001e0858723c */ /* 0x000fe20000041858 */
[----:B------:R-:W-:Y:S01]  /*6290*/  LDSM.16.MT88.4 R28, [R226+0x2100] ;  /* 0x00210000e21c783b */ /* 0x000fe20000004200 */
[----:B-1----:R-:W-:-:S02]  /*62a0*/  FFMA.FTZ R3, R148, c[0x0][0x2d0], -R6 ;  /* 0x0000b40094037a23 */ /* 0x002fc40000010806 */
[----:B------:R-:W-:Y:S02]  /*62b0*/  IMAD.MOV.U32 R148, RZ, RZ, R113 ;  /* 0x000000ffff947224 */ /* 0x000fe400078e0071 */
[----:B------:R-:W1:Y:S01]  /*62c0*/  MUFU.EX2 R186, R3 ;  /* 0x0000000300ba7308 */ /* 0x000e620000000800 */
[----:B------:R-:W-:Y:S01]  /*62d0*/  IMAD.MOV.U32 R113, RZ, RZ, R32 ;  /* 0x000000ffff717224 */ /* 0x000fe200078e0020 */
[----:B------:R-:W-:Y:S02]  /*62e0*/  MOV R32, R20 ;  /* 0x0000001400207202 */ /* 0x000fe40000000f00 */
[----:B------:R-:W-:Y:S01]  /*62f0*/  HMMA.16816.F32.BF16 R20, R8, R12, R52 ;  /* 0x0000000c0814723c */ /* 0x000fe20000041834 */
[----:B------:R-:W2:Y:S06]  /*6300*/  LDSM.16.MT88.4 R12, [R227+0x1900] ;  /* 0x00190000e30c783b */ /* 0x000eac0000004200 */
[----:B------:R-:W-:-:S02]  /*6310*/  IMAD.MOV.U32 R55, RZ, RZ, R124 ;  /* 0x000000ffff377224 */ /* 0x000fc400078e007c */
[----:B------:R-:W-:Y:S02]  /*6320*/  IMAD.MOV.U32 R52, RZ, RZ, R132 ;  /* 0x000000ffff347224 */ /* 0x000fe400078e0084 */
[----:B------:R-:W-:Y:S01]  /*6330*/  IMAD.MOV.U32 R132, RZ, RZ, R130 ;  /* 0x000000ffff847224 */ /* 0x000fe200078e0082 */
[----:B-1----:R-:W-:Y:S01]  /*6340*/  F2FP.BF16.PACK_AB R8, R186, R187 ;  /* 0x000000bbba08723e */ /* 0x002fe200000010ff */
[--C-:B------:R-:W-:Y:S02]  /*6350*/  FFMA.FTZ R3, R149, c[0x0][0x2d0], -R6.reuse ;  /* 0x0000b40095037a23 */ /* 0x100fe40000010806 */
[----:B------:R-:W-:Y:S02]  /*6360*/  IMAD.MOV.U32 R149, RZ, RZ, R185 ;  /* 0x000000ffff957224 */ /* 0x000fe400078e00b9 */
[----:B------:R1:W-:Y:S02]  /*6370*/  MUFU.EX2 R185, R3 ;  /* 0x0000000300b97308 */ /* 0x0003e40000000800 */
[----:B-1----:R-:W-:-:S02]  /*6380*/  FFMA.FTZ R3, R150, c[0x0][0x2d0], -R6 ;  /* 0x0000b40096037a23 */ /* 0x002fc40000010806 */
[----:B------:R-:W-:Y:S02]  /*6390*/  IMAD.MOV.U32 R150, RZ, RZ, R116 ;  /* 0x000000ffff967224 */ /* 0x000fe400078e0074 */
[----:B------:R-:W-:Y:S02]  /*63a0*/  IMAD.MOV.U32 R116, RZ, RZ, R184 ;  /* 0x000000ffff747224 */ /* 0x000fe400078e00b8 */
[----:B------:R1:W3:Y:S02]  /*63b0*/  MUFU.EX2 R184, R3 ;  /* 0x0000000300b87308 */ /* 0x0002e40000000800 */
[----:B-1----:R-:W-:Y:S01]  /*63c0*/  FFMA.FTZ R3, R151, c[0x0][0x2d0], -R5 ;  /* 0x0000b40097037a23 */ /* 0x002fe20000010805 */
[----:B---3--:R-:W-:Y:S01]  /*63d0*/  F2FP.BF16.PACK_AB R10, R184, R185 ;  /* 0x000000b9b80a723e */ /* 0x008fe200000010ff */
[----:B------:R-:W-:Y:S02]  /*63e0*/  IMAD.MOV.U32 R151, RZ, RZ, R125 ;  /* 0x000000ffff977224 */ /* 0x000fe400078e007d */
[----:B------:R-:W-:-:S02]  /*63f0*/  IMAD.MOV.U32 R125, RZ, RZ, R113 ;  /* 0x000000ffff7d7224 */ /* 0x000fc400078e0071 */
[----:B------:R1:W-:Y:S01]  /*6400*/  MUFU.EX2 R118, R3 ;  /* 0x0000000300767308 */ /* 0x0003e20000000800 */
[----:B------:R-:W-:Y:S02]  /*6410*/  IMAD.MOV.U32 R113, RZ, RZ, R32 ;  /* 0x000000ffff717224 */ /* 0x000fe400078e0020 */
[----:B------:R-:W-:Y:S02]  /*6420*/  IMAD.MOV.U32 R32, RZ, RZ, R133 ;  /* 0x000000ffff207224 */ /* 0x000fe400078e0085 */
[----:B------:R-:W-:Y:S02]  /*6430*/  IMAD.MOV.U32 R133, RZ, RZ, R131 ;  /* 0x000000ffff857224 */ /* 0x000fe400078e0083 */
[----:B------:R-:W-:Y:S01]  /*6440*/  IMAD.MOV.U32 R131, RZ, RZ, R129 ;  /* 0x000000ffff837224 */ /* 0x000fe200078e0081 */
[----:B------:R-:W-:Y:S01]  /*6450*/  MOV R124, R32 ;  /* 0x00000020007c7202 */ /* 0x000fe20000000f00 */
[----:B------:R-:W-:Y:S01]  /*6460*/  IMAD.MOV.U32 R129, RZ, RZ, R117 ;  /* 0x000000ffff817224 */ /* 0x000fe200078e0075 */
[----:B------:R-:W3:Y:S01]  /*6470*/  LDSM.16.MT88.4 R32, [R226+0x1900] ;  /* 0x00190000e220783b */ /* 0x000ee20000004200 */
[----:B------:R-:W-:-:S02]  /*6480*/  IMAD.MOV.U32 R54, RZ, RZ, R113 ;  /* 0x000000ffff367224 */ /* 0x000fc400078e0071 */
[----:B------:R-:W-:Y:S02]  /*6490*/  IMAD.MOV.U32 R53, RZ, RZ, R131 ;  /* 0x000000ffff357224 */ /* 0x000fe400078e0083 */
[----:B------:R-:W-:Y:S02]  /*64a0*/  IMAD.MOV.U32 R139, RZ, RZ, R129 ;  /* 0x000000ffff8b7224 */ /* 0x000fe400078e0081 */
[----:B-1----:R-:W-:Y:S01]  /*64b0*/  FFMA.FTZ R3, R152, c[0x0][0x2d0], -R5 ;  /* 0x0000b40098037a23 */ /* 0x002fe20000010805 */
[----:B------:R-:W-:-:S03]  /*64c0*/  MOV R152, R52 ;  /* 0x0000003400987202 */ /* 0x000fc60000000f00 */
[----:B------:R1:W4:Y:S02]  /*64d0*/  MUFU.EX2 R117, R3 ;  /* 0x0000000300757308 */ /* 0x0003240000000800 */
[----:B-1----:R-:W-:Y:S01]  /*64e0*/  FFMA.FTZ R3, R153, c[0x0][0x2d0], -R5 ;  /* 0x0000b40099037a23 */ /* 0x002fe20000010805 */
[----:B----4-:R-:W-:Y:S01]  /*64f0*/  F2FP.BF16.PACK_AB R9, R117, R118 ;  /* 0x000000767509723e */ /* 0x010fe200000010ff */
[----:B------:R-:W-:-:S04]  /*6500*/  IMAD.MOV.U32 R153, RZ, RZ, R53 ;  /* 0x000000ffff997224 */ /* 0x000fc800078e0035 */
[----:B------:R1:W-:Y:S02]  /*6510*/  MUFU.EX2 R115, R3 ;  /* 0x0000000300737308 */ /* 0x0003e40000000800 */
[----:B-1----:R-:W-:Y:S02]  /*6520*/  FFMA.FTZ R3, R154, c[0x0][0x2d0], -R5 ;  /* 0x0000b4009a037a23 */ /* 0x002fe40000010805 */
[----:B------:R-:W-:-:S04]  /*6530*/  IMAD.MOV.U32 R154, RZ, RZ, R116 ;  /* 0x000000ffff9a7224 */ /* 0x000fc800078e0074 */
[----:B------:R1:W4:Y:S02]  /*6540*/  MUFU.EX2 R116, R3 ;  /* 0x0000000300747308 */ /* 0x0003240000000800 */
[----:B-1----:R-:W-:Y:S01]  /*6550*/  FFMA.FTZ R3, R155, c[0x0][0x2d0], -R7 ;  /* 0x0000b4009b037a23 */ /* 0x002fe20000010807 */
[----:B----4-:R-:W-:Y:S01]  /*6560*/  F2FP.BF16.PACK_AB R11, R116, R115 ;  /* 0x00000073740b723e */ /* 0x010fe200000010ff */
[----:B------:R-:W-:Y:S02]  /*6570*/  IMAD.MOV.U32 R155, RZ, RZ, R137 ;  /* 0x000000ffff9b7224 */ /* 0x000fe400078e0089 */
[----:B------:R-:W-:Y:S02]  /*6580*/  IMAD.MOV.U32 R137, RZ, RZ, R114 ;  /* 0x000000ffff897224 */ /* 0x000fe400078e0072 */
[----:B------:R1:W-:Y:S02]  /*6590*/  MUFU.EX2 R114, R3 ;  /* 0x0000000300727308 */ /* 0x0003e40000000800 */
[C---:B--2---:R-:W-:Y:S08]  /*65a0*/  HMMA.16816.F32.BF16 R140, R8.reuse, R12, R104 ;  /* 0x0000000c088c723c */ /* 0x044ff00000041868 */
[----:B------:R-:W-:Y:S01]  /*65b0*/  HMMA.16816.F32.BF16 R128, R8, R18, R80 ;  /* 0x000000120880723c */ /* 0x000fe20000041850 */
[----:B-1----:R-:W-:-:S07]  /*65c0*/  FFMA.FTZ R3, R156, c[0x0][0x2d0], -R7 ;  /* 0x0000b4009c037a23 */ /* 0x002fce0000010807 */
[C---:B---3--:R-:W-:Y:S01]  /*65d0*/  HMMA.16816.F32.BF16 R80, R8.reuse, R32, R100 ;  /* 0x000000200850723c */ /* 0x048fe20000041864 */
[----:B------:R1:W-:Y:S07]  /*65e0*/  MUFU.EX2 R113, R3 ;  /* 0x0000000300717308 */ /* 0x0003ee0000000800 */
[C---:B------:R-:W-:Y:S08]  /*65f0*/  HMMA.16816.F32.BF16 R144, R8.reuse, R14, R76 ;  /* 0x0000000e0890723c */ /* 0x040ff0000004184c */
[----:B------:R-:W-:Y:S01]  /*6600*/  HMMA.16816.F32.BF16 R120, R8, R16, R120 ;  /* 0x000000100878723c */ /* 0x000fe20000041878 */
[----:B-1----:R-:W-:-:S04]  /*6610*/  FFMA.FTZ R3, R157, c[0x0][0x2d0], -R7 ;  /* 0x0000b4009d037a23 */ /* 0x002fc80000010807 */
[----:B------:R1:W-:Y:S03]  /*6620*/  MUFU.EX2 R112, R3 ;  /* 0x0000000300707308 */ /* 0x0003e60000000800 */
[----:B------:R-:W-:Y:S01]  /*6630*/  HMMA.16816.F32.BF16 R76, R8, R34, R60 ;  /* 0x00000022084c723c */ /* 0x000fe2000004183c */
[----:B-1----:R-:W-:-:S04]  /*6640*/  FFMA.FTZ R3, R158, c[0x0][0x2d0], -R7 ;  /* 0x0000b4009e037a23 */ /* 0x002fc80000010807 */
[----:B------:R1:W-:Y:S02]  /*6650*/  MUFU.EX2 R111, R3 ;  /* 0x00000003006f7308 */ /* 0x0003e40000000800 */
[--C-:B-1----:R-:W-:Y:S02]  /*6660*/  FFMA.FTZ R3, R159, c[0x0][0x2d0], -R0.reuse ;  /* 0x0000b4009f037a23 */ /* 0x102fe40000010800 */
[----:B------:R-:W-:Y:S04]  /*6670*/  HMMA.16816.F32.BF16 R156, R8, R24, R96 ;  /* 0x00000018089c723c */ /* 0x000fe80000041860 */
[----:B------:R1:W-:Y:S02]  /*6680*/  MUFU.EX2 R109, R3 ;  /* 0x00000003006d7308 */ /* 0x0003e40000000800 */
[----:B-1----:R-:W-:-:S02]  /*6690*/  FFMA.FTZ R3, R160, c[0x0][0x2d0], -R0 ;  /* 0x0000b400a0037a23 */ /* 0x002fc40000010800 */
[----:B------:R-:W-:-:S04]  /*66a0*/  IMAD.MOV.U32 R160, RZ, RZ, R70 ;  /* 0x000000ffffa07224 */ /* 0x000fc800078e0046 */
[----:B------:R1:W2:Y:S02]  /*66b0*/  MUFU.EX2 R108, R3 ;  /* 0x00000003006c7308 */ /* 0x0002a40000000800 */
[----:B-1----:R-:W-:Y:S02]  /*66c0*/  FFMA.FTZ R3, R162, c[0x0][0x2d0], -R0 ;  /* 0x0000b400a2037a23 */ /* 0x002fe40000010800 */
[----:B------:R-:W-:-:S04]  /*66d0*/  IMAD.MOV.U32 R162, RZ, RZ, R87 ;  /* 0x000000ffffa27224 */ /* 0x000fc800078e0057 */
[----:B------:R1:W-:Y:S01]  /*66e0*/  MUFU.EX2 R107, R3 ;  /* 0x00000003006b7308 */ /* 0x0003e20000000800 */
[----:B------:R-:W-:Y:S07]  /*66f0*/  HMMA.16816.F32.BF16 R84, R8, R26, R64 ;  /* 0x0000001a0854723c */ /* 0x000fee0000041840 */
[----:B------:R-:W-:Y:S02]  /*6700*/  F2FP.BF16.PACK_AB R8, R190, R194 ;  /* 0x000000c2be08723e */ /* 0x000fe400000010ff */
[----:B--2---:R-:W-:-:S02]  /*6710*/  F2FP.BF16.PACK_AB R9, R108, R109 ;  /* 0x0000006d6c09723e */ /* 0x004fc400000010ff */
[----:B------:R-:W-:Y:S01]  /*6720*/  F2FP.BF16.PACK_AB R10, R114, R188 ;  /* 0x000000bc720a723e */ /* 0x000fe200000010ff */
[----:B-1----:R-:W-:Y:S02]  /*6730*/  FFMA.FTZ R3, R163, c[0x0][0x2d0], -R0 ;  /* 0x0000b400a3037a23 */ /* 0x002fe40000010800 */
[----:B------:R-:W-:Y:S02]  /*6740*/  IMAD.MOV.U32 R163, RZ, RZ, R54 ;  /* 0x000000ffffa37224 */ /* 0x000fe400078e0036 */
[----:B------:R1:W2:Y:S02]  /*6750*/  MUFU.EX2 R106, R3 ;  /* 0x00000003006a7308 */ /* 0x0002a40000000800 */
[----:B-1----:R-:W-:Y:S01]  /*6760*/  FFMA.FTZ R3, R161, c[0x0][0x2d0], -R7 ;  /* 0x0000b400a1037a23 */ /* 0x002fe20000010807 */
[----:B--2---:R-:W-:Y:S01]  /*6770*/  F2FP.BF16.PACK_AB R11, R106, R107 ;  /* 0x0000006b6a0b723e */ /* 0x004fe200000010ff */
[----:B------:R-:W-:-:S04]  /*6780*/  IMAD.MOV.U32 R161, RZ, RZ, R110 ;  /* 0x000000ffffa17224 */ /* 0x000fc800078e006e */
[----:B------:R1:W-:Y:S02]  /*6790*/  MUFU.EX2 R110, R3 ;  /* 0x00000003006e7308 */ /* 0x0003e40000000800 */
[C---:B------:R-:W-:Y:S08]  /*67a0*/  HMMA.16816.F32.BF16 R60, R8.reuse, R18, R44 ;  /* 0x00000012083c723c */ /* 0x040ff0000004182c */
[----:B------:R-:W-:Y:S01]  /*67b0*/  HMMA.16816.F32.BF16 R44, R8, R32, R92 ;  /* 0x00000020082c723c */ /* 0x000fe2000004185c */
[----:B-1----:R-:W-:-:S02]  /*67c0*/  FFMA.FTZ R3, R164, c[0x0][0x2d0], -R6 ;  /* 0x0000b400a4037a23 */ /* 0x002fc40000010806 */
[----:B------:R-:W-:Y:S02]  /*67d0*/  IMAD.MOV.U32 R164, RZ, RZ, R55 ;  /* 0x000000ffffa47224 */ /* 0x000fe400078e0037 */
[----:B------:R1:W-:Y:S03]  /*67e0*/  MUFU.EX2 R104, R3 ;  /* 0x0000000300687308 */ /* 0x0003e60000000800 */
[C---:B------:R-:W-:Y:S01]  /*67f0*/  HMMA.16816.F32.BF16 R64, R8.reuse, R16, R48 ;  /* 0x000000100840723c */ /* 0x040fe20000041830 */
[----:B------:R-:W-:Y:S07]  /*6800*/  LDSM.16.MT88.4 R16, [R227+0x2100] ;  /* 0x00210000e310783b */ /* 0x000fee0000004200 */
[----:B------:R-:W-:Y:S01]  /*6810*/  HMMA.16816.F32.BF16 R52, R8, R12, R20 ;  /* 0x0000000c0834723c */ /* 0x000fe20000041814 */
[----:B------:R-:W2:Y:S01]  /*6820*/  LDSM.16.MT88.4 R20, [R224+0x2100] ;  /* 0x00210000e014783b */ /* 0x000ea20000004200 */
[----:B-1----:R-:W-:-:S06]  /*6830*/  FFMA.FTZ R3, R165, c[0x0][0x2d0], -R6 ;  /* 0x0000b400a5037a23 */ /* 0x002fcc0000010806 */
[----:B------:R-:W-:Y:S01]  /*6840*/  HMMA.16816.F32.BF16 R48, R8, R14, R36 ;  /* 0x0000000e0830723c */ /* 0x000fe20000041824 */
[----:B------:R-:W1:Y:S01]  /*6850*/  LDSM.16.MT88.4 R12, [R225+0x2100] ;  /* 0x00210000e10c783b */ /* 0x000e620000004200 */
[----:B------:R-:W-:Y:S01]  /*6860*/  IMAD.MOV.U32 R165, RZ, RZ, R133 ;  /* 0x000000ffffa57224 */ /* 0x000fe200078e0085 */
[----:B------:R3:W4:Y:S01]  /*6870*/  MUFU.EX2 R105, R3 ;  /* 0x0000000300697308 */ /* 0x0007220000000800 */
[----:B------:R-:W-:-:S04]  /*6880*/  IMAD.MOV.U32 R133, RZ, RZ, R75 ;  /* 0x000000ffff857224 */ /* 0x000fc800078e004b */
[C---:B------:R-:W-:Y:S08]  /*6890*/  HMMA.16816.F32.BF16 R32, R8.reuse, R34, R88 ;  /* 0x000000220820723c */ /* 0x040ff00000041858 */
[C---:B------:R-:W-:Y:S01]  /*68a0*/  HMMA.16816.F32.BF16 R36, R8.reuse, R24, R40 ;  /* 0x000000180824723c */ /* 0x040fe20000041828 */
[----:B---3--:R-:W-:Y:S02]  /*68b0*/  FFMA.FTZ R3, R166, c[0x0][0x2d0], -R6 ;  /* 0x0000b400a6037a23 */ /* 0x008fe40000010806 */
[----:B------:R-:W-:Y:S01]  /*68c0*/  IMAD.MOV.U32 R166, RZ, RZ, R132 ;  /* 0x000000ffffa67224 */ /* 0x000fe200078e0084 */
[----:B------:R-:W-:Y:S01]  /*68d0*/  MOV R132, R74 ;  /* 0x0000004a00847202 */ /* 0x000fe20000000f00 */
[----:B------:R3:W-:Y:S03]  /*68e0*/  MUFU.EX2 R103, R3 ;  /* 0x0000000300677308 */ /* 0x0007e60000000800 */
[----:B------:R-:W-:Y:S01]  /*68f0*/  HMMA.16816.F32.BF16 R40, R8, R26, R56 ;  /* 0x0000001a0828723c */ /* 0x000fe20000041838 */
[----:B------:R-:W5:Y:S06]  /*6900*/  LDSM.16.MT88.4 R24, [R224+0x2900] ;  /* 0x00290000e018783b */ /* 0x000f6c0000004200 */
[----:B----4-:R-:W-:Y:S01]  /*6910*/  F2FP.BF16.PACK_AB R8, R105, R104 ;  /* 0x000000686908723e */ /* 0x010fe200000010ff */
[----:B---3--:R-:W-:-:S02]  /*6920*/  FFMA.FTZ R3, R167, c[0x0][0x2d0], -R6 ;  /* 0x0000b400a7037a23 */ /* 0x008fc40000010806 */
[----:B------:R-:W-:Y:S02]  /*6930*/  IMAD.MOV.U32 R167, RZ, RZ, R69 ;  /* 0x000000ffffa77224 */ /* 0x000fe400078e0045 */
[----:B------:R3:W4:Y:S02]  /*6940*/  MUFU.EX2 R102, R3 ;  /* 0x0000000300667308 */ /* 0x0007240000000800 */
[----:B---3--:R-:W-:Y:S01]  /*6950*/  FFMA.FTZ R3, R168, c[0x0][0x2d0], -R5 ;  /* 0x0000b400a8037a23 */ /* 0x008fe20000010805 */
[----:B----4-:R-:W-:Y:S01]  /*6960*/  F2FP.BF16.PACK_AB R10, R102, R103 ;  /* 0x00000067660a723e */ /* 0x010fe200000010ff */
[----:B------:R-:W-:-:S04]  /*6970*/  IMAD.MOV.U32 R168, RZ, RZ, R68 ;  /* 0x000000ffffa87224 */ /* 0x000fc800078e0044 */
[----:B------:R3:W-:Y:S02]  /*6980*/  MUFU.EX2 R101, R3 ;  /* 0x0000000300657308 */ /* 0x0007e40000000800 */
[----:B---3--:R-:W-:Y:S01]  /*6990*/  FFMA.FTZ R3, R169, c[0x0][0x2d0], -R5 ;  /* 0x0000b400a9037a23 */ /* 0x008fe20000010805 */
[----:B------:R-:W-:Y:S01]  /*69a0*/  MOV R169, R126 ;  /* 0x0000007e00a97202 */ /* 0x000fe20000000f00 */
[----:B------:R-:W-:-:S04]  /*69b0*/  IMAD.MOV.U32 R126, RZ, RZ, R135 ;  /* 0x000000ffff7e7224 */ /* 0x000fc800078e0087 */
[----:B------:R3:W4:Y:S02]  /*69c0*/  MUFU.EX2 R100, R3 ;  /* 0x0000000300647308 */ /* 0x0007240000000800 */
[----:B---3--:R-:W-:Y:S01]  /*69d0*/  FFMA.FTZ R3, R170, c[0x0][0x2d0], -R5 ;  /* 0x0000b400aa037a23 */ /* 0x008fe20000010805 */
[----:B----4-:R-:W-:Y:S01]  /*69e0*/  F2FP.BF16.PACK_AB R9, R100, R101 ;  /* 0x000000656409723e */ /* 0x010fe200000010ff */
[----:B------:R-:W-:-:S04]  /*69f0*/  IMAD.MOV.U32 R170, RZ, RZ, R148 ;  /* 0x000000ffffaa7224 */ /* 0x000fc800078e0094 */
[----:B------:R3:W-:Y:S02]  /*6a00*/  MUFU.EX2 R99, R3 ;  /* 0x0000000300637308 */ /* 0x0007e40000000800 */
[----:B---3--:R-:W-:Y:S02]  /*6a10*/  FFMA.FTZ R3, R171, c[0x0][0x2d0], -R5 ;  /* 0x0000b400ab037a23 */ /* 0x008fe40000010805 */
[----:B------:R-:W-:-:S04]  /*6a20*/  IMAD.MOV.U32 R171, RZ, RZ, R150 ;  /* 0x000000ffffab7224 */ /* 0x000fc800078e0096 */
[----:B------:R3:W4:Y:S02]  /*6a30*/  MUFU.EX2 R98, R3 ;  /* 0x0000000300627308 */ /* 0x0007240000000800 */
[----:B---3--:R-:W-:Y:S01]  /*6a40*/  FFMA.FTZ R3, R173, c[0x0][0x2d0], -R0 ;  /* 0x0000b400ad037a23 */ /* 0x008fe20000010800 */
[----:B----4-:R-:W-:Y:S01]  /*6a50*/  F2FP.BF16.PACK_AB R11, R98, R99 ;  /* 0x00000063620b723e */ /* 0x010fe200000010ff */
[----:B------:R-:W-:-:S04]  /*6a60*/  IMAD.MOV.U32 R173, RZ, RZ, R149 ;  /* 0x000000ffffad7224 */ /* 0x000fc800078e0095 */
[----:B------:R3:W-:Y:S02]  /*6a70*/  MUFU.EX2 R97, R3 ;  /* 0x0000000300617308 */ /* 0x0007e40000000800 */
[C---:B--2---:R-:W-:Y:S08]  /*6a80*/  HMMA.16816.F32.BF16 R120, R8.reuse, R20, R120 ;  /* 0x000000140878723c */ /* 0x044ff00000041878 */
[----:B------:R-:W-:Y:S01]  /*6a90*/  HMMA.16816.F32.BF16 R128, R8, R22, R128 ;  /* 0x000000160880723c */ /* 0x000fe20000041880 */
[----:B---3--:R-:W-:-:S02]  /*6aa0*/  FFMA.FTZ R3, R172, c[0x0][0x2d0], -R0 ;  /* 0x0000b400ac037a23 */ /* 0x008fc40000010800 */
[----:B------:R-:W-:Y:S02]  /*6ab0*/  IMAD.MOV.U32 R172, RZ, RZ, R151 ;  /* 0x000000ffffac7224 */ /* 0x000fe400078e0097 */
[----:B------:R2:W3:Y:S03]  /*6ac0*/  MUFU.EX2 R96, R3 ;  /* 0x0000000300607308 */ /* 0x0004e60000000800 */
[C---:B------:R-:W-:Y:S01]  /*6ad0*/  HMMA.16816.F32.BF16 R140, R8.reuse, R16, R140 ;  /* 0x00000010088c723c */ /* 0x040fe2000004188c */
[----:B------:R-:W-:Y:S07]  /*6ae0*/  LDSM.16.MT88.4 R148, [R227+0x3100] ;  /* 0x00310000e394783b */ /* 0x000fee0000004200 */
[----:B------:R-:W-:Y:S01]  /*6af0*/  HMMA.16816.F32.BF16 R144, R8, R18, R144 ;  /* 0x000000120890723c */ /* 0x000fe20000041890 */
[----:B--2---:R-:W-:-:S07]  /*6b00*/  FFMA.FTZ R3, R174, c[0x0][0x2d0], -R0 ;  /* 0x0000b400ae037a23 */ /* 0x004fce0000010800 */
[----:B-1----:R-:W-:Y:S01]  /*6b10*/  HMMA.16816.F32.BF16 R156, R8, R12, R156 ;  /* 0x0000000c089c723c */ /* 0x002fe2000004189c */
[----:B------:R-:W-:Y:S01]  /*6b20*/  IMAD.MOV.U32 R174, RZ, RZ, R154 ;  /* 0x000000ffffae7224 */ /* 0x000fe200078e009a */
[----:B------:R1:W-:Y:S01]  /*6b30*/  MUFU.EX2 R95, R3 ;  /* 0x00000003005f7308 */ /* 0x0003e20000000800 */
[----:B------:R-:W-:-:S05]  /*6b40*/  IMAD.MOV.U32 R154, RZ, RZ, R132 ;  /* 0x000000ffff9a7224 */ /* 0x000fca00078e0084 */
[C---:B------:R-:W-:Y:S08]  /*6b50*/  HMMA.16816.F32.BF16 R84, R8.reuse, R14, R84 ;  /* 0x0000000e0854723c */ /* 0x040ff00000041854 */
[----:B------:R-:W-:Y:S01]  /*6b60*/  HMMA.16816.F32.BF16 R80, R8, R28, R80 ;  /* 0x0000001c0850723c */ /* 0x000fe20000041850 */
[----:B-1----:R-:W-:Y:S02]  /*6b70*/  FFMA.FTZ R3, R175, c[0x0][0x2d0], -R0 ;  /* 0x0000b400af037a23 */ /* 0x002fe40000010800 */
[----:B------:R-:W-:-:S02]  /*6b80*/  IMAD.MOV.U32 R175, RZ, RZ, R155 ;  /* 0x000000ffffaf7224 */ /* 0x000fc400078e009b */
[----:B------:R1:W2:Y:S03]  /*6b90*/  MUFU.EX2 R94, R3 ;  /* 0x00000003005e7308 */ /* 0x0002a60000000800 */
[----:B------:R-:W-:Y:S01]  /*6ba0*/  HMMA.16816.F32.BF16 R76, R8, R30, R76 ;  /* 0x0000001e084c723c */ /* 0x000fe2000004184c */
[----:B------:R-:W-:-:S06]  /*6bb0*/  IMAD.MOV.U32 R155, RZ, RZ, R133 ;  /* 0x000000ffff9b7224 */ /* 0x000fcc00078e0085 */
[----:B------:R-:W-:Y:S02]  /*6bc0*/  F2FP.BF16.PACK_AB R8, R112, R113 ;  /* 0x000000717008723e */ /* 0x000fe400000010ff */
[----:B---3--:R-:W-:Y:S02]  /*6bd0*/  F2FP.BF16.PACK_AB R9, R96, R97 ;  /* 0x000000616009723e */ /* 0x008fe400000010ff */
[----:B------:R-:W-:Y:S01]  /*6be0*/  F2FP.BF16.PACK_AB R10, R110, R111 ;  /* 0x0000006f6e0a723e */ /* 0x000fe200000010ff */
[----:B-1----:R-:W-:Y:S01]  /*6bf0*/  FFMA.FTZ R3, R178, c[0x0][0x2d0], -R6 ;  /* 0x0000b400b2037a23 */ /* 0x002fe20000010806 */
[----:B--2---:R-:W-:-:S03]  /*6c00*/  F2FP.BF16.PACK_AB R11, R94, R95 ;  /* 0x0000005f5e0b723e */ /* 0x004fc600000010ff */
[----:B------:R1:W-:Y:S04]  /*6c10*/  MUFU.EX2 R93, R3 ;  /* 0x00000003005d7308 */ /* 0x0003e80000000800 */
[C---:B------:R-:W-:Y:S08]  /*6c20*/  HMMA.16816.F32.BF16 R64, R8.reuse, R20, R64 ;  /* 0x000000140840723c */ /* 0x040ff00000041840 */
[----:B------:R-:W-:Y:S01]  /*6c30*/  HMMA.16816.F32.BF16 R60, R8, R22, R60 ;  /* 0x00000016083c723c */ /* 0x000fe2000004183c */
[----:B------:R-:W2:Y:S01]  /*6c40*/  LDSM.16.MT88.4 R20, [R227+0x2900] ;  /* 0x00290000e314783b */ /* 0x000ea20000004200 */
[----:B-1----:R-:W-:-:S04]  /*6c50*/  FFMA.FTZ R3, R179, c[0x0][0x2d0], -R6 ;  /* 0x0000b400b3037a23 */ /* 0x002fc80000010806 */
[----:B------:R1:W3:Y:S02]  /*6c60*/  MUFU.EX2 R92, R3 ;  /* 0x00000003005c7308 */ /* 0x0002e40000000800 */
[C---:B------:R-:W-:Y:S08]  /*6c70*/  HMMA.16816.F32.BF16 R52, R8.reuse, R16, R52 ;  /* 0x000000100834723c */ /* 0x040ff00000041834 */
[----:B------:R-:W-:Y:S01]  /*6c80*/  HMMA.16816.F32.BF16 R48, R8, R18, R48 ;  /* 0x000000120830723c */ /* 0x000fe20000041830 */
[----:B------:R-:W4:Y:S01]  /*6c90*/  LDSM.16.MT88.4 R16, [R225+0x2900] ;  /* 0x00290000e110783b */ /* 0x000f220000004200 */
[----:B-1----:R-:W-:-:S06]  /*6ca0*/  FFMA.FTZ R3, R177, c[0x0][0x2d0], -R6 ;  /* 0x0000b400b1037a23 */ /* 0x002fcc0000010806 */
[C---:B------:R-:W-:Y:S01]  /*6cb0*/  HMMA.16816.F32.BF16 R36, R8.reuse, R12, R36 ;  /* 0x0000000c0824723c */ /* 0x040fe20000041824 */
[----:B------:R1:W-:Y:S07]  /*6cc0*/  MUFU.EX2 R91, R3 ;  /* 0x00000003005b7308 */ /* 0x0003ee0000000800 */
[C---:B------:R-:W-:Y:S01]  /*6cd0*/  HMMA.16816.F32.BF16 R40, R8.reuse, R14, R40 ;  /* 0x0000000e0828723c */ /* 0x040fe20000041828 */
[----:B------:R-:W2:Y:S07]  /*6ce0*/  LDSM.16.MT88.4 R12, [R226+0x2900] ;  /* 0x00290000e20c783b */ /* 0x000eae0000004200 */
[----:B------:R-:W-:Y:S01]  /*6cf0*/  HMMA.16816.F32.BF16 R32, R8, R30, R32 ;  /* 0x0000001e0820723c */ /* 0x000fe20000041820 */
[----:B-1----:R-:W-:-:S04]  /*6d00*/  FFMA.FTZ R3, R176, c[0x0][0x2d0], -R6 ;  /* 0x0000b400b0037a23 */ /* 0x002fc80000010806 */
[----:B------:R1:W1:Y:S03]  /*6d10*/  MUFU.EX2 R90, R3 ;  /* 0x00000003005a7308 */ /* 0x0002660000000800 */
[----:B------:R-:W-:Y:S07]  /*6d20*/  HMMA.16816.F32.BF16 R44, R8, R28, R44 ;  /* 0x0000001c082c723c */ /* 0x000fee000004182c */
[----:B---3--:R-:W-:Y:S01]  /*6d30*/  F2FP.BF16.PACK_AB R8, R92, R93 ;  /* 0x0000005d5c08723e */ /* 0x008fe200000010ff */
[----:B-1----:R-:W-:Y:S01]  /*6d40*/  FFMA.FTZ R3, R180, c[0x0][0x2d0], -R5 ;  /* 0x0000b400b4037a23 */ /* 0x002fe20000010805 */
[----:B------:R-:W-:-:S03]  /*6d50*/  F2FP.BF16.PACK_AB R10, R90, R91 ;  /* 0x0000005b5a0a723e */ /* 0x000fc600000010ff */
        /* <DEDUP_REMOVED lines=12> */
[C---:B-----5:R-:W-:Y:S08]  /*6e20*/  HMMA.16816.F32.BF16 R120, R8.reuse, R24, R120 ;  /* 0x000000180878723c */ /* 0x060ff00000041878 */
[----:B------:R-:W-:Y:S01]  /*6e30*/  HMMA.16816.F32.BF16 R128, R8, R26, R128 ;  /* 0x0000001a0880723c */ /* 0x000fe20000041880 */
[----:B-1----:R-:W-:-:S02]  /*6e40*/  FFMA.FTZ R3, R244, c[0x0][0x2d0], -R7 ;  /* 0x0000b400f4037a23 */ /* 0x002fc40000010807 */
[----:B------:R-:W-:Y:S02]  /*6e50*/  IMAD.MOV.U32 R244, RZ, RZ, R136 ;  /* 0x000000fffff47224 */ /* 0x000fe400078e0088 */
[----:B------:R1:W3:Y:S03]  /*6e60*/  MUFU.EX2 R69, R3 ;  /* 0x0000000300457308 */ /* 0x0002e60000000800 */
[C---:B--2---:R-:W-:Y:S08]  /*6e70*/  HMMA.16816.F32.BF16 R140, R8.reuse, R20, R140 ;  /* 0x00000014088c723c */ /* 0x044ff0000004188c */
[----:B------:R-:W-:Y:S01]  /*6e80*/  HMMA.16816.F32.BF16 R144, R8, R22, R144 ;  /* 0x000000160890723c */ /* 0x000fe20000041890 */
[----:B-1----:R-:W-:-:S07]  /*6e90*/  FFMA.FTZ R3, R248, c[0x0][0x2d0], -R7 ;  /* 0x0000b400f8037a23 */ /* 0x002fce0000010807 */
[C---:B----4-:R-:W-:Y:S01]  /*6ea0*/  HMMA.16816.F32.BF16 R156, R8.reuse, R16, R156 ;  /* 0x00000010089c723c */ /* 0x050fe2000004189c */
[----:B------:R-:W-:Y:S01]  /*6eb0*/  IMAD.MOV.U32 R248, RZ, RZ, R125 ;  /* 0x000000fffff87224 */ /* 0x000fe200078e007d */
[----:B------:R1:W-:Y:S06]  /*6ec0*/  MUFU.EX2 R68, R3 ;  /* 0x0000000300447308 */ /* 0x0003ec0000000800 */
[C---:B------:R-:W-:Y:S08]  /*6ed0*/  HMMA.16816.F32.BF16 R80, R8.reuse, R12, R80 ;  /* 0x0000000c0850723c */ /* 0x040ff00000041850 */
[----:B------:R-:W-:Y:S01]  /*6ee0*/  HMMA.16816.F32.BF16 R76, R8, R14, R76 ;  /* 0x0000000e084c723c */ /* 0x000fe2000004184c */
[----:B-1----:R-:W-:-:S02]  /*6ef0*/  FFMA.FTZ R3, R246, c[0x0][0x2d0], -R7 ;  /* 0x0000b400f6037a23 */ /* 0x002fc40000010807 */
[----:B------:R-:W-:Y:S02]  /*6f00*/  IMAD.MOV.U32 R246, RZ, RZ, R124 ;  /* 0x000000fffff67224 */ /* 0x000fe400078e007c */
[----:B------:R1:W-:Y:S02]  /*6f10*/  MUFU.EX2 R59, R3 ;  /* 0x00000003003b7308 */ /* 0x0003e40000000800 */
[----:B-1----:R-:W-:Y:S02]  /*6f20*/  FFMA.FTZ R3, R168, c[0x0][0x2d0], -R0 ;  /* 0x0000b400a8037a23 */ /* 0x002fe40000010800 */
[----:B------:R-:W-:Y:S01]  /*6f30*/  IMAD.MOV.U32 R168, RZ, RZ, R164 ;  /* 0x000000ffffa87224 */ /* 0x000fe200078e00a4 */
[----:B------:R-:W-:-:S03]  /*6f40*/  MOV R164, R162 ;  /* 0x000000a200a47202 */ /* 0x000fc60000000f00 */
[----:B------:R1:W-:Y:S02]  /*6f50*/  MUFU.EX2 R58, R3 ;  /* 0x00000003003a7308 */ /* 0x0003e40000000800 */
[----:B------:R-:W-:Y:S02]  /*6f60*/  IMAD.MOV.U32 R178, RZ, RZ, R164 ;  /* 0x000000ffffb27224 */ /* 0x000fe400078e00a4 */
[--C-:B-1----:R-:W-:Y:S02]  /*6f70*/  FFMA.FTZ R3, R167, c[0x0][0x2d0], -R0.reuse ;  /* 0x0000b400a7037a23 */ /* 0x102fe40000010800 */
[----:B------:R-:W-:Y:S02]  /*6f80*/  IMAD.MOV.U32 R167, RZ, RZ, R161 ;  /* 0x000000ffffa77224 */ /* 0x000fe400078e00a1 */
[----:B------:R1:W2:Y:S02]  /*6f90*/  MUFU.EX2 R57, R3 ;  /* 0x0000000300397308 */ /* 0x0002a40000000800 */
[----:B-1----:R-:W-:-:S02]  /*6fa0*/  FFMA.FTZ R3, R166, c[0x0][0x2d0], -R0 ;  /* 0x0000b400a6037a23 */ /* 0x002fc40000010800 */
[----:B------:R-:W-:-:S04]  /*6fb0*/  IMAD.MOV.U32 R166, RZ, RZ, R165 ;  /* 0x000000ffffa67224 */ /* 0x000fc800078e00a5 */
[----:B------:R1:W-:Y:S01]  /*6fc0*/  MUFU.EX2 R56, R3 ;  /* 0x0000000300387308 */ /* 0x0003e20000000800 */
[----:B------:R-:W-:Y:S02]  /*6fd0*/  IMAD.MOV.U32 R165, RZ, RZ, R163 ;  /* 0x000000ffffa57224 */ /* 0x000fe400078e00a3 */
[----:B-1----:R-:W-:Y:S02]  /*6fe0*/  FFMA.FTZ R3, R160, c[0x0][0x2d0], -R0 ;  /* 0x0000b400a0037a23 */ /* 0x002fe40000010800 */
[----:B------:R-:W-:Y:S03]  /*6ff0*/  HMMA.16816.F32.BF16 R160, R8, R18, R84 ;  /* 0x0000001208a0723c */ /* 0x000fe60000041854 */
[----:B------:R1:W4:Y:S04]  /*7000*/  MUFU.EX2 R31, R3 ;  /* 0x00000003001f7308 */ /* 0x0003280000000800 */
[----:B---3--:R-:W-:Y:S01]  /*7010*/  F2FP.BF16.PACK_AB R8, R69, R70 ;  /* 0x000000464508723e */ /* 0x008fe200000010ff */
[----:B------:R-:W-:Y:S01]  /*7020*/  IMAD.MOV.U32 R85, RZ, RZ, R169 ;  /* 0x000000ffff557224 */ /* 0x000fe200078e00a9 */
[----:B--2---:R-:W-:Y:S01]  /*7030*/  F2FP.BF16.PACK_AB R9, R57, R58 ;  /* 0x0000003a3909723e */ /* 0x004fe200000010ff */
[----:B------:R-:W-:Y:S01]  /*7040*/  IMAD.MOV.U32 R86, RZ, RZ, R170 ;  /* 0x000000ffff567224 */ /* 0x000fe200078e00aa */
[----:B------:R-:W-:Y:S01]  /*7050*/  F2FP.BF16.PACK_AB R10, R59, R68 ;  /* 0x000000443b0a723e */ /* 0x000fe200000010ff */
[----:B------:R-:W-:Y:S01]  /*7060*/  IMAD.MOV.U32 R87, RZ, RZ, R173 ;  /* 0x000000ffff577224 */ /* 0x000fe200078e00ad */
[----:B------:R-:W-:Y:S01]  /*7070*/  MOV R169, R155 ;  /* 0x0000009b00a97202 */ /* 0x000fe20000000f00 */
[----:B------:R-:W-:-:S02]  /*7080*/  IMAD.MOV.U32 R170, RZ, RZ, R154 ;  /* 0x000000ffffaa7224 */ /* 0x000fc400078e009a */
[----:B-1----:R-:W-:Y:S01]  /*7090*/  FFMA.FTZ R3, R168, c[0x0][0x2d0], -R6 ;  /* 0x0000b400a8037a23 */ /* 0x002fe20000010806 */
[----:B----4-:R-:W-:Y:S01]  /*70a0*/  F2FP.BF16.PACK_AB R11, R31, R56 ;  /* 0x000000381f0b723e */ /* 0x010fe200000010ff */
[----:B------:R-:W-:Y:S02]  /*70b0*/  IMAD.MOV.U32 R168, RZ, RZ, R134 ;  /* 0x000000ffffa87224 */ /* 0x000fe400078e0086 */
[----:B------:R1:W-:Y:S01]  /*70c0*/  MUFU.EX2 R29, R3 ;  /* 0x00000003001d7308 */ /* 0x0003e20000000800 */
[----:B------:R-:W2:Y:S03]  /*70d0*/  LDSM.16.MT88.4 R132, [R224+0x3100] ;  /* 0x00310000e084783b */ /* 0x000ea60000004200 */
[C---:B------:R-:W-:Y:S08]  /*70e0*/  HMMA.16816.F32.BF16 R64, R8.reuse, R24, R64 ;  /* 0x000000180840723c */ /* 0x040ff00000041840 */
[----:B------:R-:W-:Y:S01]  /*70f0*/  HMMA.16816.F32.BF16 R48, R8, R22, R48 ;  /* 0x000000160830723c */ /* 0x000fe20000041830 */
[----:B-1----:R-:W-:-:S04]  /*7100*/  FFMA.FTZ R3, R167, c[0x0][0x2d0], -R6 ;  /* 0x0000b400a7037a23 */ /* 0x002fc80000010806 */
[----:B------:R1:W3:Y:S03]  /*7110*/  MUFU.EX2 R30, R3 ;  /* 0x00000003001e7308 */ /* 0x0002e60000000800 */
[C---:B------:R-:W-:Y:S05]  /*7120*/  HMMA.16816.F32.BF16 R52, R8.reuse, R20, R52 ;  /* 0x000000140834723c */ /* 0x040fea0000041834 */
[----:B------:R4:W-:Y:S03]  /*7130*/  MUFU.EX2 R20, R4 ;  /* 0x0000000400147308 */ /* 0x0009e60000000800 */
[----:B------:R-:W-:Y:S01]  /*7140*/  HMMA.16816.F32.BF16 R44, R8, R12, R44 ;  /* 0x0000000c082c723c */ /* 0x000fe2000004182c */
[----:B-1----:R-:W-:-:S07]  /*7150*/  FFMA.FTZ R3, R166, c[0x0][0x2d0], -R6 ;  /* 0x0000b400a6037a23 */ /* 0x002fce0000010806 */
[----:B------:R-:W-:Y:S01]  /*7160*/  HMMA.16816.F32.BF16 R60, R8, R26, R60 ;  /* 0x0000001a083c723c */ /* 0x000fe2000004183c */
[----:B------:R-:W-:Y:S01]  /*7170*/  FFMA.FTZ R12, R215, c[0x0][0x2d0], -R0 ;  /* 0x0000b400d70c7a23 */ /* 0x000fe20000010800 */
[----:B---3--:R-:W-:Y:S01]  /*7180*/  F2FP.BF16.PACK_AB R176, R30, R29 ;  /* 0x0000001d1eb0723e */ /* 0x008fe200000010ff */
[----:B------:R1:W-:Y:S01]  /*7190*/  MUFU.EX2 R28, R3 ;  /* 0x00000003001c7308 */ /* 0x0003e20000000800 */
[----:B----4-:R-:W-:-:S04]  /*71a0*/  FFMA.FTZ R4, R175, c[0x0][0x2d0], -R7 ;  /* 0x0000b400af047a23 */ /* 0x010fc80000010807 */
[C---:B------:R-:W-:Y:S08]  /*71b0*/  HMMA.16816.F32.BF16 R36, R8.reuse, R16, R36 ;  /* 0x000000100824723c */ /* 0x040ff00000041824 */
[----:B------:R-:W-:Y:S01]  /*71c0*/  HMMA.16816.F32.BF16 R40, R8, R18, R40 ;  /* 0x000000120828723c */ /* 0x000fe20000041828 */
[----:B------:R-:W-:Y:S01]  /*71d0*/  LDSM.16.MT88.4 R16, [R226+0x3100] ;  /* 0x00310000e210783b */ /* 0x000fe20000004200 */
[----:B-1----:R-:W-:-:S02]  /*71e0*/  FFMA.FTZ R3, R251, c[0x0][0x2d0], -R6 ;  /* 0x0000b400fb037a23 */ /* 0x002fc40000010806 */
[----:B------:R-:W-:Y:S02]  /*71f0*/  FFMA.FTZ R6, R219, c[0x0][0x2d0], -R0 ;  /* 0x0000b400db067a23 */ /* 0x000fe40000010800 */
[----:B------:R1:W-:Y:S02]  /*7200*/  MUFU.EX2 R25, R3 ;  /* 0x0000000300197308 */ /* 0x0003e40000000800 */
[----:B------:R-:W-:Y:S06]  /*7210*/  HMMA.16816.F32.BF16 R32, R8, R14, R32 ;  /* 0x0000000e0820723c */ /* 0x000fec0000041820 */
[----:B------:R3:W-:Y:S01]  /*7220*/  MUFU.EX2 R14, R4 ;  /* 0x00000004000e7308 */ /* 0x0007e20000000800 */
[----:B-1----:R-:W-:-:S07]  /*7230*/  FFMA.FTZ R3, R165, c[0x0][0x2d0], -R5 ;  /* 0x0000b400a5037a23 */ /* 0x002fce0000010805 */
[----:B------:R-:W-:Y:S01]  /*7240*/  MUFU.EX2 R11, R12 ;  /* 0x0000000c000b7308 */ /* 0x000fe20000000800 */
[----:B------:R-:W1:Y:S01]  /*7250*/  LDSM.16.MT88.4 R164, [R225+0x3100] ;  /* 0x00310000e1a4783b */ /* 0x000e620000004200 */
[----:B---3--:R-:W-:-:S06]  /*7260*/  FADD.FTZ R4, R222, R220 ;  /* 0x000000dcde047221 */ /* 0x008fcc0000010000 */
[----:B------:R3:W-:Y:S08]  /*7270*/  MUFU.EX2 R24, R3 ;  /* 0x0000000300187308 */ /* 0x0007f00000000800 */
[----:B------:R-:W-:Y:S01]  /*7280*/  MUFU.EX2 R10, R6 ;  /* 0x00000006000a7308 */ /* 0x000fe20000000800 */
[----:B---3--:R-:W-:-:S07]  /*7290*/  FFMA.FTZ R3, R211, c[0x0][0x2d0], -R5 ;  /* 0x0000b400d3037a23 */ /* 0x008fce0000010805 */
[----:B------:R3:W4:Y:S02]  /*72a0*/  MUFU.EX2 R23, R3 ;  /* 0x0000000300177308 */ /* 0x0007240000000800 */
[----:B---3--:R-:W-:Y:S01]  /*72b0*/  FFMA.FTZ R3, R212, c[0x0][0x2d0], -R5 ;  /* 0x0000b400d4037a23 */ /* 0x008fe20000010805 */
[----:B----4-:R-:W-:-:S05]  /*72c0*/  F2FP.BF16.PACK_AB R177, R23, R24 ;  /* 0x0000001817b1723e */ /* 0x010fca00000010ff */
[----:B------:R3:W-:Y:S02]  /*72d0*/  MUFU.EX2 R22, R3 ;  /* 0x0000000300167308 */ /* 0x0007e40000000800 */
[----:B---3--:R-:W-:Y:S02]  /*72e0*/  FFMA.FTZ R3, R223, c[0x0][0x2d0], -R5 ;  /* 0x0000b400df037a23 */ /* 0x008fe40000010805 */
[----:B------:R-:W-:-:S04]  /*72f0*/  FFMA.FTZ R5, R172, c[0x0][0x2d0], -R0 ;  /* 0x0000b400ac057a23 */ /* 0x000fc80000010800 */
[----:B------:R3:W4:Y:S01]  /*7300*/  MUFU.EX2 R21, R3 ;  /* 0x0000000300157308 */ /* 0x0007220000000800 */
[----:B------:R-:W-:-:S07]  /*7310*/  FFMA.FTZ R0, R213, c[0x0][0x2d0], -R0 ;  /* 0x0000b400d5007a23 */ /* 0x000fce0000010800 */
[----:B------:R5:W1:Y:S01]  /*7320*/  MUFU.EX2 R9, R5 ;  /* 0x0000000500097308 */ /* 0x000a620000000800 */
[----:B---3--:R-:W-:-:S07]  /*7330*/  FFMA.FTZ R3, R178, c[0x0][0x2d0], -R7 ;  /* 0x0000b400b2037a23 */ /* 0x008fce0000010807 */
[----:B------:R3:W3:Y:S01]  /*7340*/  MUFU.EX2 R12, R0 ;  /* 0x00000000000c7308 */ /* 0x0006e20000000800 */
[----:B------:R-:W-:Y:S01]  /*7350*/  FFMA.FTZ R7, R174, c[0x0][0x2d0], -R7 ;  /* 0x0000b400ae077a23 */ /* 0x000fe20000010807 */
[----:B------:R-:W-:Y:S02]  /*7360*/  F2FP.BF16.PACK_AB R178, R25, R28 ;  /* 0x0000001c19b2723e */ /* 0x000fe400000010ff */
[----:B----4-:R-:W-:Y:S01]  /*7370*/  F2FP.BF16.PACK_AB R179, R21, R22 ;  /* 0x0000001615b3723e */ /* 0x010fe200000010ff */
[----:B-----5:R-:W-:-:S03]  /*7380*/  FADD.FTZ R5, R168, R245 ;  /* 0x000000f5a8057221 */ /* 0x020fc60000010000 */
[----:B------:R4:W5:Y:S01]  /*7390*/  MUFU.EX2 R15, R3 ;  /* 0x00000003000f7308 */ /* 0x0009620000000800 */
[----:B------:R-:W-:Y:S01]  /*73a0*/  IMAD.MOV.U32 R168, RZ, RZ, R139 ;  /* 0x000000ffffa87224 */ /* 0x000fe200078e008b */
[----:B-1----:R-:W-:Y:S01]  /*73b0*/  F2FP.BF16.PACK_AB R181, R10, R9 ;  /* 0x000000090ab5723e */ /* 0x002fe200000010ff */
[----:B------:R-:W-:Y:S01]  /*73c0*/  FADD.FTZ R6, R249, R5 ;  /* 0x00000005f9067221 */ /* 0x000fe20000010000 */
[----:B--2---:R-:W-:Y:S01]  /*73d0*/  HMMA.16816.F32.BF16 R120, R176, R132, R120 ;  /* 0x00000084b078723c */ /* 0x004fe20000041878 */
[----:B------:R-:W-:Y:S02]  /*73e0*/  FADD.FTZ R5, R221, R4 ;  /* 0x00000004dd057221 */ /* 0x000fe40000010000 */
[----:B---3--:R-:W-:Y:S01]  /*73f0*/  FADD.FTZ R0, R138, R250 ;  /* 0x000000fa8a007221 */ /* 0x008fe20000010000 */
[----:B------:R-:W1:Y:S01]  /*7400*/  MUFU.EX2 R13, R7 ;  /* 0x00000007000d7308 */ /* 0x000e620000000800 */
[----:B------:R-:W-:-:S03]  /*7410*/  F2FP.BF16.PACK_AB R183, R12, R11 ;  /* 0x0000000b0cb7723e */ /* 0x000fc600000010ff */
[----:B------:R-:W-:Y:S01]  /*7420*/  HMMA.16816.F32.BF16 R128, R176, R134, R128 ;  /* 0x00000086b080723c */ /* 0x000fe20000041880 */
[----:B----4-:R-:W-:Y:S01]  /*7430*/  FADD.FTZ R3, R152, R153 ;  /* 0x0000009998037221 */ /* 0x010fe20000010000 */
[----:B-----5:R-:W-:-:S03]  /*7440*/  F2FP.BF16.PACK_AB R180, R15, R20 ;  /* 0x000000140fb4723e */ /* 0x020fc600000010ff */
[----:B------:R-:W-:-:S03]  /*7450*/  FADD.FTZ R4, R137, R3 ;  /* 0x0000000389047221 */ /* 0x000fc60000010000 */
[C---:B------:R-:W-:Y:S01]  /*7460*/  HMMA.16816.F32.BF16 R140, R176.reuse, R148, R140 ;  /* 0x00000094b08c723c */ /* 0x040fe2000004188c */
[----:B------:R-:W-:Y:S02]  /*7470*/  FADD.FTZ R3, R85, R6 ;  /* 0x0000000655037221 */ /* 0x000fe40000010000 */
[----:B------:R-:W-:Y:S01]  /*7480*/  FADD.FTZ R4, R87, R4 ;  /* 0x0000000457047221 */ /* 0x000fe20000010000 */
[----:B-1----:R-:W-:Y:S01]  /*7490*/  F2FP.BF16.PACK_AB R182, R13, R14 ;  /* 0x0000000e0db6723e */ /* 0x002fe200000010ff */
[----:B------:R-:W-:Y:S02]  /*74a0*/  FADD.FTZ R7, R126, R0 ;  /* 0x000000007e077221 */ /* 0x000fe40000010000 */
[----:B------:R-:W-:Y:S01]  /*74b0*/  FADD.FTZ R0, R86, R5 ;  /* 0x0000000556007221 */ /* 0x000fe20000010000 */
[----:B------:R-:W-:Y:S01]  /*74c0*/  HMMA.16816.F32.BF16 R144, R176, R150, R144 ;  /* 0x00000096b090723c */ /* 0x000fe20000041890 */
[----:B------:R-:W-:Y:S02]  /*74d0*/  FADD.FTZ R7, R171, R7 ;  /* 0x00000007ab077221 */ /* 0x000fe40000010000 */
[----:B------:R-:W-:-:S02]  /*74e0*/  FADD.FTZ R6, R218, R3 ;  /* 0x00000003da067221 */ /* 0x000fc40000010000 */
[----:B------:R-:W-:Y:S02]  /*74f0*/  FADD.FTZ R5, R206, R0 ;  /* 0x00000000ce057221 */ /* 0x000fe40000010000 */
[----:B------:R-:W-:Y:S01]  /*7500*/  FADD.FTZ R4, R170, R4 ;  /* 0x00000004aa047221 */ /* 0x000fe20000010000 */
[C---:B------:R-:W-:Y:S01]  /*7510*/  HMMA.16816.F32.BF16 R156, R176.reuse, R164, R156 ;  /* 0x000000a4b09c723c */ /* 0x040fe2000004189c */
[----:B------:R-:W-:Y:S02]  /*7520*/  FADD.FTZ R3, R169, R7 ;  /* 0x00000007a9037221 */ /* 0x000fe40000010000 */
[----:B------:R-:W-:Y:S02]  /*7530*/  FADD.FTZ R0, R217, R6 ;  /* 0x00000006d9007221 */ /* 0x000fe40000010000 */
[----:B------:R-:W-:Y:S02]  /*7540*/  FADD.FTZ R8, R208, R5 ;  /* 0x00000005d0087221 */ /* 0x000fe40000010000 */
[----:B------:R-:W-:Y:S01]  /*7550*/  FADD.FTZ R7, R168, R4 ;  /* 0x00000004a8077221 */ /* 0x000fe20000010000 */
[----:B------:R-:W-:Y:S01]  /*7560*/  HMMA.16816.F32.BF16 R160, R176, R166, R160 ;  /* 0x000000a6b0a0723c */ /* 0x000fe200000418a0 */
[----:B------:R-:W-:-:S02]  /*7570*/  FADD.FTZ R6, R252, R3 ;  /* 0x00000003fc067221 */ /* 0x000fc40000010000 */
[----:B------:R-:W-:Y:S02]  /*7580*/  FADD.FTZ R5, R214, R0 ;  /* 0x00000000d6057221 */ /* 0x000fe40000010000 */
[----:B------:R-:W-:Y:S02]  /*7590*/  FADD.FTZ R4, R210, R8 ;  /* 0x00000008d2047221 */ /* 0x000fe40000010000 */
[----:B------:R-:W-:Y:S01]  /*75a0*/  FADD.FTZ R3, R246, R7 ;  /* 0x00000007f6037221 */ /* 0x000fe20000010000 */
[----:B------:R-:W-:Y:S01]  /*75b0*/  HMMA.16816.F32.BF16 R124, R180, R132, R64 ;  /* 0x00000084b47c723c */ /* 0x000fe20000041840 */
[----:B------:R-:W-:Y:S02]  /*75c0*/  FADD.FTZ R0, R248, R6 ;  /* 0x00000006f8007221 */ /* 0x000fe40000010000 */
[----:B------:R-:W-:Y:S02]  /*75d0*/  FADD.FTZ R6, R216, R5 ;  /* 0x00000005d8067221 */ /* 0x000fe40000010000 */
[----:B------:R-:W-:-:S02]  /*75e0*/  FADD.FTZ R4, R207, R4 ;  /* 0x00000004cf047221 */ /* 0x000fc40000010000 */
        /* <DEDUP_REMOVED lines=31> */
[----:B------:R-:W-:Y:S01]  /*77e0*/  HMMA.16816.F32.BF16 R168, R180, R16, R44 ;  /* 0x00000010b4a8723c */ /* 0x000fe2000004182c */
        /* <DEDUP_REMOVED lines=57> */
[----:B------:R-:W-:Y:S01]  /*7b80*/  FADD.FTZ R0, R21, R0 ;  /* 0x0000000015007221 */ /* 0x000fe20000010000 */
[----:B------:R1:W-:Y:S01]  /*7b90*/  STL [R1+0x10], R5 ;  /* 0x0000100501007387 */ /* 0x0003e20000100800 */
[----:B------:R-:W-:-:S03]  /*7ba0*/  FADD.FTZ R3, R25, R3 ;  /* 0x0000000319037221 */ /* 0x000fc60000010000 */
[----:B------:R1:W-:Y:S04]  /*7bb0*/  STL [R1+0x14], R4 ;  /* 0x0000140401007387 */ /* 0x0003e80000100800 */
[----:B------:R1:W-:Y:S04]  /*7bc0*/  STL [R1+0x18], R0 ;  /* 0x0000180001007387 */ /* 0x0003e80000100800 */
[----:B------:R1:W-:Y:S01]  /*7bd0*/  STL [R1+0x1c], R3 ;  /* 0x00001c0301007387 */ /* 0x0003e20000100800 */
[----:B------:R-:W-:Y:S05]  /*7be0*/  @!P0 BRA `(.L_x_34) ;  /* 0x0000560000008947 */ /* 0x000fea0003800000 */
[----:B------:R-:W-:Y:S01]  /*7bf0*/  IMAD.MOV.U32 R116, RZ, RZ, R72 ;  /* 0x000000ffff747224 */ /* 0x000fe200078e0048 */
[----:B------:R-:W-:Y:S01]  /*7c00*/  MOV R118, R2 ;  /* 0x0000000200767202 */ /* 0x000fe20000000f00 */
[----:B-1----:R-:W-:Y:S01]  /*7c10*/  IMAD.MOV.U32 R3, RZ, RZ, R73 ;  /* 0x000000ffff037224 */ /* 0x002fe200078e0049 */
[----:B------:R-:W-:Y:S01]  /*7c20*/  MOV R117, R71 ;  /* 0x0000004700757202 */ /* 0x000fe20000000f00 */
[----:B------:R-:W-:Y:S01]  /*7c30*/  UIADD3 UR6, UR6, -0x2, URZ ;  /* 0xfffffffe06067890 */ /* 0x000fe2000fffe03f */
[----:B------:R-:W-:Y:S05]  /*7c40*/  BRA `(.L_x_35) ;  /* 0x0000042000007947 */ /* 0x000fea0003800000 */
.L_x_37:
[----:B------:R-:W2:Y:S01]  /*7c50*/  LDL R4, [R1+0x20] ;  /* 0x0000200001047983 */ /* 0x000ea20000100800 */
[----:B------:R-:W-:Y:S01]  /*7c60*/  UIMAD UR5, UR6, 0x70, UR10 ;  /* 0x00000070060578a4 */ /* 0x000fe2000f8e020a */
[----:B------:R-:W-:Y:S02]  /*7c70*/  IMAD.MOV.U32 R243, RZ, RZ, RZ ;  /* 0x000000fffff37224 */ /* 0x000fe400078e00ff */
[----:B------:R-:W3:Y:S03]  /*7c80*/  LDL R65, [R1] ;  /* 0x0000000001417983 */ /* 0x000ee60000100800 */
        /* <DEDUP_REMOVED lines=19> */
[C---:B------:R-:W-:Y:S04]  /*7dc0*/  IMAD.WIDE.U32 R4, R243.reuse, c[0x0][0x1f0], R4 ;  /* 0x00007c00f3047a25 */ /* 0x040fe800078e0004 */
        /* <DEDUP_REMOVED lines=9> */
[----:B------:R-:W4:Y:S04]  /*7e60*/  SHFL.IDX PT, R4, R2, 0x1, 0x181f ;  /* 0x00381f0002047f89 */ /* 0x000f2800000e0000 */
[----:B------:R-:W5:Y:S04]  /*7e70*/  SHFL.IDX PT, R5, R0, 0x1, 0x181f ;  /* 0x00381f0000057f89 */ /* 0x000f6800000e0000 */
[----:B------:R-:W5:Y:S04]  /*7e80*/  SHFL.IDX PT, R10, R2, 0x3, 0x181f ;  /* 0x00781f00020a7f89 */ /* 0x000f6800000e0000 */
[----:B------:R-:W5:Y:S01]  /*7e90*/  SHFL.IDX PT, R9, R0, 0x2, 0x181f ;  /* 0x00581f0000097f89 */ /* 0x000f6200000e0000 */
[-C--:B-1----:R-:W-:Y:S03]  /*7ea0*/  IADD3 R6, P1, R6, R242.reuse, RZ ;  /* 0x000000f206067210 */ /* 0x082fe60007f3e0ff */
[----:B------:R-:W1:Y:S04]  /*7eb0*/  SHFL.IDX PT, R8, R2, 0x4, 0x181f ;  /* 0x00981f0002087f89 */ /* 0x000e6800000e0000 */
[----:B------:R-:W1:Y:S01]  /*7ec0*/  SHFL.IDX PT, R11, R2, 0x5, 0x181f ;  /* 0x00b81f00020b7f89 */ /* 0x000e6200000e0000 */
[--C-:B--2---:R-:W-:Y:S03]  /*7ed0*/  IMAD.X R7, R7, 0x1, R241.reuse, P1 ;  /* 0x0000000107077824 */ /* 0x104fe600008e06f1 */
[----:B------:R-:W2:Y:S01]  /*7ee0*/  SHFL.IDX PT, R16, R0, 0x3, 0x181f ;  /* 0x00781f0000107f89 */ /* 0x000ea200000e0000 */
[-C--:B----4-:R-:W-:Y:S03]  /*7ef0*/  IADD3 R4, P0, R4, R242.reuse, RZ ;  /* 0x000000f204047210 */ /* 0x090fe60007f1e0ff */
[----:B---3--:R3:W-:Y:S01]  /*7f00*/  LDGSTS.E.BYPASS.LTC128B.128 [R65+0x3900], [R6.64], !P6 ;  /* 0x0390000006417fae */ /* 0x0087e2000f101d4c */
[-C--:B-----5:R-:W-:Y:S02]  /*7f10*/  IADD3.X R5, R5, R241.reuse, RZ, P0, !PT ;  /* 0x000000f105057210 */ /* 0x0a0fe400007fe4ff */
[-C--:B------:R-:W-:Y:S01]  /*7f20*/  IADD3 R12, P0, R12, R242.reuse, RZ ;  /* 0x000000f20c0c7210 */ /* 0x080fe20007f1e0ff */
[----:B------:R-:W4:Y:S01]  /*7f30*/  SHFL.IDX PT, R15, R0, 0x4, 0x181f ;  /* 0x00981f00000f7f89 */ /* 0x000f2200000e0000 */
[-C--:B------:R-:W-:Y:S03]  /*7f40*/  IADD3 R10, P3, R10, R242.reuse, RZ ;  /* 0x000000f20a0a7210 */ /* 0x080fe60007f7e0ff */
        /* <DEDUP_REMOVED lines=18> */
.L_x_35:
[----:B------:R-:W2:Y:S01]  /*8070*/  LDL R2, [R1+0x4] ;  /* 0x0000040001027983 */ /* 0x000ea20000100800 */
[----:B------:R-:W-:Y:S04]  /*8080*/  DEPBAR.LE SB0, 0x0 ;  /* 0x000080000000791a */ /* 0x000fe80000000000 */
[----:B------:R-:W3:Y:S01]  /*8090*/  LDL R244, [R1+0x8] ;  /* 0x0000080001f47983 */ /* 0x000ee20000100800 */
[----:B------:R-:W-:Y:S03]  /*80a0*/  UISETP.GE.AND UP0, UPT, UR6, 0x1, UPT ;  /* 0x000000010600788c */ /* 0x000fe6000bf06270 */
[----:B------:R-:W-:Y:S08]  /*80b0*/  BAR.SYNC.DEFER_BLOCKING 0x0 ;  /* 0x0000000000007b1d */ /* 0x000ff00000010000 */
[----:B------:R-:W-:Y:S08]  /*80c0*/  LDSM.16.M88.4 R112, [R230+0x7100] ;  /* 0x00710000e670783b */ /* 0x000ff00000000200 */
[----:B------:R-:W1:Y:S08]  /*80d0*/  LDSM.16.M88.4 R16, [R119+0x3900] ;  /* 0x003900007710783b */ /* 0x000e700000000200 */
[----:B------:R-:W4:Y:S08]  /*80e0*/  LDSM.16.M88.4 R108, [R230+0x9100] ;  /* 0x00910000e66c783b */ /* 0x000f300000000200 */
[----:B------:R-:W5:Y:S08]  /*80f0*/  LDSM.16.M88.4 R32, [R119+0x4100] ;  /* 0x004100007720783b */ /* 0x000f700000000200 */
[----:B------:R-:W1:Y:S08]  /*8100*/  LDSM.16.M88.4 R48, [R119+0x4900] ;  /* 0x004900007730783b */ /* 0x000e700000000200 */
        /* <DEDUP_REMOVED lines=13> */
[-C--:B-1----:R-:W-:Y:S08]  /*81e0*/  HMMA.16816.F32.BF16 R4, R112, R16.reuse, RZ ;  /* 0x000000107004723c */ /* 0x082ff000000418ff */
[C---:B----4-:R-:W-:Y:S08]  /*81f0*/  HMMA.16816.F32.BF16 R8, R108.reuse, R16, RZ ;  /* 0x000000106c08723c */ /* 0x050ff000000418ff */
[-C--:B------:R-:W-:Y:S08]  /*8200*/  HMMA.16816.F32.BF16 R12, R108, R18.reuse, RZ ;  /* 0x000000126c0c723c */ /* 0x080ff000000418ff */
[C---:B------:R-:W-:Y:S08]  /*8210*/  HMMA.16816.F32.BF16 R16, R112.reuse, R18, RZ ;  /* 0x000000127010723c */ /* 0x040ff000000418ff */
[-C--:B-----5:R-:W-:Y:S08]  /*8220*/  HMMA.16816.F32.BF16 R20, R112, R32.reuse, RZ ;  /* 0x000000207014723c */ /* 0x0a0ff000000418ff */
[C---:B------:R-:W-:Y:S08]  /*8230*/  HMMA.16816.F32.BF16 R24, R108.reuse, R32, RZ ;  /* 0x000000206c18723c */ /* 0x040ff000000418ff */
[-C--:B------:R-:W-:Y:S08]  /*8240*/  HMMA.16816.F32.BF16 R28, R108, R34.reuse, RZ ;  /* 0x000000226c1c723c */ /* 0x080ff000000418ff */
[C---:B------:R-:W-:Y:S08]  /*8250*/  HMMA.16816.F32.BF16 R32, R112.reuse, R34, RZ ;  /* 0x000000227020723c */ /* 0x040ff000000418ff */
[-C--:B------:R-:W-:Y:S08]  /*8260*/  HMMA.16816.F32.BF16 R36, R112, R48.reuse, RZ ;  /* 0x000000307024723c */ /* 0x080ff000000418ff */
[C---:B------:R-:W-:Y:S08]  /*8270*/  HMMA.16816.F32.BF16 R40, R108.reuse, R48, RZ ;  /* 0x000000306c28723c */ /* 0x040ff000000418ff */
[-C--:B------:R-:W-:Y:S08]  /*8280*/  HMMA.16816.F32.BF16 R44, R108, R50.reuse, RZ ;  /* 0x000000326c2c723c */ /* 0x080ff000000418ff */
[C---:B------:R-:W-:Y:S08]  /*8290*/  HMMA.16816.F32.BF16 R48, R112.reuse, R50, RZ ;  /* 0x000000327030723c */ /* 0x040ff000000418ff */
[-C--:B------:R-:W-:Y:S08]  /*82a0*/  HMMA.16816.F32.BF16 R52, R112, R64.reuse, RZ ;  /* 0x000000407034723c */ /* 0x080ff000000418ff */
[C---:B------:R-:W-:Y:S08]  /*82b0*/  HMMA.16816.F32.BF16 R56, R108.reuse, R64, RZ ;  /* 0x000000406c38723c */ /* 0x040ff000000418ff */
[-C--:B------:R-:W-:Y:S01]  /*82c0*/  HMMA.16816.F32.BF16 R60, R108, R66.reuse, RZ ;  /* 0x000000426c3c723c */ /* 0x080fe200000418ff */
[----:B--2---:R-:W-:Y:S03]  /*82d0*/  IMAD.WIDE.U32 R68, R2, c[0x0][0x208], RZ ;  /* 0x0000820002447a25 */ /* 0x004fe600078e00ff */
[----:B------:R-:W-:Y:S02]  /*82e0*/  SHF.R.S32.HI R0, RZ, 0x1f, R2 ;  /* 0x0000001fff007819 */ /* 0x000fe40000011402 */
[----:B------:R-:W-:Y:S03]  /*82f0*/  MOV R64, R68 ;  /* 0x0000004400407202 */ /* 0x000fe60000000f00 */
[----:B------:R-:W-:Y:S04]  /*8300*/  IMAD R0, R0, c[0x0][0x208], RZ ;  /* 0x0000820000007a24 */ /* 0x000fe800078e02ff */
[----:B------:R-:W-:Y:S05]  /*8310*/  IMAD R0, R2, c[0x0][0x20c], R0 ;  /* 0x0000830002007a24 */ /* 0x000fea00078e0200 */
[----:B------:R-:W-:Y:S02]  /*8320*/  IADD3 R65, R69, R0, RZ ;  /* 0x0000000045417210 */ /* 0x000fe40007ffe0ff */
[----:B------:R-:W-:Y:S03]  /*8330*/  SHF.R.S32.HI R0, RZ, 0x1f, R243 ;  /* 0x0000001fff007819 */ /* 0x000fe600000114f3 */
[C---:B------:R-:W-:Y:S02]  /*8340*/  IMAD.WIDE.U32 R72, R243.reuse, c[0x0][0x218], R64 ;  /* 0x00008600f3487a25 */ /* 0x040fe400078e0040 */
[C---:B------:R-:W-:Y:S02]  /*8350*/  HMMA.16816.F32.BF16 R64, R112.reuse, R66, RZ ;  /* 0x000000427040723c */ /* 0x040fe400000418ff */
[----:B------:R-:W-:Y:S04]  /*8360*/  IMAD R0, R0, c[0x0][0x218], RZ ;  /* 0x0000860000007a24 */ /* 0x000fe800078e02ff */
[----:B------:R-:W-:Y:S01]  /*8370*/  IMAD R2, R243, c[0x0][0x21c], R0 ;  /* 0x00008700f3027a24 */ /* 0x000fe200078e0200 */
[----:B------:R-:W-:Y:S01]  /*8380*/  IADD3 R0, P0, R72, UR22, RZ ;  /* 0x0000001648007c10 */ /* 0x000fe2000ff1e0ff */
[-C--:B------:R-:W-:Y:S04]  /*8390*/  HMMA.16816.F32.BF16 R68, R112, R80.reuse, RZ ;  /* 0x000000507044723c */ /* 0x080fe800000418ff */
[----:B------:R-:W-:Y:S02]  /*83a0*/  IADD3.X R72, R73, UR4, R2, P0, !PT ;  /* 0x0000000449487c10 */ /* 0x000fe400087fe402 */
[C---:B------:R-:W-:Y:S05]  /*83b0*/  LEA R2, P0, R0.reuse, c[0x0][0x1f8], 0x1 ;  /* 0x00007e0000027a11 */ /* 0x040fea00078008ff */
[----:B------:R-:W1:Y:S01]  /*83c0*/  SHFL.IDX PT, R94, R2, RZ, 0x181f ;  /* 0x00181fff025e7589 */ /* 0x000e6200000e0000 */
[----:B------:R-:W-:Y:S02]  /*83d0*/  LEA.HI.X R0, R0, c[0x0][0x1fc], R72, 0x1, P0 ;  /* 0x00007f0000007a11 */ /* 0x000fe400000f0c48 */
[C---:B------:R-:W-:Y:S05]  /*83e0*/  HMMA.16816.F32.BF16 R72, R108.reuse, R80, RZ ;  /* 0x000000506c48723c */ /* 0x040fea00000418ff */
[----:B------:R-:W2:Y:S03]  /*83f0*/  SHFL.IDX PT, R88, R0, RZ, 0x181f ;  /* 0x00181fff00587589 */ /* 0x000ea600000e0000 */
[-C--:B------:R-:W-:Y:S05]  /*8400*/  HMMA.16816.F32.BF16 R76, R108, R82.reuse, RZ ;  /* 0x000000526c4c723c */ /* 0x080fea00000418ff */
[----:B------:R-:W4:Y:S03]  /*8410*/  SHFL.IDX PT, R92, R2, 0x1, 0x181f ;  /* 0x00381f00025c7f89 */ /* 0x000f2600000e0000 */
[C---:B------:R-:W-:Y:S04]  /*8420*/  HMMA.16816.F32.BF16 R80, R112.reuse, R82, RZ ;  /* 0x000000527050723c */ /* 0x040fe800000418ff */
[-C--:B-1----:R-:W-:Y:S01]  /*8430*/  IADD3 R94, P0, R94, R242.reuse, RZ ;  /* 0x000000f25e5e7210 */ /* 0x082fe20007f1e0ff */
[----:B------:R-:W1:Y:S03]  /*8440*/  SHFL.IDX PT, R93, R0, 0x1, 0x181f ;  /* 0x00381f00005d7f89 */ /* 0x000e6600000e0000 */
[-C--:B------:R-:W-:Y:S01]  /*8450*/  HMMA.16816.F32.BF16 R84, R112, R96.reuse, RZ ;  /* 0x000000607054723c */ /* 0x080fe200000418ff */
[-C--:B--2---:R-:W-:Y:S04]  /*8460*/  IADD3.X R95, R88, R241.reuse, RZ, P0, !PT ;  /* 0x000000f1585f7210 */ /* 0x084fe800007fe4ff */
[----:B------:R-:W2:Y:S03]  /*8470*/  SHFL.IDX PT, R100, R2, 0x2, 0x181f ;  /* 0x00581f0002647f89 */ /* 0x000ea600000e0000 */
[C---:B------:R-:W-:Y:S04]  /*8480*/  HMMA.16816.F32.BF16 R88, R108.reuse, R96, RZ ;  /* 0x000000606c58723c */ /* 0x040fe800000418ff */
[-C--:B----4-:R-:W-:Y:S01]  /*8490*/  IADD3 R92, P1, R92, R242.reuse, RZ ;  /* 0x000000f25c5c7210 */ /* 0x090fe20007f3e0ff */
[----:B---3--:R3:W-:Y:S03]  /*84a0*/  LDGSTS.E.BYPASS.LTC128B.128 [R244], [R94.64], !P6 ;  /* 0x000000005ef47fae */ /* 0x0087e6000f101d4c */
[-C--:B-1----:R-:W-:Y:S05]  /*84b0*/  IADD3.X R93, R93, R241.reuse, RZ, P1, !PT ;  /* 0x000000f15d5d7210 */ /* 0x082fea0000ffe4ff */
[----:B------:R-:W1:Y:S01]  /*84c0*/  SHFL.IDX PT, R101, R0, 0x2, 0x181f ;  /* 0x00581f0000657f89 */ /* 0x000e6200000e0000 */
[-C--:B--2---:R-:W-:Y:S07]  /*84d0*/  IADD3 R100, P0, R100, R242.reuse, RZ ;  /* 0x000000f264647210 */ /* 0x084fee0007f1e0ff */
[----:B------:R3:W-:Y:S08]  /*84e0*/  LDGSTS.E.BYPASS.LTC128B.128 [R244+0x800], [R92.64], !P6 ;  /* 0x008000005cf47fae */ /* 0x0007f0000f101d4c */
[----:B------:R-:W2:Y:S01]  /*84f0*/  SHFL.IDX PT, R104, R2, 0x3, 0x181f ;  /* 0x00781f0002687f89 */ /* 0x000ea200000e0000 */
[-C--:B-1----:R-:W-:Y:S07]  /*8500*/  IADD3.X R101, R101, R241.reuse, RZ, P0, !PT ;  /* 0x000000f165657210 */ /* 0x082fee00007fe4ff */
[----:B------:R-:W1:Y:S08]  /*8510*/  SHFL.IDX PT, R105, R0, 0x3, 0x181f ;  /* 0x00781f0000697f89 */ /* 0x000e7000000e0000 */
[----:B------:R4:W-:Y:S01]  /*8520*/  LDGSTS.E.BYPASS.LTC128B.128 [R244+0x1000], [R100.64], !P6 ;  /* 0x0100000064f47fae */ /* 0x0009e2000f101d4c */
[-C--:B---3--:R-:W-:Y:S01]  /*8530*/  HMMA.16816.F32.BF16 R92, R108, R98.reuse, RZ ;  /* 0x000000626c5c723c */ /* 0x088fe200000418ff */
[-C--:B--2---:R-:W-:Y:S06]  /*8540*/  IADD3 R104, P1, R104, R242.reuse, RZ ;  /* 0x000000f268687210 */ /* 0x084fec0007f3e0ff */
[----:B------:R-:W2:Y:S01]  /*8550*/  SHFL.IDX PT, R102, R2, 0x4, 0x181f ;  /* 0x00981f0002667f89 */ /* 0x000ea200000e0000 */
[C---:B------:R-:W-:Y:S04]  /*8560*/  HMMA.16816.F32.BF16 R96, R112.reuse, R98, RZ ;  /* 0x000000627060723c */ /* 0x040fe800000418ff */
[-C--:B-1----:R-:W-:Y:S03]  /*8570*/  IADD3.X R105, R105, R241.reuse, RZ, P1, !PT ;  /* 0x000000f169697210 */ /* 0x082fe60000ffe4ff */
[----:B------:R-:W1:Y:S08]  /*8580*/  SHFL.IDX PT, R103, R0, 0x4, 0x181f ;  /* 0x00981f0000677f89 */ /* 0x000e7000000e0000 */
[----:B------:R3:W-:Y:S01]  /*8590*/  LDGSTS.E.BYPASS.LTC128B.128 [R244+0x1800], [R104.64], !P6 ;  /* 0x0180000068f47fae */ /* 0x0007e2000f101d4c */
[-C--:B--2---:R-:W-:Y:S07]  /*85a0*/  IADD3 R102, P0, R102, R242.reuse, RZ ;  /* 0x000000f266667210 */ /* 0x084fee0007f1e0ff */
[----:B------:R-:W3:Y:S01]  /*85b0*/  SHFL.IDX PT, R106, R2, 0x5, 0x181f ;  /* 0x00b81f00026a7f89 */ /* 0x000ee200000e0000 */
[-C--:B-1----:R-:W-:Y:S07]  /*85c0*/  IADD3.X R103, R103, R241.reuse, RZ, P0, !PT ;  /* 0x000000f167677210 */ /* 0x082fee00007fe4ff */
[----:B------:R-:W1:Y:S08]  /*85d0*/  SHFL.IDX PT, R107, R0, 0x5, 0x181f ;  /* 0x00b81f00006b7f89 */ /* 0x000e7000000e0000 */
[----:B------:R4:W-:Y:S01]  /*85e0*/  LDGSTS.E.BYPASS.LTC128B.128 [R244+0x2000], [R102.64], !P6 ;  /* 0x0200000066f47fae */ /* 0x0009e2000f101d4c */
[-C--:B---3--:R-:W-:Y:S07]  /*85f0*/  IADD3 R104, P0, R106, R242.reuse, RZ ;  /* 0x000000f26a687210 */ /* 0x088fee0007f1e0ff */
[----:B------:R-:W2:Y:S01]  /*8600*/  SHFL.IDX PT, R2, R2, 0x6, 0x181f ;  /* 0x00d81f0002027f89 */ /* 0x000ea200000e0000 */
[-C--:B-1----:R-:W-:Y:S07]  /*8610*/  IADD3.X R105, R107, R241.reuse, RZ, P0, !PT ;  /* 0x000000f16b697210 */ /* 0x082fee00007fe4ff */
[----:B------:R-:W1:Y:S08]  /*8620*/  SHFL.IDX PT, R0, R0, 0x6, 0x181f ;  /* 0x00d81f0000007f89 */ /* 0x000e7000000e0000 */
[----:B------:R3:W-:Y:S01]  /*8630*/  LDGSTS.E.BYPASS.LTC128B.128 [R244+0x2800], [R104.64], !P6 ;  /* 0x0280000068f47fae */ /* 0x0007e2000f101d4c */
[-C--:B----4-:R-:W-:Y:S08]  /*8640*/  HMMA.16816.F32.BF16 R100, R112, R184.reuse, RZ ;  /* 0x000000b87064723c */ /* 0x090ff000000418ff */
[C---:B---3--:R-:W-:Y:S07]  /*8650*/  HMMA.16816.F32.BF16 R104, R108.reuse, R184, RZ ;  /* 0x000000b86c68723c */ /* 0x048fee00000418ff */
[----:B--2---:R-:W-:Y:S01]  /*8660*/  IADD3 R184, P0, R2, R242, RZ ;  /* 0x000000f202b87210 */ /* 0x004fe20007f1e0ff */
[-C--:B------:R-:W-:Y:S04]  /*8670*/  HMMA.16816.F32.BF16 R108, R108, R186.reuse, RZ ;  /* 0x000000ba6c6c723c */ /* 0x080fe800000418ff */
[----:B-1----:R-:W-:Y:S02]  /*8680*/  IADD3.X R185, R0, R241, RZ, P0, !PT ;  /* 0x000000f100b97210 */ /* 0x002fe400007fe4ff */
[----:B------:R-:W-:Y:S02]  /*8690*/  PLOP3.LUT P0, PT, PT, PT, UP0, 0x80, 0x0 ;  /* 0x000000000000781c */ /* 0x000fe40003f0f008 */
[----:B------:R-:W-:Y:S01]  /*86a0*/  HMMA.16816.F32.BF16 R112, R112, R186, RZ ;  /* 0x000000ba7070723c */ /* 0x000fe200000418ff */
[----:B------:R1:W-:Y:S07]  /*86b0*/  LDGSTS.E.BYPASS.LTC128B.128 [R244+0x3000], [R184.64], !P6 ;  /* 0x03000000b8f47fae */ /* 0x0003ee000f101d4c */
[-C--:B------:R-:W-:Y:S01]  /*86c0*/  HMMA.16816.F32.BF16 R4, R188, R192.reuse, R4 ;  /* 0x000000c0bc04723c */ /* 0x080fe20000041804 */
[----:B------:R-:W0:Y:S07]  /*86d0*/  LDGDEPBAR ;  /* 0x00000000000079af */ /* 0x000e2e0000000000 */
[C---:B------:R-:W-:Y:S08]  /*86e0*/  HMMA.16816.F32.BF16 R8, R196.reuse, R192, R8 ;  /* 0x000000c0c408723c */ /* 0x040ff00000041808 */
[-C--:B------:R-:W-:Y:S01]  /*86f0*/  HMMA.16816.F32.BF16 R12, R196, R194.reuse, R12 ;  /* 0x000000c2c40c723c */ /* 0x080fe2000004180c */
[----:B-1----:R-:W-:Y:S07]  /*8700*/  LDSM.16.M88.4 R184, [R231+0x7100] ;  /* 0x00710000e7b8783b */ /* 0x002fee0000000200 */
        /* <DEDUP_REMOVED lines=16> */
[----:B------:R-:W4:Y:S07]  /*8810*/  LDSM.16.M88.4 R208, [R229+0x4900] ;  /* 0x00490000e5d0783b */ /* 0x000f2e0000000200 */
[-C--:B------:R-:W-:Y:S08]  /*8820*/  HMMA.16816.F32.BF16 R68, R188, R212.reuse, R68 ;  /* 0x000000d4bc44723c */ /* 0x080ff00000041844 */
[C---:B------:R-:W-:Y:S08]  /*8830*/  HMMA.16816.F32.BF16 R72, R196.reuse, R212, R72 ;  /* 0x000000d4c448723c */ /* 0x040ff00000041848 */
[-C--:B------:R-:W-:Y:S08]  /*8840*/  HMMA.16816.F32.BF16 R76, R196, R214.reuse, R76 ;  /* 0x000000d6c44c723c */ /* 0x080ff0000004184c */
[C---:B------:R-:W-:Y:S01]  /*8850*/  HMMA.16816.F32.BF16 R80, R188.reuse, R214, R80 ;  /* 0x000000d6bc50723c */ /* 0x040fe20000041850 */
[----:B------:R-:W5:Y:S07]  /*8860*/  LDSM.16.M88.4 R212, [R229+0x5100] ;  /* 0x00510000e5d4783b */ /* 0x000f6e0000000200 */
[-C--:B------:R-:W-:Y:S08]  /*8870*/  HMMA.16816.F32.BF16 R84, R188, R216.reuse, R84 ;  /* 0x000000d8bc54723c */ /* 0x080ff00000041854 */
[C---:B------:R-:W-:Y:S08]  /*8880*/  HMMA.16816.F32.BF16 R88, R196.reuse, R216, R88 ;  /* 0x000000d8c458723c */ /* 0x040ff00000041858 */
[-C--:B------:R-:W-:Y:S08]  /*8890*/  HMMA.16816.F32.BF16 R92, R196, R218.reuse, R92 ;  /* 0x000000dac45c723c */ /* 0x080ff0000004185c */
[C---:B------:R-:W-:Y:S01]  /*88a0*/  HMMA.16816.F32.BF16 R96, R188.reuse, R218, R96 ;  /* 0x000000dabc60723c */ /* 0x040fe20000041860 */
[----:B------:R-:W-:Y:S07]  /*88b0*/  LDSM.16.M88.4 R216, [R229+0x6900] ;  /* 0x00690000e5d8783b */ /* 0x000fee0000000200 */
[-C--:B------:R-:W-:Y:S08]  /*88c0*/  HMMA.16816.F32.BF16 R100, R188, R220.reuse, R100 ;  /* 0x000000dcbc64723c */ /* 0x080ff00000041864 */
[C---:B------:R-:W-:Y:S08]  /*88d0*/  HMMA.16816.F32.BF16 R104, R196.reuse, R220, R104 ;  /* 0x000000dcc468723c */ /* 0x040ff00000041868 */
[-C--:B------:R-:W-:Y:S01]  /*88e0*/  HMMA.16816.F32.BF16 R108, R196, R222.reuse, R108 ;  /* 0x000000dec46c723c */ /* 0x080fe2000004186c */
[----:B------:R-:W-:Y:S07]  /*88f0*/  LDSM.16.M88.4 R196, [R229+0x6100] ;  /* 0x00610000e5c4783b */ /* 0x000fee0000000200 */
[----:B------:R-:W-:Y:S01]  /*8900*/  HMMA.16816.F32.BF16 R112, R188, R222, R112 ;  /* 0x000000debc70723c */ /* 0x000fe20000041870 */
[----:B------:R-:W4:Y:S07]  /*8910*/  LDSM.16.M88.4 R188, [R229+0x5900] ;  /* 0x00590000e5bc783b */ /* 0x000f2e0000000200 */
[-C--:B-1----:R-:W-:Y:S01]  /*8920*/  HMMA.16816.F32.BF16 R4, R184, R192.reuse, R4 ;  /* 0x000000c0b804723c */ /* 0x082fe20000041804 */
[----:B------:R-:W-:Y:S07]  /*8930*/  LDSM.16.M88.4 R220, [R228] ;  /* 0x00000000e4dc783b */ /* 0x000fee0000000200 */
        /* <DEDUP_REMOVED lines=12> */
[C---:B------:R-:W-:Y:S08]  /*8a00*/  HMMA.16816.F32.BF16 R48, R184.reuse, R210, R48 ;  /* 0x000000d2b830723c */ /* 0x040ff00000041830 */
[-C--:B-----5:R-:W-:Y:S08]  /*8a10*/  HMMA.16816.F32.BF16 R52, R184, R212.reuse, R52 ;  /* 0x000000d4b834723c */ /* 0x0a0ff00000041834 */
        /* <DEDUP_REMOVED lines=15> */
[-C--:B-1----:R-:W-:Y:S08]  /*8b10*/  HMMA.16816.F32.BF16 R4, R192, R220.reuse, R4 ;  /* 0x000000dcc004723c */ /* 0x082ff00000041804 */
[C---:B--2---:R-:W-:Y:S08]  /*8b20*/  HMMA.16816.F32.BF16 R8, R204.reuse, R220, R8 ;  /* 0x000000dccc08723c */ /* 0x044ff00000041808 */
        /* <DEDUP_REMOVED lines=109> */
[C---:B------:R-:W-:Y:S03]  /*9200*/  HMMA.16816.F32.BF16 R96, R192.reuse, R6, R96 ;  /* 0x00000006c060723c */ /* 0x040fe60000041860 */
[----:B------:R-:W-:Y:S01]  /*9210*/  MUFU.TANH R28, R28 ;  /* 0x0000001c001c7308 */ /* 0x000fe20000002400 */
[----:B------:R-:W-:Y:S02]  /*9220*/  FMUL.FTZ R57, R57, c[0x0][0x320] ;  /* 0x0000c80039397a20 */ /* 0x000fe40000410000 */
[----:B------:R-:W-:Y:S02]  /*9230*/  FMUL.FTZ R58, R58, c[0x0][0x320] ;  /* 0x0000c8003a3a7a20 */ /* 0x000fe40000410000 */
[-C--:B--2---:R-:W-:Y:S04]  /*9240*/  HMMA.16816.F32.BF16 R100, R192, R8.reuse, R100 ;  /* 0x00000008c064723c */ /* 0x084fe80000041864 */
[----:B------:R-:W-:Y:S01]  /*9250*/  FMUL.FTZ R59, R59, c[0x0][0x320] ;  /* 0x0000c8003b3b7a20 */ /* 0x000fe20000410000 */
[----:B------:R-:W-:Y:S01]  /*9260*/  MUFU.TANH R29, R29 ;  /* 0x0000001d001d7308 */ /* 0x000fe20000002400 */
[----:B------:R-:W-:Y:S02]  /*9270*/  FMUL.FTZ R60, R60, c[0x0][0x320] ;  /* 0x0000c8003c3c7a20 */ /* 0x000fe40000410000 */
[----:B------:R-:W-:Y:S01]  /*9280*/  FMUL.FTZ R93, R93, c[0x0][0x320] ;  /* 0x0000c8005d5d7a20 */ /* 0x000fe20000410000 */
[C---:B------:R-:W-:Y:S04]  /*9290*/  HMMA.16816.F32.BF16 R104, R204.reuse, R8, R104 ;  /* 0x00000008cc68723c */ /* 0x040fe80000041868 */
[----:B------:R-:W-:Y:S02]  /*92a0*/  FMUL.FTZ R61, R61, c[0x0][0x320] ;  /* 0x0000c8003d3d7a20 */ /* 0x000fe40000410000 */
[----:B------:R-:W1:Y:S01]  /*92b0*/  MUFU.TANH R0, R93 ;  /* 0x0000005d00007308 */ /* 0x000e620000002400 */
[----:B------:R-:W-:Y:S01]  /*92c0*/  FMUL.FTZ R62, R62, c[0x0][0x320] ;  /* 0x0000c8003e3e7a20 */ /* 0x000fe20000410000 */
[-C--:B------:R-:W-:Y:S04]  /*92d0*/  HMMA.16816.F32.BF16 R108, R204, R10.reuse, R108 ;  /* 0x0000000acc6c723c */ /* 0x080fe8000004186c */
[----:B------:R-:W-:Y:S02]  /*92e0*/  FMUL.FTZ R63, R63, c[0x0][0x320] ;  /* 0x0000c8003f3f7a20 */ /* 0x000fe40000410000 */
[----:B------:R-:W-:Y:S02]  /*92f0*/  FMUL.FTZ R64, R64, c[0x0][0x320] ;  /* 0x0000c80040407a20 */ /* 0x000fe40000410000 */
[----:B------:R-:W2:Y:S01]  /*9300*/  MUFU.TANH R30, R30 ;  /* 0x0000001e001e7308 */ /* 0x000ea20000002400 */
[----:B------:R-:W-:Y:S04]  /*9310*/  HMMA.16816.F32.BF16 R112, R192, R10, R112 ;  /* 0x0000000ac070723c */ /* 0x000fe80000041870 */
[----:B------:R-:W-:Y:S02]  /*9320*/  FMUL.FTZ R74, R74, c[0x0][0x320] ;  /* 0x0000c8004a4a7a20 */ /* 0x000fe40000410000 */
[----:B------:R-:W-:Y:S02]  /*9330*/  FMUL.FTZ R80, R80, c[0x0][0x320] ;  /* 0x0000c80050507a20 */ /* 0x000fe40000410000 */
[----:B------:R-:W-:Y:S01]  /*9340*/  FMUL.FTZ R81, R81, c[0x0][0x320] ;  /* 0x0000c80051517a20 */ /* 0x000fe20000410000 */
[----:B------:R-:W3:Y:S03]  /*9350*/  MUFU.TANH R31, R31 ;  /* 0x0000001f001f7308 */ /* 0x000ee60000002400 */
[----:B------:R-:W-:Y:S01]  /*9360*/  FMUL.FTZ R82, R82, c[0x0][0x320] ;  /* 0x0000c80052527a20 */ /* 0x000fe20000410000 */
[----:B-1----:R1:W-:Y:S01]  /*9370*/  STL [R1+0xc], R0 ;  /* 0x00000c0001007387 */ /* 0x0023e20000100800 */
[----:B------:R-:W-:Y:S02]  /*9380*/  FMUL.FTZ R83, R83, c[0x0][0x320] ;  /* 0x0000c80053537a20 */ /* 0x000fe40000410000 */
[----:B------:R-:W-:Y:S02]  /*9390*/  FMUL.FTZ R97, R97, c[0x0][0x320] ;  /* 0x0000c80061617a20 */ /* 0x000fe40000410000 */
[----:B------:R-:W-:Y:S01]  /*93a0*/  FMUL.FTZ R98, R98, c[0x0][0x320] ;  /* 0x0000c80062627a20 */ /* 0x000fe20000410000 */
[----:B------:R-:W4:Y:S01]  /*93b0*/  MUFU.TANH R32, R32 ;  /* 0x0000002000207308 */ /* 0x000f220000002400 */
[----:B------:R-:W-:Y:S02]  /*93c0*/  FMUL.FTZ R99, R99, c[0x0][0x320] ;  /* 0x0000c80063637a20 */ /* 0x000fe40000410000 */
[----:B------:R-:W-:Y:S02]  /*93d0*/  FMUL.FTZ R100, R100, c[0x0][0x320] ;  /* 0x0000c80064647a20 */ /* 0x000fe40000410000 */
[----:B------:R-:W-:Y:S02]  /*93e0*/  FMUL.FTZ R101, R101, c[0x0][0x320] ;  /* 0x0000c80065657a20 */ /* 0x000fe40000410000 */
[----:B------:R-:W-:Y:S02]  /*93f0*/  FMUL.FTZ R102, R102, c[0x0][0x320] ;  /* 0x0000c80066667a20 */ /* 0x000fe40000410000 */
[----:B------:R-:W-:Y:S01]  /*9400*/  FMUL.FTZ R103, R103, c[0x0][0x320] ;  /* 0x0000c80067677a20 */ /* 0x000fe20000410000 */
[----:B------:R-:W1:Y:S01]  /*9410*/  MUFU.TANH R33, R33 ;  /* 0x0000002100217308 */ /* 0x000e620000002400 */
        /* <DEDUP_REMOVED lines=35> */
[----:B------:R2:W2:Y:S01]  /*9650*/  MUFU.TANH R17, R39 ;  /* 0x0000002700117308 */ /* 0x0004a20000002400 */
[----:B------:R-:W-:Y:S02]  /*9660*/  FMUL.FTZ R96, R96, c[0x0][0x320] ;  /* 0x0000c80060607a20 */ /* 0x000fe40000410000 */
[----:B------:R-:W-:Y:S02]  /*9670*/  FMUL.FTZ R104, R104, c[0x0][0x320] ;  /* 0x0000c80068687a20 */ /* 0x000fe40000410000 */
[----:B------:R-:W-:Y:S02]  /*9680*/  FMUL.FTZ R105, R105, c[0x0][0x320] ;  /* 0x0000c80069697a20 */ /* 0x000fe40000410000 */
[----:B------:R-:W-:Y:S02]  /*9690*/  FMUL.FTZ R106, R106, c[0x0][0x320] ;  /* 0x0000c8006a6a7a20 */ /* 0x000fe40000410000 */
[----:B------:R-:W-:Y:S01]  /*96a0*/  FMUL.FTZ R107, R107, c[0x0][0x320] ;  /* 0x0000c8006b6b7a20 */ /* 0x000fe20000410000 */
[----:B------:R-:W2:Y:S01]  /*96b0*/  MUFU.TANH R40, R40 ;  /* 0x0000002800287308 */ /* 0x000ea20000002400 */
[----:B------:R-:W-:Y:S02]  /*96c0*/  FMUL.FTZ R108, R108, c[0x0][0x320] ;  /* 0x0000c8006c6c7a20 */ /* 0x000fe40000410000 */
[----:B-1----:R-:W-:Y:S07]  /*96d0*/  FMUL.FTZ R0, R111, c[0x0][0x320] ;  /* 0x0000c8006f007a20 */ /* 0x002fee0000410000 */
[----:B------:R-:W1:Y:S10]  /*96e0*/  MUFU.TANH R41, R41 ;  /* 0x0000002900297308 */ /* 0x000e740000002400 */
[----:B------:R-:W1:Y:S10]  /*96f0*/  MUFU.TANH R42, R42 ;  /* 0x0000002a002a7308 */ /* 0x000e740000002400 */
[----:B------:R1:W1:Y:S10]  /*9700*/  MUFU.TANH R203, R43 ;  /* 0x0000002b00cb7308 */ /* 0x0002740000002400 */
[----:B------:R1:W1:Y:S10]  /*9710*/  MUFU.TANH R202, R44 ;  /* 0x0000002c00ca7308 */ /* 0x0002740000002400 */
[----:B------:R1:W1:Y:S10]  /*9720*/  MUFU.TANH R208, R45 ;  /* 0x0000002d00d07308 */ /* 0x0002740000002400 */
[----:B------:R1:W1:Y:S10]  /*9730*/  MUFU.TANH R216, R47 ;  /* 0x0000002f00d87308 */ /* 0x0002740000002400 */
        /* <DEDUP_REMOVED lines=59> */
[----:B------:R-:W1:Y:S10]  /*9af0*/  MUFU.TANH R109, R109 ;  /* 0x0000006d006d7308 */ /* 0x000e740000002400 */
[----:B------:R-:W1:Y:S10]  /*9b00*/  MUFU.TANH R75, R75 ;  /* 0x0000004b004b7308 */ /* 0x000e740000002400 */
[----:B------:R1:W1:Y:S10]  /*9b10*/  MUFU.TANH R74, R0 ;  /* 0x00000000004a7308 */ /* 0x0002740000002400 */
[----:B------:R-:W1:Y:S10]  /*9b20*/  MUFU.TANH R112, R112 ;  /* 0x0000007000707308 */ /* 0x000e740000002400 */
[----:B------:R-:W1:Y:S10]  /*9b30*/  MUFU.TANH R113, R113 ;  /* 0x0000007100717308 */ /* 0x000e740000002400 */
[----:B------:R-:W1:Y:S10]  /*9b40*/  MUFU.TANH R114, R114 ;  /* 0x0000007200727308 */ /* 0x000e740000002400 */
[----:B------:R-:W1:Y:S02]  /*9b50*/  MUFU.TANH R115, R115 ;  /* 0x0000007300737308 */ /* 0x000e640000002400 */
[----:B-1234-:R-:W-:-:S05]  /*9b60*/  @P0 BRA `(.L_x_37) ;  /* 0xffffe0e000000947 */ /* 0x01efca000383ffff */
.L_x_36:
[----:B------:R-:W3:Y:S01]  /*9b70*/  LDL.LU R108, [R1+0xc] ;  /* 0x00000c00016c7983 */ /* 0x000ee20000300800 */
        /* <DEDUP_REMOVED lines=33> */
[----:B--2---:R-:W-:Y:S02]  /*9d90*/  FMNMX.FTZ R4, R187, R116, !PT ;  /* 0x00000074bb047209 */ /* 0x004fe40007810000 */
        /* <DEDUP_REMOVED lines=52> */
[----:B------:R-:W-:Y:S01]  /*a0e0*/  FMNMX.FTZ R2, R59, R2, !PT ;  /* 0x000000023b027209 */ /* 0x000fe20007810000 */
[----:B------:R-:W1:Y:S01]  /*a0f0*/  SHFL.BFLY PT, R7, R0, 0x2, 0x1f ;  /* 0x0c401f0000077f89 */ /* 0x000e6200000e0000 */
        /* <DEDUP_REMOVED lines=25> */
[----:B------:R-:W-:Y:S01]  /*a290*/  FMNMX.FTZ R4, R102, R4, !PT ;  /* 0x0000000466047209 */ /* 0x000fe20007810000 */
[----:B------:R-:W-:Y:S01]  /*a2a0*/  LDSM.16.MT88.4 R52, [R225+0x100] ;  /* 0x00010000e134783b */ /* 0x000fe20000004200 */
[----:B------:R-:W-:Y:S02]  /*a2b0*/  MOV R111, R64 ;  /* 0x00000040006f7202 */ /* 0x000fe40000000f00 */
[----:B------:R-:W-:Y:S02]  /*a2c0*/  FMNMX.FTZ R4, R103, R4, !PT ;  /* 0x0000000467047209 */ /* 0x000fe40007810000 */
[----:B------:R-:W-:Y:S01]  /*a2d0*/  ISETP.LT.AND P0, PT, RZ, UR6, PT ;  /* 0x00000006ff007c0c */ /* 0x000fe2000bf01270 */
[----:B------:R-:W-:Y:S01]  /*a2e0*/  UIADD3 UR6, UR6, -0x1, URZ ;  /* 0xffffffff06067890 */ /* 0x000fe2000fffe03f */
[----:B------:R-:W-:Y:S04]  /*a2f0*/  FMNMX.FTZ R4, R114, R4, !PT ;  /* 0x0000000472047209 */ /* 0x000fe80007810000 */
[----:B------:R-:W-:Y:S05]  /*a300*/  FMNMX.FTZ R4, R115, R4, !PT ;  /* 0x0000000473047209 */ /* 0x000fea0007810000 */
[----:B------:R-:W2:Y:S01]  /*a310*/  SHFL.BFLY PT, R6, R4, 0x2, 0x1f ;  /* 0x0c401f0004067f89 */ /* 0x000ea200000e0000 */
[----:B---3--:R-:W-:Y:S02]  /*a320*/  FMNMX.FTZ R2, R108, R2, !PT ;  /* 0x000000026c027209 */ /* 0x008fe40007810000 */
[----:B-1----:R-:W-:Y:S02]  /*a330*/  FMNMX.FTZ R0, R0, R7, !PT ;  /* 0x0000000700007209 */ /* 0x002fe40007810000 */
[----:B------:R-:W-:Y:S02]  /*a340*/  FMNMX.FTZ R2, R206, R2, !PT ;  /* 0x00000002ce027209 */ /* 0x000fe40007810000 */
[----:B--2---:R-:W-:Y:S01]  /*a350*/  FMNMX.FTZ R4, R4, R6, !PT ;  /* 0x0000000604047209 */ /* 0x004fe20007810000 */
[----:B------:R-:W1:Y:S01]  /*a360*/  SHFL.BFLY PT, R73, R0, 0x1, 0x1f ;  /* 0x0c201f0000497f89 */ /* 0x000e6200000e0000 */
[----:B------:R-:W-:Y:S04]  /*a370*/  FMNMX.FTZ R2, R205, R2, !PT ;  /* 0x00000002cd027209 */ /* 0x000fe80007810000 */
[----:B------:R-:W-:Y:S03]  /*a380*/  FMNMX.FTZ R2, R204, R2, !PT ;  /* 0x00000002cc027209 */ /* 0x000fe60007810000 */
[----:B------:R-:W2:Y:S01]  /*a390*/  SHFL.BFLY PT, R72, R4, 0x1, 0x1f ;  /* 0x0c201f0004487f89 */ /* 0x000ea200000e0000 */
[----:B------:R-:W-:Y:S07]  /*a3a0*/  FMNMX.FTZ R2, R109, R2, !PT ;  /* 0x000000026d027209 */ /* 0x000fee0007810000 */
[----:B------:R-:W3:Y:S01]  /*a3b0*/  SHFL.BFLY PT, R71, R2, 0x2, 0x1f ;  /* 0x0c401f0002477f89 */ /* 0x000ee200000e0000 */
[----:B-1----:R-:W-:Y:S05]  /*a3c0*/  FMNMX.FTZ R73, R0, R73, !PT ;  /* 0x0000004900497209 */ /* 0x002fea0007810000 */
[C---:B------:R-:W-:Y:S02]  /*a3d0*/  FADD.FTZ R0, -R73.reuse, R3 ;  /* 0x0000000349007221 */ /* 0x040fe40000010100 */
[----:B------:R-:W-:Y:S01]  /*a3e0*/  FMUL.FTZ R105, R73, c[0x0][0x2d0] ;  /* 0x0000b40049697a20 */ /* 0x000fe20000410000 */
[----:B--2---:R-:W-:Y:S03]  /*a3f0*/  FMNMX.FTZ R72, R4, R72, !PT ;  /* 0x0000004804487209 */ /* 0x004fe60007810000 */
[--C-:B------:R-:W-:Y:S02]  /*a400*/  FFMA.FTZ R4, R186, c[0x0][0x2d0], -R105.reuse ;  /* 0x0000b400ba047a23 */ /* 0x100fe40000010869 */
[----:B------:R-:W-:Y:S02]  /*a410*/  FMUL.FTZ R107, R72, c[0x0][0x2d0] ;  /* 0x0000b400486b7a20 */ /* 0x000fe40000410000 */
[----:B------:R-:W-:Y:S01]  /*a420*/  MUFU.EX2 R106, R4 ;  /* 0x00000004006a7308 */ /* 0x000fe20000000800 */
[----:B---3--:R-:W-:Y:S01]  /*a430*/  FMNMX.FTZ R71, R2, R71, !PT ;  /* 0x0000004702477209 */ /* 0x008fe20007810000 */
[--C-:B------:R-:W-:Y:S01]  /*a440*/  FFMA.FTZ R7, R32, c[0x0][0x2d0], -R105.reuse ;  /* 0x0000b40020077a23 */ /* 0x100fe20000010869 */
[----:B------:R-:W-:Y:S01]  /*a450*/  FMNMX.FTZ R2, R81, R5, !PT ;  /* 0x0000000551027209 */ /* 0x000fe20007810000 */
[--C-:B------:R-:W-:Y:S02]  /*a460*/  FFMA.FTZ R9, R20, c[0x0][0x2d0], -R105.reuse ;  /* 0x0000b40014097a23 */ /* 0x100fe40000010869 */
[----:B------:R-:W1:Y:S01]  /*a470*/  SHFL.BFLY PT, R5, R71, 0x1, 0x1f ;  /* 0x0c201f0047057f89 */ /* 0x000e6200000e0000 */
[----:B------:R-:W-:Y:S01]  /*a480*/  FMNMX.FTZ R2, R193, R2, !PT ;  /* 0x00000002c1027209 */ /* 0x000fe20007810000 */
[--C-:B------:R-:W-:Y:S02]  /*a490*/  FFMA.FTZ R8, R21, c[0x0][0x2d0], -R105.reuse ;  /* 0x0000b40015087a23 */ /* 0x100fe40000010869 */
[----:B------:R2:W-:Y:S01]  /*a4a0*/  MUFU.EX2 R228, R9 ;  /* 0x0000000900e47308 */ /* 0x0005e20000000800 */
[----:B------:R-:W-:Y:S01]  /*a4b0*/  FMNMX.FTZ R2, R61, R2, !PT ;  /* 0x000000023d027209 */ /* 0x000fe20007810000 */
[--C-:B------:R-:W-:Y:S02]  /*a4c0*/  FFMA.FTZ R16, R48, c[0x0][0x2d0], -R105.reuse ;  /* 0x0000b40030107a23 */ /* 0x100fe40000010869 */
[--C-:B------:R-:W-:Y:S01]  /*a4d0*/  FFMA.FTZ R6, R33, c[0x0][0x2d0], -R105.reuse ;  /* 0x0000b40021067a23 */ /* 0x100fe20000010869 */
[----:B------:R-:W-:Y:S01]  /*a4e0*/  FMNMX.FTZ R3, R111, R2, !PT ;  /* 0x000000026f037209 */ /* 0x000fe20007810000 */
[----:B------:R-:W-:Y:S02]  /*a4f0*/  FMUL.FTZ R2, R0, c[0x0][0x2d0] ;  /* 0x0000b40000027a20 */ /* 0x000fe40000410000 */
[--C-:B------:R-:W-:Y:S01]  /*a500*/  FFMA.FTZ R100, R100, c[0x0][0x2d0], -R105.reuse ;  /* 0x0000b40064647a23 */ /* 0x100fe20000010869 */
[----:B------:R-:W-:Y:S01]  /*a510*/  FMNMX.FTZ R0, R207, R3, !PT ;  /* 0x00000003cf007209 */ /* 0x000fe20007810000 */
[----:B------:R3:W4:Y:S01]  /*a520*/  MUFU.EX2 R70, R2 ;  /* 0x0000000200467308 */ /* 0x0007220000000800 */
[----:B------:R-:W-:Y:S02]  /*a530*/  FFMA.FTZ R101, R101, c[0x0][0x2d0], -R105 ;  /* 0x0000b40065657a23 */ /* 0x000fe40000010869 */
[----:B------:R-:W-:Y:S01]  /*a540*/  FMNMX.FTZ R0, R75, R0, !PT ;  /* 0x000000004b007209 */ /* 0x000fe20007810000 */
[--C-:B------:R-:W-:Y:S02]  /*a550*/  FFMA.FTZ R102, R102, c[0x0][0x2d0], -R107.reuse ;  /* 0x0000b40066667a23 */ /* 0x100fe4000001086b */
[--C-:B------:R-:W-:Y:S01]  /*a560*/  FFMA.FTZ R103, R103, c[0x0][0x2d0], -R107.reuse ;  /* 0x0000b40067677a23 */ /* 0x100fe2000001086b */
[----:B------:R-:W-:Y:S03]  /*a570*/  FMNMX.FTZ R0, R74, R0, !PT ;  /* 0x000000004a007209 */ /* 0x000fe60007810000 */
[----:B------:R-:W-:Y:S01]  /*a580*/  MUFU.EX2 R88, R8 ;  /* 0x0000000800587308 */ /* 0x000fe20000000800 */
[----:B-1----:R-:W-:Y:S01]  /*a590*/  FMNMX.FTZ R71, R71, R5, !PT ;  /* 0x0000000547477209 */ /* 0x002fe20007810000 */
[----:B------:R-:W1:Y:S01]  /*a5a0*/  SHFL.BFLY PT, R3, R0, 0x2, 0x1f ;  /* 0x0c401f0000037f89 */ /* 0x000e6200000e0000 */
[----:B------:R-:W-:Y:S02]  /*a5b0*/  FFMA.FTZ R5, R22, c[0x0][0x2d0], -R107 ;  /* 0x0000b40016057a23 */ /* 0x000fe4000001086b */
[--C-:B--2---:R-:W-:Y:S02]  /*a5c0*/  FFMA.FTZ R9, R36, c[0x0][0x2d0], -R105.reuse ;  /* 0x0000b40024097a23 */ /* 0x104fe40000010869 */
[C---:B------:R-:W-:Y:S03]  /*a5d0*/  FMUL.FTZ R96, R71.reuse, c[0x0][0x2d0] ;  /* 0x0000b40047607a20 */ /* 0x040fe60000410000 */
[----:B------:R4:W-:Y:S01]  /*a5e0*/  MUFU.EX2 R119, R5 ;  /* 0x0000000500777308 */ /* 0x0009e20000000800 */
[--C-:B------:R-:W-:Y:S02]  /*a5f0*/  FFMA.FTZ R32, R40, c[0x0][0x2d0], -R96.reuse ;  /* 0x0000b40028207a23 */ /* 0x100fe40000010860 */
[----:B------:R-:W-:Y:S02]  /*a600*/  FFMA.FTZ R48, R202, c[0x0][0x2d0], -R96 ;  /* 0x0000b400ca307a23 */ /* 0x000fe40000010860 */
[----:B---3--:R-:W-:Y:S04]  /*a610*/  FADD.FTZ R2, -R72, R116 ;  /* 0x0000007448027221 */ /* 0x008fe80000010100 */
[----:B------:R-:W-:Y:S01]  /*a620*/  FMUL.FTZ R2, R2, c[0x0][0x2d0] ;  /* 0x0000b40002027a20 */ /* 0x000fe20000410000 */
[----:B------:R-:W2:Y:S01]  /*a630*/  MUFU.EX2 R56, R9 ;  /* 0x0000000900387308 */ /* 0x000ea20000000800 */
[----:B-1----:R-:W-:Y:S01]  /*a640*/  FMNMX.FTZ R0, R0, R3, !PT ;  /* 0x0000000300007209 */ /* 0x002fe20007810000 */
[----:B------:R-:W-:Y:S08]  /*a650*/  FFMA.FTZ R3, R184, c[0x0][0x2d0], -R105 ;  /* 0x0000b400b8037a23 */ /* 0x000ff00000010869 */
[----:B------:R1:W-:Y:S01]  /*a660*/  MUFU.EX2 R68, R2 ;  /* 0x0000000200447308 */ /* 0x0003e20000000800 */
[----:B----4-:R-:W-:Y:S09]  /*a670*/  FMUL.FTZ R5, R70, R125 ;  /* 0x0000007d46057220 */ /* 0x010ff20000410000 */
[----:B------:R3:W-:Y:S10]  /*a680*/  MUFU.EX2 R184, R3 ;  /* 0x0000000300b87308 */ /* 0x0007f40000000800 */
[----:B------:R4:W-:Y:S01]  /*a690*/  MUFU.EX2 R93, R16 ;  /* 0x00000010005d7308 */ /* 0x0009e20000000800 */
[----:B-1----:R-:W-:Y:S04]  /*a6a0*/  FADD.FTZ R2, -R71, R117 ;  /* 0x0000007547027221 */ /* 0x002fe80000010100 */
[----:B------:R-:W-:Y:S05]  /*a6b0*/  FMUL.FTZ R2, R2, c[0x0][0x2d0] ;  /* 0x0000b40002027a20 */ /* 0x000fea0000410000 */
[----:B------:R-:W-:Y:S01]  /*a6c0*/  MUFU.EX2 R100, R100 ;  /* 0x0000006400647308 */ /* 0x000fe20000000800 */
[--C-:B---3--:R-:W-:Y:S09]  /*a6d0*/  FFMA.FTZ R3, R187, c[0x0][0x2d0], -R107.reuse ;  /* 0x0000b400bb037a23 */ /* 0x108ff2000001086b */
[----:B------:R1:W-:Y:S01]  /*a6e0*/  MUFU.EX2 R104, R3 ;  /* 0x0000000300687308 */ /* 0x0003e20000000800 */
[----:B----4-:R-:W-:Y:S01]  /*a6f0*/  FMUL.FTZ R16, R70, R132 ;  /* 0x0000008446107220 */ /* 0x010fe20000410000 */
[----:B--2---:R-:W-:Y:S08]  /*a700*/  MOV R132, R56 ;  /* 0x0000003800847202 */ /* 0x004ff00000000f00 */
[----:B------:R2:W3:Y:S10]  /*a710*/  MUFU.EX2 R69, R2 ;  /* 0x0000000200457308 */ /* 0x0004f40000000800 */
[----:B------:R4:W-:Y:S01]  /*a720*/  MUFU.EX2 R187, R6 ;  /* 0x0000000600bb7308 */ /* 0x0009e20000000800 */
[----:B-1----:R-:W-:Y:S09]  /*a730*/  FFMA.FTZ R3, R199, c[0x0][0x2d0], -R107 ;  /* 0x0000b400c7037a23 */ /* 0x002ff2000001086b */
[----:B------:R1:W1:Y:S01]  /*a740*/  MUFU.EX2 R235, R3 ;  /* 0x0000000300eb7308 */ /* 0x0002620000000800 */
[----:B--2---:R-:W-:Y:S02]  /*a750*/  FFMA.FTZ R2, R198, c[0x0][0x2d0], -R105 ;  /* 0x0000b400c6027a23 */ /* 0x004fe40000010869 */
[C---:B---3--:R-:W-:Y:S02]  /*a760*/  FMUL.FTZ R13, R69.reuse, R129 ;  /* 0x00000081450d7220 */ /* 0x048fe40000410000 */
[C---:B------:R-:W-:Y:S05]  /*a770*/  FMUL.FTZ R8, R69.reuse, R120 ;  /* 0x0000007845087220 */ /* 0x040fea0000410000 */
[----:B------:R2:W3:Y:S01]  /*a780*/  MUFU.EX2 R116, R2 ;  /* 0x0000000200747308 */ /* 0x0004e20000000800 */
[----:B------:R-:W-:Y:S01]  /*a790*/  FMUL.FTZ R9, R69, R121 ;  /* 0x0000007945097220 */ /* 0x000fe20000410000 */
[----:B------:R-:W-:Y:S01]  /*a7a0*/  MOV R121, R63 ;  /* 0x0000003f00797202 */ /* 0x000fe20000000f00 */
[----:B----4-:R-:W-:Y:S07]  /*a7b0*/  FMUL.FTZ R6, R68, R126 ;  /* 0x0000007e44067220 */ /* 0x010fee0000410000 */
[----:B------:R-:W-:Y:S01]  /*a7c0*/  MUFU.EX2 R101, R101 ;  /* 0x0000006500657308 */ /* 0x000fe20000000800 */
[----:B-1----:R-:W-:Y:S01]  /*a7d0*/  FFMA.FTZ R3, R18, c[0x0][0x2d0], -R107 ;  /* 0x0000b40012037a23 */ /* 0x002fe2000001086b */
[----:B------:R-:W-:Y:S01]  /*a7e0*/  F2FP.BF16.PACK_AB R77, R235, R104 ;  /* 0x00000068eb4d723e */ /* 0x000fe200000010ff */
[----:B------:R-:W-:Y:S07]  /*a7f0*/  FMUL.FTZ R18, R68, R134 ;  /* 0x0000008644127220 */ /* 0x000fee0000410000 */
[----:B------:R1:W-:Y:S01]  /*a800*/  MUFU.EX2 R231, R3 ;  /* 0x0000000300e77308 */ /* 0x0003e20000000800 */
[----:B--2---:R-:W-:Y:S01]  /*a810*/  FFMA.FTZ R2, R185, c[0x0][0x2d0], -R105 ;  /* 0x0000b400b9027a23 */ /* 0x004fe20000010869 */
[----:B---3--:R-:W-:Y:S08]  /*a820*/  F2FP.BF16.PACK_AB R76, R116, R106 ;  /* 0x0000006a744c723e */ /* 0x008ff000000010ff */
[----:B------:R2:W3:Y:S10]  /*a830*/  MUFU.EX2 R232, R2 ;  /* 0x0000000200e87308 */ /* 0x0004f40000000800 */
[----:B------:R-:W-:Y:S01]  /*a840*/  MUFU.EX2 R185, R7 ;  /* 0x0000000700b97308 */ /* 0x000fe20000000800 */
[--C-:B-1----:R-:W-:Y:S09]  /*a850*/  FFMA.FTZ R3, R197, c[0x0][0x2d0], -R96.reuse ;  /* 0x0000b400c5037a23 */ /* 0x102ff20000010860 */
[----:B------:R1:W-:Y:S01]  /*a860*/  MUFU.EX2 R110, R3 ;  /* 0x00000003006e7308 */ /* 0x0003e20000000800 */
[----:B--2---:R-:W2:Y:S01]  /*a870*/  SHFL.BFLY PT, R2, R0, 0x1, 0x1f ;  /* 0x0c201f0000027f89 */ /* 0x004ea200000e0000 */
[----:B---3--:R-:W-:Y:S08]  /*a880*/  F2FP.BF16.PACK_AB R78, R184, R232 ;  /* 0x000000e8b84e723e */ /* 0x008ff000000010ff */
[----:B------:R-:W-:Y:S10]  /*a890*/  MUFU.EX2 R102, R102 ;  /* 0x0000006600667308 */ /* 0x000ff40000000800 */
[----:B------:R-:W-:Y:S01]  /*a8a0*/  MUFU.EX2 R103, R103 ;  /* 0x0000006700677308 */ /* 0x000fe20000000800 */
[--C-:B-1----:R-:W-:Y:S01]  /*a8b0*/  FFMA.FTZ R3, R200, c[0x0][0x2d0], -R96.reuse ;  /* 0x0000b400c8037a23 */ /* 0x102fe20000010860 */
[----:B------:R-:W-:Y:S02]  /*a8c0*/  MOV R200, R44 ;  /* 0x0000002c00c87202 */ /* 0x000fe40000000f00 */
[----:B--2---:R-:W-:Y:S01]  /*a8d0*/  FMNMX.FTZ R2, R2, R0, !PT ;  /* 0x0000000002027209 */ /* 0x004fe20007810000 */
[----:B------:R-:W-:Y:S05]  /*a8e0*/  FFMA.FTZ R0, R19, c[0x0][0x2d0], -R107 ;  /* 0x0000b40013007a23 */ /* 0x000fea000001086b */
[----:B------:R1:W2:Y:S01]  /*a8f0*/  MUFU.EX2 R234, R3 ;  /* 0x0000000300ea7308 */ /* 0x0002a20000000800 */
[----:B------:R-:W-:Y:S09]  /*a900*/  FMUL.FTZ R19, R68, R135 ;  /* 0x0000008744137220 */ /* 0x000ff20000410000 */
[----:B------:R3:W4:Y:S01]  /*a910*/  MUFU.EX2 R10, R0 ;  /* 0x00000000000a7308 */ /* 0x0007220000000800 */
[----:B-1----:R-:W-:Y:S01]  /*a920*/  FFMA.FTZ R3, R191, c[0x0][0x2d0], -R96 ;  /* 0x0000b400bf037a23 */ /* 0x002fe20000010860 */
[----:B--2---:R-:W-:Y:S02]  /*a930*/  F2FP.BF16.PACK_AB R64, R234, R110 ;  /* 0x0000006eea40723e */ /* 0x004fe400000010ff */
[----:B------:R-:W-:Y:S06]  /*a940*/  MOV R191, R46 ;  /* 0x0000002e00bf7202 */ /* 0x000fec0000000f00 */
[----:B------:R1:W-:Y:S01]  /*a950*/  MUFU.EX2 R230, R3 ;  /* 0x0000000300e67308 */ /* 0x0003e20000000800 */
[----:B---3--:R-:W-:Y:S01]  /*a960*/  FADD.FTZ R0, -R2, R118 ;  /* 0x0000007602007221 */ /* 0x008fe20000010100 */
[----:B----4-:R-:W-:Y:S03]  /*a970*/  MOV R120, R10 ;  /* 0x0000000a00787202 */ /* 0x010fe60000000f00 */
[----:B------:R-:W-:Y:S01]  /*a980*/  FMUL.FTZ R0, R0, c[0x0][0x2d0] ;  /* 0x0000b40000007a20 */ /* 0x000fe20000410000 */
[----:B------:R-:W-:Y:S05]  /*a990*/  F2FP.BF16.PACK_AB R79, R120, R231 ;  /* 0x000000e7784f723e */ /* 0x000fea00000010ff */
[----:B------:R-:W2:Y:S01]  /*a9a0*/  MUFU.EX2 R0, R0 ;  /* 0x0000000000007308 */ /* 0x000ea20000000800 */
[--C-:B-1----:R-:W-:Y:S01]  /*a9b0*/  FFMA.FTZ R3, R189, c[0x0][0x2d0], -R96.reuse ;  /* 0x0000b400bd037a23 */ /* 0x102fe20000010860 */
[----:B------:R-:W-:Y:S08]  /*a9c0*/  MOV R189, R82 ;  /* 0x0000005200bd7202 */ /* 0x000ff00000000f00 */
[----:B------:R1:W3:Y:S01]  /*a9d0*/  MUFU.EX2 R11, R3 ;  /* 0x00000003000b7308 */ /* 0x0002e20000000800 */
[C---:B--2---:R-:W-:Y:S01]  /*a9e0*/  FMUL.FTZ R10, R0.reuse, R122 ;  /* 0x0000007a000a7220 */ /* 0x044fe20000410000 */
[----:B------:R-:W-:Y:S01]  /*a9f0*/  MOV R122, R88 ;  /* 0x00000058007a7202 */ /* 0x000fe20000000f00 */
[C---:B------:R-:W-:Y:S01]  /*aa00*/  FMUL.FTZ R14, R0.reuse, R130 ;  /* 0x00000082000e7220 */ /* 0x040fe20000410000 */
[----:B------:R-:W-:Y:S01]  /*aa10*/  MOV R130, R83 ;  /* 0x0000005300827202 */ /* 0x000fe20000000f00 */
[C---:B------:R-:W-:Y:S01]  /*aa20*/  FMUL.FTZ R15, R0.reuse, R131 ;  /* 0x00000083000f7220 */ /* 0x040fe20000410000 */
[----:B------:R-:W-:Y:S01]  /*aa30*/  MOV R131, R84 ;  /* 0x0000005400837202 */ /* 0x000fe20000000f00 */
[C---:B------:R-:W-:Y:S02]  /*aa40*/  FMUL.FTZ R46, R0.reuse, R162 ;  /* 0x000000a2002e7220 */ /* 0x040fe40000410000 */
[----:B------:R-:W-:Y:S02]  /*aa50*/  FMUL.FTZ R63, R0, R179 ;  /* 0x000000b3003f7220 */ /* 0x000fe40000410000 */
[----:B-1----:R-:W-:Y:S04]  /*aa60*/  FMUL.FTZ R3, R2, c[0x0][0x2d0] ;  /* 0x0000b40002037a20 */ /* 0x002fe80000410000 */
[--C-:B------:R-:W-:Y:S01]  /*aa70*/  FFMA.FTZ R4, R188, c[0x0][0x2d0], -R3.reuse ;  /* 0x0000b400bc047a23 */ /* 0x100fe20000010803 */
[----:B------:R-:W-:Y:S01]  /*aa80*/  MOV R188, R80 ;  /* 0x0000005000bc7202 */ /* 0x000fe20000000f00 */
[--C-:B------:R-:W-:Y:S02]  /*aa90*/  FFMA.FTZ R7, R31, c[0x0][0x2d0], -R3.reuse ;  /* 0x0000b4001f077a23 */ /* 0x100fe40000010803 */
[----:B------:R1:W-:Y:S01]  /*aaa0*/  MUFU.EX2 R117, R4 ;  /* 0x0000000400757308 */ /* 0x0003e20000000800 */
[----:B------:R-:W-:Y:S02]  /*aab0*/  FMUL.FTZ R31, R0, R147 ;  /* 0x00000093001f7220 */ /* 0x000fe40000410000 */
[--C-:B------:R-:W-:Y:S02]  /*aac0*/  FFMA.FTZ R40, R42, c[0x0][0x2d0], -R3.reuse ;  /* 0x0000b4002a287a23 */ /* 0x100fe40000010803 */
[--C-:B------:R-:W-:Y:S02]  /*aad0*/  FFMA.FTZ R44, R203, c[0x0][0x2d0], -R3.reuse ;  /* 0x0000b400cb2c7a23 */ /* 0x100fe40000010803 */
[----:B------:R-:W-:Y:S02]  /*aae0*/  FMUL.FTZ R42, R0, R158 ;  /* 0x0000009e002a7220 */ /* 0x000fe40000410000 */
[--C-:B------:R-:W-:Y:S01]  /*aaf0*/  FFMA.FTZ R56, R209, c[0x0][0x2d0], -R3.reuse ;  /* 0x0000b400d1387a23 */ /* 0x100fe20000010803 */
[----:B------:R2:W-:Y:S01]  /*ab00*/  MUFU.EX2 R197, R7 ;  /* 0x0000000700c57308 */ /* 0x0005e20000000800 */
[--C-:B------:R-:W-:Y:S09]  /*ab10*/  FFMA.FTZ R75, R75, c[0x0][0x2d0], -R3.reuse ;  /* 0x0000b4004b4b7a23 */ /* 0x100ff20000010803 */
[----:B------:R4:W-:Y:S01]  /*ab20*/  MUFU.EX2 R147, R56 ;  /* 0x0000003800937308 */ /* 0x0009e20000000800 */
[--C-:B-1----:R-:W-:Y:S09]  /*ab30*/  FFMA.FTZ R4, R201, c[0x0][0x2d0], -R3.reuse ;  /* 0x0000b400c9047a23 */ /* 0x102ff20000010803 */
[----:B------:R1:W1:Y:S01]  /*ab40*/  MUFU.EX2 R233, R4 ;  /* 0x0000000400e97308 */ /* 0x0002620000000800 */
[----:B--2---:R-:W-:Y:S01]  /*ab50*/  FMUL.FTZ R7, R68, R127 ;  /* 0x0000007f44077220 */ /* 0x004fe20000410000 */
[----:B---3--:R-:W-:Y:S01]  /*ab60*/  MOV R127, R11 ;  /* 0x0000000b007f7202 */ /* 0x008fe20000000f00 */
[----:B------:R-:W-:Y:S03]  /*ab70*/  FMUL.FTZ R11, R0, R123 ;  /* 0x0000007b000b7220 */ /* 0x000fe60000410000 */
[----:B------:R-:W-:Y:S01]  /*ab80*/  F2FP.BF16.PACK_AB R66, R127, R230 ;  /* 0x000000e67f42723e */ /* 0x000fe200000010ff */
[----:B----4-:R-:W-:Y:S02]  /*ab90*/  FMUL.FTZ R56, R69, R172 ;  /* 0x000000ac45387220 */ /* 0x010fe40000410000 */
[--C-:B-1----:R-:W-:Y:S01]  /*aba0*/  FFMA.FTZ R4, R196, c[0x0][0x2d0], -R3.reuse ;  /* 0x0000b400c4047a23 */ /* 0x102fe20000010803 */
[----:B------:R-:W-:Y:S02]  /*abb0*/  F2FP.BF16.PACK_AB R65, R233, R117 ;  /* 0x00000075e941723e */ /* 0x000fe400000010ff */
[----:B------:R-:W-:Y:S01]  /*abc0*/  MOV R196, R62 ;  /* 0x0000003e00c47202 */ /* 0x000fe20000000f00 */
[----:B------:R1:W-:Y:S01]  /*abd0*/  MUFU.EX2 R229, R4 ;  /* 0x0000000400e57308 */ /* 0x0003e20000000800 */
[----:B------:R-:W-:Y:S02]  /*abe0*/  FMUL.FTZ R62, R0, R178 ;  /* 0x000000b2003e7220 */ /* 0x000fe40000410000 */
[----:B-1----:R-:W-:Y:S01]  /*abf0*/  FFMA.FTZ R4, R190, c[0x0][0x2d0], -R3 ;  /* 0x0000b400be047a23 */ /* 0x002fe20000010803 */
[----:B------:R-:W-:Y:S01]  /*ac00*/  MOV R190, R45 ;  /* 0x0000002d00be7202 */ /* 0x000fe20000000f00 */
[----:B------:R-:W-:Y:S05]  /*ac10*/  FMUL.FTZ R45, R69, R161 ;  /* 0x000000a1452d7220 */ /* 0x000fea0000410000 */
[----:B------:R1:W2:Y:S02]  /*ac20*/  MUFU.EX2 R12, R4 ;  /* 0x00000004000c7308 */ /* 0x0002a40000000800 */
[--C-:B-1----:R-:W-:Y:S01]  /*ac30*/  FFMA.FTZ R4, R23, c[0x0][0x2d0], -R107.reuse ;  /* 0x0000b40017047a23 */ /* 0x102fe2000001086b */
[----:B--2---:R-:W-:Y:S01]  /*ac40*/  MOV R126, R12 ;  /* 0x0000000c007e7202 */ /* 0x004fe20000000f00 */
[----:B------:R-:W1:Y:S01]  /*ac50*/  LDSM.16.MT88.4 R20, [R224+0x100] ;  /* 0x00010000e014783b */ /* 0x000e620000004200 */
[--C-:B------:R-:W-:Y:S05]  /*ac60*/  FFMA.FTZ R12, R17, c[0x0][0x2d0], -R107.reuse ;  /* 0x0000b400110c7a23 */ /* 0x100fea000001086b */
[----:B------:R2:W-:Y:S01]  /*ac70*/  MUFU.EX2 R91, R4 ;  /* 0x00000004005b7308 */ /* 0x0005e20000000800 */
[----:B------:R-:W-:Y:S01]  /*ac80*/  F2FP.BF16.PACK_AB R67, R126, R229 ;  /* 0x000000e57e43723e */ /* 0x000fe200000010ff */
[----:B------:R-:W-:Y:S01]  /*ac90*/  FMUL.FTZ R17, R70, R133 ;  /* 0x0000008546117220 */ /* 0x000fe20000410000 */
[----:B------:R-:W-:Y:S01]  /*aca0*/  MOV R133, R47 ;  /* 0x0000002f00857202 */ /* 0x000fe20000000f00 */
[----:B------:R-:W-:Y:S06]  /*acb0*/  FMUL.FTZ R47, R0, R163 ;  /* 0x000000a3002f7220 */ /* 0x000fec0000410000 */
[----:B------:R3:W-:Y:S01]  /*acc0*/  MUFU.EX2 R95, R12 ;  /* 0x0000000c005f7308 */ /* 0x0007e20000000800 */
[--C-:B--2---:R-:W-:Y:S02]  /*acd0*/  FFMA.FTZ R4, R34, c[0x0][0x2d0], -R107.reuse ;  /* 0x0000b40022047a23 */ /* 0x104fe4000001086b */
[C---:B------:R-:W-:Y:S01]  /*ace0*/  FMUL.FTZ R34, R68.reuse, R150 ;  /* 0x0000009644227220 */ /* 0x040fe20000410000 */
[----:B------:R-:W-:Y:S06]  /*acf0*/  MOV R150, R93 ;  /* 0x0000005d00967202 */ /* 0x000fec0000000f00 */
[----:B------:R2:W4:Y:S01]  /*ad00*/  MUFU.EX2 R87, R4 ;  /* 0x0000000400577308 */ /* 0x0005220000000800 */
[----:B---3--:R-:W-:Y:S02]  /*ad10*/  FMUL.FTZ R12, R69, R128 ;  /* 0x00000080450c7220 */ /* 0x008fe40000410000 */
[--C-:B--2---:R-:W-:Y:S01]  /*ad20*/  FFMA.FTZ R4, R35, c[0x0][0x2d0], -R107.reuse ;  /* 0x0000b40023047a23 */ /* 0x104fe2000001086b */
[----:B----4-:R-:W-:Y:S01]  /*ad30*/  MOV R123, R87 ;  /* 0x00000057007b7202 */ /* 0x010fe20000000f00 */
[----:B------:R-:W-:Y:S05]  /*ad40*/  FMUL.FTZ R35, R68, R151 ;  /* 0x0000009744237220 */ /* 0x000fea0000410000 */
[----:B------:R2:W-:Y:S10]  /*ad50*/  MUFU.EX2 R199, R4 ;  /* 0x0000000400c77308 */ /* 0x0005f40000000800 */
[----:B------:R3:W-:Y:S01]  /*ad60*/  MUFU.EX2 R151, R48 ;  /* 0x0000003000977308 */ /* 0x0007e20000000800 */
[--C-:B--2---:R-:W-:Y:S02]  /*ad70*/  FFMA.FTZ R4, R24, c[0x0][0x2d0], -R96.reuse ;  /* 0x0000b40018047a23 */ /* 0x104fe40000010860 */
[----:B------:R-:W-:Y:S07]  /*ad80*/  FFMA.FTZ R24, R50, c[0x0][0x2d0], -R107 ;  /* 0x0000b40032187a23 */ /* 0x000fee000001086b */
[----:B------:R2:W4:Y:S01]  /*ad90*/  MUFU.EX2 R89, R4 ;  /* 0x0000000400597308 */ /* 0x0005220000000800 */
[----:B------:R-:W-:Y:S02]  /*ada0*/  FMUL.FTZ R50, R68, R166 ;  /* 0x000000a644327220 */ /* 0x000fe40000410000 */
[----:B---3--:R-:W-:Y:S07]  /*adb0*/  FMUL.FTZ R48, R70, R164 ;  /* 0x000000a446307220 */ /* 0x008fee0000410000 */
[----:B------:R3:W-:Y:S01]  /*adc0*/  MUFU.EX2 R135, R24 ;  /* 0x0000001800877308 */ /* 0x0007e20000000800 */
[--C-:B--2---:R-:W-:Y:S01]  /*add0*/  FFMA.FTZ R4, R25, c[0x0][0x2d0], -R96.reuse ;  /* 0x0000b40019047a23 */ /* 0x104fe20000010860 */
[----:B----4-:R-:W-:Y:S01]  /*ade0*/  MOV R125, R89 ;  /* 0x00000059007d7202 */ /* 0x010fe20000000f00 */
[C---:B------:R-:W-:Y:S07]  /*adf0*/  FMUL.FTZ R25, R69.reuse, R141 ;  /* 0x0000008d45197220 */ /* 0x040fee0000410000 */
[----:B------:R2:W-:Y:S01]  /*ae00*/  MUFU.EX2 R186, R4 ;  /* 0x0000000400ba7308 */ /* 0x0005e20000000800 */
[C---:B---3--:R-:W-:Y:S01]  /*ae10*/  FMUL.FTZ R24, R69.reuse, R140 ;  /* 0x0000008c45187220 */ /* 0x048fe20000410000 */
[----:B------:R-:W-:Y:S02]  /*ae20*/  MOV R140, R197 ;  /* 0x000000c5008c7202 */ /* 0x000fe40000000f00 */
[----:B------:R-:W-:Y:S01]  /*ae30*/  MOV R197, R61 ;  /* 0x0000003d00c57202 */ /* 0x000fe20000000f00 */
[----:B------:R-:W-:Y:S02]  /*ae40*/  FMUL.FTZ R61, R69, R177 ;  /* 0x000000b1453d7220 */ /* 0x000fe40000410000 */
[--C-:B--2---:R-:W-:Y:S02]  /*ae50*/  FFMA.FTZ R4, R26, c[0x0][0x2d0], -R3.reuse ;  /* 0x0000b4001a047a23 */ /* 0x104fe40000010803 */
[C---:B------:R-:W-:Y:S01]  /*ae60*/  FMUL.FTZ R26, R0.reuse, R142 ;  /* 0x0000008e001a7220 */ /* 0x040fe20000410000 */
[----:B------:R-:W-:Y:S01]  /*ae70*/  MOV R142, R199 ;  /* 0x000000c7008e7202 */ /* 0x000fe20000000f00 */
[----:B------:R2:W-:Y:S01]  /*ae80*/  MUFU.EX2 R90, R4 ;  /* 0x00000004005a7308 */ /* 0x0005e20000000800 */
[----:B------:R-:W-:Y:S01]  /*ae90*/  MOV R199, R43 ;  /* 0x0000002b00c77202 */ /* 0x000fe20000000f00 */
[C---:B------:R-:W-:Y:S02]  /*aea0*/  FMUL.FTZ R43, R0.reuse, R159 ;  /* 0x0000009f002b7220 */ /* 0x040fe40000410000 */
[--C-:B--2---:R-:W-:Y:S02]  /*aeb0*/  FFMA.FTZ R4, R27, c[0x0][0x2d0], -R3.reuse ;  /* 0x0000b4001b047a23 */ /* 0x104fe40000010803 */
[----:B------:R-:W-:Y:S01]  /*aec0*/  FMUL.FTZ R27, R0, R143 ;  /* 0x0000008f001b7220 */ /* 0x000fe20000410000 */
[----:B------:R-:W-:Y:S03]  /*aed0*/  MOV R143, R187 ;  /* 0x000000bb008f7202 */ /* 0x000fe60000000f00 */
[----:B------:R2:W-:Y:S01]  /*aee0*/  MUFU.EX2 R198, R4 ;  /* 0x0000000400c67308 */ /* 0x0005e20000000800 */
[----:B------:R-:W-:Y:S01]  /*aef0*/  MOV R187, R60 ;  /* 0x0000003c00bb7202 */ /* 0x000fe20000000f00 */
[----:B------:R-:W-:Y:S08]  /*af00*/  FFMA.FTZ R60, R216, c[0x0][0x2d0], -R3 ;  /* 0x0000b400d83c7a23 */ /* 0x000ff00000010803 */
        /* <DEDUP_REMOVED lines=10> */
[----:B------:R2:W4:Y:S01]  /*afb0*/  MUFU.EX2 R118, R4 ;  /* 0x0000000400767308 */ /* 0x0005220000000800 */
[C---:B---3--:R-:W-:Y:S09]  /*afc0*/  FMUL.FTZ R28, R69.reuse, R144 ;  /* 0x00000090451c7220 */ /* 0x048ff20000410000 */
[----:B------:R3:W-:Y:S01]  /*afd0*/  MUFU.EX2 R144, R40 ;  /* 0x0000002800907308 */ /* 0x0007e20000000800 */
[----:B--2---:R-:W-:Y:S01]  /*afe0*/  FFMA.FTZ R4, R30, c[0x0][0x2d0], -R3 ;  /* 0x0000b4001e047a23 */ /* 0x004fe20000010803 */
[----:B----4-:R-:W-:Y:S01]  /*aff0*/  MOV R141, R118 ;  /* 0x00000076008d7202 */ /* 0x010fe20000000f00 */
[----:B------:R-:W-:Y:S01]  /*b000*/  FMUL.FTZ R30, R0, R146 ;  /* 0x00000092001e7220 */ /* 0x000fe20000410000 */
[----:B------:R-:W-:Y:S06]  /*b010*/  MOV R118, R81 ;  /* 0x0000005100767202 */ /* 0x000fec0000000f00 */
[----:B------:R2:W4:Y:S01]  /*b020*/  MUFU.EX2 R85, R4 ;  /* 0x0000000400557308 */ /* 0x0005220000000800 */
[----:B------:R-:W-:Y:S01]  /*b030*/  LDSM.16.MT88.4 R80, [R226+0x100] ;  /* 0x00010000e250783b */ /* 0x000fe20000004200 */
[----:B---3--:R-:W-:Y:S08]  /*b040*/  FMUL.FTZ R40, R69, R156 ;  /* 0x0000009c45287220 */ /* 0x008ff00000410000 */
[----:B------:R3:W-:Y:S01]  /*b050*/  MUFU.EX2 R146, R32 ;  /* 0x0000002000927308 */ /* 0x0007e20000000800 */
[----:B--2---:R-:W-:Y:S01]  /*b060*/  FFMA.FTZ R4, R37, c[0x0][0x2d0], -R105 ;  /* 0x0000b40025047a23 */ /* 0x004fe20000010869 */
[----:B----4-:R-:W-:Y:S02]  /*b070*/  MOV R129, R85 ;  /* 0x0000005500817202 */ /* 0x010fe40000000f00 */
[----:B------:R-:W-:Y:S06]  /*b080*/  LDSM.16.MT88.4 R84, [R224+0x900] ;  /* 0x00090000e054783b */ /* 0x000fec0000004200 */
[----:B------:R2:W-:Y:S01]  /*b090*/  MUFU.EX2 R201, R4 ;  /* 0x0000000400c97308 */ /* 0x0005e20000000800 */
[C---:B---3--:R-:W-:Y:S01]  /*b0a0*/  FMUL.FTZ R32, R70.reuse, R148 ;  /* 0x0000009446207220 */ /* 0x048fe20000410000 */
[----:B------:R-:W-:Y:S01]  /*b0b0*/  MOV R148, R33 ;  /* 0x0000002100947202 */ /* 0x000fe20000000f00 */
[----:B------:R-:W-:Y:S07]  /*b0c0*/  FMUL.FTZ R33, R70, R149 ;  /* 0x0000009546217220 */ /* 0x000fee0000410000 */
[----:B------:R3:W-:Y:S01]  /*b0d0*/  MUFU.EX2 R149, R44 ;  /* 0x0000002c00957308 */ /* 0x0007e20000000800 */
[----:B--2---:R-:W-:Y:S02]  /*b0e0*/  FFMA.FTZ R4, R38, c[0x0][0x2d0], -R107 ;  /* 0x0000b40026047a23 */ /* 0x004fe4000001086b */
[----:B------:R-:W2:Y:S07]  /*b0f0*/  LDSM.16.MT88.4 R36, [R227+0x100] ;  /* 0x00010000e324783b */ /* 0x000eae0000004200 */
[----:B------:R4:W-:Y:S01]  /*b100*/  MUFU.EX2 R94, R4 ;  /* 0x00000004005e7308 */ /* 0x0009e20000000800 */
[----:B---3--:R-:W-:Y:S02]  /*b110*/  FMUL.FTZ R44, R69, R160 ;  /* 0x000000a0452c7220 */ /* 0x008fe40000410000 */
[C---:B----4-:R-:W-:Y:S01]  /*b120*/  FMUL.FTZ R4, R70.reuse, R124 ;  /* 0x0000007c46047220 */ /* 0x050fe20000410000 */
[----:B------:R-:W-:Y:S06]  /*b130*/  MOV R124, R90 ;  /* 0x0000005a007c7202 */ /* 0x000fec0000000f00 */
[-C--:B-1----:R-:W-:Y:S08]  /*b140*/  HMMA.16816.F32.BF16 R4, R76, R20.reuse, R4 ;  /* 0x000000144c04723c */ /* 0x082ff00000041804 */
[C---:B------:R-:W-:Y:S07]  /*b150*/  HMMA.16816.F32.BF16 R8, R64.reuse, R20, R8 ;  /* 0x000000144008723c */ /* 0x040fee0000041808 */
[--C-:B------:R-:W-:Y:S01]  /*b160*/  FFMA.FTZ R20, R49, c[0x0][0x2d0], -R105.reuse ;  /* 0x0000b40031147a23 */ /* 0x100fe20000010869 */
[-C--:B------:R-:W-:Y:S03]  /*b170*/  HMMA.16816.F32.BF16 R12, R64, R22.reuse, R12 ;  /* 0x00000016400c723c */ /* 0x080fe6000004180c */
[----:B------:R1:W-:Y:S01]  /*b180*/  MUFU.EX2 R134, R20 ;  /* 0x0000001400867308 */ /* 0x0003e20000000800 */
[C---:B------:R-:W-:Y:S02]  /*b190*/  FMUL.FTZ R49, R70.reuse, R165 ;  /* 0x000000a546317220 */ /* 0x040fe40000410000 */
[----:B------:R-:W-:Y:S01]  /*b1a0*/  FMUL.FTZ R21, R70, R137 ;  /* 0x0000008946157220 */ /* 0x000fe20000410000 */
[----:B------:R-:W-:Y:S01]  /*b1b0*/  MOV R137, R198 ;  /* 0x000000c600897202 */ /* 0x000fe20000000f00 */
[C---:B------:R-:W-:Y:S04]  /*b1c0*/  HMMA.16816.F32.BF16 R16, R76.reuse, R22, R16 ;  /* 0x000000164c10723c */ /* 0x040fe80000041810 */
[----:B------:R-:W-:Y:S01]  /*b1d0*/  MOV R198, R58 ;  /* 0x0000003a00c67202 */ /* 0x000fe20000000f00 */
[----:B------:R-:W-:Y:S02]  /*b1e0*/  FMUL.FTZ R58, R0, R174 ;  /* 0x000000ae003a7220 */ /* 0x000fe40000410000 */
[C---:B------:R-:W-:Y:S01]  /*b1f0*/  FMUL.FTZ R22, R68.reuse, R138 ;  /* 0x0000008a44167220 */ /* 0x040fe20000410000 */
[----:B------:R-:W-:Y:S01]  /*b200*/  MOV R138, R186 ;  /* 0x000000ba008a7202 */ /* 0x000fe20000000f00 */
[----:B------:R-:W-:Y:S03]  /*b210*/  FMUL.FTZ R23, R68, R139 ;  /* 0x0000008b44177220 */ /* 0x000fe60000410000 */
[----:B------:R-:W-:Y:S01]  /*b220*/  MOV R186, R57 ;  /* 0x0000003900ba7202 */ /* 0x000fe20000000f00 */
[----:B------:R-:W-:Y:S01]  /*b230*/  FMUL.FTZ R57, R69, R173 ;  /* 0x000000ad45397220 */ /* 0x000fe20000410000 */
[----:B------:R-:W-:Y:S01]  /*b240*/  MOV R139, R91 ;  /* 0x0000005b008b7202 */ /* 0x000fe20000000f00 */
[----:B-1----:R-:W-:Y:S01]  /*b250*/  FMUL.FTZ R20, R70, R136 ;  /* 0x0000008846147220 */ /* 0x002fe20000410000 */
[----:B------:R-:W-:Y:S02]  /*b260*/  MOV R136, R185 ;  /* 0x000000b900887202 */ /* 0x000fe40000000f00 */
[----:B------:R-:W-:Y:S01]  /*b270*/  MOV R185, R59 ;  /* 0x0000003b00b97202 */ /* 0x000fe20000000f00 */
[----:B------:R-:W-:Y:S03]  /*b280*/  FMUL.FTZ R59, R0, R175 ;  /* 0x000000af003b7220 */ /* 0x000fe60000410000 */
[-C--:B--2---:R-:W-:Y:S08]  /*b290*/  HMMA.16816.F32.BF16 R20, R76, R36.reuse, R20 ;  /* 0x000000244c14723c */ /* 0x084ff00000041814 */
[C---:B------:R-:W-:Y:S07]  /*b2a0*/  HMMA.16816.F32.BF16 R24, R64.reuse, R36, R24 ;  /* 0x000000244018723c */ /* 0x040fee0000041818 */
[--C-:B------:R-:W-:Y:S01]  /*b2b0*/  FFMA.FTZ R36, R41, c[0x0][0x2d0], -R96.reuse ;  /* 0x0000b40029247a23 */ /* 0x100fe20000010860 */
[-C--:B------:R-:W-:Y:S03]  /*b2c0*/  HMMA.16816.F32.BF16 R28, R64, R38.reuse, R28 ;  /* 0x00000026401c723c */ /* 0x080fe6000004181c */
[----:B------:R1:W-:Y:S01]  /*b2d0*/  MUFU.EX2 R145, R36 ;  /* 0x0000002400917308 */ /* 0x0003e20000000800 */
[----:B------:R-:W-:Y:S02]  /*b2e0*/  FMUL.FTZ R37, R70, R153 ;  /* 0x0000009946257220 */ /* 0x000fe40000410000 */
[----:B------:R-:W-:Y:S02]  /*b2f0*/  FMUL.FTZ R41, R69, R157 ;  /* 0x0000009d45297220 */ /* 0x000fe40000410000 */
[C---:B------:R-:W-:Y:S07]  /*b300*/  HMMA.16816.F32.BF16 R32, R76.reuse, R38, R32 ;  /* 0x000000264c20723c */ /* 0x040fee0000041820 */
[C---:B------:R-:W-:Y:S02]  /*b310*/  FMUL.FTZ R38, R68.reuse, R154 ;  /* 0x0000009a44267220 */ /* 0x040fe40000410000 */
[----:B------:R-:W-:Y:S03]  /*b320*/  FMUL.FTZ R39, R68, R155 ;  /* 0x0000009b44277220 */ /* 0x000fe60000410000 */
[----:B-1----:R-:W-:Y:S07]  /*b330*/  FMUL.FTZ R36, R70, R152 ;  /* 0x0000009846247220 */ /* 0x002fee0000410000 */
[-C--:B------:R-:W-:Y:S08]  /*b340*/  HMMA.16816.F32.BF16 R36, R76, R52.reuse, R36 ;  /* 0x000000344c24723c */ /* 0x080ff00000041824 */
[C---:B------:R-:W-:Y:S07]  /*b350*/  HMMA.16816.F32.BF16 R40, R64.reuse, R52, R40 ;  /* 0x000000344028723c */ /* 0x040fee0000041828 */
[--C-:B------:R-:W-:Y:S01]  /*b360*/  FFMA.FTZ R52, R208, c[0x0][0x2d0], -R96.reuse ;  /* 0x0000b400d0347a23 */ /* 0x100fe20000010860 */
[-C--:B------:R-:W-:Y:S03]  /*b370*/  HMMA.16816.F32.BF16 R44, R64, R54.reuse, R44 ;  /* 0x00000036402c723c */ /* 0x080fe6000004182c */
[----:B------:R1:W2:Y:S01]  /*b380*/  MUFU.EX2 R88, R52 ;  /* 0x0000003400587308 */ /* 0x0002a20000000800 */
[----:B------:R-:W-:Y:S04]  /*b390*/  FMUL.FTZ R53, R70, R169 ;  /* 0x000000a946357220 */ /* 0x000fe80000410000 */
        /* <DEDUP_REMOVED lines=8> */
[----:B------:R1:W-:Y:S01]  /*b420*/  MUFU.EX2 R210, R80 ;  /* 0x0000005000d27308 */ /* 0x0003e20000000800 */
[----:B------:R-:W-:Y:S03]  /*b430*/  F2FP.BF16.PACK_AB R81, R137, R124 ;  /* 0x0000007c8951723e */ /* 0x000fe600000010ff */
[C---:B------:R-:W-:Y:S01]  /*b440*/  FMUL.FTZ R64, R70.reuse, R180 ;  /* 0x000000b446407220 */ /* 0x040fe20000410000 */
[----:B------:R-:W-:Y:S01]  /*b450*/  F2FP.BF16.PACK_AB R180, R101, R100 ;  /* 0x0000006465b4723e */ /* 0x000fe200000010ff */
[----:B------:R-:W-:Y:S03]  /*b460*/  FMUL.FTZ R65, R70, R181 ;  /* 0x000000b546417220 */ /* 0x000fe60000410000 */
[C---:B------:R-:W-:Y:S01]  /*b470*/  FMUL.FTZ R66, R68.reuse, R182 ;  /* 0x000000b644427220 */ /* 0x040fe20000410000 */
[----:B------:R-:W-:Y:S01]  /*b480*/  F2FP.BF16.PACK_AB R181, R103, R102 ;  /* 0x0000006667b5723e */ /* 0x000fe200000010ff */
[----:B------:R-:W-:Y:S07]  /*b490*/  FMUL.FTZ R67, R68, R183 ;  /* 0x000000b744437220 */ /* 0x000fee0000410000 */
[----:B------:R-:W-:Y:S04]  /*b4a0*/  HMMA.16816.F32.BF16 R64, R76, R82, R64 ;  /* 0x000000524c40723c */ /* 0x000fe80000041840 */
[----:B-1----:R-:W-:Y:S03]  /*b4b0*/  FFMA.FTZ R80, R213, c[0x0][0x2d0], -R105 ;  /* 0x0000b400d5507a23 */ /* 0x002fe60000010869 */
[----:B------:R-:W-:Y:S02]  /*b4c0*/  F2FP.BF16.PACK_AB R76, R122, R228 ;  /* 0x000000e47a4c723e */ /* 0x000fe400000010ff */
[----:B------:R-:W-:Y:S01]  /*b4d0*/  F2FP.BF16.PACK_AB R77, R139, R119 ;  /* 0x000000778b4d723e */ /* 0x000fe200000010ff */
[----:B------:R1:W-:Y:S02]  /*b4e0*/  MUFU.EX2 R155, R80 ;  /* 0x00000050009b7308 */ /* 0x0003e40000000800 */
[----:B------:R-:W-:Y:S02]  /*b4f0*/  F2FP.BF16.PACK_AB R78, R143, R136 ;  /* 0x000000888f4e723e */ /* 0x000fe400000010ff */
[----:B------:R-:W-:Y:S02]  /*b500*/  F2FP.BF16.PACK_AB R79, R142, R123 ;  /* 0x0000007b8e4f723e */ /* 0x000fe400000010ff */
[----:B--2---:R-:W-:Y:S02]  /*b510*/  MOV R213, R88 ;  /* 0x0000005800d57202 */ /* 0x004fe40000000f00 */
[----:B------:R-:W2:Y:S01]  /*b520*/  LDSM.16.MT88.4 R88, [R227+0x900] ;  /* 0x00090000e358783b */ /* 0x000ea20000004200 */
[----:B------:R-:W-:Y:S02]  /*b530*/  F2FP.BF16.PACK_AB R82, R141, R128 ;  /* 0x000000808d52723e */ /* 0x000fe400000010ff */
[-C--:B------:R-:W-:Y:S03]  /*b540*/  HMMA.16816.F32.BF16 R4, R76, R84.reuse, R4 ;  /* 0x000000544c04723c */ /* 0x080fe60000041804 */
[----:B------:R-:W-:Y:S01]  /*b550*/  F2FP.BF16.PACK_AB R83, R140, R129 ;  /* 0x000000818c53723e */ /* 0x000fe200000010ff */
[--C-:B-1----:R-:W-:Y:S01]  /*b560*/  FFMA.FTZ R80, R217, c[0x0][0x2d0], -R107.reuse ;  /* 0x0000b400d9507a23 */ /* 0x102fe2000001086b */
[----:B------:R-:W-:Y:S02]  /*b570*/  MOV R217, R148 ;  /* 0x0000009400d97202 */ /* 0x000fe40000000f00 */
[----:B------:R-:W-:Y:S01]  /*b580*/  MOV R148, R134 ;  /* 0x0000008600947202 */ /* 0x000fe20000000f00 */
[----:B------:R1:W-:Y:S01]  /*b590*/  MUFU.EX2 R154, R80 ;  /* 0x00000050009a7308 */ /* 0x0003e20000000800 */
[----:B------:R-:W-:Y:S03]  /*b5a0*/  MOV R134, R132 ;  /* 0x0000008400867202 */ /* 0x000fe60000000f00 */
[----:B------:R-:W-:Y:S01]  /*b5b0*/  MOV R132, R92 ;  /* 0x0000005c00847202 */ /* 0x000fe20000000f00 */
[----:B------:R-:W-:Y:S01]  /*b5c0*/  FFMA.FTZ R92, R218, c[0x0][0x2d0], -R107 ;  /* 0x0000b400da5c7a23 */ /* 0x000fe2000001086b */
[----:B------:R-:W-:Y:S02]  /*b5d0*/  MOV R218, R148 ;  /* 0x0000009400da7202 */ /* 0x000fe40000000f00 */
[----:B------:R-:W-:Y:S02]  /*b5e0*/  MOV R148, R135 ;  /* 0x0000008700947202 */ /* 0x000fe40000000f00 */
[----:B------:R-:W-:Y:S01]  /*b5f0*/  MOV R135, R94 ;  /* 0x0000005e00877202 */ /* 0x000fe20000000f00 */
[----:B------:R3:W-:Y:S01]  /*b600*/  MUFU.EX2 R209, R92 ;  /* 0x0000005c00d17308 */ /* 0x0007e20000000800 */
[----:B-1----:R-:W-:Y:S07]  /*b610*/  F2FP.BF16.PACK_AB R80, R138, R125 ;  /* 0x0000007d8a50723e */ /* 0x002fee00000010ff */
[C---:B------:R-:W-:Y:S07]  /*b620*/  HMMA.16816.F32.BF16 R8, R80.reuse, R84, R8 ;  /* 0x000000545008723c */ /* 0x040fee0000041808 */
[--C-:B------:R-:W-:Y:S01]  /*b630*/  FFMA.FTZ R84, R211, c[0x0][0x2d0], -R105.reuse ;  /* 0x0000b400d3547a23 */ /* 0x100fe20000010869 */
[-C--:B------:R-:W-:Y:S03]  /*b640*/  HMMA.16816.F32.BF16 R12, R80, R86.reuse, R12 ;  /* 0x00000056500c723c */ /* 0x080fe6000004180c */
[----:B------:R1:W-:Y:S01]  /*b650*/  MUFU.EX2 R203, R84 ;  /* 0x0000005400cb7308 */ /* 0x0003e20000000800 */
[----:B------:R-:W-:Y:S02]  /*b660*/  MOV R211, R147 ;  /* 0x0000009300d37202 */ /* 0x000fe40000000f00 */
[----:B------:R-:W-:Y:S02]  /*b670*/  MOV R147, R95 ;  /* 0x0000005f00937202 */ /* 0x000fe40000000f00 */
[C---:B------:R-:W-:Y:S01]  /*b680*/  HMMA.16816.F32.BF16 R16, R76.reuse, R86, R16 ;  /* 0x000000564c10723c */ /* 0x040fe20000041810 */
[----:B---3--:R-:W3:Y:S07]  /*b690*/  LDSM.16.MT88.4 R92, [R225+0x900] ;  /* 0x00090000e15c783b */ /* 0x008eee0000004200 */
[-C--:B--2---:R-:W-:Y:S08]  /*b6a0*/  HMMA.16816.F32.BF16 R20, R76, R88.reuse, R20 ;  /* 0x000000584c14723c */ /* 0x084ff00000041814 */
[C---:B------:R-:W-:Y:S04]  /*b6b0*/  HMMA.16816.F32.BF16 R24, R80.reuse, R88, R24 ;  /* 0x000000585018723c */ /* 0x040fe80000041818 */
[----:B-1----:R-:W-:Y:S01]  /*b6c0*/  FFMA.FTZ R84, R212, c[0x0][0x2d0], -R105 ;  /* 0x0000b400d4547a23 */ /* 0x002fe20000010869 */
[----:B------:R-:W-:Y:S02]  /*b6d0*/  MOV R212, R151 ;  /* 0x0000009700d47202 */ /* 0x000fe40000000f00 */
[--C-:B------:R-:W-:Y:S01]  /*b6e0*/  FFMA.FTZ R88, R220, c[0x0][0x2d0], -R96.reuse ;  /* 0x0000b400dc587a23 */ /* 0x100fe20000010860 */
[-C--:B------:R-:W-:Y:S01]  /*b6f0*/  HMMA.16816.F32.BF16 R28, R80, R90.reuse, R28 ;  /* 0x0000005a501c723c */ /* 0x080fe2000004181c */
[----:B------:R1:W-:Y:S03]  /*b700*/  MUFU.EX2 R208, R84 ;  /* 0x0000005400d07308 */ /* 0x0003e60000000800 */
[----:B------:R-:W-:Y:S02]  /*b710*/  MOV R220, R149 ;  /* 0x0000009500dc7202 */ /* 0x000fe40000000f00 */
[----:B------:R-:W-:Y:S02]  /*b720*/  MOV R149, R131 ;  /* 0x0000008300957202 */ /* 0x000fe40000000f00 */
[C---:B------:R-:W-:Y:S03]  /*b730*/  HMMA.16816.F32.BF16 R32, R76.reuse, R90, R32 ;  /* 0x0000005a4c20723c */ /* 0x040fe60000041820 */
[----:B------:R2:W-:Y:S01]  /*b740*/  MUFU.EX2 R153, R88 ;  /* 0x0000005800997308 */ /* 0x0005e20000000800 */
[----:B------:R-:W-:Y:S02]  /*b750*/  MOV R131, R121 ;  /* 0x0000007900837202 */ /* 0x000fe40000000f00 */
[----:B------:R-:W-:Y:S02]  /*b760*/  MOV R121, R197 ;  /* 0x000000c500797202 */ /* 0x000fe40000000f00 */
[-C--:B---3--:R-:W-:Y:S08]  /*b770*/  HMMA.16816.F32.BF16 R36, R76, R92.reuse, R36 ;  /* 0x0000005c4c24723c */ /* 0x088ff00000041824 */
[C---:B------:R-:W-:Y:S04]  /*b780*/  HMMA.16816.F32.BF16 R40, R80.reuse, R92, R40 ;  /* 0x0000005c5028723c */ /* 0x040fe80000041828 */
[--C-:B-1----:R-:W-:Y:S01]  /*b790*/  FFMA.FTZ R84, R214, c[0x0][0x2d0], -R107.reuse ;  /* 0x0000b400d6547a23 */ /* 0x102fe2000001086b */
[----:B------:R-:W-:Y:S02]  /*b7a0*/  MOV R214, R148 ;  /* 0x0000009400d67202 */ /* 0x000fe40000000f00 */
[----:B------:R-:W-:Y:S01]  /*b7b0*/  MOV R148, R201 ;  /* 0x000000c900947202 */ /* 0x000fe20000000f00 */
[-C--:B------:R-:W-:Y:S01]  /*b7c0*/  HMMA.16816.F32.BF16 R44, R80, R94.reuse, R44 ;  /* 0x0000005e502c723c */ /* 0x080fe2000004182c */
[----:B------:R1:W-:Y:S03]  /*b7d0*/  MUFU.EX2 R201, R84 ;  /* 0x0000005400c97308 */ /* 0x0003e60000000800 */
[--C-:B--2---:R-:W-:Y:S01]  /*b7e0*/  FFMA.FTZ R88, R219, c[0x0][0x2d0], -R96.reuse ;  /* 0x0000b400db587a23 */ /* 0x104fe20000010860 */
[----:B------:R-:W-:Y:S01]  /*b7f0*/  MOV R219, R148 ;  /* 0x0000009400db7202 */ /* 0x000fe20000000f00 */
[--C-:B------:R-:W-:Y:S01]  /*b800*/  FFMA.FTZ R92, R249, c[0x0][0x2d0], -R96.reuse ;  /* 0x0000b400f95c7a23 */ /* 0x100fe20000010860 */
[----:B------:R-:W-:Y:S01]  /*b810*/  MOV R148, R187 ;  /* 0x000000bb00947202 */ /* 0x000fe20000000f00 */
[C---:B------:R-:W-:Y:S03]  /*b820*/  HMMA.16816.F32.BF16 R48, R76.reuse, R94, R48 ;  /* 0x0000005e4c30723c */ /* 0x040fe60000041830 */
[----:B------:R2:W-:Y:S01]  /*b830*/  MUFU.EX2 R159, R88 ;  /* 0x00000058009f7308 */ /* 0x0005e20000000800 */
[----:B------:R-:W-:Y:S02]  /*b840*/  MOV R187, R185 ;  /* 0x000000b900bb7202 */ /* 0x000fe40000000f00 */
[----:B------:R-:W-:Y:S02]  /*b850*/  MOV R185, R186 ;  /* 0x000000ba00b97202 */ /* 0x000fe40000000f00 */
[----:B------:R-:W-:Y:S04]  /*b860*/  MOV R186, R194 ;  /* 0x000000c200ba7202 */ /* 0x000fe80000000f00 */
[----:B------:R-:W-:Y:S01]  /*b870*/  MOV R249, R128 ;  /* 0x0000008000f97202 */ /* 0x000fe20000000f00 */
[----:B-1----:R-:W-:Y:S01]  /*b880*/  FFMA.FTZ R84, R215, c[0x0][0x2d0], -R107 ;  /* 0x0000b400d7547a23 */ /* 0x002fe2000001086b */
[----:B------:R-:W-:Y:S02]  /*b890*/  MOV R215, R150 ;  /* 0x0000009600d77202 */ /* 0x000fe40000000f00 */
[----:B------:R-:W-:Y:S01]  /*b8a0*/  MOV R150, R132 ;  /* 0x0000008400967202 */ /* 0x000fe20000000f00 */
[----:B------:R1:W-:Y:S01]  /*b8b0*/  MUFU.EX2 R202, R84 ;  /* 0x0000005400ca7308 */ /* 0x0003e20000000800 */
[----:B------:R-:W-:Y:S02]  /*b8c0*/  MOV R132, R130 ;  /* 0x0000008200847202 */ /* 0x000fe40000000f00 */
[----:B------:R-:W-:Y:S01]  /*b8d0*/  MOV R130, R196 ;  /* 0x000000c400827202 */ /* 0x000fe20000000f00 */
[--C-:B--2---:R-:W-:Y:S01]  /*b8e0*/  FFMA.FTZ R88, R222, c[0x0][0x2d0], -R3.reuse ;  /* 0x0000b400de587a23 */ /* 0x104fe20000010803 */
[----:B------:R-:W-:Y:S02]  /*b8f0*/  MOV R222, R135 ;  /* 0x0000008700de7202 */ /* 0x000fe40000000f00 */
[----:B------:R-:W-:Y:S03]  /*b900*/  MOV R135, R199 ;  /* 0x000000c700877202 */ /* 0x000fe60000000f00 */
[----:B------:R2:W-:Y:S01]  /*b910*/  MUFU.EX2 R152, R88 ;  /* 0x0000005800987308 */ /* 0x0005e20000000800 */
[----:B-1----:R-:W1:Y:S01]  /*b920*/  LDSM.16.MT88.4 R84, [R226+0x900] ;  /* 0x00090000e254783b */ /* 0x002e620000004200 */
[--C-:B--2---:R-:W-:Y:S01]  /*b930*/  FFMA.FTZ R88, R245, c[0x0][0x2d0], -R3.reuse ;  /* 0x0000b400f5587a23 */ /* 0x104fe20000010803 */
[----:B------:R-:W-:Y:S02]  /*b940*/  MOV R245, R134 ;  /* 0x0000008600f57202 */ /* 0x000fe40000000f00 */
[----:B------:R-:W-:Y:S05]  /*b950*/  MOV R134, R200 ;  /* 0x000000c800867202 */ /* 0x000fea0000000f00 */
[----:B------:R2:W3:Y:S10]  /*b960*/  MUFU.EX2 R158, R88 ;  /* 0x00000058009e7308 */ /* 0x0004f40000000800 */
[----:B------:R4:W-:Y:S01]  /*b970*/  MUFU.EX2 R200, R92 ;  /* 0x0000005c00c87308 */ /* 0x0009e20000000800 */
[--C-:B--2---:R-:W-:Y:S01]  /*b980*/  FFMA.FTZ R88, R221, c[0x0][0x2d0], -R96.reuse ;  /* 0x0000b400dd587a23 */ /* 0x104fe20000010860 */
[----:B------:R-:W-:Y:S01]  /*b990*/  MOV R221, R129 ;  /* 0x0000008100dd7202 */ /* 0x000fe20000000f00 */
[-C--:B-1----:R-:W-:Y:S07]  /*b9a0*/  HMMA.16816.F32.BF16 R52, R76, R84.reuse, R52 ;  /* 0x000000544c34723c */ /* 0x082fee0000041834 */
[----:B------:R1:W2:Y:S01]  /*b9b0*/  MUFU.EX2 R157, R88 ;  /* 0x00000058009d7308 */ /* 0x0002a20000000800 */
[C---:B------:R-:W-:Y:S04]  /*b9c0*/  HMMA.16816.F32.BF16 R56, R80.reuse, R84, R56 ;  /* 0x000000545038723c */ /* 0x040fe80000041838 */
[--C-:B----4-:R-:W-:Y:S01]  /*b9d0*/  FFMA.FTZ R92, R251, c[0x0][0x2d0], -R3.reuse ;  /* 0x0000b400fb5c7a23 */ /* 0x110fe20000010803 */
[----:B------:R-:W-:Y:S02]  /*b9e0*/  MOV R251, R123 ;  /* 0x0000007b00fb7202 */ /* 0x000fe40000000f00 */
[----:B------:R-:W-:Y:S01]  /*b9f0*/  FFMA.FTZ R84, R252, c[0x0][0x2d0], -R3 ;  /* 0x0000b400fc547a23 */ /* 0x000fe20000010803 */
[-C--:B------:R-:W-:Y:S01]  /*ba00*/  HMMA.16816.F32.BF16 R60, R80, R86.reuse, R60 ;  /* 0x00000056503c723c */ /* 0x080fe2000004183c */
[----:B------:R4:W-:Y:S03]  /*ba10*/  MUFU.EX2 R156, R92 ;  /* 0x0000005c009c7308 */ /* 0x0009e60000000800 */
[----:B------:R-:W-:Y:S03]  /*ba20*/  MOV R252, R122 ;  /* 0x0000007a00fc7202 */ /* 0x000fe60000000f00 */
[----:B------:R-:W-:Y:S01]  /*ba30*/  FFMA.FTZ R80, R223, c[0x0][0x2d0], -R105 ;  /* 0x0000b400df507a23 */ /* 0x000fe20000010869 */
[----:B------:R-:W-:Y:S01]  /*ba40*/  HMMA.16816.F32.BF16 R64, R76, R86, R64 ;  /* 0x000000564c40723c */ /* 0x000fe20000041840 */
[----:B-1----:R-:W1:Y:S02]  /*ba50*/  LDSM.16.MT88.4 R88, [R224+0x1100] ;  /* 0x00110000e058783b */ /* 0x002e640000004200 */
[----:B------:R2:W-:Y:S01]  /*ba60*/  MUFU.EX2 R162, R80 ;  /* 0x0000005000a27308 */ /* 0x0005e20000000800 */
[----:B------:R-:W-:Y:S02]  /*ba70*/  F2FP.BF16.PACK_AB R81, R220, R144 ;  /* 0x00000090dc51723e */ /* 0x000fe400000010ff */
[----:B------:R-:W-:Y:S02]  /*ba80*/  F2FP.BF16.PACK_AB R82, R213, R212 ;  /* 0x000000d4d552723e */ /* 0x000fe400000010ff */
[----:B------:R-:W-:Y:S04]  /*ba90*/  F2FP.BF16.PACK_AB R76, R219, R245 ;  /* 0x000000f5db4c723e */ /* 0x000fe800000010ff */
[----:B------:R-:W-:Y:S01]  /*baa0*/  F2FP.BF16.PACK_AB R77, R147, R222 ;  /* 0x000000de934d723e */ /* 0x000fe200000010ff */
[----:B------:R3:W1:Y:S01]  /*bab0*/  MUFU.EX2 R163, R84 ;  /* 0x0000005400a37308 */ /* 0x0006620000000800 */
[----:B------:R-:W-:Y:S02]  /*bac0*/  F2FP.BF16.PACK_AB R78, R218, R215 ;  /* 0x000000d7da4e723e */ /* 0x000fe400000010ff */
[----:B------:R-:W-:Y:S01]  /*bad0*/  F2FP.BF16.PACK_AB R79, R217, R214 ;  /* 0x000000d6d94f723e */ /* 0x000fe200000010ff */
[----:B----4-:R-:W-:Y:S01]  /*bae0*/  FFMA.FTZ R92, R135, c[0x0][0x2d0], -R107 ;  /* 0x0000b400875c7a23 */ /* 0x010fe2000001086b */
[----:B------:R-:W-:Y:S02]  /*baf0*/  F2FP.BF16.PACK_AB R83, R216, R211 ;  /* 0x000000d3d853723e */ /* 0x000fe400000010ff */
[----:B------:R-:W-:Y:S03]  /*bb00*/  MOV R135, R195 ;  /* 0x000000c300877202 */ /* 0x000fe60000000f00 */
[----:B------:R4:W-:Y:S01]  /*bb10*/  MUFU.EX2 R161, R92 ;  /* 0x0000005c00a17308 */ /* 0x0009e20000000800 */
[----:B--2---:R-:W-:Y:S09]  /*bb20*/  FFMA.FTZ R80, R248, c[0x0][0x2d0], -R105 ;  /* 0x0000b400f8507a23 */ /* 0x004ff20000010869 */
[----:B------:R2:W-:Y:S01]  /*bb30*/  MUFU.EX2 R199, R80 ;  /* 0x0000005000c77308 */ /* 0x0005e20000000800 */
[----:B---3--:R-:W3:Y:S01]  /*bb40*/  LDSM.16.MT88.4 R84, [R227+0x1100] ;  /* 0x00110000e354783b */ /* 0x008ee20000004200 */
[-C--:B-1----:R-:W-:Y:S07]  /*bb50*/  HMMA.16816.F32.BF16 R4, R76, R88.reuse, R4 ;  /* 0x000000584c04723c */ /* 0x082fee0000041804 */
[----:B----4-:R-:W1:Y:S01]  /*bb60*/  LDSM.16.MT88.4 R92, [R225+0x1100] ;  /* 0x00110000e15c783b */ /* 0x010e620000004200 */
[----:B--2---:R-:W-:Y:S07]  /*bb70*/  F2FP.BF16.PACK_AB R80, R145, R146 ;  /* 0x000000929150723e */ /* 0x004fee00000010ff */
[C---:B------:R-:W-:Y:S07]  /*bb80*/  HMMA.16816.F32.BF16 R8, R80.reuse, R88, R8 ;  /* 0x000000585008723c */ /* 0x040fee0000041808 */
[----:B------:R-:W-:Y:S01]  /*bb90*/  FFMA.FTZ R88, R134, c[0x0][0x2d0], -R107 ;  /* 0x0000b40086587a23 */ /* 0x000fe2000001086b */
[-C--:B------:R-:W-:Y:S04]  /*bba0*/  HMMA.16816.F32.BF16 R12, R80, R90.reuse, R12 ;  /* 0x0000005a500c723c */ /* 0x080fe8000004180c */
[----:B------:R-:W-:Y:S02]  /*bbb0*/  MOV R134, R198 ;  /* 0x000000c600867202 */ /* 0x000fe40000000f00 */
[----:B------:R2:W-:Y:S02]  /*bbc0*/  MUFU.EX2 R198, R88 ;  /* 0x0000005800c67308 */ /* 0x0005e40000000800 */
[C---:B------:R-:W-:Y:S08]  /*bbd0*/  HMMA.16816.F32.BF16 R16, R76.reuse, R90, R16 ;  /* 0x0000005a4c10723c */ /* 0x040ff00000041810 */
[-C--:B---3--:R-:W-:Y:S08]  /*bbe0*/  HMMA.16816.F32.BF16 R20, R76, R84.reuse, R20 ;  /* 0x000000544c14723c */ /* 0x088ff00000041814 */
[C---:B------:R-:W-:Y:S04]  /*bbf0*/  HMMA.16816.F32.BF16 R24, R80.reuse, R84, R24 ;  /* 0x000000545018723c */ /* 0x040fe80000041818 */
[----:B--2---:R-:W-:Y:S04]  /*bc00*/  FFMA.FTZ R88, R246, c[0x0][0x2d0], -R105 ;  /* 0x0000b400f6587a23 */ /* 0x004fe80000010869 */
[-C--:B------:R-:W-:Y:S01]  /*bc10*/  HMMA.16816.F32.BF16 R28, R80, R86.reuse, R28 ;  /* 0x00000056501c723c */ /* 0x080fe2000004181c */
[----:B------:R2:W-:Y:S03]  /*bc20*/  MUFU.EX2 R197, R88 ;  /* 0x0000005800c57308 */ /* 0x0005e60000000800 */
[----:B------:R-:W-:Y:S04]  /*bc30*/  FFMA.FTZ R84, R250, c[0x0][0x2d0], -R107 ;  /* 0x0000b400fa547a23 */ /* 0x000fe8000001086b */
[C---:B------:R-:W-:Y:S03]  /*bc40*/  HMMA.16816.F32.BF16 R32, R76.reuse, R86, R32 ;  /* 0x000000564c20723c */ /* 0x040fe60000041820 */
[----:B------:R3:W-:Y:S05]  /*bc50*/  MUFU.EX2 R194, R84 ;  /* 0x0000005400c27308 */ /* 0x0007ea0000000800 */
[-C--:B-1----:R-:W-:Y:S08]  /*bc60*/  HMMA.16816.F32.BF16 R36, R76, R92.reuse, R36 ;  /* 0x0000005c4c24723c */ /* 0x082ff00000041824 */
[C---:B------:R-:W-:Y:S04]  /*bc70*/  HMMA.16816.F32.BF16 R40, R80.reuse, R92, R40 ;  /* 0x0000005c5028723c */ /* 0x040fe80000041828 */
[----:B--2---:R-:W-:Y:S03]  /*bc80*/  FFMA.FTZ R88, R244, c[0x0][0x2d0], -R105 ;  /* 0x0000b400f4587a23 */ /* 0x004fe60000010869 */
[--C-:B------:R-:W-:Y:S01]  /*bc90*/  FFMA.FTZ R92, R190, c[0x0][0x2d0], -R96.reuse ;  /* 0x0000b400be5c7a23 */ /* 0x100fe20000010860 */
[-C--:B------:R-:W-:Y:S01]  /*bca0*/  HMMA.16816.F32.BF16 R44, R80, R94.reuse, R44 ;  /* 0x0000005e502c723c */ /* 0x080fe2000004182c */
[----:B------:R1:W-:Y:S03]  /*bcb0*/  MUFU.EX2 R196, R88 ;  /* 0x0000005800c47308 */ /* 0x0003e60000000800 */
[--C-:B---3--:R-:W-:Y:S01]  /*bcc0*/  FFMA.FTZ R84, R150, c[0x0][0x2d0], -R96.reuse ;  /* 0x0000b40096547a23 */ /* 0x108fe20000010860 */
[----:B------:R-:W-:Y:S01]  /*bcd0*/  MOV R150, R106 ;  /* 0x0000006a00967202 */ /* 0x000fe20000000f00 */
[--C-:B------:R-:W-:Y:S02]  /*bce0*/  FFMA.FTZ R106, R114, c[0x0][0x2d0], -R107.reuse ;  /* 0x0000b400726a7a23 */ /* 0x100fe4000001086b */
[C---:B------:R-:W-:Y:S03]  /*bcf0*/  HMMA.16816.F32.BF16 R48, R76.reuse, R94, R48 ;  /* 0x0000005e4c30723c */ /* 0x040fe60000041830 */
[----:B------:R2:W-:Y:S10]  /*bd00*/  MUFU.EX2 R160, R84 ;  /* 0x0000005400a07308 */ /* 0x0005f40000000800 */
[----:B------:R3:W-:Y:S01]  /*bd10*/  MUFU.EX2 R190, R92 ;  /* 0x0000005c00be7308 */ /* 0x0007e20000000800 */
[----:B-1----:R-:W-:Y:S09]  /*bd20*/  FFMA.FTZ R88, R247, c[0x0][0x2d0], -R107 ;  /* 0x0000b400f7587a23 */ /* 0x002ff2000001086b */
[----:B------:R1:W-:Y:S01]  /*bd30*/  MUFU.EX2 R195, R88 ;  /* 0x0000005800c37308 */ /* 0x0003e20000000800 */
[--C-:B--2---:R-:W-:Y:S01]  /*bd40*/  FFMA.FTZ R84, R135, c[0x0][0x2d0], -R96.reuse ;  /* 0x0000b40087547a23 */ /* 0x104fe20000010860 */
[----:B------:R-:W-:Y:S02]  /*bd50*/  MOV R135, R185 ;  /* 0x000000b900877202 */ /* 0x000fe40000000f00 */
[----:B------:R-:W-:Y:S06]  /*bd60*/  MOV R185, R193 ;  /* 0x000000c100b97202 */ /* 0x000fec0000000f00 */
[----:B------:R2:W-:Y:S01]  /*bd70*/  MUFU.EX2 R193, R84 ;  /* 0x0000005400c17308 */ /* 0x0005e20000000800 */
[--C-:B---3--:R-:W-:Y:S02]  /*bd80*/  FFMA.FTZ R92, R149, c[0x0][0x2d0], -R96.reuse ;  /* 0x0000b400955c7a23 */ /* 0x108fe40000010860 */
[----:B------:R-:W3:Y:S07]  /*bd90*/  LDL.LU R149, [R1+0x10] ;  /* 0x0000100001957983 */ /* 0x000eee0000300800 */
[----:B------:R4:W-:Y:S01]  /*bda0*/  MUFU.EX2 R171, R92 ;  /* 0x0000005c00ab7308 */ /* 0x0009e20000000800 */
[----:B-1----:R-:W1:Y:S09]  /*bdb0*/  LDSM.16.MT88.4 R88, [R226+0x1100] ;  /* 0x00110000e258783b */ /* 0x002e720000004200 */
[----:B------:R-:W-:Y:S01]  /*bdc0*/  MUFU.EX2 R106, R106 ;  /* 0x0000006a006a7308 */ /* 0x000fe20000000800 */
[----:B--2---:R-:W-:Y:S01]  /*bdd0*/  FFMA.FTZ R84, R134, c[0x0][0x2d0], -R3 ;  /* 0x0000b40086547a23 */ /* 0x004fe20000010803 */
[----:B------:R-:W-:Y:S08]  /*bde0*/  MOV R134, R192 ;  /* 0x000000c000867202 */ /* 0x000ff00000000f00 */
[----:B------:R2:W-:Y:S01]  /*bdf0*/  MUFU.EX2 R192, R84 ;  /* 0x0000005400c07308 */ /* 0x0005e20000000800 */
[----:B----4-:R-:W-:Y:S01]  /*be00*/  FFMA.FTZ R92, R132, c[0x0][0x2d0], -R105 ;  /* 0x0000b400845c7a23 */ /* 0x010fe20000010869 */
[----:B------:R-:W-:Y:S01]  /*be10*/  MOV R132, R187 ;  /* 0x000000bb00847202 */ /* 0x000fe20000000f00 */
[-C--:B-1----:R-:W-:Y:S03]  /*be20*/  HMMA.16816.F32.BF16 R52, R76, R88.reuse, R52 ;  /* 0x000000584c34723c */ /* 0x082fe60000041834 */
[--C-:B--2---:R-:W-:Y:S04]  /*be30*/  FFMA.FTZ R84, R191, c[0x0][0x2d0], -R3.reuse ;  /* 0x0000b400bf547a23 */ /* 0x104fe80000010803 */
[----:B------:R1:W-:Y:S01]  /*be40*/  MUFU.EX2 R191, R84 ;  /* 0x0000005400bf7308 */ /* 0x0003e20000000800 */
[C---:B------:R-:W-:Y:S07]  /*be50*/  HMMA.16816.F32.BF16 R56, R80.reuse, R88, R56 ;  /* 0x000000585038723c */ /* 0x040fee0000041838 */
[----:B------:R-:W-:Y:S01]  /*be60*/  FFMA.FTZ R88, R148, c[0x0][0x2d0], -R3 ;  /* 0x0000b40094587a23 */ /* 0x000fe20000010803 */
[-C--:B------:R-:W-:Y:S03]  /*be70*/  HMMA.16816.F32.BF16 R60, R80, R90.reuse, R60 ;  /* 0x0000005a503c723c */ /* 0x080fe6000004183c */
[----:B------:R2:W-:Y:S01]  /*be80*/  MUFU.EX2 R170, R88 ;  /* 0x0000005800aa7308 */ /* 0x0005e20000000800 */
[----:B------:R-:W-:Y:S01]  /*be90*/  MOV R148, R104 ;  /* 0x0000006800947202 */ /* 0x000fe20000000f00 */
[----:B------:R-:W-:Y:S02]  /*bea0*/  FFMA.FTZ R104, R112, c[0x0][0x2d0], -R105 ;  /* 0x0000b40070687a23 */ /* 0x000fe40000010869 */
[----:B------:R-:W-:Y:S01]  /*beb0*/  FFMA.FTZ R80, R135, c[0x0][0x2d0], -R3 ;  /* 0x0000b40087507a23 */ /* 0x000fe20000010803 */
[----:B------:R-:W-:Y:S04]  /*bec0*/  HMMA.16816.F32.BF16 R64, R76, R90, R64 ;  /* 0x0000005a4c40723c */ /* 0x000fe80000041840 */
[----:B------:R-:W-:Y:S01]  /*bed0*/  F2FP.BF16.PACK_AB R81, R158, R152 ;  /* 0x000000989e51723e */ /* 0x000fe200000010ff */
[----:B------:R4:W-:Y:S01]  /*bee0*/  MUFU.EX2 R169, R80 ;  /* 0x0000005000a97308 */ /* 0x0009e20000000800 */
[----:B------:R-:W-:Y:S01]  /*bef0*/  F2FP.BF16.PACK_AB R82, R200, R157 ;  /* 0x0000009dc852723e */ /* 0x000fe200000010ff */
[----:B-1----:R-:W1:Y:S01]  /*bf00*/  LDSM.16.MT88.4 R84, [R224+0x1900] ;  /* 0x00190000e054783b */ /* 0x002e620000004200 */
[----:B------:R-:W-:Y:S01]  /*bf10*/  F2FP.BF16.PACK_AB R76, R155, R210 ;  /* 0x000000d29b4c723e */ /* 0x000fe200000010ff */
[--C-:B------:R-:W-:Y:S03]  /*bf20*/  FFMA.FTZ R112, R204, c[0x0][0x2d0], -R96.reuse ;  /* 0x0000b400cc707a23 */ /* 0x100fe60000010860 */
[----:B------:R-:W-:Y:S02]  /*bf30*/  F2FP.BF16.PACK_AB R77, R209, R154 ;  /* 0x0000009ad14d723e */ /* 0x000fe400000010ff */
[----:B------:R-:W-:Y:S01]  /*bf40*/  F2FP.BF16.PACK_AB R78, R208, R203 ;  /* 0x000000cbd04e723e */ /* 0x000fe200000010ff */
[----:B------:R-:W-:Y:S01]  /*bf50*/  MUFU.EX2 R104, R104 ;  /* 0x0000006800687308 */ /* 0x000fe20000000800 */
[----:B------:R-:W-:Y:S02]  /*bf60*/  F2FP.BF16.PACK_AB R79, R202, R201 ;  /* 0x000000c9ca4f723e */ /* 0x000fe400000010ff */
[----:B------:R-:W-:Y:S01]  /*bf70*/  MOV R135, R133 ;  /* 0x0000008500877202 */ /* 0x000fe20000000f00 */
[----:B--2---:R-:W2:Y:S01]  /*bf80*/  LDSM.16.MT88.4 R88, [R227+0x1900] ;  /* 0x00190000e358783b */ /* 0x004ea20000004200 */
[----:B------:R-:W-:Y:S02]  /*bf90*/  MOV R133, R188 ;  /* 0x000000bc00857202 */ /* 0x000fe40000000f00 */
[----:B------:R-:W-:Y:S03]  /*bfa0*/  F2FP.BF16.PACK_AB R83, R163, R156 ;  /* 0x0000009ca353723e */ /* 0x000fe600000010ff */
[----:B------:R-:W-:Y:S01]  /*bfb0*/  MUFU.EX2 R112, R112 ;  /* 0x0000007000707308 */ /* 0x000fe20000000800 */
[----:B----4-:R-:W-:Y:S01]  /*bfc0*/  FFMA.FTZ R80, R134, c[0x0][0x2d0], -R105 ;  /* 0x0000b40086507a23 */ /* 0x010fe20000010869 */
[----:B------:R-:W-:Y:S08]  /*bfd0*/  MOV R134, R189 ;  /* 0x000000bd00867202 */ /* 0x000ff00000000f00 */
[----:B------:R4:W-:Y:S10]  /*bfe0*/  MUFU.EX2 R168, R80 ;  /* 0x0000005000a87308 */ /* 0x0009f40000000800 */
[----:B------:R2:W-:Y:S01]  /*bff0*/  MUFU.EX2 R189, R92 ;  /* 0x0000005c00bd7308 */ /* 0x0005e20000000800 */
[-C--:B-1----:R-:W-:Y:S03]  /*c000*/  HMMA.16816.F32.BF16 R4, R76, R84.reuse, R4 ;  /* 0x000000544c04723c */ /* 0x082fe60000041804 */
[----:B----4-:R-:W-:Y:S07]  /*c010*/  F2FP.BF16.PACK_AB R80, R159, R153 ;  /* 0x000000999f50723e */ /* 0x010fee00000010ff */
[C---:B------:R-:W-:Y:S01]  /*c020*/  HMMA.16816.F32.BF16 R8, R80.reuse, R84, R8 ;  /* 0x000000545008723c */ /* 0x040fe20000041808 */
[----:B--2---:R-:W1:Y:S06]  /*c030*/  LDSM.16.MT88.4 R92, [R225+0x1900] ;  /* 0x00190000e15c783b */ /* 0x004e6c0000004200 */
[--C-:B------:R-:W-:Y:S01]  /*c040*/  FFMA.FTZ R84, R131, c[0x0][0x2d0], -R107.reuse ;  /* 0x0000b40083547a23 */ /* 0x100fe2000001086b */
[-C--:B------:R-:W-:Y:S03]  /*c050*/  HMMA.16816.F32.BF16 R12, R80, R86.reuse, R12 ;  /* 0x00000056500c723c */ /* 0x080fe6000004180c */
[----:B------:R2:W-:Y:S01]  /*c060*/  MUFU.EX2 R188, R84 ;  /* 0x0000005400bc7308 */ /* 0x0005e20000000800 */
[----:B------:R-:W-:Y:S04]  /*c070*/  MOV R131, R185 ;  /* 0x000000b900837202 */ /* 0x000fe80000000f00 */
        /* <DEDUP_REMOVED lines=9> */
[----:B------:R-:W-:Y:S02]  /*c110*/  MOV R121, R184 ;  /* 0x000000b800797202 */ /* 0x000fe40000000f00 */
[----:B------:R-:W-:Y:S02]  /*c120*/  MOV R151, R130 ;  /* 0x0000008200977202 */ /* 0x000fe40000000f00 */
[C---:B------:R-:W-:Y:S03]  /*c130*/  HMMA.16816.F32.BF16 R32, R76.reuse, R90, R32 ;  /* 0x0000005a4c20723c */ /* 0x040fe60000041820 */
[----:B------:R4:W-:Y:S01]  /*c140*/  MUFU.EX2 R185, R88 ;  /* 0x0000005800b97308 */ /* 0x0009e20000000800 */
[----:B------:R-:W-:Y:S04]  /*c150*/  MOV R130, R116 ;  /* 0x0000007400827202 */ /* 0x000fe80000000f00 */
[-C--:B-1----:R-:W-:Y:S08]  /*c160*/  HMMA.16816.F32.BF16 R36, R76, R92.reuse, R36 ;  /* 0x0000005c4c24723c */ /* 0x082ff00000041824 */
[C---:B------:R-:W-:Y:S04]  /*c170*/  HMMA.16816.F32.BF16 R40, R80.reuse, R92, R40 ;  /* 0x0000005c5028723c */ /* 0x040fe80000041828 */
[----:B--2---:R-:W-:Y:S03]  /*c180*/  FFMA.FTZ R84, R186, c[0x0][0x2d0], -R105 ;  /* 0x0000b400ba547a23 */ /* 0x004fe60000010869 */
[--C-:B------:R-:W-:Y:S01]  /*c190*/  FFMA.FTZ R92, R132, c[0x0][0x2d0], -R96.reuse ;  /* 0x0000b400845c7a23 */ /* 0x100fe20000010860 */
[-C--:B------:R-:W-:Y:S01]  /*c1a0*/  HMMA.16816.F32.BF16 R44, R80, R94.reuse, R44 ;  /* 0x0000005e502c723c */ /* 0x080fe2000004182c */
[----:B------:R1:W-:Y:S03]  /*c1b0*/  MUFU.EX2 R187, R84 ;  /* 0x0000005400bb7308 */ /* 0x0003e60000000800 */
[--C-:B----4-:R-:W-:Y:S01]  /*c1c0*/  FFMA.FTZ R88, R99, c[0x0][0x2d0], -R107.reuse ;  /* 0x0000b40063587a23 */ /* 0x110fe2000001086b */
[----:B------:R-:W-:Y:S01]  /*c1d0*/  MOV R132, R117 ;  /* 0x0000007500847202 */ /* 0x000fe20000000f00 */
[----:B------:R-:W-:Y:S02]  /*c1e0*/  FFMA.FTZ R107, R115, c[0x0][0x2d0], -R107 ;  /* 0x0000b400736b7a23 */ /* 0x000fe4000001086b */
[C---:B------:R-:W-:Y:S03]  /*c1f0*/  HMMA.16816.F32.BF16 R48, R76.reuse, R94, R48 ;  /* 0x0000005e4c30723c */ /* 0x040fe60000041830 */
[----:B------:R2:W-:Y:S10]  /*c200*/  MUFU.EX2 R184, R88 ;  /* 0x0000005800b87308 */ /* 0x0005f40000000800 */
[----:B------:R4:W-:Y:S01]  /*c210*/  MUFU.EX2 R117, R92 ;  /* 0x0000005c00757308 */ /* 0x0009e20000000800 */
[--C-:B-1----:R-:W-:Y:S02]  /*c220*/  FFMA.FTZ R84, R97, c[0x0][0x2d0], -R105.reuse ;  /* 0x0000b40061547a23 */ /* 0x102fe40000010869 */
[----:B------:R-:W-:Y:S02]  /*c230*/  FFMA.FTZ R105, R113, c[0x0][0x2d0], -R105 ;  /* 0x0000b40071697a23 */ /* 0x000fe40000010869 */
[--C-:B------:R-:W-:Y:S05]  /*c240*/  FFMA.FTZ R113, R109, c[0x0][0x2d0], -R96.reuse ;  /* 0x0000b4006d717a23 */ /* 0x100fea0000010860 */
[----:B------:R1:W-:Y:S01]  /*c250*/  MUFU.EX2 R186, R84 ;  /* 0x0000005400ba7308 */ /* 0x0003e20000000800 */
[--C-:B------:R-:W-:Y:S02]  /*c260*/  FFMA.FTZ R109, R111, c[0x0][0x2d0], -R3.reuse ;  /* 0x0000b4006f6d7a23 */ /* 0x100fe40000010803 */
[--C-:B------:R-:W-:Y:S02]  /*c270*/  FFMA.FTZ R111, R207, c[0x0][0x2d0], -R3.reuse ;  /* 0x0000b400cf6f7a23 */ /* 0x100fe40000010803 */
[--C-:B--2---:R-:W-:Y:S02]  /*c280*/  FFMA.FTZ R88, R135, c[0x0][0x2d0], -R96.reuse ;  /* 0x0000b40087587a23 */ /* 0x104fe40000010860 */
[----:B------:R-:W2:Y:S03]  /*c290*/  LDL.LU R135, [R1+0x14] ;  /* 0x0000140001877983 */ /* 0x000ea60000300800 */
[----:B------:R1:W-:Y:S01]  /*c2a0*/  MUFU.EX2 R174, R88 ;  /* 0x0000005800ae7308 */ /* 0x0003e20000000800 */
[----:B----4-:R-:W-:Y:S09]  /*c2b0*/  LDSM.16.MT88.4 R92, [R227+0x2100] ;  /* 0x00210000e35c783b */ /* 0x010ff20000004200 */
[----:B------:R-:W4:Y:S01]  /*c2c0*/  MUFU.EX2 R105, R105 ;  /* 0x0000006900697308 */ /* 0x000f220000000800 */
[----:B-1----:R-:W1:Y:S09]  /*c2d0*/  LDSM.16.MT88.4 R84, [R226+0x1900] ;  /* 0x00190000e254783b */ /* 0x002e720000004200 */
[----:B------:R-:W3:Y:S01]  /*c2e0*/  MUFU.EX2 R107, R107 ;  /* 0x0000006b006b7308 */ /* 0x000ee20000000800 */
[--C-:B------:R-:W-:Y:S01]  /*c2f0*/  FFMA.FTZ R88, R134, c[0x0][0x2d0], -R96.reuse ;  /* 0x0000b40086587a23 */ /* 0x100fe20000010860 */
[----:B------:R-:W-:Y:S01]  /*c300*/  MOV R134, R110 ;  /* 0x0000006e00867202 */ /* 0x000fe20000000f00 */
[--C-:B------:R-:W-:Y:S07]  /*c310*/  FFMA.FTZ R110, R205, c[0x0][0x2d0], -R96.reuse ;  /* 0x0000b400cd6e7a23 */ /* 0x100fee0000010860 */
[----:B------:R1:W-:Y:S01]  /*c320*/  MUFU.EX2 R173, R88 ;  /* 0x0000005800ad7308 */ /* 0x0003e20000000800 */
[----:B----4-:R-:W-:Y:S09]  /*c330*/  F2FP.BF16.PACK_AB R182, R105, R104 ;  /* 0x0000006869b6723e */ /* 0x010ff200000010ff */
[----:B------:R-:W4:Y:S01]  /*c340*/  MUFU.EX2 R113, R113 ;  /* 0x0000007100717308 */ /* 0x000f220000000800 */
[----:B---3--:R-:W-:Y:S09]  /*c350*/  F2FP.BF16.PACK_AB R183, R107, R106 ;  /* 0x0000006a6bb7723e */ /* 0x008ff200000010ff */
[----:B------:R-:W-:Y:S01]  /*c360*/  MUFU.EX2 R111, R111 ;  /* 0x0000006f006f7308 */ /* 0x000fe20000000800 */
[-C--:B-1----:R-:W-:Y:S03]  /*c370*/  HMMA.16816.F32.BF16 R52, R76, R84.reuse, R52 ;  /* 0x000000544c34723c */ /* 0x082fe60000041834 */
[--C-:B------:R-:W-:Y:S02]  /*c380*/  FFMA.FTZ R88, R133, c[0x0][0x2d0], -R3.reuse ;  /* 0x0000b40085587a23 */ /* 0x100fe40000010803 */
[----:B------:R-:W3:Y:S04]  /*c390*/  LDL.LU R133, [R1+0x1c] ;  /* 0x00001c0001857983 */ /* 0x000ee80000300800 */
[----:B------:R-:W-:Y:S01]  /*c3a0*/  MUFU.EX2 R110, R110 ;  /* 0x0000006e006e7308 */ /* 0x000fe20000000800 */
[C---:B------:R-:W-:Y:S01]  /*c3b0*/  HMMA.16816.F32.BF16 R56, R80.reuse, R84, R56 ;  /* 0x000000545038723c */ /* 0x040fe20000041838 */
[----:B------:R-:W3:Y:S03]  /*c3c0*/  LDL.LU R131, [R1+0x18] ;  /* 0x0000180001837983 */ /* 0x000ee60000300800 */
[----:B----4-:R-:W-:Y:S03]  /*c3d0*/  F2FP.BF16.PACK_AB R178, R113, R112 ;  /* 0x0000007071b2723e */ /* 0x010fe600000010ff */
[--C-:B------:R-:W-:Y:S01]  /*c3e0*/  FFMA.FTZ R84, R108, c[0x0][0x2d0], -R96.reuse ;  /* 0x0000b4006c547a23 */ /* 0x100fe20000010860 */
[-C--:B------:R-:W-:Y:S01]  /*c3f0*/  HMMA.16816.F32.BF16 R60, R80, R86.reuse, R60 ;  /* 0x00000056503c723c */ /* 0x080fe2000004183c */
[----:B------:R1:W-:Y:S03]  /*c400*/  MUFU.EX2 R172, R88 ;  /* 0x0000005800ac7308 */ /* 0x0003e60000000800 */
[----:B------:R-:W-:Y:S02]  /*c410*/  FFMA.FTZ R108, R206, c[0x0][0x2d0], -R96 ;  /* 0x0000b400ce6c7a23 */ /* 0x000fe40000010860 */
[----:B------:R-:W-:Y:S01]  /*c420*/  LDSM.16.MT88.4 R96, [R225+0x2100] ;  /* 0x00210000e160783b */ /* 0x000fe20000004200 */
[--C-:B------:R-:W-:Y:S01]  /*c430*/  FFMA.FTZ R80, R164, c[0x0][0x2d0], -R3.reuse ;  /* 0x0000b400a4507a23 */ /* 0x100fe20000010803 */
[----:B------:R-:W-:Y:S03]  /*c440*/  HMMA.16816.F32.BF16 R64, R76, R86, R64 ;  /* 0x000000564c40723c */ /* 0x000fe60000041840 */
[----:B------:R4:W-:Y:S01]  /*c450*/  MUFU.EX2 R115, R80 ;  /* 0x0000005000737308 */ /* 0x0009e20000000800 */
[--C-:B------:R-:W-:Y:S01]  /*c460*/  FFMA.FTZ R81, R151, c[0x0][0x2d0], -R3.reuse ;  /* 0x0000b40097517a23 */ /* 0x100fe20000010803 */
[----:B------:R-:W-:Y:S01]  /*c470*/  F2FP.BF16.PACK_AB R82, R171, R190 ;  /* 0x000000beab52723e */ /* 0x000fe200000010ff */
[----:B------:R-:W-:Y:S01]  /*c480*/  LDSM.16.MT88.4 R164, [R225+0x3100] ;  /* 0x00310000e1a4783b */ /* 0x000fe20000004200 */
[----:B------:R-:W-:Y:S02]  /*c490*/  F2FP.BF16.PACK_AB R76, R199, R162 ;  /* 0x000000a2c74c723e */ /* 0x000fe400000010ff */
[----:B------:R-:W-:Y:S03]  /*c4a0*/  F2FP.BF16.PACK_AB R77, R198, R161 ;  /* 0x000000a1c64d723e */ /* 0x000fe600000010ff */
[----:B------:R-:W-:Y:S01]  /*c4b0*/  F2FP.BF16.PACK_AB R78, R196, R197 ;  /* 0x000000c5c44e723e */ /* 0x000fe200000010ff */
[----:B------:R4:W-:Y:S01]  /*c4c0*/  MUFU.EX2 R114, R81 ;  /* 0x0000005100727308 */ /* 0x0009e20000000800 */
[----:B------:R-:W-:Y:S02]  /*c4d0*/  F2FP.BF16.PACK_AB R79, R194, R195 ;  /* 0x000000c3c24f723e */ /* 0x000fe400000010ff */
[----:B------:R-:W-:Y:S01]  /*c4e0*/  F2FP.BF16.PACK_AB R83, R169, R170 ;  /* 0x000000aaa953723e */ /* 0x000fe200000010ff */
[--C-:B-1----:R-:W-:Y:S02]  /*c4f0*/  FFMA.FTZ R88, R118, c[0x0][0x2d0], -R3.reuse ;  /* 0x0000b40076587a23 */ /* 0x102fe40000010803 */
[----:B------:R-:W-:Y:S02]  /*c500*/  FFMA.FTZ R3, R74, c[0x0][0x2d0], -R3 ;  /* 0x0000b4004a037a23 */ /* 0x000fe40000010803 */
[----:B------:R-:W-:Y:S02]  /*c510*/  FFMA.FTZ R74, R70, R149, R150 ;  /* 0x00000095464a7223 */ /* 0x000fe40000010096 */
[----:B------:R1:W-:Y:S01]  /*c520*/  MUFU.EX2 R118, R88 ;  /* 0x0000005800767308 */ /* 0x0003e20000000800 */
[----:B----4-:R-:W-:Y:S09]  /*c530*/  F2FP.BF16.PACK_AB R80, R193, R160 ;  /* 0x000000a0c150723e */ /* 0x010ff200000010ff */
[----:B------:R4:W-:Y:S01]  /*c540*/  MUFU.EX2 R116, R84 ;  /* 0x0000005400747308 */ /* 0x0009e20000000800 */
[----:B------:R-:W-:Y:S09]  /*c550*/  F2FP.BF16.PACK_AB R81, R191, R192 ;  /* 0x000000c0bf51723e */ /* 0x000ff200000010ff */
[----:B------:R-:W4:Y:S01]  /*c560*/  MUFU.EX2 R108, R108 ;  /* 0x0000006c006c7308 */ /* 0x000f220000000800 */
[----:B-1----:R-:W1:Y:S09]  /*c570*/  LDSM.16.MT88.4 R88, [R224+0x2100] ;  /* 0x00210000e058783b */ /* 0x002e720000004200 */
[----:B------:R-:W1:Y:S01]  /*c580*/  MUFU.EX2 R109, R109 ;  /* 0x0000006d006d7308 */ /* 0x000e620000000800 */
[----:B----4-:R-:W4:Y:S01]  /*c590*/  LDSM.16.MT88.4 R84, [R226+0x2100] ;  /* 0x00210000e254783b */ /* 0x010f220000004200 */
[----:B------:R-:W-:Y:S02]  /*c5a0*/  F2FP.BF16.PACK_AB R176, R110, R108 ;  /* 0x0000006c6eb0723e */ /* 0x000fe400000010ff */
[----:B-1----:R-:W-:Y:S01]  /*c5b0*/  F2FP.BF16.PACK_AB R177, R111, R109 ;  /* 0x0000006d6fb1723e */ /* 0x002fe200000010ff */
[-C--:B------:R-:W-:Y:S08]  /*c5c0*/  HMMA.16816.F32.BF16 R4, R76, R88.reuse, R4 ;  /* 0x000000584c04723c */ /* 0x080ff00000041804 */
[C---:B------:R-:W-:Y:S08]  /*c5d0*/  HMMA.16816.F32.BF16 R8, R80.reuse, R88, R8 ;  /* 0x000000585008723c */ /* 0x040ff00000041808 */
[-C--:B------:R-:W-:Y:S08]  /*c5e0*/  HMMA.16816.F32.BF16 R12, R80, R90.reuse, R12 ;  /* 0x0000005a500c723c */ /* 0x080ff0000004180c */
[C---:B------:R-:W-:Y:S01]  /*c5f0*/  HMMA.16816.F32.BF16 R16, R76.reuse, R90, R16 ;  /* 0x0000005a4c10723c */ /* 0x040fe20000041810 */
[----:B------:R-:W1:Y:S07]  /*c600*/  LDSM.16.MT88.4 R88, [R224+0x2900] ;  /* 0x00290000e058783b */ /* 0x000e6e0000004200 */
        /* <DEDUP_REMOVED lines=10> */
[-C--:B----4-:R-:W-:Y:S08]  /*c6b0*/  HMMA.16816.F32.BF16 R52, R76, R84.reuse, R52 ;  /* 0x000000544c34723c */ /* 0x090ff00000041834 */
[C---:B------:R-:W-:Y:S08]  /*c6c0*/  HMMA.16816.F32.BF16 R56, R80.reuse, R84, R56 ;  /* 0x000000545038723c */ /* 0x040ff00000041838 */
[-C--:B------:R-:W-:Y:S07]  /*c6d0*/  HMMA.16816.F32.BF16 R60, R80, R86.reuse, R60 ;  /* 0x00000056503c723c */ /* 0x080fee000004183c */
[----:B------:R-:W-:Y:S01]  /*c6e0*/  F2FP.BF16.PACK_AB R80, R173, R174 ;  /* 0x000000aead50723e */ /* 0x000fe200000010ff */
[----:B------:R-:W-:Y:S01]  /*c6f0*/  HMMA.16816.F32.BF16 R64, R76, R86, R64 ;  /* 0x000000564c40723c */ /* 0x000fe20000041840 */
[----:B------:R-:W4:Y:S03]  /*c700*/  LDSM.16.MT88.4 R84, [R226+0x2900] ;  /* 0x00290000e254783b */ /* 0x000f260000004200 */
[----:B------:R-:W-:Y:S02]  /*c710*/  F2FP.BF16.PACK_AB R81, R118, R172 ;  /* 0x000000ac7651723e */ /* 0x000fe400000010ff */
[----:B------:R-:W-:Y:S02]  /*c720*/  F2FP.BF16.PACK_AB R82, R116, R117 ;  /* 0x000000757452723e */ /* 0x000fe400000010ff */
[----:B------:R-:W-:Y:S04]  /*c730*/  F2FP.BF16.PACK_AB R76, R189, R168 ;  /* 0x000000a8bd4c723e */ /* 0x000fe800000010ff */
[----:B------:R-:W-:Y:S01]  /*c740*/  F2FP.BF16.PACK_AB R77, R175, R188 ;  /* 0x000000bcaf4d723e */ /* 0x000fe200000010ff */
[----:B--2---:R-:W-:Y:S01]  /*c750*/  FFMA.FTZ R68, R68, R135, R148 ;  /* 0x0000008744447223 */ /* 0x004fe20000010094 */
[----:B------:R-:W-:Y:S01]  /*c760*/  F2FP.BF16.PACK_AB R78, R186, R187 ;  /* 0x000000bbba4e723e */ /* 0x000fe200000010ff */
[----:B------:R-:W-:Y:S01]  /*c770*/  LDSM.16.MT88.4 R148, [R227+0x3100] ;  /* 0x00310000e394783b */ /* 0x000fe20000004200 */
[----:B------:R-:W-:Y:S01]  /*c780*/  F2FP.BF16.PACK_AB R79, R184, R185 ;  /* 0x000000b9b84f723e */ /* 0x000fe200000010ff */
[----:B------:R-:W-:Y:S01]  /*c790*/  FADD.FTZ R68, R235, R68 ;  /* 0x00000044eb447221 */ /* 0x000fe20000010000 */
[----:B------:R-:W-:Y:S05]  /*c7a0*/  F2FP.BF16.PACK_AB R83, R114, R115 ;  /* 0x000000737253723e */ /* 0x000fea00000010ff */
[-C--:B-1----:R-:W-:Y:S01]  /*c7b0*/  HMMA.16816.F32.BF16 R4, R76, R88.reuse, R4 ;  /* 0x000000584c04723c */ /* 0x082fe20000041804 */
[----:B------:R1:W5:Y:S07]  /*c7c0*/  LDL.LU R235, [R1+0x44] ;  /* 0x0000440001eb7983 */ /* 0x00036e0000300800 */
[C---:B------:R-:W-:Y:S01]  /*c7d0*/  HMMA.16816.F32.BF16 R8, R80.reuse, R88, R8 ;  /* 0x000000585008723c */ /* 0x040fe20000041808 */
[----:B------:R-:W-:Y:S07]  /*c7e0*/  MUFU.EX2 R88, R75 ;  /* 0x0000004b00587308 */ /* 0x000fee0000000800 */
[-C--:B------:R-:W-:Y:S03]  /*c7f0*/  HMMA.16816.F32.BF16 R12, R80, R90.reuse, R12 ;  /* 0x0000005a500c723c */ /* 0x080fe6000004180c */
[----:B------:R-:W2:Y:S05]  /*c800*/  MUFU.EX2 R75, R3 ;  /* 0x00000003004b7308 */ /* 0x000eaa0000000800 */
[C---:B------:R-:W-:Y:S08]  /*c810*/  HMMA.16816.F32.BF16 R16, R76.reuse, R90, R16 ;  /* 0x0000005a4c10723c */ /* 0x040ff00000041810 */
[-C--:B------:R-:W-:Y:S08]  /*c820*/  HMMA.16816.F32.BF16 R20, R76, R92.reuse, R20 ;  /* 0x0000005c4c14723c */ /* 0x080ff00000041814 */
[C---:B------:R-:W-:Y:S04]  /*c830*/  HMMA.16816.F32.BF16 R24, R80.reuse, R92, R24 ;  /* 0x0000005c5018723c */ /* 0x040fe80000041818 */
[----:B--2---:R-:W-:Y:S04]  /*c840*/  F2FP.BF16.PACK_AB R179, R75, R88 ;  /* 0x000000584bb3723e */ /* 0x004fe800000010ff */
[-C--:B------:R-:W-:Y:S04]  /*c850*/  HMMA.16816.F32.BF16 R28, R80, R94.reuse, R28 ;  /* 0x0000005e501c723c */ /* 0x080fe8000004181c */
[----:B---3--:R-:W-:Y:S02]  /*c860*/  FFMA.FTZ R70, R69, R133, R134 ;  /* 0x0000008545467223 */ /* 0x008fe40000010086 */
[----:B------:R-:W-:Y:S02]  /*c870*/  FADD.FTZ R69, R130, R74 ;  /* 0x0000004a82457221 */ /* 0x000fe40000010000 */
[----:B------:R-:W-:Y:S01]  /*c880*/  FFMA.FTZ R0, R0, R131, R132 ;  /* 0x0000008300007223 */ /* 0x000fe20000010084 */
[C---:B------:R-:W-:Y:S01]  /*c890*/  HMMA.16816.F32.BF16 R32, R76.reuse, R94, R32 ;  /* 0x0000005e4c20723c */ /* 0x040fe20000041820 */
[----:B------:R-:W2:Y:S03]  /*c8a0*/  LDSM.16.MT88.4 R132, [R224+0x3100] ;  /* 0x00310000e084783b */ /* 0x000ea60000004200 */
[----:B------:R-:W-:Y:S02]  /*c8b0*/  FADD.FTZ R70, R234, R70 ;  /* 0x00000046ea467221 */ /* 0x000fe40000010000 */
[----:B------:R-:W-:Y:S02]  /*c8c0*/  FADD.FTZ R0, R233, R0 ;  /* 0x00000000e9007221 */ /* 0x000fe40000010000 */
[----:B------:R-:W-:Y:S01]  /*c8d0*/  FADD.FTZ R74, R232, R69 ;  /* 0x00000045e84a7221 */ /* 0x000fe20000010000 */
[----:B------:R1:W5:Y:S01]  /*c8e0*/  LDL.LU R234, [R1+0x40] ;  /* 0x0000400001ea7983 */ /* 0x0003620000300800 */
[-C--:B------:R-:W-:Y:S03]  /*c8f0*/  HMMA.16816.F32.BF16 R36, R76, R96.reuse, R36 ;  /* 0x000000604c24723c */ /* 0x080fe60000041824 */
[----:B------:R-:W-:Y:S01]  /*c900*/  FADD.FTZ R69, R231, R68 ;  /* 0x00000044e7457221 */ /* 0x000fe20000010000 */
        /* <DEDUP_REMOVED lines=20> */
[----:B------:R-:W-:Y:S02]  /*ca50*/  FADD.FTZ R68, R124, R3 ;  /* 0x000000037c447221 */ /* 0x000fe40000010000 */
[----:B------:R-:W-:Y:S01]  /*ca60*/  FADD.FTZ R3, R138, R69 ;  /* 0x000000458a037221 */ /* 0x000fe20000010000 */
[-C--:B----4-:R-:W-:Y:S03]  /*ca70*/  HMMA.16816.F32.BF16 R52, R76, R84.reuse, R52 ;  /* 0x000000544c34723c */ /* 0x090fe60000041834 */
[----:B------:R-:W-:Y:S05]  /*ca80*/  FADD.FTZ R3, R249, R3 ;  /* 0x00000003f9037221 */ /* 0x000fea0000010000 */
[C---:B------:R-:W-:Y:S08]  /*ca90*/  HMMA.16816.F32.BF16 R56, R80.reuse, R84, R56 ;  /* 0x000000545038723c */ /* 0x040ff00000041838 */
[-C--:B------:R-:W-:Y:S08]  /*caa0*/  HMMA.16816.F32.BF16 R60, R80, R86.reuse, R60 ;  /* 0x00000056503c723c */ /* 0x080ff0000004183c */
[----:B------:R-:W-:Y:S08]  /*cab0*/  HMMA.16816.F32.BF16 R64, R76, R86, R64 ;  /* 0x000000564c40723c */ /* 0x000ff00000041840 */
[-C--:B--2---:R-:W-:Y:S07]  /*cac0*/  HMMA.16816.F32.BF16 R124, R180, R132.reuse, R4 ;  /* 0x00000084b47c723c */ /* 0x084fee0000041804 */
        /* <DEDUP_REMOVED lines=20> */
[----:B------:R-:W-:Y:S02]  /*cc10*/  FADD.FTZ R5, R145, R0 ;  /* 0x0000000091057221 */ /* 0x000fe40000010000 */
        /* <DEDUP_REMOVED lines=8> */
[----:B------:R-:W2:Y:S03]  /*cca0*/  LDSM.16.MT88.4 R4, [R226+0x3100] ;  /* 0x00310000e204783b */ /* 0x000ea60000004200 */
[----:B------:R-:W-:Y:S02]  /*ccb0*/  FADD.FTZ R9, R217, R0 ;  /* 0x00000000d9097221 */ /* 0x000fe40000010000 */
        /* <DEDUP_REMOVED lines=48> */
[----:B------:R-:W-:Y:S01]  /*cfc0*/  FADD.FTZ R3, R185, R10 ;  /* 0x0000000ab9037221 */ /* 0x000fe20000010000 */
[----:B------:R-:W-:Y:S01]  /*cfd0*/  MOV R118, R2 ;  /* 0x0000000200767202 */ /* 0x000fe20000000f00 */
[----:B------:R-:W-:Y:S01]  /*cfe0*/  FADD.FTZ R0, R117, R9 ;  /* 0x0000000975007221 */ /* 0x000fe20000010000 */
[----:B------:R-:W-:Y:S01]  /*cff0*/  MOV R117, R71 ;  /* 0x0000004700757202 */ /* 0x000fe20000000f00 */
[----:B------:R-:W-:Y:S01]  /*d000*/  FADD.FTZ R4, R187, R11 ;  /* 0x0000000bbb047221 */ /* 0x000fe20000010000 */
[-C--:B------:R-:W-:Y:S03]  /*d010*/  HMMA.16816.F32.BF16 R176, R176, R6.reuse, R60 ;  /* 0x00000006b0b0723c */ /* 0x080fe6000004183c */
[----:B------:R-:W-:Y:S02]  /*d020*/  FADD.FTZ R9, R186, R4 ;  /* 0x00000004ba097221 */ /* 0x000fe40000010000 */
[----:B------:R-:W-:Y:S02]  /*d030*/  FADD.FTZ R10, R115, R8 ;  /* 0x00000008730a7221 */ /* 0x000fe40000010000 */
[----:B------:R-:W-:Y:S01]  /*d040*/  FADD.FTZ R5, R184, R3 ;  /* 0x00000003b8057221 */ /* 0x000fe20000010000 */
[----:B------:R-:W-:Y:S04]  /*d050*/  HMMA.16816.F32.BF16 R180, R180, R6, R64 ;  /* 0x00000006b4b4723c */ /* 0x000fe80000041840 */
[----:B------:R-:W-:Y:S02]  /*d060*/  FADD.FTZ R3, R100, R9 ;  /* 0x0000000964037221 */ /* 0x000fe40000010000 */
[----:B------:R-:W-:Y:S01]  /*d070*/  FADD.FTZ R8, R116, R0 ;  /* 0x0000000074087221 */ /* 0x000fe20000010000 */
[----:B------:R-:W-:Y:S01]  /*d080*/  MOV R116, R72 ;  /* 0x0000004800747202 */ /* 0x000fe20000000f00 */
        /* <DEDUP_REMOVED lines=11> */
[----:B------:R-:W-:Y:S01]  /*d140*/  STL [R1+0x10], R6 ;  /* 0x0000100601007387 */ /* 0x000fe20000100800 */
[----:B------:R-:W-:Y:S02]  /*d150*/  FADD.FTZ R3, R112, R0 ;  /* 0x0000000070037221 */ /* 0x000fe40000010000 */
        /* <DEDUP_REMOVED lines=9> */
.L_x_34:
[----:B-1----:R-:W2:Y:S04]  /*d1f0*/  LDL.LU R0, [R1+0x10] ;  /* 0x0000100001007983 */ /* 0x002ea80000300800 */
[----:B------:R-:W3:Y:S04]  /*d200*/  LDL.LU R4, [R1+0x14] ;  /* 0x0000140001047983 */ /* 0x000ee80000300800 */
[----:B------:R-:W4:Y:S04]  /*d210*/  LDL.LU R10, [R1+0x1c] ;  /* 0x00001c00010a7983 */ /* 0x000f280000300800 */
[----:B------:R-:W5:Y:S01]  /*d220*/  LDL.LU R9, [R1+0x18] ;  /* 0x0000180001097983 */ /* 0x000f620000300800 */
[----:B------:R-:W-:-:S02]  /*d230*/  MOV R36, 0xff800000 ;  /* 0xff80000000247802 */ /* 0x000fc40000000f00 */
[----:B------:R-:W-:Y:S02]  /*d240*/  MOV R37, 0xff800000 ;  /* 0xff80000000257802 */ /* 0x000fe40000000f00 */
[----:B------:R-:W-:Y:S02]  /*d250*/  MOV R38, 0xff800000 ;  /* 0xff80000000267802 */ /* 0x000fe40000000f00 */
[----:B------:R-:W-:Y:S02]  /*d260*/  MOV R39, 0xff800000 ;  /* 0xff80000000277802 */ /* 0x000fe40000000f00 */
[----:B------:R-:W-:Y:S01]  /*d270*/  PLOP3.LUT P4, PT, PT, PT, PT, 0x8, 0x0 ;  /* 0x000000000000781c */ /* 0x000fe20003f8e170 */
[----:B--2---:R-:W1:Y:S04]  /*d280*/  SHFL.BFLY PT, R5, R0, 0x2, 0x1f ;  /* 0x0c401f0000057f89 */ /* 0x004e6800000e0000 */
[----:B---3--:R-:W2:Y:S04]  /*d290*/  SHFL.BFLY PT, R6, R4, 0x2, 0x1f ;  /* 0x0c401f0004067f89 */ /* 0x008ea800000e0000 */
[----:B----4-:R-:W3:Y:S04]  /*d2a0*/  SHFL.BFLY PT, R7, R10, 0x2, 0x1f ;  /* 0x0c401f000a077f89 */ /* 0x010ee800000e0000 */
[----:B-----5:R-:W4:Y:S01]  /*d2b0*/  SHFL.BFLY PT, R8, R9, 0x2, 0x1f ;  /* 0x0c401f0009087f89 */ /* 0x020f2200000e0000 */
[----:B-1----:R-:W-:-:S02]  /*d2c0*/  FADD.FTZ R5, R5, R0 ;  /* 0x0000000005057221 */ /* 0x002fc40000010000 */
[----:B--2---:R-:W-:-:S03]  /*d2d0*/  FADD.FTZ R6, R6, R4 ;  /* 0x0000000406067221 */ /* 0x004fc60000010000 */
[----:B------:R-:W1:Y:S01]  /*d2e0*/  SHFL.BFLY PT, R0, R5, 0x1, 0x1f ;  /* 0x0c201f0005007f89 */ /* 0x000e6200000e0000 */
[----:B---3--:R-:W-:-:S03]  /*d2f0*/  FADD.FTZ R7, R7, R10 ;  /* 0x0000000a07077221 */ /* 0x008fc60000010000 */
[----:B------:R-:W2:Y:S01]  /*d300*/  SHFL.BFLY PT, R4, R6, 0x1, 0x1f ;  /* 0x0c201f0006047f89 */ /* 0x000ea200000e0000 */
[----:B----4-:R-:W-:-:S03]  /*d310*/  FADD.FTZ R8, R8, R9 ;  /* 0x0000000908087221 */ /* 0x010fc60000010000 */
[----:B------:R-:W3:Y:S04]  /*d320*/  SHFL.BFLY PT, R3, R7, 0x1, 0x1f ;  /* 0x0c201f0007037f89 */ /* 0x000ee800000e0000 */
[----:B------:R-:W4:Y:S01]  /*d330*/  SHFL.BFLY PT, R9, R8, 0x1, 0x1f ;  /* 0x0c201f0008097f89 */ /* 0x000f2200000e0000 */
[----:B-1----:R-:W-:Y:S01]  /*d340*/  FADD.FTZ R5, R5, R0 ;  /* 0x0000000005057221 */ /* 0x002fe20000010000 */
[----:B------:R-:W-:Y:S01]  /*d350*/  MOV R0, RZ ;  /* 0x000000ff00007202 */ /* 0x000fe20000000f00 */
[----:B--2---:R-:W-:-:S03]  /*d360*/  FADD.FTZ R6, R6, R4 ;  /* 0x0000000406067221 */ /* 0x004fc60000010000 */
[----:B------:R-:W-:Y:S02]  /*d370*/  FSETP.NE.FTZ.AND P3, PT, R5, RZ, PT ;  /* 0x000000ff0500720b */ /* 0x000fe40003f75000 */
[----:B------:R-:W-:Y:S01]  /*d380*/  MOV R4, RZ ;  /* 0x000000ff00047202 */ /* 0x000fe20000000f00 */
[----:B---3--:R-:W-:Y:S01]  /*d390*/  FADD.FTZ R7, R7, R3 ;  /* 0x0000000307077221 */ /* 0x008fe20000010000 */
[----:B------:R-:W-:Y:S02]  /*d3a0*/  FSETP.NE.FTZ.AND P2, PT, R6, RZ, PT ;  /* 0x000000ff0600720b */ /* 0x000fe40003f55000 */
[----:B------:R-:W-:Y:S01]  /*d3b0*/  MOV R3, RZ ;  /* 0x000000ff00037202 */ /* 0x000fe20000000f00 */
[----:B----4-:R-:W-:Y:S01]  /*d3c0*/  FADD.FTZ R8, R9, R8 ;  /* 0x0000000809087221 */ /* 0x010fe20000010000 */
[----:B------:R-:W-:-:S04]  /*d3d0*/  FSETP.NE.FTZ.AND P1, PT, R7, RZ, PT ;  /* 0x000000ff0700720b */ /* 0x000fc80003f35000 */
[----:B------:R-:W-:Y:S01]  /*d3e0*/  FSETP.NE.FTZ.AND P0, PT, R8, RZ, PT ;  /* 0x000000ff0800720b */ /* 0x000fe20003f15000 */
[----:B------:R-:W1:Y:S08]  /*d3f0*/  @P3 MUFU.RCP R0, R5 ;  /* 0x0000000500003308 */ /* 0x000e700000001000 */
[----:B------:R-:W2:Y:S01]  /*d400*/  @P1 MUFU.RCP R3, R7 ;  /* 0x0000000700031308 */ /* 0x000ea20000001000 */
[----:B-1----:R-:W-:-:S07]  /*d410*/  FMUL.FTZ R124, R0, R124 ;  /* 0x0000007c007c7220 */ /* 0x002fce0000410000 */
[----:B------:R-:W1:Y:S01]  /*d420*/  @P2 MUFU.RCP R4, R6 ;  /* 0x0000000600042308 */ /* 0x000e620000001000 */
[C---:B------:R-:W-:Y:S02]  /*d430*/  FMUL.FTZ R125, R0.reuse, R125 ;  /* 0x0000007d007d7220 */ /* 0x040fe40000410000 */
[C---:B------:R-:W-:Y:S02]  /*d440*/  FMUL.FTZ R132, R0.reuse, R132 ;  /* 0x0000008400847220 */ /* 0x040fe40000410000 */
[C---:B------:R-:W-:Y:S02]  /*d450*/  FMUL.FTZ R26, R0.reuse, R133 ;  /* 0x00000085001a7220 */ /* 0x040fe40000410000 */
[C---:B------:R-:W-:Y:S01]  /*d460*/  FMUL.FTZ R136, R0.reuse, R136 ;  /* 0x0000008800887220 */ /* 0x040fe20000410000 */
[----:B------:R-:W-:Y:S01]  /*d470*/  @P2 MUFU.LG2 R9, R6 ;  /* 0x0000000600092308 */ /* 0x000fe20000000c00 */
[C---:B------:R-:W-:Y:S02]  /*d480*/  FMUL.FTZ R30, R0.reuse, R137 ;  /* 0x00000089001e7220 */ /* 0x040fe40000410000 */
[----:B------:R-:W-:-:S02]  /*d490*/  FMUL.FTZ R148, R0, R148 ;  /* 0x0000009400947220 */ /* 0x000fc40000410000 */
[C---:B------:R-:W-:Y:S02]  /*d4a0*/  FMUL.FTZ R20, R0.reuse, R149 ;  /* 0x0000009500147220 */ /* 0x040fe40000410000 */
[C---:B------:R-:W-:Y:S01]  /*d4b0*/  FMUL.FTZ R152, R0.reuse, R152 ;  /* 0x0000009800987220 */ /* 0x040fe20000410000 */
[----:B------:R-:W-:Y:S01]  /*d4c0*/  @P3 MUFU.LG2 R11, R5 ;  /* 0x00000005000b3308 */ /* 0x000fe20000000c00 */
[C---:B------:R-:W-:Y:S02]  /*d4d0*/  FMUL.FTZ R24, R0.reuse, R153 ;  /* 0x0000009900187220 */ /* 0x040fe40000410000 */
[C---:B------:R-:W-:Y:S02]  /*d4e0*/  FMUL.FTZ R164, R0.reuse, R164 ;  /* 0x000000a400a47220 */ /* 0x040fe40000410000 */
[C---:B------:R-:W-:Y:S02]  /*d4f0*/  FMUL.FTZ R18, R0.reuse, R165 ;  /* 0x000000a500127220 */ /* 0x040fe40000410000 */
[C---:B------:R-:W-:Y:S01]  /*d500*/  FMUL.FTZ R168, R0.reuse, R168 ;  /* 0x000000a800a87220 */ /* 0x040fe20000410000 */
[----:B------:R-:W-:Y:S01]  /*d510*/  @P1 MUFU.LG2 R7, R7 ;  /* 0x0000000700071308 */ /* 0x000fe20000000c00 */
[----:B------:R-:W-:-:S02]  /*d520*/  FMUL.FTZ R17, R0, R169 ;  /* 0x000000a900117220 */ /* 0x000fc40000410000 */
[C---:B------:R-:W-:Y:S02]  /*d530*/  FMUL.FTZ R180, R0.reuse, R180 ;  /* 0x000000b400b47220 */ /* 0x040fe40000410000 */
[----:B------:R-:W-:Y:S01]  /*d540*/  FMUL.FTZ R181, R0, R181 ;  /* 0x000000b500b57220 */ /* 0x000fe20000410000 */
[----:B------:R-:W-:Y:S01]  /*d550*/  MOV R0, RZ ;  /* 0x000000ff00007202 */ /* 0x000fe20000000f00 */
[C---:B--2---:R-:W-:Y:S01]  /*d560*/  FMUL.FTZ R120, R3.reuse, R120 ;  /* 0x0000007803787220 */ /* 0x044fe20000410000 */
[----:B------:R-:W-:Y:S01]  /*d570*/  @P0 MUFU.LG2 R6, R8 ;  /* 0x0000000800060308 */ /* 0x000fe20000000c00 */
[C---:B------:R-:W-:Y:S02]  /*d580*/  FMUL.FTZ R33, R3.reuse, R121 ;  /* 0x0000007903217220 */ /* 0x040fe40000410000 */
[C---:B------:R-:W-:Y:S02]  /*d590*/  FMUL.FTZ R128, R3.reuse, R128 ;  /* 0x0000008003807220 */ /* 0x040fe40000410000 */
[----:B------:R-:W-:-:S02]  /*d5a0*/  FMUL.FTZ R32, R3, R129 ;  /* 0x0000008103207220 */ /* 0x000fc40000410000 */
[C---:B------:R-:W-:Y:S01]  /*d5b0*/  FMUL.FTZ R140, R3.reuse, R140 ;  /* 0x0000008c038c7220 */ /* 0x040fe20000410000 */
[----:B------:R2:W3:Y:S01]  /*d5c0*/  @P0 MUFU.RCP R0, R8 ;  /* 0x0000000800000308 */ /* 0x0004e20000001000 */
[C---:B------:R-:W-:Y:S02]  /*d5d0*/  FMUL.FTZ R28, R3.reuse, R141 ;  /* 0x0000008d031c7220 */ /* 0x040fe40000410000 */
[C---:B------:R-:W-:Y:S02]  /*d5e0*/  FMUL.FTZ R144, R3.reuse, R144 ;  /* 0x0000009003907220 */ /* 0x040fe40000410000 */
[C---:B------:R-:W-:Y:S02]  /*d5f0*/  FMUL.FTZ R25, R3.reuse, R145 ;  /* 0x0000009103197220 */ /* 0x040fe40000410000 */
[C---:B------:R-:W-:Y:S02]  /*d600*/  FMUL.FTZ R156, R3.reuse, R156 ;  /* 0x0000009c039c7220 */ /* 0x040fe40000410000 */
[----:B------:R-:W-:-:S02]  /*d610*/  FMUL.FTZ R22, R3, R157 ;  /* 0x0000009d03167220 */ /* 0x000fc40000410000 */
[C---:B------:R-:W-:Y:S02]  /*d620*/  FMUL.FTZ R160, R3.reuse, R160 ;  /* 0x000000a003a07220 */ /* 0x040fe40000410000 */
[C---:B------:R-:W-:Y:S02]  /*d630*/  FMUL.FTZ R12, R3.reuse, R161 ;  /* 0x000000a1030c7220 */ /* 0x040fe40000410000 */
[C---:B------:R-:W-:Y:S01]  /*d640*/  FMUL.FTZ R172, R3.reuse, R172 ;  /* 0x000000ac03ac7220 */ /* 0x040fe20000410000 */
[----:B--2---:R-:W-:Y:S01]  /*d650*/  @P0 MOV R8, 0x3f317218 ;  /* 0x3f31721800080802 */ /* 0x004fe20000000f00 */
[C---:B------:R-:W-:Y:S02]  /*d660*/  FMUL.FTZ R173, R3.reuse, R173 ;  /* 0x000000ad03ad7220 */ /* 0x040fe40000410000 */
[C---:B------:R-:W-:Y:S02]  /*d670*/  FMUL.FTZ R176, R3.reuse, R176 ;  /* 0x000000b003b07220 */ /* 0x040fe40000410000 */
[----:B------:R-:W-:Y:S01]  /*d680*/  FMUL.FTZ R177, R3, R177 ;  /* 0x000000b103b17220 */ /* 0x000fe20000410000 */
[----:B------:R-:W-:Y:S01]  /*d690*/  @P2 MOV R3, 0x3f317218 ;  /* 0x3f31721800032802 */ /* 0x000fe20000000f00 */
[----:B-1----:R-:W-:-:S02]  /*d6a0*/  FMUL.FTZ R126, R4, R126 ;  /* 0x0000007e047e7220 */ /* 0x002fc40000410000 */
        /* <DEDUP_REMOVED lines=15> */
[----:B------:R-:W-:Y:S01]  /*d7a0*/  @P3 MOV R4, 0x3f317218 ;  /* 0x3f31721800043802 */ /* 0x000fe20000000f00 */
[C---:B---3--:R-:W-:Y:S02]  /*d7b0*/  FMUL.FTZ R122, R0.reuse, R122 ;  /* 0x0000007a007a7220 */ /* 0x048fe40000410000 */
        /* <DEDUP_REMOVED lines=14> */
[----:B------:R-:W-:Y:S01]  /*d8a0*/  FMUL.FTZ R179, R0, R179 ;  /* 0x000000b300b37220 */ /* 0x000fe20000410000 */
[----:B------:R-:W-:Y:S01]  /*d8b0*/  @P1 MOV R0, 0x3f317218 ;  /* 0x3f31721800001802 */ /* 0x000fe20000000f00 */
[----:B------:R-:W-:Y:S02]  /*d8c0*/  @P2 FMUL.FTZ R5, R3, c[0x0][0x2d0] ;  /* 0x0000b40003052a20 */ /* 0x000fe40000410000 */
[----:B------:R-:W-:Y:S02]  /*d8d0*/  @P3 FMUL.FTZ R10, R4, c[0x0][0x2d0] ;  /* 0x0000b400040a3a20 */ /* 0x000fe40000410000 */
[----:B------:R-:W-:Y:S02]  /*d8e0*/  @P1 FMUL.FTZ R3, R0, c[0x0][0x2d0] ;  /* 0x0000b40000031a20 */ /* 0x000fe40000410000 */
[----:B------:R-:W-:Y:S02]  /*d8f0*/  @P3 FMUL.FTZ R11, R11, 0.69314718246459960938 ;  /* 0x3f3172180b0b3820 */ /* 0x000fe40000410000 */
[----:B------:R-:W-:-:S02]  /*d900*/  @P2 FMUL.FTZ R9, R9, 0.69314718246459960938 ;  /* 0x3f31721809092820 */ /* 0x000fc40000410000 */
[----:B------:R-:W-:Y:S02]  /*d910*/  @P1 FMUL.FTZ R7, R7, 0.69314718246459960938 ;  /* 0x3f31721807071820 */ /* 0x000fe40000410000 */
[----:B------:R-:W-:Y:S02]  /*d920*/  @P0 FMUL.FTZ R4, R6, 0.69314718246459960938 ;  /* 0x3f31721806040820 */ /* 0x000fe40000410000 */
[----:B------:R-:W-:Y:S02]  /*d930*/  @P0 FMUL.FTZ R0, R8, c[0x0][0x2d0] ;  /* 0x0000b40008000a20 */ /* 0x000fe40000410000 */
[----:B------:R-:W-:Y:S02]  /*d940*/  @P3 FFMA.FTZ R36, R10, R73, R11 ;  /* 0x000000490a243223 */ /* 0x000fe4000001000b */
[----:B------:R-:W-:Y:S02]  /*d950*/  @P2 FFMA.FTZ R37, R5, R72, R9 ;  /* 0x0000004805252223 */ /* 0x000fe40000010009 */
[----:B------:R-:W-:-:S02]  /*d960*/  @P1 FFMA.FTZ R38, R3, R71, R7 ;  /* 0x0000004703261223 */ /* 0x000fc40000010007 */
[----:B------:R-:W-:Y:S02]  /*d970*/  @P0 FFMA.FTZ R39, R0, R2, R4 ;  /* 0x0000000200270223 */ /* 0x000fe40000010004 */
.L_x_18:
[----:B------:R-:W-:Y:S01]  /*d980*/  USHF.R.S32.HI UR8, URZ, 0x1f, UR9 ;  /* 0x0000001f3f087899 */ /* 0x000fe20008011409 */
[----:B------:R-:W-:Y:S05]  /*d990*/  @P4 BRA `(.L_x_38) ;  /* 0x0000147000004947 */ /* 0x000fea0003800000 */
[----:B------:R-:W1:Y:S01]  /*d9a0*/  S2R R40, SR_TID.X ;  /* 0x0000000000287919 */ /* 0x000e620000002100 */
[----:B------:R-:W-:Y:S01]  /*d9b0*/  F2FP.BF16.PACK_AB R6, R125, R124 ;  /* 0x0000007c7d06723e */ /* 0x000fe200000010ff */
[----:B------:R-:W-:Y:S01]  /*d9c0*/  IMAD.MOV.U32 R5, RZ, RZ, -0x10 ;  /* 0xfffffff0ff057424 */ /* 0x000fe200078e00ff */
[----:B------:R-:W-:Y:S01]  /*d9d0*/  F2FP.BF16.PACK_AB R27, R27, R126 ;  /* 0x0000007e1b1b723e */ /* 0x000fe200000010ff */
[----:B------:R-:W-:Y:S01]  /*d9e0*/  BAR.SYNC.DEFER_BLOCKING 0x1, 0x80 ;  /* 0x0042000000007b1d */ /* 0x000fe20000010000 */
[----:B------:R-:W-:Y:S02]  /*d9f0*/  F2FP.BF16.PACK_AB R26, R26, R132 ;  /* 0x000000841a1a723e */ /* 0x000fe400000010ff */
[----:B------:R-:W-:Y:S02]  /*da00*/  F2FP.BF16.PACK_AB R31, R31, R134 ;  /* 0x000000861f1f723e */ /* 0x000fe400000010ff */
[----:B------:R-:W-:Y:S01]  /*da10*/  F2FP.BF16.PACK_AB R33, R33, R120 ;  /* 0x000000782121723e */ /* 0x000fe200000010ff */
[----:B------:R-:W-:Y:S01]  /*da20*/  ULDC.64 UR4, c[0x0][0x500] ;  /* 0x0001400000047ab9 */ /* 0x000fe20000000a00 */
[----:B------:R-:W-:Y:S01]  /*da30*/  F2FP.BF16.PACK_AB R122, R123, R122 ;  /* 0x0000007a7b7a723e */ /* 0x000fe200000010ff */
[----:B------:R-:W-:Y:S01]  /*da40*/  UISETP.NE.U32.AND UP1, UPT, URZ, UR4, UPT ;  /* 0x000000043f00728c */ /* 0x000fe2000bf25070 */
[----:B------:R-:W-:Y:S01]  /*da50*/  F2FP.BF16.PACK_AB R32, R32, R128 ;  /* 0x000000802020723e */ /* 0x000fe200000010ff */
[----:B------:R-:W-:Y:S01]  /*da60*/  UMOV UR6, 0x4 ;  /* 0x0000000400067882 */ /* 0x000fe20000000000 */
[----:B------:R-:W-:Y:S01]  /*da70*/  F2FP.BF16.PACK_AB R130, R131, R130 ;  /* 0x000000828382723e */ /* 0x000fe200000010ff */
[----:B------:R-:W-:Y:S01]  /*da80*/  UISETP.NE.AND.EX UP1, UPT, URZ, UR5, UPT, UP1 ;  /* 0x000000053f00728c */ /* 0x000fe2000bf25310 */
[----:B------:R-:W-:-:S02]  /*da90*/  F2FP.BF16.PACK_AB R30, R30, R136 ;  /* 0x000000881e1e723e */ /* 0x000fc400000010ff */
[----:B------:R-:W-:Y:S01]  /*daa0*/  F2FP.BF16.PACK_AB R29, R29, R138 ;  /* 0x0000008a1d1d723e */ /* 0x000fe200000010ff */
[----:B------:R-:W-:Y:S01]  /*dab0*/  ULDC.64 UR4, c[0x0][0x500] ;  /* 0x0001400000047ab9 */ /* 0x000fe20000000a00 */
[----:B------:R-:W-:Y:S01]  /*dac0*/  F2FP.BF16.PACK_AB R20, R20, R148 ;  /* 0x000000941414723e */ /* 0x000fe200000010ff */
[----:B------:R-:W-:Y:S01]  /*dad0*/  UIMAD.WIDE UR4, UR11, UR6, UR4 ;  /* 0x000000060b0472a5 */ /* 0x000fe2000f8e0204 */
[----:B------:R-:W-:Y:S02]  /*dae0*/  F2FP.BF16.PACK_AB R19, R19, R150 ;  /* 0x000000961313723e */ /* 0x000fe400000010ff */
[----:B-1----:R-:W-:Y:S02]  /*daf0*/  SHF.R.S32.HI R41, RZ, 0x1f, R40 ;  /* 0x0000001fff297819 */ /* 0x002fe40000011428 */
[----:B------:R-:W-:Y:S02]  /*db00*/  F2FP.BF16.PACK_AB R28, R28, R140 ;  /* 0x0000008c1c1c723e */ /* 0x000fe400000010ff */
[----:B------:R-:W-:-:S02]  /*db10*/  LEA.HI R2, R41, R40, RZ, 0x2 ;  /* 0x0000002829027211 */ /* 0x000fc400078f10ff */
[----:B------:R-:W-:Y:S02]  /*db20*/  LEA.HI R35, R41, R40, RZ, 0x5 ;  /* 0x0000002829237211 */ /* 0x000fe400078f28ff */
[--C-:B------:R-:W-:Y:S02]  /*db30*/  SHF.R.S32.HI R3, RZ, 0x2, R2.reuse ;  /* 0x00000002ff037819 */ /* 0x100fe40000011402 */
[----:B------:R-:W-:Y:S02]  /*db40*/  SHF.R.S32.HI R0, RZ, 0x1f, R2 ;  /* 0x0000001fff007819 */ /* 0x000fe40000011402 */
[----:B------:R-:W-:Y:S02]  /*db50*/  SHF.R.S32.HI R34, RZ, 0x5, R35 ;  /* 0x00000005ff227819 */ /* 0x000fe40000011423 */
[----:B------:R-:W-:Y:S02]  /*db60*/  LEA.HI R0, R0, R3, RZ, 0x3 ;  /* 0x0000000300007211 */ /* 0x000fe400078f18ff */
[----:B------:R-:W-:-:S02]  /*db70*/  F2FP.BF16.PACK_AB R142, R143, R142 ;  /* 0x0000008e8f8e723e */ /* 0x000fc400000010ff */
[----:B------:R-:W-:Y:S02]  /*db80*/  LOP3.LUT R0, R0, 0xfffffff8, RZ, 0xc0, !PT ;  /* 0xfffffff800007812 */ /* 0x000fe400078ec0ff */
[----:B------:R-:W-:Y:S02]  /*db90*/  F2FP.BF16.PACK_AB R25, R25, R144 ;  /* 0x000000901919723e */ /* 0x000fe400000010ff */
[----:B------:R-:W-:Y:S01]  /*dba0*/  F2FP.BF16.PACK_AB R147, R147, R146 ;  /* 0x000000929393723e */ /* 0x000fe200000010ff */
[----:B------:R-:W-:Y:S01]  /*dbb0*/  IMAD.IADD R3, R3, 0x1, -R0 ;  /* 0x0000000103037824 */ /* 0x000fe200078e0a00 */
[----:B------:R-:W-:Y:S02]  /*dbc0*/  LOP3.LUT R0, R2, 0xfffffffc, RZ, 0xc0, !PT ;  /* 0xfffffffc02007812 */ /* 0x000fe400078ec0ff */
[----:B------:R-:W-:Y:S01]  /*dbd0*/  F2FP.BF16.PACK_AB R24, R24, R152 ;  /* 0x000000981818723e */ /* 0x000fe200000010ff */
[C---:B------:R-:W-:Y:S01]  /*dbe0*/  IMAD.SHL.U32 R2, R3.reuse, 0x40, RZ ;  /* 0x0000004003027824 */ /* 0x040fe200078e00ff */
[----:B------:R-:W-:Y:S01]  /*dbf0*/  LOP3.LUT R4, R3, 0x1, RZ, 0xc0, !PT ;  /* 0x0000000103047812 */ /* 0x000fe200078ec0ff */
[----:B------:R-:W-:Y:S01]  /*dc00*/  IMAD.IADD R14, R40, 0x1, -R0 ;  /* 0x00000001280e7824 */ /* 0x000fe200078e0a00 */
[----:B------:R-:W-:-:S02]  /*dc10*/  F2FP.BF16.PACK_AB R23, R23, R154 ;  /* 0x0000009a1717723e */ /* 0x000fc400000010ff */
[----:B------:R-:W-:Y:S01]  /*dc20*/  LOP3.LUT R0, R2, 0x1c0, RZ, 0xc0, !PT ;  /* 0x000001c002007812 */ /* 0x000fe200078ec0ff */
[----:B------:R-:W-:Y:S01]  /*dc30*/  IMAD R2, R34, 0x200, R14 ;  /* 0x0000020022027824 */ /* 0x000fe200078e020e */
[----:B------:R-:W-:Y:S02]  /*dc40*/  ISETP.NE.U32.AND P0, PT, R4, 0x1, PT ;  /* 0x000000010400780c */ /* 0x000fe40003f05070 */
[----:B------:R-:W-:Y:S02]  /*dc50*/  LEA.HI R0, R0, R0, RZ, 0x1d ;  /* 0x0000000000007211 */ /* 0x000fe400078fe8ff */
[----:B------:R-:W-:Y:S02]  /*dc60*/  R2P PR, R3, 0x6 ;  /* 0x0000000603007804 */ /* 0x000fe40000000000 */
[----:B------:R-:W-:Y:S01]  /*dc70*/  SEL R5, R5, 0x10, !P0 ;  /* 0x0000001005057807 */ /* 0x000fe20004000000 */
[----:B------:R-:W-:Y:S01]  /*dc80*/  IMAD.U32 R0, R2, 0x2, R0 ;  /* 0x0000000202007824 */ /* 0x000fe200078e0000 */
[----:B------:R-:W-:-:S02]  /*dc90*/  F2FP.BF16.PACK_AB R18, R18, R164 ;  /* 0x000000a41212723e */ /* 0x000fc400000010ff */
[----:B------:R-:W-:Y:S01]  /*dca0*/  F2FP.BF16.PACK_AB R13, R13, R166 ;  /* 0x000000a60d0d723e */ /* 0x000fe200000010ff */
[----:B------:R-:W-:Y:S01]  /*dcb0*/  IMAD.SHL.U32 R0, R0, 0x2, RZ ;  /* 0x0000000200007824 */ /* 0x000fe200078e00ff */
[----:B------:R-:W-:Y:S02]  /*dcc0*/  F2FP.BF16.PACK_AB R22, R22, R156 ;  /* 0x0000009c1616723e */ /* 0x000fe400000010ff */
[----:B------:R-:W-:Y:S01]  /*dcd0*/  F2FP.BF16.PACK_AB R159, R159, R158 ;  /* 0x0000009e9f9f723e */ /* 0x000fe200000010ff */
[C---:B------:R-:W-:Y:S01]  /*dce0*/  IMAD.IADD R3, R0.reuse, 0x1, R5 ;  /* 0x0000000100037824 */ /* 0x040fe200078e0205 */
[----:B------:R1:W-:Y:S01]  /*dcf0*/  STS [R0+0x80], R6 ;  /* 0x0000800600007388 */ /* 0x0003e20000000800 */
[C---:B------:R-:W-:Y:S02]  /*dd00*/  IADD3 R4, R0.reuse, 0x80, RZ ;  /* 0x0000008000047810 */ /* 0x040fe40007ffe0ff */
[----:B------:R-:W-:Y:S01]  /*dd10*/  IADD3 R2, R0, 0xc0, RZ ;  /* 0x000000c000027810 */ /* 0x000fe20007ffe0ff */
[----:B------:R-:W-:Y:S01]  /*dd20*/  STS [R0+0x480], R27 ;  /* 0x0004801b00007388 */ /* 0x000fe20000000800 */
[----:B------:R-:W-:-:S02]  /*dd30*/  @P2 IADD3 R2, R4, -0x40, RZ ;  /* 0xffffffc004022810 */ /* 0x000fc40007ffe0ff */
[----:B------:R-:W-:Y:S01]  /*dd40*/  F2FP.BF16.PACK_AB R12, R12, R160 ;  /* 0x000000a00c0c723e */ /* 0x000fe200000010ff */
[----:B------:R-:W-:Y:S01]  /*dd50*/  STS [R3+0x80], R26 ;  /* 0x0000801a03007388 */ /* 0x000fe20000000800 */
[----:B------:R-:W-:Y:S02]  /*dd60*/  F2FP.BF16.PACK_AB R21, R21, R162 ;  /* 0x000000a21515723e */ /* 0x000fe400000010ff */
[----:B------:R-:W-:Y:S01]  /*dd70*/  F2FP.BF16.PACK_AB R17, R17, R168 ;  /* 0x000000a81111723e */ /* 0x000fe200000010ff */
[----:B------:R-:W-:Y:S01]  /*dd80*/  STS [R3+0x480], R31 ;  /* 0x0004801f03007388 */ /* 0x000fe20000000800 */
[----:B------:R-:W-:Y:S02]  /*dd90*/  F2FP.BF16.PACK_AB R16, R16, R170 ;  /* 0x000000aa1010723e */ /* 0x000fe400000010ff */
[----:B------:R-:W-:Y:S01]  /*dda0*/  F2FP.BF16.PACK_AB R9, R181, R180 ;  /* 0x000000b4b509723e */ /* 0x000fe200000010ff */
[----:B------:R-:W-:Y:S01]  /*ddb0*/  STS [R0+0x2080], R33 ;  /* 0x0020802100007388 */ /* 0x000fe20000000800 */
[----:B-----5:R-:W-:-:S02]  /*ddc0*/  F2FP.BF16.PACK_AB R8, R183, R182 ;  /* 0x000000b6b708723e */ /* 0x020fc400000010ff */
[----:B------:R-:W-:Y:S01]  /*ddd0*/  F2FP.BF16.PACK_AB R11, R173, R172 ;  /* 0x000000acad0b723e */ /* 0x000fe200000010ff */
[----:B------:R2:W-:Y:S01]  /*dde0*/  STS [R0+0x2480], R122 ;  /* 0x0024807a00007388 */ /* 0x0005e20000000800 */
[----:B------:R-:W-:Y:S02]  /*ddf0*/  F2FP.BF16.PACK_AB R15, R15, R174 ;  /* 0x000000ae0f0f723e */ /* 0x000fe400000010ff */
[----:B------:R-:W-:Y:S01]  /*de00*/  F2FP.BF16.PACK_AB R10, R177, R176 ;  /* 0x000000b0b10a723e */ /* 0x000fe200000010ff */
[----:B------:R-:W-:Y:S01]  /*de10*/  STS [R3+0x2080], R32 ;  /* 0x0020802003007388 */ /* 0x000fe20000000800 */
[----:B-1----:R-:W-:Y:S01]  /*de20*/  IMAD.MOV.U32 R6, RZ, RZ, 0x20 ;  /* 0x00000020ff067424 */ /* 0x002fe200078e00ff */
[----:B------:R-:W-:Y:S02]  /*de30*/  F2FP.BF16.PACK_AB R7, R179, R178 ;  /* 0x000000b2b307723e */ /* 0x000fe400000010ff */
[----:B------:R1:W-:Y:S02]  /*de40*/  STS [R3+0x2480], R130 ;  /* 0x0024808203007388 */ /* 0x0003e40000000800 */
[----:B------:R-:W-:-:S02]  /*de50*/  SEL R6, R6, 0xffffffe0, !P1 ;  /* 0xffffffe006067807 */ /* 0x000fc40004800000 */
[----:B------:R-:W-:-:S03]  /*de60*/  PLOP3.LUT P1, PT, PT, PT, UP1, 0x80, 0x0 ;  /* 0x000000000000781c */ /* 0x000fc60003f2f018 */
[----:B------:R-:W-:-:S05]  /*de70*/  IMAD.IADD R4, R0, 0x1, R6 ;  /* 0x0000000100047824 */ /* 0x000fca00078e0206 */
[----:B------:R-:W-:Y:S04]  /*de80*/  STS [R4+0x80], R30 ;  /* 0x0000801e04007388 */ /* 0x000fe80000000800 */
[----:B------:R-:W-:Y:S01]  /*de90*/  STS [R4+0x480], R29 ;  /* 0x0004801d04007388 */ /* 0x000fe20000000800 */
[----:B--2---:R-:W-:-:S05]  /*dea0*/  IMAD.IADD R0, R6, 0x1, R3 ;  /* 0x0000000106007824 */ /* 0x004fca00078e0203 */
[----:B------:R-:W-:Y:S01]  /*deb0*/  STS [R0+0x80], R20 ;  /* 0x0000801400007388 */ /* 0x000fe20000000800 */
[----:B-1----:R-:W-:-:S03]  /*dec0*/  IADD3 R3, R6, 0x400, R2 ;  /* 0x0000040006037810 */ /* 0x002fc60007ffe002 */
[----:B------:R-:W-:Y:S04]  /*ded0*/  STS [R0+0x480], R19 ;  /* 0x0004801300007388 */ /* 0x000fe80000000800 */
[----:B------:R-:W-:Y:S04]  /*dee0*/  STS [R4+0x2080], R28 ;  /* 0x0020801c04007388 */ /* 0x000fe80000000800 */
[----:B------:R1:W-:Y:S04]  /*def0*/  STS [R4+0x2480], R142 ;  /* 0x0024808e04007388 */ /* 0x0003e80000000800 */
[----:B------:R-:W-:Y:S04]  /*df00*/  STS [R0+0x2080], R25 ;  /* 0x0020801900007388 */ /* 0x000fe80000000800 */
[----:B------:R2:W-:Y:S04]  /*df10*/  STS [R0+0x2480], R147 ;  /* 0x0024809300007388 */ /* 0x0005e80000000800 */
[----:B------:R-:W-:Y:S04]  /*df20*/  STS [R2], R24 ;  /* 0x0000001802007388 */ /* 0x000fe80000000800 */
[----:B------:R-:W-:Y:S01]  /*df30*/  STS [R2+0x400], R23 ;  /* 0x0004001702007388 */ /* 0x000fe20000000800 */
[----:B-1----:R-:W-:-:S02]  /*df40*/  IMAD.IADD R4, R5, 0x1, R3 ;  /* 0x0000000105047824 */ /* 0x002fc400078e0203 */
[----:B--2---:R-:W-:-:S04]  /*df50*/  IMAD.IADD R0, R5, 0x1, R2 ;  /* 0x0000000105007824 */ /* 0x004fc800078e0202 */
[C---:B------:R-:W-:Y:S01]  /*df60*/  IMAD.IADD R3, R6.reuse, 0x1, R0 ;  /* 0x0000000106037824 */ /* 0x040fe200078e0200 */
[----:B------:R-:W-:Y:S04]  /*df70*/  STS [R0], R18 ;  /* 0x0000001200007388 */ /* 0x000fe80000000800 */
[----:B------:R-:W-:Y:S04]  /*df80*/  STS [R0+0x400], R13 ;  /* 0x0004000d00007388 */ /* 0x000fe80000000800 */
[----:B------:R-:W-:Y:S04]  /*df90*/  STS [R2+0x2000], R22 ;  /* 0x0020001602007388 */ /* 0x000fe80000000800 */
[----:B------:R1:W-:Y:S04]  /*dfa0*/  STS [R2+0x2400], R159 ;  /* 0x0024009f02007388 */ /* 0x0003e80000000800 */
[----:B------:R-:W-:Y:S04]  /*dfb0*/  STS [R0+0x2000], R12 ;  /* 0x0020000c00007388 */ /* 0x000fe80000000800 */
[----:B------:R-:W-:Y:S01]  /*dfc0*/  STS [R0+0x2400], R21 ;  /* 0x0024001500007388 */ /* 0x000fe20000000800 */
[----:B-1----:R-:W-:-:S05]  /*dfd0*/  IMAD.IADD R2, R6, 0x1, R2 ;  /* 0x0000000106027824 */ /* 0x002fca00078e0202 */
[----:B------:R-:W-:Y:S04]  /*dfe0*/  STS [R2], R17 ;  /* 0x0000001102007388 */ /* 0x000fe80000000800 */
[----:B------:R-:W-:Y:S04]  /*dff0*/  STS [R2+0x400], R16 ;  /* 0x0004001002007388 */ /* 0x000fe80000000800 */
[----:B------:R1:W-:Y:S04]  /*e000*/  STS [R3], R9 ;  /* 0x0000000903007388 */ /* 0x0003e80000000800 */
[----:B------:R2:W-:Y:S04]  /*e010*/  STS [R4], R8 ;  /* 0x0000000804007388 */ /* 0x0005e80000000800 */
[----:B------:R-:W-:Y:S04]  /*e020*/  STS [R2+0x2000], R11 ;  /* 0x0020000b02007388 */ /* 0x000fe80000000800 */
[----:B------:R3:W-:Y:S04]  /*e030*/  STS [R2+0x2400], R15 ;  /* 0x0024000f02007388 */ /* 0x0007e80000000800 */
[----:B------:R4:W-:Y:S04]  /*e040*/  STS [R3+0x2000], R10 ;  /* 0x0020000a03007388 */ /* 0x0009e80000000800 */
[----:B------:R3:W-:Y:S01]  /*e050*/  STS [R4+0x2000], R7 ;  /* 0x0020000704007388 */ /* 0x0007e20000000800 */
[----:B-1----:R-:W-:-:S02]  /*e060*/  IMAD.U32 R9, RZ, RZ, UR5 ;  /* 0x00000005ff097e24 */ /* 0x002fc4000f8e00ff */
[----:B--2---:R-:W-:Y:S01]  /*e070*/  IMAD.U32 R8, RZ, RZ, UR4 ;  /* 0x00000004ff087e24 */ /* 0x004fe2000f8e00ff */
[----:B------:R-:W-:Y:S06]  /*e080*/  BAR.SYNC.DEFER_BLOCKING 0x1, 0x80 ;  /* 0x0042000000007b1d */ /* 0x000fec0000010000 */
[----:B------:R-:W-:Y:S02]  /*e090*/  ULDC.64 UR4, c[0x0][0x508] ;  /* 0x0001420000047ab9 */ /* 0x000fe40000000a00 */
[----:B------:R-:W-:Y:S01]  /*e0a0*/  UISETP.NE.U32.AND UP0, UPT, URZ, UR4, UPT ;  /* 0x000000043f00728c */ /* 0x000fe2000bf05070 */
[----:B------:R-:W2:Y:S03]  /*e0b0*/  @P1 LDG.E R0, [R8.64] ;  /* 0x0000000c08001981 */ /* 0x000ea6000c1e1900 */
[----:B------:R-:W-:Y:S01]  /*e0c0*/  UISETP.NE.AND.EX UP0, UPT, URZ, UR5, UPT, UP0 ;  /* 0x000000053f00728c */ /* 0x000fe2000bf05300 */
[----:B------:R-:W-:-:S02]  /*e0d0*/  IMAD.MOV.U32 R12, RZ, RZ, c[0x0][0x388] ;  /* 0x0000e200ff0c7624 */ /* 0x000fc400078e00ff */
[----:B------:R-:W-:-:S03]  /*e0e0*/  ULDC.64 UR4, c[0x0][0x508] ;  /* 0x0001420000047ab9 */ /* 0x000fc60000000a00 */
[----:B------:R-:W-:-:S05]  /*e0f0*/  PLOP3.LUT P0, PT, PT, PT, UP0, 0x80, 0x0 ;  /* 0x000000000000781c */ /* 0x000fca0003f0f008 */
[----:B------:R-:W-:-:S06]  /*e100*/  @UP0 UIMAD.WIDE UR4, UR11, UR6, UR4 ;  /* 0x000000060b0402a5 */ /* 0x000fcc000f8e0204 */
[----:B---3--:R-:W-:Y:S02]  /*e110*/  IMAD.U32 R2, RZ, RZ, UR4 ;  /* 0x00000004ff027e24 */ /* 0x008fe4000f8e00ff */
[----:B----4-:R-:W-:-:S05]  /*e120*/  IMAD.U32 R3, RZ, RZ, UR5 ;  /* 0x00000005ff037e24 */ /* 0x010fca000f8e00ff */
[----:B------:R1:W5:Y:S01]  /*e130*/  @P0 LDG.E R12, [R2.64] ;  /* 0x0000000c020c0981 */ /* 0x000362000c1e1900 */
[----:B------:R-:W-:Y:S02]  /*e140*/  UMOV UR6, URZ ;  /* 0x0000003f00067c82 */ /* 0x000fe40008000000 */
[----:B------:R-:W-:Y:S01]  /*e150*/  UMOV UR7, URZ ;  /* 0x0000003f00077c82 */ /* 0x000fe20008000000 */
[----:B--2---:R-:W2:Y:S02]  /*e160*/  @P1 R2UR UR5, R0 ;  /* 0x00000000000513c2 */ /* 0x004ea400000e0000 */
[----:B--2---:R-:W-:Y:S02]  /*e170*/  @UP1 USHF.R.S32.HI UR4, URZ, 0x1f, UR5 ;  /* 0x0000001f3f041899 */ /* 0x004fe40008011405 */
[----:B------:R-:W-:-:S05]  /*e180*/  @UP1 UMOV UR6, UR5 ;  /* 0x0000000500061c82 */ /* 0x000fca0008000000 */
[----:B------:R-:W-:Y:S01]  /*e190*/  @UP1 UMOV UR7, UR4 ;  /* 0x0000000400071c82 */ /* 0x000fe20008000000 */
[----:B------:R-:W-:Y:S05]  /*e1a0*/  @P0 BRA `(.L_x_39) ;  /* 0x0000004000000947 */ /* 0x000fea0003800000 */
[----:B-1----:R-:W-:Y:S05]  /*e1b0*/  @!P1 BRA `(.L_x_39) ;  /* 0x0000003000009947 */ /* 0x002fea0003800000 */
[----:B------:R-:W2:Y:S04]  /*e1c0*/  LDG.E R0, [R8.64] ;  /* 0x0000000c08007981 */ /* 0x000ea8000c1e1900 */
[----:B------:R-:W2:Y:S02]  /*e1d0*/  LDG.E R2, [R8.64+0x4] ;  /* 0x0000040c08027981 */ /* 0x000ea4000c1e1900 */
[----:B--2--5:R-:W-:Y:S02]  /*e1e0*/  IADD3 R12, -R0, R2, RZ ;  /* 0x00000002000c7210 */ /* 0x024fe40007ffe1ff */
.L_x_39:
[----:B-1----:R-:W-:Y:S01]  /*e1f0*/  LEA.HI R0, R14, R14, RZ, 0x1 ;  /* 0x0000000e0e007211 */ /* 0x002fe200078f08ff */
[----:B------:R-:W-:Y:S01]  /*e200*/  IMAD.MOV.U32 R3, RZ, RZ, c[0x0][0x4e8] ;  /* 0x00013a00ff037624 */ /* 0x000fe200078e00ff */
[----:B------:R-:W-:Y:S01]  /*e210*/  LOP3.LUT R5, R35, 0xffffffe0, RZ, 0xc0, !PT ;  /* 0xffffffe023057812 */ /* 0x000fe200078ec0ff */
[----:B------:R-:W1:Y:S01]  /*e220*/  S2R R22, SR_CTAID.X ;  /* 0x0000000000167919 */ /* 0x000e620000002500 */
[C---:B------:R-:W-:Y:S01]  /*e230*/  LOP3.LUT R2, R0.reuse, 0x1ffffffe, RZ, 0xc0, !PT ;  /* 0x1ffffffe00027812 */ /* 0x040fe200078ec0ff */
[----:B------:R-:W-:Y:S01]  /*e240*/  IMAD.SHL.U32 R0, R0, 0x20, RZ ;  /* 0x0000002000007824 */ /* 0x000fe200078e00ff */
[----:B------:R-:W-:Y:S01]  /*e250*/  ISETP.NE.AND P0, PT, R3, 0x1, PT ;  /* 0x000000010300780c */ /* 0x000fe20003f05270 */
[----:B------:R-:W-:Y:S01]  /*e260*/  IMAD.IADD R5, R40, 0x1, -R5 ;  /* 0x0000000128057824 */ /* 0x000fe200078e0a05 */
[----:B------:R-:W-:Y:S01]  /*e270*/  LEA.HI R6, R41, R40, RZ, 0x3 ;  /* 0x0000002829067211 */ /* 0x000fe200078f18ff */
[----:B------:R-:W-:Y:S01]  /*e280*/  IMAD.IADD R2, R14, 0x1, -R2 ;  /* 0x000000010e027824 */ /* 0x000fe200078e0a02 */
[----:B------:R-:W-:Y:S01]  /*e290*/  LOP3.LUT R0, R0, 0xffffffc0, RZ, 0xc0, !PT ;  /* 0xffffffc000007812 */ /* 0x000fe200078ec0ff */
[----:B------:R-:W-:Y:S01]  /*e2a0*/  ULDC.64 UR14, c[0x0][0x490] ;  /* 0x00012400000e7ab9 */ /* 0x000fe20000000a00 */
[----:B------:R-:W-:Y:S01]  /*e2b0*/  SHF.R.S32.HI R3, RZ, 0x1f, R5 ;  /* 0x0000001fff037819 */ /* 0x000fe20000011405 */
[----:B------:R-:W-:Y:S01]  /*e2c0*/  UIMAD UR4, UR8, UR14, URZ ;  /* 0x0000000e080472a4 */ /* 0x000fe2000f8e023f */
[----:B------:R-:W-:Y:S01]  /*e2d0*/  SHF.R.S32.HI R19, RZ, 0x3, R6 ;  /* 0x00000003ff137819 */ /* 0x000fe20000011406 */
[----:B------:R-:W-:Y:S01]  /*e2e0*/  IMAD R4, R2, 0x8, R0 ;  /* 0x0000000802047824 */ /* 0x000fe200078e0200 */
[----:B------:R-:W-:Y:S01]  /*e2f0*/  SHF.R.S32.HI R0, RZ, 0x1f, R34 ;  /* 0x0000001fff007819 */ /* 0x000fe20000011422 */
[----:B------:R-:W-:Y:S01]  /*e300*/  UIMAD UR15, UR9, UR15, UR4 ;  /* 0x0000000f090f72a4 */ /* 0x000fe2000f8e0204 */
[----:B------:R-:W-:Y:S01]  /*e310*/  LOP3.LUT P1, RZ, R5, 0x3, RZ, 0xc0, !PT ;  /* 0x0000000305ff7812 */ /* 0x000fe2000782c0ff */
[----:B------:R-:W-:Y:S01]  /*e320*/  USHF.R.S32.HI UR10, URZ, 0x1f, UR11 ;  /* 0x0000001f3f0a7899 */ /* 0x000fe2000801140b */
[----:B------:R-:W-:Y:S01]  /*e330*/  LEA.HI R0, R0, R34, RZ, 0x2 ;  /* 0x0000002200007211 */ /* 0x000fe200078f10ff */
[----:B------:R-:W-:Y:S01]  /*e340*/  ULDC.64 UR4, c[0x0][0x3a0] ;  /* 0x0000e80000047ab9 */ /* 0x000fe20000000a00 */
[----:B------:R-:W-:Y:S01]  /*e350*/  LEA.HI R21, R41, R40, RZ, 0x6 ;  /* 0x0000002829157211 */ /* 0x000fe200078f30ff */
[----:B------:R-:W-:Y:S01]  /*e360*/  UIMAD UR17, UR7, UR4, URZ ;  /* 0x00000004071172a4 */ /* 0x000fe2000f8e023f */
[----:B------:R-:W-:Y:S01]  /*e370*/  LOP3.LUT R2, R0, 0xffffffc, RZ, 0xc0, !PT ;  /* 0x0ffffffc00027812 */ /* 0x000fe200078ec0ff */
[----:B------:R-:W-:Y:S01]  /*e380*/  UMOV UR18, UR6 ;  /* 0x0000000600127c82 */ /* 0x000fe20008000000 */
[----:B------:R-:W-:Y:S01]  /*e390*/  LEA.HI R0, R3, R5, RZ, 0x2 ;  /* 0x0000000503007211 */ /* 0x000fe200078f10ff */
[----:B------:R-:W-:-:S02]  /*e3a0*/  UMOV UR19, UR7 ;  /* 0x0000000700137c82 */ /* 0x000fc40008000000 */
[----:B------:R-:W-:Y:S01]  /*e3b0*/  IMAD.IADD R2, R34, 0x1, -R2 ;  /* 0x0000000122027824 */ /* 0x000fe200078e0a02 */
[----:B------:R-:W-:Y:S01]  /*e3c0*/  SHF.R.S32.HI R0, RZ, 0x2, R0 ;  /* 0x00000002ff007819 */ /* 0x000fe20000011400 */
[----:B------:R-:W-:Y:S02]  /*e3d0*/  USEL UR10, UR10, URZ, !UP1 ;  /* 0x0000003f0a0a7287 */ /* 0x000fe4000c800000 */
[----:B------:R-:W-:Y:S02]  /*e3e0*/  UIMAD.WIDE.U32 UR18, UR9, UR14, UR18 ;  /* 0x0000000e091272a5 */ /* 0x000fe4000f8e0012 */
[----:B------:R-:W-:Y:S01]  /*e3f0*/  IMAD R11, R2, 0x10, R0 ;  /* 0x00000010020b7824 */ /* 0x000fe200078e0200 */
[----:B------:R-:W-:Y:S01]  /*e400*/  LOP3.LUT R0, R6, 0xfffffff8, RZ, 0xc0, !PT ;  /* 0xfffffff806007812 */ /* 0x000fe200078ec0ff */
[----:B------:R-:W-:Y:S02]  /*e410*/  UIMAD.WIDE.U32 UR22, UR6, UR4, URZ ;  /* 0x00000004061672a5 */ /* 0x000fe4000f8e003f */
[----:B------:R-:W-:Y:S01]  /*e420*/  IMAD.IADD R3, R11, 0x1, R4 ;  /* 0x000000010b037824 */ /* 0x000fe200078e0204 */
[----:B------:R-:W-:Y:S01]  /*e430*/  UIMAD UR17, UR6, UR5, UR17 ;  /* 0x00000005061172a4 */ /* 0x000fe2000f8e0211 */
[----:B------:R-:W-:Y:S01]  /*e440*/  IMAD.IADD R0, R40, 0x1, -R0 ;  /* 0x0000000128007824 */ /* 0x000fe200078e0a00 */
[----:B------:R-:W-:Y:S01]  /*e450*/  USEL UR14, UR11, URZ, !UP1 ;  /* 0x0000003f0b0e7287 */ /* 0x000fe2000c800000 */
[----:B-1----:R-:W-:Y:S01]  /*e460*/  IMAD R3, R22, 0x80, R3 ;  /* 0x0000008016037824 */ /* 0x002fe200078e0203 */
[----:B------:R-:W-:Y:S01]  /*e470*/  ULDC.64 UR6, c[0x0][0x498] ;  /* 0x0001260000067ab9 */ /* 0x000fe20000000a00 */
[----:B------:R-:W-:Y:S01]  /*e480*/  IMAD R6, R0, 0x10, R19 ;  /* 0x0000001000067824 */ /* 0x000fe200078e0213 */
[----:B------:R-:W-:Y:S01]  /*e490*/  ULDC.64 UR4, c[0x0][0x3e8] ;  /* 0x0000fa0000047ab9 */ /* 0x000fe20000000a00 */
[----:B------:R-:W-:Y:S01]  /*e4a0*/  @P0 IMAD.HI.U32 R4, R3, c[0x0][0x4ec], RZ ;  /* 0x00013b0003040a27 */ /* 0x000fe200078e00ff */
[----:B------:R-:W-:-:S02]  /*e4b0*/  UIMAD UR20, UR10, UR6, URZ ;  /* 0x000000060a1472a4 */ /* 0x000fc4000f8e023f */
[----:B------:R-:W-:Y:S01]  /*e4c0*/  UIMAD UR16, UR8, UR4, URZ ;  /* 0x00000004081072a4 */ /* 0x000fe2000f8e023f */
[----:B------:R-:W-:Y:S01]  /*e4d0*/  IMAD R9, R22, 0x80, R6 ;  /* 0x0000008016097824 */ /* 0x000fe200078e0206 */
[----:B------:R-:W-:Y:S01]  /*e4e0*/  UIADD3 UR19, UR19, UR15, URZ ;  /* 0x0000000f13137290 */ /* 0x000fe2000fffe03f */
[----:B------:R-:W-:Y:S01]  /*e4f0*/  IMAD.MOV.U32 R2, RZ, RZ, R3 ;  /* 0x000000ffff027224 */ /* 0x000fe200078e0003 */
[----:B------:R-:W-:Y:S01]  /*e500*/  @P0 SHF.R.U32.HI R2, RZ, c[0x0][0x4f0], R4 ;  /* 0x00013c00ff020a19 */ /* 0x000fe20000011604 */
[----:B------:R-:W-:Y:S01]  /*e510*/  @P0 IMAD.HI.U32 R4, R9, c[0x0][0x4ec], RZ ;  /* 0x00013b0009040a27 */ /* 0x000fe200078e00ff */
[----:B------:R-:W-:Y:S02]  /*e520*/  UIADD3 UR23, UR23, UR17, URZ ;  /* 0x0000001117177290 */ /* 0x000fe4000fffe03f */
[----:B------:R-:W-:Y:S01]  /*e530*/  UIMAD UR7, UR14, UR7, UR20 ;  /* 0x000000070e0772a4 */ /* 0x000fe2000f8e0214 */
[----:B------:R-:W-:Y:S01]  /*e540*/  IMAD.MOV.U32 R7, RZ, RZ, R9 ;  /* 0x000000ffff077224 */ /* 0x000fe200078e0009 */
[----:B------:R-:W-:Y:S01]  /*e550*/  @P0 SHF.R.U32.HI R7, RZ, c[0x0][0x4f0], R4 ;  /* 0x00013c00ff070a19 */ /* 0x000fe20000011604 */
[----:B------:R-:W-:Y:S01]  /*e560*/  IMAD.SHL.U32 R4, R19, 0x40, RZ ;  /* 0x0000004013047824 */ /* 0x000fe200078e00ff */
[----:B------:R-:W-:Y:S01]  /*e570*/  UIMAD.WIDE.U32 UR18, UR14, UR6, UR18 ;  /* 0x000000060e1272a5 */ /* 0x000fe2000f8e0012 */
[----:B------:R-:W-:Y:S01]  /*e580*/  IMAD.MOV R6, RZ, RZ, -R2 ;  /* 0x000000ffff067224 */ /* 0x000fe200078e0a02 */
[----:B------:R-:W-:Y:S01]  /*e590*/  UIMAD UR16, UR9, UR5, UR16 ;  /* 0x00000005091072a4 */ /* 0x000fe2000f8e0210 */
[----:B------:R-:W-:Y:S01]  /*e5a0*/  IMAD.SHL.U32 R0, R0, 0x8, RZ ;  /* 0x0000000800007824 */ /* 0x000fe200078e00ff */
[----:B------:R-:W-:Y:S01]  /*e5b0*/  UIMAD.WIDE.U32 UR22, UR9, UR4, UR22 ;  /* 0x00000004091672a5 */ /* 0x000fe2000f8e0016 */
[----:B------:R-:W-:Y:S01]  /*e5c0*/  LOP3.LUT R4, R4, 0x1c0, RZ, 0xc0, !PT ;  /* 0x000001c004047812 */ /* 0x000fe200078ec0ff */
[----:B------:R-:W-:Y:S01]  /*e5d0*/  IMAD R6, R6, c[0x0][0x4e8], R3 ;  /* 0x00013a0006067a24 */ /* 0x000fe200078e0203 */
[----:B------:R-:W-:Y:S01]  /*e5e0*/  ULDC.64 UR4, c[0x0][0x3f0] ;  /* 0x0000fc0000047ab9 */ /* 0x000fe20000000a00 */
[----:B------:R-:W-:Y:S01]  /*e5f0*/  IMAD.U32 R3, RZ, RZ, UR7 ;  /* 0x00000007ff037e24 */ /* 0x000fe2000f8e00ff */
[----:B------:R-:W-:Y:S01]  /*e600*/  UIMAD UR10, UR10, UR4, URZ ;  /* 0x000000040a0a72a4 */ /* 0x000fe2000f8e023f */
[----:B------:R-:W-:Y:S01]  /*e610*/  LOP3.LUT R10, R4, 0x38, R0, 0xf8, !PT ;  /* 0x00000038040a7812 */ /* 0x000fe200078ef800 */
[----:B------:R-:W-:Y:S01]  /*e620*/  UIADD3 UR17, UR23, UR16, URZ ;  /* 0x0000001017117290 */ /* 0x000fe2000fffe03f */
[----:B------:R-:W-:Y:S01]  /*e630*/  SHF.R.U32.HI R5, RZ, 0x3, R4 ;  /* 0x00000003ff057819 */ /* 0x000fe20000011604 */
[----:B------:R-:W-:Y:S01]  /*e640*/  UIMAD UR5, UR14, UR5, UR10 ;  /* 0x000000050e0572a4 */ /* 0x000fe2000f8e020a */
[----:B------:R-:W-:Y:S01]  /*e650*/  SHF.R.S32.HI R8, RZ, 0x1f, R2 ;  /* 0x0000001fff087819 */ /* 0x000fe20000011402 */
[----:B------:R-:W-:Y:S01]  /*e660*/  UMOV UR16, UR22 ;  /* 0x0000001600107c82 */ /* 0x000fe20008000000 */
[----:B------:R-:W-:Y:S01]  /*e670*/  IADD3 R2, P0, R2, UR18, RZ ;  /* 0x0000001202027c10 */ /* 0x000fe2000ff1e0ff */
[----:B------:R-:W-:Y:S01]  /*e680*/  UIMAD.WIDE.U32 UR14, UR14, UR4, UR16 ;  /* 0x000000040e0e72a5 */ /* 0x000fe2000f8e0010 */
[----:B------:R-:W-:Y:S01]  /*e690*/  SHF.R.S32.HI R4, RZ, 0x1f, R6 ;  /* 0x0000001fff047819 */ /* 0x000fe20000011406 */
[----:B------:R-:W-:Y:S01]  /*e6a0*/  IMAD.MOV R18, RZ, RZ, -R7 ;  /* 0x000000ffff127224 */ /* 0x000fe200078e0a07 */
[----:B------:R-:W-:Y:S01]  /*e6b0*/  IADD3.X R3, R8, UR19, R3, P0, !PT ;  /* 0x0000001308037c10 */ /* 0x000fe200087fe403 */
[----:B------:R-:W-:Y:S01]  /*e6c0*/  UIADD3 UR5, UR15, UR5, URZ ;  /* 0x000000050f057290 */ /* 0x000fe2000fffe03f */
[----:B------:R-:W-:Y:S01]  /*e6d0*/  LOP3.LUT R20, R10, R5, RZ, 0x3c, !PT ;  /* 0x000000050a147212 */ /* 0x000fe200078e3cff */
[----:B------:R-:W-:Y:S01]  /*e6e0*/  IMAD R8, R4, c[0x0][0x488], RZ ;  /* 0x0001220004087a24 */ /* 0x000fe200078e02ff */
[----:B------:R-:W-:Y:S01]  /*e6f0*/  SHF.R.S32.HI R10, RZ, 0x1f, R7 ;  /* 0x0000001fff0a7819 */ /* 0x000fe20000011407 */
[----:B------:R-:W-:Y:S01]  /*e700*/  IMAD.WIDE.U32 R4, R6, c[0x0][0x488], R2 ;  /* 0x0001220006047a25 */ /* 0x000fe200078e0002 */
[----:B------:R-:W-:-:S02]  /*e710*/  ISETP.GE.AND P6, PT, R0, c[0x0][0x3c8], PT ;  /* 0x0000f20000007a0c */ /* 0x000fc40003fc6270 */
[----:B------:R-:W-:Y:S01]  /*e720*/  SHF.R.S32.HI R53, RZ, 0x1f, R0 ;  /* 0x0000001fff357819 */ /* 0x000fe20000011400 */
[----:B------:R-:W-:Y:S02]  /*e730*/  IMAD R8, R6, c[0x0][0x48c], R8 ;  /* 0x0001230006087a24 */ /* 0x000fe400078e0208 */
[----:B------:R-:W-:Y:S02]  /*e740*/  IMAD.U32 R3, RZ, RZ, UR15 ;  /* 0x0000000fff037e24 */ /* 0x000fe4000f8e00ff */
[----:B------:R-:W-:Y:S02]  /*e750*/  IMAD R6, R10, c[0x0][0x3e0], RZ ;  /* 0x0000f8000a067a24 */ /* 0x000fe400078e02ff */
[----:B------:R-:W-:Y:S02]  /*e760*/  IMAD.U32 R2, RZ, RZ, UR14 ;  /* 0x0000000eff027e24 */ /* 0x000fe4000f8e00ff */
[----:B------:R-:W-:Y:S02]  /*e770*/  IMAD.U32 R3, RZ, RZ, UR5 ;  /* 0x00000005ff037e24 */ /* 0x000fe4000f8e00ff */
[----:B------:R-:W-:Y:S01]  /*e780*/  IMAD R18, R18, c[0x0][0x4e8], R9 ;  /* 0x00013a0012127a24 */ /* 0x000fe200078e0209 */
[----:B------:R-:W-:Y:S01]  /*e790*/  LEA R9, P0, R4, c[0x0][0x450], 0x2 ;  /* 0x0001140004097a11 */ /* 0x000fe200078010ff */
[----:B------:R-:W-:-:S02]  /*e7a0*/  IMAD.IADD R8, R5, 0x1, R8 ;  /* 0x0000000105087824 */ /* 0x000fc400078e0208 */
[C---:B------:R-:W-:Y:S01]  /*e7b0*/  IMAD R5, R7.reuse, c[0x0][0x3e4], R6 ;  /* 0x0000f90007057a24 */ /* 0x040fe200078e0206 */
[----:B------:R-:W-:Y:S01]  /*e7c0*/  SHF.R.S32.HI R10, RZ, 0x1f, R18 ;  /* 0x0000001fff0a7819 */ /* 0x000fe20000011412 */
[----:B------:R-:W-:Y:S01]  /*e7d0*/  IMAD.WIDE.U32 R6, R7, c[0x0][0x3e0], R2 ;  /* 0x0000f80007067a25 */ /* 0x000fe200078e0002 */
[----:B------:R-:W-:Y:S01]  /*e7e0*/  LEA.HI.X R3, R4, c[0x0][0x454], R8, 0x2, P0 ;  /* 0x0001150004037a11 */ /* 0x000fe200000f1408 */
[----:B------:R-:W-:Y:S02]  /*e7f0*/  SHFL.IDX PT, R16, R9, RZ, 0x1c1f ;  /* 0x001c1fff09107589 */ /* 0x000fe400000e0000 */
[----:B-----5:R-:W-:Y:S02]  /*e800*/  IMAD R2, R12, c[0x0][0x4e8], RZ ;  /* 0x00013a000c027a24 */ /* 0x020fe400078e02ff */
[----:B------:R-:W1:Y:S01]  /*e810*/  SHFL.IDX PT, R17, R3, RZ, 0x1c1f ;  /* 0x001c1fff03117589 */ /* 0x000e6200000e0000 */
[----:B------:R-:W-:Y:S02]  /*e820*/  IMAD R8, R22, 0x80, R11 ;  /* 0x0000008016087824 */ /* 0x000fe400078e020b */
[----:B------:R-:W-:Y:S01]  /*e830*/  IMAD.IADD R5, R7, 0x1, R5 ;  /* 0x0000000107057824 */ /* 0x000fe200078e0205 */
[----:B------:R-:W-:Y:S01]  /*e840*/  SHFL.IDX PT, R14, R9, 0x1, 0x1c1f ;  /* 0x003c1f00090e7f89 */ /* 0x000fe200000e0000 */
[----:B------:R-:W-:Y:S01]  /*e850*/  IMAD.MOV.U32 R4, RZ, RZ, R6 ;  /* 0x000000ffff047224 */ /* 0x000fe200078e0006 */
[----:B------:R-:W-:Y:S01]  /*e860*/  IADD3 R7, R8, 0x8, RZ ;  /* 0x0000000808077810 */ /* 0x000fe20007ffe0ff */
[----:B------:R-:W-:Y:S01]  /*e870*/  IMAD R6, R10, c[0x0][0x3d8], RZ ;  /* 0x0000f6000a067a24 */ /* 0x000fe200078e02ff */
[----:B------:R-:W2:Y:S01]  /*e880*/  SHFL.IDX PT, R15, R3, 0x1, 0x1c1f ;  /* 0x003c1f00030f7f89 */ /* 0x000ea200000e0000 */
[-C--:B------:R-:W-:Y:S01]  /*e890*/  ISETP.GE.OR P4, PT, R8, R2.reuse, P1 ;  /* 0x000000020800720c */ /* 0x080fe20000f86670 */
[C---:B------:R-:W-:Y:S01]  /*e8a0*/  IMAD.WIDE.U32 R4, R18.reuse, c[0x0][0x3d8], R4 ;  /* 0x0000f60012047a25 */ /* 0x040fe200078e0004 */
[----:B------:R-:W-:Y:S01]  /*e8b0*/  ISETP.GE.OR P3, PT, R7, R2, P1 ;  /* 0x000000020700720c */ /* 0x000fe20000f66670 */
[----:B------:R-:W-:Y:S02]  /*e8c0*/  SHFL.IDX PT, R12, R9, 0x2, 0x1c1f ;  /* 0x005c1f00090c7f89 */ /* 0x000fe400000e0000 */
[----:B------:R-:W-:-:S02]  /*e8d0*/  IMAD R6, R18, c[0x0][0x3dc], R6 ;  /* 0x0000f70012067a24 */ /* 0x000fc400078e0206 */
[----:B------:R-:W3:Y:S01]  /*e8e0*/  SHFL.IDX PT, R13, R3, 0x2, 0x1c1f ;  /* 0x005c1f00030d7f89 */ /* 0x000ee200000e0000 */
[----:B------:R-:W-:Y:S02]  /*e8f0*/  IMAD.SHL.U32 R7, R21, 0x8, RZ ;  /* 0x0000000815077824 */ /* 0x000fe400078e00ff */
[----:B------:R-:W-:Y:S01]  /*e900*/  IMAD.IADD R6, R5, 0x1, R6 ;  /* 0x0000000105067824 */ /* 0x000fe200078e0206 */
[----:B------:R4:W-:Y:S01]  /*e910*/  SHFL.IDX PT, R11, R3, 0x3, 0x1c1f ;  /* 0x007c1f00030b7f89 */ /* 0x0009e200000e0000 */
[----:B------:R-:W-:Y:S02]  /*e920*/  LEA R5, P0, R4, c[0x0][0x380], 0x1 ;  /* 0x0000e00004057a11 */ /* 0x000fe400078008ff */
[----:B------:R-:W-:Y:S01]  /*e930*/  LOP3.LUT R7, R20, 0x7ffffe00, R7, 0xf8, !PT ;  /* 0x7ffffe0014077812 */ /* 0x000fe200078ef807 */
[----:B------:R-:W3:Y:S01]  /*e940*/  SHFL.IDX PT, R10, R9, 0x3, 0x1c1f ;  /* 0x007c1f00090a7f89 */ /* 0x000ee200000e0000 */
[----:B------:R-:W-:-:S03]  /*e950*/  LEA.HI.X R4, R4, c[0x0][0x384], R6, 0x1, P0 ;  /* 0x0000e10004047a11 */ /* 0x000fc600000f0c06 */
[----:B-1----:R-:W-:Y:S01]  /*e960*/  @!P4 ST.E [R16.64], R36 ;  /* 0x000000241000c985 */ /* 0x002fe2000c10190c */
[----:B------:R-:W-:-:S03]  /*e970*/  IMAD.SHL.U32 R6, R7, 0x2, RZ ;  /* 0x0000000207067824 */ /* 0x000fc600078e00ff */
[----:B--2---:R-:W-:Y:S04]  /*e980*/  @!P3 ST.E [R14.64], R37 ;  /* 0x000000250e00b985 */ /* 0x004fe8000c10190c */
[----:B------:R-:W-:Y:S04]  /*e990*/  SHFL.IDX PT, R9, R4, RZ, 0x181f ;  /* 0x00181fff04097589 */ /* 0x000fe800000e0000 */
[----:B------:R-:W-:Y:S01]  /*e9a0*/  SHFL.IDX PT, R14, R5, 0x2, 0x181f ;  /* 0x00581f00050e7f89 */ /* 0x000fe200000e0000 */
[----:B----4-:R-:W-:-:S03]  /*e9b0*/  IADD3 R3, R8, 0x40, RZ ;  /* 0x0000004008037810 */ /* 0x010fc60007ffe0ff */
[----:B------:R-:W-:Y:S01]  /*e9c0*/  SHFL.IDX PT, R15, R5, 0x3, 0x181f ;  /* 0x00781f00050f7f89 */ /* 0x000fe200000e0000 */
[----:B------:R-:W-:Y:S02]  /*e9d0*/  IADD3 R8, R8, 0x48, RZ ;  /* 0x0000004808087810 */ /* 0x000fe40007ffe0ff */
[-C--:B------:R-:W-:Y:S01]  /*e9e0*/  ISETP.GE.OR P2, PT, R3, R2.reuse, P1 ;  /* 0x000000020300720c */ /* 0x080fe20000f46670 */
[----:B------:R-:W-:Y:S01]  /*e9f0*/  IMAD R3, R22, 0x80, R19 ;  /* 0x0000008016037824 */ /* 0x000fe200078e0213 */
[-C--:B------:R-:W-:Y:S01]  /*ea00*/  ISETP.GE.OR P1, PT, R8, R2.reuse, P1 ;  /* 0x000000020800720c */ /* 0x080fe20000f26670 */
[----:B------:R-:W-:Y:S03]  /*ea10*/  SHFL.IDX PT, R44, R4, 0x3, 0x181f ;  /* 0x00781f00042c7f89 */ /* 0x000fe600000e0000 */
[C---:B------:R-:W-:Y:S01]  /*ea20*/  IADD3 R7, R3.reuse, 0x10, RZ ;  /* 0x0000001003077810 */ /* 0x040fe20007ffe0ff */
[----:B------:R-:W-:Y:S01]  /*ea30*/  SHFL.IDX PT, R8, R5, 0x1, 0x181f ;  /* 0x00381f0005087f89 */ /* 0x000fe200000e0000 */
[----:B------:R-:W-:-:S02]  /*ea40*/  ISETP.GE.OR P3, PT, R3, R2, P6 ;  /* 0x000000020300720c */ /* 0x000fc40003766670 */
[C---:B------:R-:W-:Y:S01]  /*ea50*/  IADD3 R32, R3.reuse, 0x40, RZ ;  /* 0x0000004003207810 */ /* 0x040fe20007ffe0ff */
[----:B------:R-:W-:Y:S01]  /*ea60*/  SHFL.IDX PT, R49, R5, 0x4, 0x181f ;  /* 0x00981f0005317f89 */ /* 0x000fe200000e0000 */
[C---:B------:R-:W-:Y:S02]  /*ea70*/  IADD3 R45, R3.reuse, 0x50, RZ ;  /* 0x00000050032d7810 */ /* 0x040fe40007ffe0ff */
[----:B------:R-:W-:Y:S01]  /*ea80*/  IADD3 R54, R3, 0x60, RZ ;  /* 0x0000006003367810 */ /* 0x000fe20007ffe0ff */
[----:B---3--:R-:W-:Y:S01]  /*ea90*/  @!P2 ST.E [R12.64], R38 ;  /* 0x000000260c00a985 */ /* 0x008fe2000c10190c */
[----:B------:R-:W-:-:S03]  /*eaa0*/  ISETP.GE.OR P2, PT, R7, R2, P6 ;  /* 0x000000020700720c */ /* 0x000fc60003746670 */
[----:B------:R-:W1:Y:S04]  /*eab0*/  SHFL.IDX PT, R12, R5, RZ, 0x181f ;  /* 0x00181fff050c7589 */ /* 0x000e6800000e0000 */
[----:B------:R2:W-:Y:S04]  /*eac0*/  @!P1 ST.E [R10.64], R39 ;  /* 0x000000270a009985 */ /* 0x0005e8000c10190c */
[----:B------:R-:W-:Y:S04]  /*ead0*/  LDS.128 R24, [R6+0x80] ;  /* 0x0000800006187984 */ /* 0x000fe80000000c00 */
[----:B------:R-:W3:Y:S04]  /*eae0*/  SHFL.IDX PT, R11, R4, 0x1, 0x181f ;  /* 0x00381f00040b7f89 */ /* 0x000ee800000e0000 */
[----:B------:R-:W4:Y:S04]  /*eaf0*/  SHFL.IDX PT, R7, R4, 0x2, 0x181f ;  /* 0x00581f0004077f89 */ /* 0x000f2800000e0000 */
[----:B------:R-:W4:Y:S04]  /*eb00*/  LDS.128 R20, [R6+0x880] ;  /* 0x0008800006147984 */ /* 0x000f280000000c00 */
[----:B------:R-:W4:Y:S01]  /*eb10*/  LDS.128 R16, [R6+0x1080] ;  /* 0x0010800006107984 */ /* 0x000f220000000c00 */
[----:B-1----:R-:W-:-:S03]  /*eb20*/  @!P3 LEA R12, P5, R0, R12, 0x1 ;  /* 0x0000000c000cb211 */ /* 0x002fc600078a08ff */
[----:B------:R-:W1:Y:S01]  /*eb30*/  LDS.128 R28, [R6+0x1880] ;  /* 0x00188000061c7984 */ /* 0x000e620000000c00 */
[----:B------:R-:W-:Y:S02]  /*eb40*/  @!P3 LEA.HI.X R13, R0, R9, R53, 0x1, P5 ;  /* 0x00000009000db211 */ /* 0x000fe400028f0c35 */
[C---:B--2---:R-:W-:Y:S01]  /*eb50*/  IADD3 R10, R3.reuse, 0x20, RZ ;  /* 0x00000020030a7810 */ /* 0x044fe20007ffe0ff */
[----:B------:R-:W-:Y:S01]  /*eb60*/  LDS.128 R36, [R6+0x2880] ;  /* 0x0028800006247984 */ /* 0x000fe20000000c00 */
[-C--:B------:R-:W-:Y:S02]  /*eb70*/  ISETP.GE.OR P5, PT, R32, R2.reuse, P6 ;  /* 0x000000022000720c */ /* 0x080fe400037a6670 */
[-C--:B------:R-:W-:Y:S01]  /*eb80*/  ISETP.GE.OR P1, PT, R10, R2.reuse, P6 ;  /* 0x000000020a00720c */ /* 0x080fe20003726670 */
[----:B------:R-:W-:Y:S01]  /*eb90*/  LDS.128 R32, [R6+0x2080] ;  /* 0x0020800006207984 */ /* 0x000fe20000000c00 */
[C---:B------:R-:W-:Y:S02]  /*eba0*/  IADD3 R10, R3.reuse, 0x30, RZ ;  /* 0x00000030030a7810 */ /* 0x040fe40007ffe0ff */
[----:B------:R-:W-:Y:S01]  /*ebb0*/  IADD3 R3, R3, 0x70, RZ ;  /* 0x0000007003037810 */ /* 0x000fe20007ffe0ff */
[----:B------:R-:W-:Y:S01]  /*ebc0*/  LDS.128 R40, [R6+0x3080] ;  /* 0x0030800006287984 */ /* 0x000fe20000000c00 */
[----:B------:R-:W-:-:S02]  /*ebd0*/  ISETP.GE.OR P0, PT, R10, R2, P6 ;  /* 0x000000020a00720c */ /* 0x000fc40003706670 */
[C---:B------:R-:W-:Y:S01]  /*ebe0*/  @!P2 LEA R10, P4, R0.reuse, R8, 0x1 ;  /* 0x00000008000aa211 */ /* 0x040fe200078808ff */
[----:B------:R-:W-:Y:S03]  /*ebf0*/  SHFL.IDX PT, R48, R5, 0x5, 0x181f ;  /* 0x00b81f0005307f89 */ /* 0x000fe600000e0000 */
[C---:B---3--:R-:W-:Y:S01]  /*ec00*/  @!P2 LEA.HI.X R11, R0.reuse, R11, R53, 0x1, P4 ;  /* 0x0000000b000ba211 */ /* 0x048fe200020f0c35 */
[----:B------:R-:W2:Y:S01]  /*ec10*/  SHFL.IDX PT, R50, R5, 0x6, 0x181f ;  /* 0x00d81f0005327f89 */ /* 0x000ea200000e0000 */
[----:B------:R-:W-:-:S03]  /*ec20*/  @!P1 LEA R8, P4, R0, R14, 0x1 ;  /* 0x0000000e00089211 */ /* 0x000fc600078808ff */
[----:B------:R-:W-:Y:S01]  /*ec30*/  SHFL.IDX PT, R52, R4, 0x4, 0x181f ;  /* 0x00981f0004347f89 */ /* 0x000fe200000e0000 */
[C-C-:B----4-:R-:W-:Y:S02]  /*ec40*/  @!P1 LEA.HI.X R9, R0.reuse, R7, R53.reuse, 0x1, P4 ;  /* 0x0000000700099211 */ /* 0x150fe400020f0c35 */
[C---:B------:R-:W-:Y:S01]  /*ec50*/  @!P0 LEA R14, P4, R0.reuse, R15, 0x1 ;  /* 0x0000000f000e8211 */ /* 0x040fe200078808ff */
[----:B------:R-:W-:Y:S03]  /*ec60*/  SHFL.IDX PT, R51, R4, 0x5, 0x181f ;  /* 0x00b81f0004337f89 */ /* 0x000fe600000e0000 */
[----:B------:R-:W-:Y:S01]  /*ec70*/  @!P0 LEA.HI.X R15, R0, R44, R53, 0x1, P4 ;  /* 0x0000002c000f8211 */ /* 0x000fe200020f0c35 */
[----:B------:R-:W3:Y:S01]  /*ec80*/  SHFL.IDX PT, R7, R4, 0x6, 0x181f ;  /* 0x00d81f0004077f89 */ /* 0x000ee200000e0000 */
[----:B------:R-:W-:-:S03]  /*ec90*/  ISETP.GE.OR P4, PT, R45, R2, P6 ;  /* 0x000000022d00720c */ /* 0x000fc60003786670 */
[----:B------:R2:W4:Y:S04]  /*eca0*/  LDS.128 R44, [R6+0x3880] ;  /* 0x00388000062c7984 */ /* 0x0005280000000c00 */
[----:B------:R-:W-:Y:S01]  /*ecb0*/  @!P3 ST.E.128 [R12.64], R24 ;  /* 0x000000180c00b985 */ /* 0x000fe2000c101d0c */
[-C--:B------:R-:W-:Y:S02]  /*ecc0*/  ISETP.GE.OR P3, PT, R54, R2.reuse, P6 ;  /* 0x000000023600720c */ /* 0x080fe40003766670 */
[----:B------:R-:W-:Y:S01]  /*ecd0*/  ISETP.GE.OR P6, PT, R3, R2, P6 ;  /* 0x000000020300720c */ /* 0x000fe200037c6670 */
[----:B------:R4:W-:Y:S04]  /*ece0*/  @!P2 ST.E.128 [R10.64], R20 ;  /* 0x000000140a00a985 */ /* 0x0009e8000c101d0c */
[----:B------:R4:W-:Y:S04]  /*ecf0*/  @!P1 ST.E.128 [R8.64], R16 ;  /* 0x0000001008009985 */ /* 0x0009e8000c101d0c */
[----:B-1----:R1:W-:Y:S04]  /*ed00*/  @!P0 ST.E.128 [R14.64], R28 ;  /* 0x0000001c0e008985 */ /* 0x0023e8000c101d0c */
[----:B------:R-:W1:Y:S01]  /*ed10*/  SHFL.IDX PT, R5, R5, 0x7, 0x181f ;  /* 0x00f81f0005057f89 */ /* 0x000e6200000e0000 */
[----:B--2---:R-:W-:-:S03]  /*ed20*/  @!P3 LEA R6, P0, R0, R50, 0x1 ;  /* 0x000000320006b211 */ /* 0x004fc600078008ff */
[----:B------:R-:W2:Y:S01]  /*ed30*/  SHFL.IDX PT, R4, R4, 0x7, 0x181f ;  /* 0x00f81f0004047f89 */ /* 0x000ea200000e0000 */
[C-C-:B---3--:R-:W-:Y:S02]  /*ed40*/  @!P3 LEA.HI.X R7, R0.reuse, R7, R53.reuse, 0x1, P0 ;  /* 0x000000070007b211 */ /* 0x148fe400000f0c35 */
[C---:B----4-:R-:W-:Y:S02]  /*ed50*/  @!P5 LEA R10, P2, R0.reuse, R49, 0x1 ;  /* 0x00000031000ad211 */ /* 0x050fe400078408ff */
[C---:B------:R-:W-:Y:S02]  /*ed60*/  @!P4 LEA R8, P1, R0.reuse, R48, 0x1 ;  /* 0x000000300008c211 */ /* 0x040fe400078208ff */
[C-C-:B------:R-:W-:Y:S02]  /*ed70*/  @!P5 LEA.HI.X R11, R0.reuse, R52, R53.reuse, 0x1, P2 ;  /* 0x00000034000bd211 */ /* 0x140fe400010f0c35 */
[----:B------:R-:W-:-:S03]  /*ed80*/  @!P4 LEA.HI.X R9, R0, R51, R53, 0x1, P1 ;  /* 0x000000330009c211 */ /* 0x000fc600008f0c35 */
[----:B------:R3:W-:Y:S04]  /*ed90*/  @!P5 ST.E.128 [R10.64], R32 ;  /* 0x000000200a00d985 */ /* 0x0007e8000c101d0c */
[----:B------:R3:W-:Y:S04]  /*eda0*/  @!P4 ST.E.128 [R8.64], R36 ;  /* 0x000000240800c985 */ /* 0x0007e8000c101d0c */
[----:B------:R3:W-:Y:S01]  /*edb0*/  @!P3 ST.E.128 [R6.64], R40 ;  /* 0x000000280600b985 */ /* 0x0007e2000c101d0c */
[----:B------:R-:W-:Y:S05]  /*edc0*/  @P6 EXIT ;  /* 0x000000000000694d */ /* 0x000fea0003800000 */
[----:B-12---:R-:W-:-:S04]  /*edd0*/  LEA R2, P0, R0, R5, 0x1 ;  /* 0x0000000500027211 */ /* 0x006fc800078008ff */
[----:B------:R-:W-:-:S05]  /*ede0*/  LEA.HI.X R3, R0, R4, R53, 0x1, P0 ;  /* 0x0000000400037211 */ /* 0x000fca00000f0c35 */
[----:B------:R-:W-:Y:S01]  /*edf0*/  ST.E.128 [R2.64], R44 ;  /* 0x0000002c02007985 */ /* 0x000fe2000c101d0c */
[----:B------:R-:W-:Y:S05]  /*ee00*/  EXIT ;  /* 0x000000000000794d */ /* 0x000fea0003800000 */
.L_x_38:
[----:B------:R-:W-:Y:S02]  /*ee10*/  ULDC.64 UR4, c[0x0][0x500] ;  /* 0x0001400000047ab9 */ /* 0x000fe40000000a00 */
[----:B------:R-:W-:Y:S02]  /*ee20*/  UISETP.NE.U32.AND UP1, UPT, URZ, UR4, UPT ;  /* 0x000000043f00728c */ /* 0x000fe4000bf25070 */
[----:B------:R-:W-:Y:S02]  /*ee30*/  UMOV UR6, 0x4 ;  /* 0x0000000400067882 */ /* 0x000fe40000000000 */
[----:B------:R-:W-:-:S03]  /*ee40*/  UISETP.NE.AND.EX UP1, UPT, URZ, UR5, UPT, UP1 ;  /* 0x000000053f00728c */ /* 0x000fc6000bf25310 */
[----:B------:R-:W-:Y:S02]  /*ee50*/  ULDC.64 UR4, c[0x0][0x500] ;  /* 0x0001400000047ab9 */ /* 0x000fe40000000a00 */
[----:B------:R-:W-:Y:S01]  /*ee60*/  UIMAD.WIDE UR4, UR11, UR6, UR4 ;  /* 0x000000060b0472a5 */ /* 0x000fe2000f8e0204 */
[----:B------:R-:W-:-:S05]  /*ee70*/  PLOP3.LUT P1, PT, PT, PT, UP1, 0x80, 0x0 ;  /* 0x000000000000781c */ /* 0x000fca0003f2f018 */
[----:B------:R-:W-:Y:S01]  /*ee80*/  IMAD.U32 R4, RZ, RZ, UR4 ;  /* 0x00000004ff047e24 */ /* 0x000fe2000f8e00ff */
[----:B------:R-:W-:Y:S01]  /*ee90*/  MOV R5, UR5 ;  /* 0x0000000500057c02 */ /* 0x000fe20008000f00 */
[----:B------:R-:W-:-:S06]  /*eea0*/  ULDC.64 UR4, c[0x0][0x508] ;  /* 0x0001420000047ab9 */ /* 0x000fcc0000000a00 */
[----:B------:R-:W2:Y:S01]  /*eeb0*/  @P1 LDG.E R0, [R4.64] ;  /* 0x0000000c04001981 */ /* 0x000ea2000c1e1900 */
[----:B------:R-:W-:Y:S01]  /*eec0*/  UISETP.NE.U32.AND UP0, UPT, URZ, UR4, UPT ;  /* 0x000000043f00728c */ /* 0x000fe2000bf05070 */
[----:B------:R-:W-:-:S03]  /*eed0*/  IMAD.MOV.U32 R9, RZ, RZ, c[0x0][0x388] ;  /* 0x0000e200ff097624 */ /* 0x000fc600078e00ff */
[----:B------:R-:W-:-:S03]  /*eee0*/  UISETP.NE.AND.EX UP0, UPT, URZ, UR5, UPT, UP0 ;  /* 0x000000053f00728c */ /* 0x000fc6000bf05300 */
[----:B------:R-:W-:-:S03]  /*eef0*/  ULDC.64 UR4, c[0x0][0x508] ;  /* 0x0001420000047ab9 */ /* 0x000fc60000000a00 */
[----:B------:R-:W-:-:S05]  /*ef00*/  PLOP3.LUT P0, PT, PT, PT, UP0, 0x80, 0x0 ;  /* 0x000000000000781c */ /* 0x000fca0003f0f008 */
[----:B------:R-:W-:-:S06]  /*ef10*/  @UP0 UIMAD.WIDE UR4, UR11, UR6, UR4 ;  /* 0x000000060b0402a5 */ /* 0x000fcc000f8e0204 */
[----:B------:R-:W-:Y:S01]  /*ef20*/  MOV R2, UR4 ;  /* 0x0000000400027c02 */ /* 0x000fe20008000f00 */
[----:B------:R-:W-:-:S05]  /*ef30*/  IMAD.U32 R3, RZ, RZ, UR5 ;  /* 0x00000005ff037e24 */ /* 0x000fca000f8e00ff */
        /* <DEDUP_REMOVED lines=12> */
.L_x_40:
[----:B-1----:R-:W1:Y:S01]  /*f000*/  S2R R7, SR_TID.X ;  /* 0x0000000000077919 */ /* 0x002e620000002100 */
[----:B------:R-:W-:Y:S01]  /*f010*/  USHF.R.S32.HI UR6, URZ, 0x1f, UR11 ;  /* 0x0000001f3f067899 */ /* 0x000fe2000801140b */
[----:B------:R-:W-:Y:S01]  /*f020*/  BSSY B0, `(.L_x_41) ;  /* 0x0000029000007945 */ /* 0x000fe20003800000 */
[----:B------:R-:W-:-:S02]  /*f030*/  USEL UR11, UR11, URZ, !UP1 ;  /* 0x0000003f0b0b7287 */ /* 0x000fc4000c800000 */
[----:B------:R-:W-:Y:S01]  /*f040*/  USEL UR6, UR6, URZ, !UP1 ;  /* 0x0000003f06067287 */ /* 0x000fe2000c800000 */
[----:B-1----:R-:W-:-:S13]  /*f050*/  ISETP.GE.AND P0, PT, R7, 0x80, PT ;  /* 0x000000800700780c */ /* 0x002fda0003f06270 */
[----:B------:R-:W-:Y:S05]  /*f060*/  @P0 BRA `(.L_x_42) ;  /* 0x0000024000000947 */ /* 0x000fea0003800000 */
[----:B------:R-:W1:Y:S01]  /*f070*/  S2R R3, SR_CTAID.X ;  /* 0x0000000000037919 */ /* 0x000e620000002500 */
[----:B-----5:R-:W-:Y:S01]  /*f080*/  IMAD R0, R9, c[0x0][0x4e8], RZ ;  /* 0x00013a0009007a24 */ /* 0x020fe200078e02ff */
[----:B-1----:R-:W-:-:S04]  /*f090*/  LEA R3, R3, R7, 0x7 ;  /* 0x0000000703037211 */ /* 0x002fc800078e38ff */
[----:B------:R-:W-:-:S13]  /*f0a0*/  ISETP.GE.AND P0, PT, R3, R0, PT ;  /* 0x000000000300720c */ /* 0x000fda0003f06270 */
[----:B------:R-:W-:Y:S05]  /*f0b0*/  @P0 BRA `(.L_x_42) ;  /* 0x000001f000000947 */ /* 0x000fea0003800000 */
[----:B------:R-:W-:Y:S01]  /*f0c0*/  IMAD.MOV.U32 R0, RZ, RZ, c[0x0][0x4e8] ;  /* 0x00013a00ff007624 */ /* 0x000fe200078e00ff */
[----:B------:R-:W-:Y:S02]  /*f0d0*/  ULDC.64 UR4, c[0x0][0x490] ;  /* 0x0001240000047ab9 */ /* 0x000fe40000000a00 */
[----:B------:R-:W-:Y:S02]  /*f0e0*/  UIMAD UR7, UR8, UR4, URZ ;  /* 0x00000004080772a4 */ /* 0x000fe4000f8e023f */
[----:B------:R-:W-:Y:S01]  /*f0f0*/  ISETP.NE.AND P0, PT, R0, 0x1, PT ;  /* 0x000000010000780c */ /* 0x000fe20003f05270 */
[----:B------:R-:W-:Y:S01]  /*f100*/  UMOV UR16, UR14 ;  /* 0x0000000e00107c82 */ /* 0x000fe20008000000 */
[----:B------:R-:W-:Y:S01]  /*f110*/  IMAD.MOV.U32 R0, RZ, RZ, R3 ;  /* 0x000000ffff007224 */ /* 0x000fe200078e0003 */
[----:B------:R-:W-:Y:S02]  /*f120*/  UMOV UR17, UR15 ;  /* 0x0000000f00117c82 */ /* 0x000fe40008000000 */
[----:B------:R-:W-:-:S02]  /*f130*/  UIMAD.WIDE.U32 UR16, UR9, UR4, UR16 ;  /* 0x00000004091072a5 */ /* 0x000fc4000f8e0010 */
[----:B------:R-:W-:-:S03]  /*f140*/  UIMAD UR7, UR9, UR5, UR7 ;  /* 0x00000005090772a4 */ /* 0x000fc6000f8e0207 */
[----:B------:R-:W-:Y:S02]  /*f150*/  ULDC.64 UR4, c[0x0][0x498] ;  /* 0x0001260000047ab9 */ /* 0x000fe40000000a00 */
[----:B------:R-:W-:Y:S01]  /*f160*/  UIADD3 UR17, UR7, UR17, URZ ;  /* 0x0000001107117290 */ /* 0x000fe2000fffe03f */
[----:B------:R-:W-:Y:S01]  /*f170*/  @P0 IMAD.HI.U32 R2, R3, c[0x0][0x4ec], RZ ;  /* 0x00013b0003020a27 */ /* 0x000fe200078e00ff */
[----:B------:R-:W-:Y:S02]  /*f180*/  UIMAD UR7, UR6, UR4, URZ ;  /* 0x00000004060772a4 */ /* 0x000fe4000f8e023f */
[----:B------:R-:W-:Y:S02]  /*f190*/  UIMAD.WIDE.U32 UR16, UR11, UR4, UR16 ;  /* 0x000000040b1072a5 */ /* 0x000fe4000f8e0010 */
[----:B------:R-:W-:Y:S01]  /*f1a0*/  @P0 SHF.R.U32.HI R0, RZ, c[0x0][0x4f0], R2 ;  /* 0x00013c00ff000a19 */ /* 0x000fe20000011602 */
[----:B------:R-:W-:-:S03]  /*f1b0*/  UIMAD UR5, UR11, UR5, UR7 ;  /* 0x000000050b0572a4 */ /* 0x000fc6000f8e0207 */
[----:B------:R-:W-:-:S03]  /*f1c0*/  IADD3 R2, -R0, RZ, RZ ;  /* 0x000000ff00027210 */ /* 0x000fc60007ffe1ff */
[----:B------:R-:W-:Y:S02]  /*f1d0*/  IMAD.U32 R5, RZ, RZ, UR5 ;  /* 0x00000005ff057e24 */ /* 0x000fe4000f8e00ff */
[----:B------:R-:W-:Y:S01]  /*f1e0*/  IMAD R4, R2, c[0x0][0x4e8], R3 ;  /* 0x00013a0002047a24 */ /* 0x000fe200078e0203 */
[----:B------:R-:W-:Y:S02]  /*f1f0*/  SHF.R.S32.HI R3, RZ, 0x1f, R0 ;  /* 0x0000001fff037819 */ /* 0x000fe40000011400 */
[----:B------:R-:W-:Y:S02]  /*f200*/  IADD3 R2, P0, R0, UR16, RZ ;  /* 0x0000001000027c10 */ /* 0x000fe4000ff1e0ff */
[----:B------:R-:W-:Y:S02]  /*f210*/  SHF.R.S32.HI R0, RZ, 0x1f, R4 ;  /* 0x0000001fff007819 */ /* 0x000fe40000011404 */
[----:B------:R-:W-:-:S03]  /*f220*/  IADD3.X R3, R3, UR17, R5, P0, !PT ;  /* 0x0000001103037c10 */ /* 0x000fc600087fe405 */
[----:B------:R-:W-:Y:S02]  /*f230*/  IMAD R0, R0, c[0x0][0x488], RZ ;  /* 0x0001220000007a24 */ /* 0x000fe400078e02ff */
[----:B------:R-:W-:-:S04]  /*f240*/  IMAD.WIDE.U32 R2, R4, c[0x0][0x488], R2 ;  /* 0x0001220004027a25 */ /* 0x000fc800078e0002 */
[----:B------:R-:W-:Y:S01]  /*f250*/  IMAD R0, R4, c[0x0][0x48c], R0 ;  /* 0x0001230004007a24 */ /* 0x000fe200078e0200 */
[----:B------:R-:W-:-:S04]  /*f260*/  LEA R4, P0, R2, c[0x0][0x450], 0x2 ;  /* 0x0001140002047a11 */ /* 0x000fc800078010ff */
[----:B------:R-:W-:-:S04]  /*f270*/  IADD3 R0, R3, R0, RZ ;  /* 0x0000000003007210 */ /* 0x000fc80007ffe0ff */
[----:B------:R-:W-:Y:S01]  /*f280*/  LEA.HI.X R5, R2, c[0x0][0x454], R0, 0x2, P0 ;  /* 0x0001150002057a11 */ /* 0x000fe200000f1400 */
[----:B------:R-:W-:-:S05]  /*f290*/  IMAD.MOV.U32 R0, RZ, RZ, -0x800000 ;  /* 0xff800000ff007424 */ /* 0x000fca00078e00ff */
[----:B------:R1:W-:Y:S02]  /*f2a0*/  STG.E [R4.64], R0 ;  /* 0x0000000004007986 */ /* 0x0003e4000c10190c */
.L_x_42:
[----:B------:R-:W-:Y:S05]  /*f2b0*/  BSYNC B0 ;  /* 0x0000000000007941 */ /* 0x000fea0003800000 */
.L_x_41:
[----:B------:R-:W2:Y:S01]  /*f2c0*/  S2R R10, SR_CTAID.X ;  /* 0x00000000000a7919 */ /* 0x000ea20000002500 */
[----:B-1----:R-:W-:Y:S01]  /*f2d0*/  SHF.R.S32.HI R0, RZ, 0x1f, R7 ;  /* 0x0000001fff007819 */ /* 0x002fe20000011407 */
[----:B------:R-:W-:Y:S01]  /*f2e0*/  IMAD.MOV.U32 R3, RZ, RZ, c[0x0][0x4e8] ;  /* 0x00013a00ff037624 */ /* 0x000fe200078e00ff */
[----:B------:R-:W-:Y:S01]  /*f2f0*/  ULDC.64 UR4, c[0x0][0x3a0] ;  /* 0x0000e80000047ab9 */ /* 0x000fe20000000a00 */
[----:B-----5:R-:W-:Y:S01]  /*f300*/  IMAD R18, R9, c[0x0][0x4e8], RZ ;  /* 0x00013a0009127a24 */ /* 0x020fe200078e02ff */
[----:B------:R-:W-:Y:S01]  /*f310*/  LEA.HI R0, R0, R7, RZ, 0x3 ;  /* 0x0000000700007211 */ /* 0x000fe200078f18ff */
[----:B------:R-:W-:Y:S01]  /*f320*/  UIMAD UR7, UR15, UR4, URZ ;  /* 0x000000040f0772a4 */ /* 0x000fe2000f8e023f */
[----:B------:R-:W-:Y:S01]  /*f330*/  ISETP.NE.AND P0, PT, R3, 0x1, PT ;  /* 0x000000010300780c */ /* 0x000fe20003f05270 */
[----:B------:R-:W-:Y:S01]  /*f340*/  UIMAD.WIDE.U32 UR16, UR14, UR4, URZ ;  /* 0x000000040e1072a5 */ /* 0x000fe2000f8e003f */
[----:B------:R-:W-:Y:S01]  /*f350*/  LOP3.LUT R2, R0, 0xfffffff8, RZ, 0xc0, !PT ;  /* 0xfffffff800027812 */ /* 0x000fe200078ec0ff */
[----:B------:R-:W-:Y:S01]  /*f360*/  UIMAD UR7, UR14, UR5, UR7 ;  /* 0x000000050e0772a4 */ /* 0x000fe2000f8e0207 */
[----:B------:R-:W-:-:S02]  /*f370*/  SHF.R.S32.HI R8, RZ, 0x3, R0 ;  /* 0x00000003ff087819 */ /* 0x000fc40000011400 */
[----:B------:R-:W-:Y:S01]  /*f380*/  ULDC.64 UR4, c[0x0][0x3e8] ;  /* 0x0000fa0000047ab9 */ /* 0x000fe20000000a00 */
[----:B------:R-:W-:Y:S01]  /*f390*/  IMAD.IADD R7, R7, 0x1, -R2 ;  /* 0x0000000107077824 */ /* 0x000fe200078e0a02 */
[----:B------:R-:W-:Y:S02]  /*f3a0*/  UIADD3 UR17, UR17, UR7, URZ ;  /* 0x0000000711117290 */ /* 0x000fe4000fffe03f */
[----:B------:R-:W-:Y:S01]  /*f3b0*/  UIMAD UR7, UR8, UR4, URZ ;  /* 0x00000004080772a4 */ /* 0x000fe2000f8e023f */
[----:B------:R-:W-:Y:S01]  /*f3c0*/  IMAD R0, R7, 0x10, R8 ;  /* 0x0000001007007824 */ /* 0x000fe200078e0208 */
[----:B------:R-:W-:Y:S02]  /*f3d0*/  UIMAD.WIDE.U32 UR16, UR9, UR4, UR16 ;  /* 0x00000004091072a5 */ /* 0x000fe4000f8e0010 */
[----:B------:R-:W-:Y:S01]  /*f3e0*/  UIMAD UR7, UR9, UR5, UR7 ;  /* 0x00000005090772a4 */ /* 0x000fe2000f8e0207 */
[----:B--2---:R-:W-:Y:S02]  /*f3f0*/  IMAD R0, R10, 0x80, R0 ;  /* 0x000000800a007824 */ /* 0x004fe400078e0200 */
[----:B------:R-:W-:-:S02]  /*f400*/  ULDC.64 UR4, c[0x0][0x3f0] ;  /* 0x0000fc0000047ab9 */ /* 0x000fc40000000a00 */
[----:B------:R-:W-:Y:S01]  /*f410*/  UIMAD UR10, UR6, UR4, URZ ;  /* 0x00000004060a72a4 */ /* 0x000fe2000f8e023f */
[----:B------:R-:W-:Y:S01]  /*f420*/  @P0 IMAD.HI.U32 R2, R0, c[0x0][0x4ec], RZ ;  /* 0x00013b0000020a27 */ /* 0x000fe200078e00ff */
[----:B------:R-:W-:Y:S02]  /*f430*/  UIADD3 UR17, UR7, UR17, URZ ;  /* 0x0000001107117290 */ /* 0x000fe4000fffe03f */
[----:B------:R-:W-:Y:S01]  /*f440*/  UIMAD UR5, UR11, UR5, UR10 ;  /* 0x000000050b0572a4 */ /* 0x000fe2000f8e020a */
[----:B------:R-:W-:Y:S01]  /*f450*/  IMAD.MOV.U32 R4, RZ, RZ, R0 ;  /* 0x000000ffff047224 */ /* 0x000fe200078e0000 */
[----:B------:R-:W-:Y:S01]  /*f460*/  @P0 SHF.R.U32.HI R4, RZ, c[0x0][0x4f0], R2 ;  /* 0x00013c00ff040a19 */ /* 0x000fe20000011602 */
[----:B------:R-:W-:-:S03]  /*f470*/  UIMAD.WIDE.U32 UR16, UR11, UR4, UR16 ;  /* 0x000000040b1072a5 */ /* 0x000fc6000f8e0010 */
[--C-:B------:R-:W-:Y:S01]  /*f480*/  SHF.R.S32.HI R3, RZ, 0x1f, R4.reuse ;  /* 0x0000001fff037819 */ /* 0x100fe20000011404 */
[----:B------:R-:W-:Y:S01]  /*f490*/  IMAD.MOV R2, RZ, RZ, -R4 ;  /* 0x000000ffff027224 */ /* 0x000fe200078e0a04 */
[----:B------:R-:W-:-:S03]  /*f4a0*/  UIADD3 UR5, UR17, UR5, URZ ;  /* 0x0000000511057290 */ /* 0x000fc6000fffe03f */
[----:B------:R-:W-:Y:S02]  /*f4b0*/  IMAD R5, R2, c[0x0][0x4e8], R0 ;  /* 0x00013a0002057a24 */ /* 0x000fe400078e0200 */
[----:B------:R-:W-:Y:S02]  /*f4c0*/  IMAD R0, R3, c[0x0][0x3e0], RZ ;  /* 0x0000f80003007a24 */ /* 0x000fe400078e02ff */
[----:B------:R-:W-:Y:S02]  /*f4d0*/  IMAD.U32 R3, RZ, RZ, UR17 ;  /* 0x00000011ff037e24 */ /* 0x000fe4000f8e00ff */
[----:B------:R-:W-:Y:S02]  /*f4e0*/  IMAD.U32 R2, RZ, RZ, UR16 ;  /* 0x00000010ff027e24 */ /* 0x000fe4000f8e00ff */
[----:B------:R-:W-:Y:S02]  /*f4f0*/  IMAD.U32 R3, RZ, RZ, UR5 ;  /* 0x00000005ff037e24 */ /* 0x000fe4000f8e00ff */
[C---:B------:R-:W-:Y:S01]  /*f500*/  IMAD R6, R4.reuse, c[0x0][0x3e4], R0 ;  /* 0x0000f90004067a24 */ /* 0x040fe200078e0200 */
[----:B------:R-:W-:Y:S01]  /*f510*/  SHF.R.S32.HI R0, RZ, 0x1f, R5 ;  /* 0x0000001fff007819 */ /* 0x000fe20000011405 */
[----:B------:R-:W-:-:S04]  /*f520*/  IMAD.WIDE.U32 R2, R4, c[0x0][0x3e0], R2 ;  /* 0x0000f80004027a25 */ /* 0x000fc800078e0002 */
[----:B------:R-:W-:Y:S02]  /*f530*/  IMAD R0, R0, c[0x0][0x3d8], RZ ;  /* 0x0000f60000007a24 */ /* 0x000fe400078e02ff */
[----:B------:R-:W-:Y:S02]  /*f540*/  IMAD.IADD R3, R3, 0x1, R6 ;  /* 0x0000000103037824 */ /* 0x000fe400078e0206 */
[C---:B------:R-:W-:Y:S02]  /*f550*/  IMAD R0, R5.reuse, c[0x0][0x3dc], R0 ;  /* 0x0000f70005007a24 */ /* 0x040fe400078e0200 */
[----:B------:R-:W-:-:S04]  /*f560*/  IMAD.WIDE.U32 R2, R5, c[0x0][0x3d8], R2 ;  /* 0x0000f60005027a25 */ /* 0x000fc800078e0002 */
[----:B------:R-:W-:Y:S01]  /*f570*/  IMAD.IADD R3, R3, 0x1, R0 ;  /* 0x0000000103037824 */ /* 0x000fe200078e0200 */
[----:B------:R-:W-:Y:S01]  /*f580*/  LEA R4, P0, R2, c[0x0][0x380], 0x1 ;  /* 0x0000e00002047a11 */ /* 0x000fe200078008ff */
[----:B------:R-:W-:-:S03]  /*f590*/  IMAD.SHL.U32 R0, R7, 0x8, RZ ;  /* 0x0000000807007824 */ /* 0x000fc600078e00ff */
[----:B------:R-:W-:Y:S01]  /*f5a0*/  LEA.HI.X R3, R2, c[0x0][0x384], R3, 0x1, P0 ;  /* 0x0000e10002037a11 */ /* 0x000fe200000f0c03 */
[----:B------:R-:W1:Y:S01]  /*f5b0*/  SHFL.IDX PT, R6, R4, RZ, 0x181f ;  /* 0x00181fff04067589 */ /* 0x000e6200000e0000 */
[----:B------:R-:W-:Y:S01]  /*f5c0*/  IMAD R2, R10, 0x80, R8 ;  /* 0x000000800a027824 */ /* 0x000fe200078e0208 */
[----:B------:R-:W-:Y:S02]  /*f5d0*/  ISETP.GE.AND P0, PT, R0, c[0x0][0x3c8], PT ;  /* 0x0000f20000007a0c */ /* 0x000fe40003f06270 */
[----:B------:R-:W2:Y:S01]  /*f5e0*/  SHFL.IDX PT, R7, R3, RZ, 0x181f ;  /* 0x00181fff03077589 */ /* 0x000ea200000e0000 */
[----:B------:R-:W-:Y:S02]  /*f5f0*/  SHF.R.S32.HI R19, RZ, 0x1f, R0 ;  /* 0x0000001fff137819 */ /* 0x000fe40000011400 */
[C---:B------:R-:W-:Y:S01]  /*f600*/  ISETP.GE.OR P2, PT, R2.reuse, R18, P0 ;  /* 0x000000120200720c */ /* 0x040fe20000746670 */
[----:B------:R-:W3:Y:S01]  /*f610*/  SHFL.IDX PT, R5, R4, 0x1, 0x181f ;  /* 0x00381f0004057f89 */ /* 0x000ee200000e0000 */
[----:B------:R-:W-:-:S02]  /*f620*/  IADD3 R8, R2, 0x10, RZ ;  /* 0x0000001002087810 */ /* 0x000fc40007ffe0ff */
[----:B------:R-:W-:Y:S01]  /*f630*/  IADD3 R14, R2, 0x20, RZ ;  /* 0x00000020020e7810 */ /* 0x000fe20007ffe0ff */
[----:B------:R-:W4:Y:S01]  /*f640*/  SHFL.IDX PT, R9, R3, 0x1, 0x181f ;  /* 0x00381f0003097f89 */ /* 0x000f2200000e0000 */
[-C--:B------:R-:W-:Y:S02]  /*f650*/  ISETP.GE.OR P4, PT, R8, R18.reuse, P0 ;  /* 0x000000120800720c */ /* 0x080fe40000786670 */
[C---:B------:R-:W-:Y:S01]  /*f660*/  IADD3 R10, R2.reuse, 0x40, RZ ;  /* 0x00000040020a7810 */ /* 0x040fe20007ffe0ff */
[----:B------:R-:W3:Y:S01]  /*f670*/  SHFL.IDX PT, R8, R4, 0x2, 0x181f ;  /* 0x00581f0004087f89 */ /* 0x000ee200000e0000 */
[----:B------:R-:W-:Y:S02]  /*f680*/  IADD3 R13, R2, 0x30, RZ ;  /* 0x00000030020d7810 */ /* 0x000fe40007ffe0ff */
[-C--:B------:R-:W-:Y:S01]  /*f690*/  ISETP.GE.OR P3, PT, R14, R18.reuse, P0 ;  /* 0x000000120e00720c */ /* 0x080fe20000766670 */
[----:B------:R-:W3:Y:S01]  /*f6a0*/  SHFL.IDX PT, R12, R3, 0x2, 0x181f ;  /* 0x00581f00030c7f89 */ /* 0x000ee200000e0000 */
[----:B------:R-:W-:-:S02]  /*f6b0*/  ISETP.GE.OR P6, PT, R10, R18, P0 ;  /* 0x000000120a00720c */ /* 0x000fc400007c6670 */
[C---:B-1----:R-:W-:Y:S01]  /*f6c0*/  @!P2 LEA R6, P1, R0.reuse, R6, 0x1 ;  /* 0x000000060006a211 */ /* 0x042fe200078208ff */
[----:B------:R-:W-:Y:S03]  /*f6d0*/  SHFL.IDX PT, R11, R4, 0x3, 0x181f ;  /* 0x00781f00040b7f89 */ /* 0x000fe600000e0000 */
[----:B--2---:R-:W-:Y:S01]  /*f6e0*/  @!P2 LEA.HI.X R7, R0, R7, R19, 0x1, P1 ;  /* 0x000000070007a211 */ /* 0x004fe200008f0c13 */
[----:B------:R-:W-:Y:S01]  /*f6f0*/  SHFL.IDX PT, R14, R3, 0x3, 0x181f ;  /* 0x00781f00030e7f89 */ /* 0x000fe200000e0000 */
[----:B------:R-:W-:-:S03]  /*f700*/  ISETP.GE.OR P1, PT, R13, R18, P0 ;  /* 0x000000120d00720c */ /* 0x000fc60000726670 */
[----:B------:R3:W-:Y:S04]  /*f710*/  @!P2 ST.E.128 [R6.64], RZ ;  /* 0x000000ff0600a985 */ /* 0x0007e8000c101d0c */
[----:B------:R-:W1:Y:S04]  /*f720*/  SHFL.IDX PT, R10, R4, 0x4, 0x181f ;  /* 0x00981f00040a7f89 */ /* 0x000e6800000e0000 */
[----:B------:R-:W-:Y:S04]  /*f730*/  SHFL.IDX PT, R13, R4, 0x5, 0x181f ;  /* 0x00b81f00040d7f89 */ /* 0x000fe800000e0000 */
[----:B------:R-:W2:Y:S04]  /*f740*/  SHFL.IDX PT, R17, R3, 0x4, 0x181f ;  /* 0x00981f0003117f89 */ /* 0x000ea800000e0000 */
[----:B------:R-:W1:Y:S04]  /*f750*/  SHFL.IDX PT, R16, R3, 0x5, 0x181f ;  /* 0x00b81f0003107f89 */ /* 0x000e6800000e0000 */
[----:B------:R-:W-:Y:S04]  /*f760*/  SHFL.IDX PT, R15, R3, 0x6, 0x181f ;  /* 0x00d81f00030f7f89 */ /* 0x000fe800000e0000 */
[----:B------:R-:W-:Y:S01]  /*f770*/  SHFL.IDX PT, R3, R3, 0x7, 0x181f ;  /* 0x00f81f0003037f89 */ /* 0x000fe200000e0000 */
[----:B---3--:R-:W-:-:S02]  /*f780*/  @!P4 LEA R6, P2, R0, R5, 0x1 ;  /* 0x000000050006c211 */ /* 0x008fc400078408ff */
[----:B------:R-:W-:Y:S01]  /*f790*/  IADD3 R7, R2, 0x50, RZ ;  /* 0x0000005002077810 */ /* 0x000fe20007ffe0ff */
[----:B------:R-:W3:Y:S03]  /*f7a0*/  SHFL.IDX PT, R5, R4, 0x6, 0x181f ;  /* 0x00d81f0004057f89 */ /* 0x000ee600000e0000 */
[----:B------:R-:W-:Y:S01]  /*f7b0*/  ISETP.GE.OR P5, PT, R7, R18, P0 ;  /* 0x000000120700720c */ /* 0x000fe200007a6670 */
[----:B------:R-:W2:Y:S01]  /*f7c0*/  SHFL.IDX PT, R4, R4, 0x7, 0x181f ;  /* 0x00f81f0004047f89 */ /* 0x000ea200000e0000 */
[----:B----4-:R-:W-:Y:S02]  /*f7d0*/  @!P4 LEA.HI.X R7, R0, R9, R19, 0x1, P2 ;  /* 0x000000090007c211 */ /* 0x010fe400010f0c13 */
[----:B------:R-:W-:Y:S02]  /*f7e0*/  IADD3 R9, R2, 0x60, RZ ;  /* 0x0000006002097810 */ /* 0x000fe40007ffe0ff */
[----:B------:R-:W-:Y:S01]  /*f7f0*/  @!P3 LEA R8, P2, R0, R8, 0x1 ;  /* 0x000000080008b211 */ /* 0x000fe200078408ff */
[----:B------:R4:W-:Y:S01]  /*f800*/  @!P4 ST.E.128 [R6.64], RZ ;  /* 0x000000ff0600c985 */ /* 0x0009e2000c101d0c */
[----:B------:R-:W-:-:S02]  /*f810*/  ISETP.GE.OR P4, PT, R9, R18, P0 ;  /* 0x000000120900720c */ /* 0x000fc40000786670 */
[----:B------:R-:W-:Y:S02]  /*f820*/  @!P3 LEA.HI.X R9, R0, R12, R19, 0x1, P2 ;  /* 0x0000000c0009b211 */ /* 0x000fe400010f0c13 */
[----:B------:R-:W-:-:S03]  /*f830*/  IADD3 R2, R2, 0x70, RZ ;  /* 0x0000007002027810 */ /* 0x000fc60007ffe0ff */
[----:B------:R3:W-:Y:S01]  /*f840*/  @!P3 ST.E.128 [R8.64], RZ ;  /* 0x000000ff0800b985 */ /* 0x0007e2000c101d0c */
[----:B------:R-:W-:Y:S02]  /*f850*/  ISETP.GE.OR P0, PT, R2, R18, P0 ;  /* 0x000000120200720c */ /* 0x000fe40000706670 */
[C---:B-1----:R-:W-:Y:S02]  /*f860*/  @!P6 LEA R10, P3, R0.reuse, R10, 0x1 ;  /* 0x0000000a000ae211 */ /* 0x042fe400078608ff */
[C---:B----4-:R-:W-:Y:S02]  /*f870*/  @!P1 LEA R6, P2, R0.reuse, R11, 0x1 ;  /* 0x0000000b00069211 */ /* 0x050fe400078408ff */
[C-C-:B--2---:R-:W-:Y:S02]  /*f880*/  @!P6 LEA.HI.X R11, R0.reuse, R17, R19.reuse, 0x1, P3 ;  /* 0x00000011000be211 */ /* 0x144fe400018f0c13 */
[C---:B------:R-:W-:Y:S02]  /*f890*/  @!P1 LEA.HI.X R7, R0.reuse, R14, R19, 0x1, P2 ;  /* 0x0000000e00079211 */ /* 0x040fe400010f0c13 */
[----:B---3--:R-:W-:-:S03]  /*f8a0*/  @!P5 LEA R8, P2, R0, R13, 0x1 ;  /* 0x0000000d0008d211 */ /* 0x008fc600078408ff */
[----:B------:R1:W-:Y:S01]  /*f8b0*/  @!P1 ST.E.128 [R6.64], RZ ;  /* 0x000000ff06009985 */ /* 0x0003e2000c101d0c */
[----:B------:R-:W-:-:S03]  /*f8c0*/  @!P5 LEA.HI.X R9, R0, R16, R19, 0x1, P2 ;  /* 0x000000100009d211 */ /* 0x000fc600010f0c13 */
[----:B------:R2:W-:Y:S04]  /*f8d0*/  @!P6 ST.E.128 [R10.64], RZ ;  /* 0x000000ff0a00e985 */ /* 0x0005e8000c101d0c */
[----:B------:R2:W-:Y:S01]  /*f8e0*/  @!P5 ST.E.128 [R8.64], RZ ;  /* 0x000000ff0800d985 */ /* 0x0005e2000c101d0c */
[----:B-1----:R-:W-:-:S04]  /*f8f0*/  @!P4 LEA R6, P1, R0, R5, 0x1 ;  /* 0x000000050006c211 */ /* 0x002fc800078208ff */
[----:B------:R-:W-:-:S05]  /*f900*/  @!P4 LEA.HI.X R7, R0, R15, R19, 0x1, P1 ;  /* 0x0000000f0007c211 */ /* 0x000fca00008f0c13 */
[----:B------:R2:W-:Y:S01]  /*f910*/  @!P4 ST.E.128 [R6.64], RZ ;  /* 0x000000ff0600c985 */ /* 0x0005e2000c101d0c */
[----:B------:R-:W-:Y:S05]  /*f920*/  @P0 EXIT ;  /* 0x000000000000094d */ /* 0x000fea0003800000 */
[----:B------:R-:W-:-:S04]  /*f930*/  LEA R2, P0, R0, R4, 0x1 ;  /* 0x0000000400027211 */ /* 0x000fc800078008ff */
[----:B------:R-:W-:-:S05]  /*f940*/  LEA.HI.X R3, R0, R3, R19, 0x1, P0 ;  /* 0x0000000300037211 */ /* 0x000fca00000f0c13 */
[----:B------:R-:W-:Y:S01]  /*f950*/  ST.E.128 [R2.64], RZ ;  /* 0x000000ff02007985 */ /* 0x000fe2000c101d0c */
[----:B------:R-:W-:Y:S05]  /*f960*/  EXIT ;  /* 0x000000000000794d */ /* 0x000fea0003800000 */
.L_x_43:
        /* <DEDUP_REMOVED lines=9> */
.L_x_799:


//--------------------- .text._ZN7cutlass13device_kernelIN5flash19enable_sm80_to_sm89INS1_16FlashAttnFwdSm80INS1_25CollectiveMainloopFwdSm80ILi4ELi1ELb0EN4cute5tupleIJNS5_1CILi128EEENS7_ILi112EEENS7_ILi64EEEEEELi64ENS_10bfloat16_tEfNS_4arch4Sm80ELb0ELb0ELb1ELb1ELb1ELb1ELb1ELb0EEENS1_21CollectiveEpilogueFwdINS6_IJS8_SA_S9_EEENS6_IJNS7_ILi1EEESI_SI_EEESC_SE_Li128ELb1ELb1ELb0ELb0EEENS1_19SingleTileSchedulerILb1ELb0ELb1ELi128EEEEEEEEEvNT_6ParamsE --------------------------
	.section	.text._ZN7cutlass13device_kernelIN5flash19enable_sm80_to_sm89INS1_16FlashAttnFwdSm80INS1_25CollectiveMainloopFwdSm80ILi4ELi1ELb0EN4cute5tupleIJNS5_1CILi128EEENS7_ILi112EEENS7_ILi64EEEEEELi64ENS_10bfloat16_tEfNS_4arch4Sm80ELb0ELb0ELb1ELb1ELb1ELb1ELb1ELb0EEENS1_21CollectiveEpilogueFwdINS6_IJS8_SA_S9_EEENS6_IJNS7_ILi1EEESI_SI_EEESC_SE_Li128ELb1ELb1ELb0ELb0EEENS1_19SingleTileSchedulerILb1ELb0ELb1ELi128EEEEEEEEEvNT_6ParamsE,"ax",@progbits
	.sectioninfo	@"SHI_REGISTERS=255"
	.align	128
.text._ZN7cutlass13device_kernelIN5flash19enable_sm80_to_sm89INS1_16FlashAttnFwdSm80INS1_25CollectiveMainloopFwdSm80ILi4ELi1ELb0EN4cute5tupleIJNS5_1CILi128EEENS7_ILi112EEENS7_ILi64EEEEEELi64ENS_10bfloat16_tEfNS_4arch4Sm80ELb0ELb0ELb1ELb1ELb1ELb1ELb1ELb0EEENS1_21CollectiveEpilogueFwdINS6_IJS8_SA_S9_EEENS6_IJNS7_ILi1EEESI_SI_EEESC_SE_Li128ELb1ELb1ELb0ELb0EEENS1_19SingleTileSchedulerILb1ELb0ELb1ELi128EEEEEEEEEvNT_6ParamsE:
        .type           _ZN7cutlass13device_kernelIN5flash19enable_sm80_to_sm89INS1_16FlashAttnFwdSm80INS1_25CollectiveMainloopFwdSm80ILi4ELi1ELb0EN4cute5tupleIJNS5_1CILi128EEENS7_ILi112EEENS7_ILi64EEEEEELi64ENS_10bfloat16_tEfNS_4arch4Sm80ELb0ELb0ELb1ELb1ELb1ELb1ELb1ELb0EEENS1_21CollectiveEpilogueFwdINS6_IJS8_SA_S9_EEENS6_IJNS7_ILi1EEESI_SI_EEESC_SE_Li128ELb1ELb1ELb0ELb0EEENS1_19SingleTileSchedulerILb1ELb0ELb1ELi128EEEEEEEEEvNT_6ParamsE,@function
        .size           _ZN7cutlass13device_kernelIN5flash19enable_sm80_to_sm89INS1_16FlashAttnFwdSm80INS1_25CollectiveMainloopFwdSm80ILi4ELi1ELb0EN4cute5tupleIJNS5_1CILi128EEENS7_ILi112EEENS7_ILi64EEEEEELi64ENS_10bfloat16_tEfNS_4arch4Sm80ELb0ELb0ELb1ELb1ELb1ELb1ELb1ELb0EEENS1_21CollectiveEpilogueFwdINS6_IJS8_SA_S9_EEENS6_IJNS7_ILi1EEESI_SI_EEESC_SE_Li128ELb1ELb1ELb0ELb0EEENS1_19SingleTileSchedulerILb1ELb0ELb1ELi128EEEEEEEEEvNT_6ParamsE,(.L_x_800 - _ZN7cutlass13device_kernelIN5flash19enable_sm80_to_sm89INS1_16FlashAttnFwdSm80INS1_25CollectiveMainloopFwdSm80ILi4ELi1ELb0EN4cute5tupleIJNS5_1CILi128EEENS7_ILi112EEENS7_ILi64EEEEEELi64ENS_10bfloat16_tEfNS_4arch4Sm80ELb0ELb0ELb1ELb1ELb1ELb1ELb1ELb0EEENS1_21CollectiveEpilogueFwdINS6_IJS8_SA_S9_EEENS6_IJNS7_ILi1EEESI_SI_EEESC_SE_Li128ELb1ELb1ELb0ELb0EEENS1_19SingleTileSchedulerILb1ELb0ELb1ELi128EEEEEEEEEvNT_6ParamsE)
        .other          _ZN7cutlass13device_kernelIN5flash19enable_sm80_to_sm89INS1_16FlashAttnFwdSm80INS1_25CollectiveMainloopFwdSm80ILi4ELi1ELb0EN4cute5tupleIJNS5_1CILi128EEENS7_ILi112EEENS7_ILi64EEEEEELi64ENS_10bfloat16_tEfNS_4arch4Sm80ELb0ELb0ELb1ELb1ELb1ELb1ELb1ELb0EEENS1_21CollectiveEpilogueFwdINS6_IJS8_SA_S9_EEENS6_IJNS7_ILi1EEESI_SI_EEESC_SE_Li128ELb1ELb1ELb0ELb0EEENS1_19SingleTileSchedulerILb1ELb0ELb1ELi128EEEEEEEEEvNT_6ParamsE,@"STO_CUDA_ENTRY STV_DEFAULT"
_ZN7cutlass13device_kernelIN5flash19enable_sm80_to_sm89INS1_16FlashAttnFwdSm80INS1_25CollectiveMainloopFwdSm80ILi4ELi1ELb0EN4cute5tupleIJNS5_1CILi128EEENS7_ILi112EEENS7_ILi64EEEEEELi64ENS_10bfloat16_tEfNS_4arch4Sm80ELb0ELb0ELb1ELb1ELb1ELb1ELb1ELb0EEENS1_21CollectiveEpilogueFwdINS6_IJS8_SA_S9_EEENS6_IJNS7_ILi1EEESI_SI_EEESC_SE_Li128ELb1ELb1ELb0ELb0EEENS1_19SingleTileSchedulerILb1ELb0ELb1ELi128EEEEEEEEEvNT_6ParamsE:
        /* <DEDUP_REMOVED lines=12> */
[----:B------:R-:W-:Y:S05]  /*00c0*/  @!P0 BRA `(.L_x_44) ;  /* 0x000001c000008947 */ /* 0x000fea0003800000 */
[----:B---3--:R-:W-:-:S04]  /*00d0*/  ISETP.NE.U32.AND P0, PT, RZ, c[0x0][0x568], PT ;  /* 0x00015a00ff007a0c */ /* 0x008fc80003f05070 */
[----:B------:R-:W-:-:S13]  /*00e0*/  ISETP.NE.AND.EX P0, PT, RZ, c[0x0][0x56c], PT, P0 ;  /* 0x00015b00ff007a0c */ /* 0x000fda0003f05300 */
[----:B------:R-:W-:Y:S05]  /*00f0*/  @!P0 BRA `(.L_x_45) ;  /* 0x0000005000008947 */ /* 0x000fea0003800000 */
[----:B------:R-:W-:Y:S02]  /*0100*/  MOV R2, UR4 ;  /* 0x0000000400027c02 */ /* 0x000fe40008000f00 */
[----:B------:R-:W-:-:S05]  /*0110*/  MOV R3, UR5 ;  /* 0x0000000500037c02 */ /* 0x000fca0008000f00 */
[----:B------:R-:W2:Y:S02]  /*0120*/  LDG.E R0, [R2.64] ;  /* 0x0000001602007981 */ /* 0x000ea4000c1e1900 */
[----:B--2---:R1:W2:Y:S02]  /*0130*/  R2UR UR6, R0 ;  /* 0x00000000000673c2 */ /* 0x0042a400000e0000 */
[----:B-12---:R-:W-:Y:S05]  /*0140*/  BRA `(.L_x_46) ;  /* 0x000000e000007947 */ /* 0x006fea0003800000 */
.L_x_45:
        /* <DEDUP_REMOVED lines=13> */
.L_x_47:
[----:B------:R-:W-:Y:S02]  /*0220*/  ULDC UR6, c[0x0][0x54c] ;  /* 0x0001530000067ab9 */ /* 0x000fe40000000800 */
.L_x_46:
[----:B------:R-:W-:Y:S02]  /*0230*/  ULDC UR4, c[0x0][0x548] ;  /* 0x0001520000047ab9 */ /* 0x000fe40000000800 */
[----:B------:R-:W-:-:S02]  /*0240*/  USHF.L.U32 UR5, UR16, 0x7, URZ ;  /* 0x0000000710057899 */ /* 0x000fc4000800063f */
[----:B------:R-:W-:-:S04]  /*0250*/  UIMAD UR4, UR6, UR4, URZ ;  /* 0x00000004060472a4 */ /* 0x000fc8000f8e023f */
[----:B------:R-:W-:-:S04]  /*0260*/  UISETP.GE.AND UP0, UPT, UR5, UR4, UPT ;  /* 0x000000040500728c */ /* 0x000fc8000bf06270 */
[----:B------:R-:W-:Y:S01]  /*0270*/  USEL UR20, UR20, 0xffffffff, !UP0 ;  /* 0xffffffff14147887 */ /* 0x000fe2000c000000 */
[----:B------:R-:W-:Y:S05]  /*0280*/  BRA `(.L_x_48) ;  /* 0x000001b000007947 */ /* 0x000fea0003800000 */
.L_x_44:
        /* <DEDUP_REMOVED lines=8> */
.L_x_49:
        /* <DEDUP_REMOVED lines=13> */
.L_x_51:
[----:B------:R-:W-:Y:S02]  /*03e0*/  ULDC UR6, c[0x0][0x54c] ;  /* 0x0001530000067ab9 */ /* 0x000fe40000000800 */
.L_x_50:
[----:B------:R-:W-:Y:S02]  /*03f0*/  ULDC UR4, c[0x0][0x548] ;  /* 0x0001520000047ab9 */ /* 0x000fe40000000800 */
[----:B------:R-:W-:-:S02]  /*0400*/  USHF.L.U32 UR5, UR16, 0x7, URZ ;  /* 0x0000000710057899 */ /* 0x000fc4000800063f */
[----:B------:R-:W-:-:S04]  /*0410*/  UIMAD UR4, UR6, UR4, URZ ;  /* 0x00000004060472a4 */ /* 0x000fc8000f8e023f */
[----:B------:R-:W-:-:S04]  /*0420*/  UISETP.GE.AND UP0, UPT, UR5, UR4, UPT ;  /* 0x000000040500728c */ /* 0x000fc8000bf06270 */
[----:B------:R-:W-:-:S06]  /*0430*/  USEL UR20, UR20, 0xffffffff, !UP0 ;  /* 0xffffffff14147887 */ /* 0x000fcc000c000000 */
.L_x_48:
[----:B------:R-:W-:-:S13]  /*0440*/  ISETP.LE.AND P0, PT, RZ, UR20, PT ;  /* 0x00000014ff007c0c */ /* 0x000fda000bf03270 */
[----:B------:R-:W-:Y:S05]  /*0450*/  @!P0 EXIT ;  /* 0x000000000000894d */ /* 0x000fea0003800000 */
[----:B------:R-:W-:Y:S01]  /*0460*/  ULDC.64 UR4, c[0x0][0x360] ;  /* 0x0000d80000047ab9 */ /* 0x000fe20000000a00 */
[----:B------:R-:W-:Y:S01]  /*0470*/  ISETP.NE.U32.AND P3, PT, RZ, c[0x0][0x348], PT ;  /* 0x0000d200ff007a0c */ /* 0x000fe20003f65070 */
[----:B------:R-:W-:Y:S02]  /*0480*/  UISETP.NE.U32.AND UP0, UPT, URZ, UR4, UPT ;  /* 0x000000043f00728c */ /* 0x000fe4000bf05070 */
[----:B------:R-:W-:Y:S01]  /*0490*/  ULDC.64 UR6, c[0x0][0x370] ;  /* 0x0000dc0000067ab9 */ /* 0x000fe20000000a00 */
[----:B------:R-:W-:Y:S01]  /*04a0*/  ISETP.NE.AND.EX P3, PT, RZ, c[0x0][0x34c], PT, P3 ;  /* 0x0000d300ff007a0c */ /* 0x000fe20003f65330 */
[----:B------:R-:W-:Y:S02]  /*04b0*/  UISETP.NE.AND.EX UP0, UPT, URZ, UR5, UPT, UP0 ;  /* 0x000000053f00728c */ /* 0x000fe4000bf05300 */
[----:B------:R-:W-:Y:S02]  /*04c0*/  UISETP.NE.U32.AND UP1, UPT, URZ, UR6, UPT ;  /* 0x000000063f00728c */ /* 0x000fe4000bf25070 */
[----:B------:R-:W-:-:S02]  /*04d0*/  ULDC.64 UR4, c[0x0][0x360] ;  /* 0x0000d80000047ab9 */ /* 0x000fc40000000a00 */
[----:B------:R-:W-:Y:S01]  /*04e0*/  UISETP.NE.AND.EX UP1, UPT, URZ, UR7, UPT, UP1 ;  /* 0x000000073f00728c */ /* 0x000fe2000bf25310 */
[----:B------:R-:W-:Y:S01]  /*04f0*/  PLOP3.LUT P1, PT, PT, PT, UP0, 0x80, 0x0 ;  /* 0x000000000000781c */ /* 0x000fe20003f2f008 */
[----:B------:R-:W-:Y:S02]  /*0500*/  ULDC.64 UR8, c[0x0][0x370] ;  /* 0x0000dc0000087ab9 */ /* 0x000fe40000000a00 */
[----:B------:R-:W-:Y:S02]  /*0510*/  ULDC.64 UR6, c[0x0][0x348] ;  /* 0x0000d20000067ab9 */ /* 0x000fe40000000a00 */
[----:B------:R-:W-:Y:S01]  /*0520*/  @UP0 UIMAD.WIDE UR4, UR20, UR10, UR4 ;  /* 0x0000000a140402a5 */ /* 0x000fe2000f8e0204 */
[----:B------:R-:W-:Y:S01]  /*0530*/  PLOP3.LUT P2, PT, PT, PT, UP1, 0x80, 0x0 ;  /* 0x000000000000781c */ /* 0x000fe20003f4f018 */
[----:B------:R-:W-:-:S03]  /*0540*/  UIMAD.WIDE UR6, UR20, UR10, UR6 ;  /* 0x0000000a140672a5 */ /* 0x000fc6000f8e0206 */
[----:B------:R-:W-:Y:S01]  /*0550*/  @UP1 UIMAD.WIDE UR8, UR20, UR10, UR8 ;  /* 0x0000000a140812a5 */ /* 0x000fe2000f8e0208 */
[----:B------:R-:W-:Y:S01]  /*0560*/  IMAD.U32 R2, RZ, RZ, UR4 ;  /* 0x00000004ff027e24 */ /* 0x000fe2000f8e00ff */
[----:B------:R-:W-:Y:S01]  /*0570*/  MOV R3, UR5 ;  /* 0x0000000500037c02 */ /* 0x000fe20008000f00 */
[----:B------:R-:W-:Y:S01]  /*0580*/  ULDC.64 UR4, c[0x0][0x358] ;  /* 0x0000d60000047ab9 */ /* 0x000fe20000000a00 */
[----:B------:R-:W-:Y:S01]  /*0590*/  ISETP.NE.U32.AND P4, PT, RZ, c[0x0][0x350], PT ;  /* 0x0000d400ff007a0c */ /* 0x000fe20003f85070 */
[----:B------:R-:W-:Y:S01]  /*05a0*/  UISETP.NE.U32.AND UP1, UPT, URZ, UR4, UPT ;  /* 0x000000043f00728c */ /* 0x000fe2000bf25070 */
[----:B------:R-:W-:Y:S01]  /*05b0*/  IMAD.U32 R8, RZ, RZ, UR6 ;  /* 0x00000006ff087e24 */ /* 0x000fe2000f8e00ff */
[----:B------:R1:W2:Y:S01]  /*05c0*/  @P1 LDG.E R0, [R2.64] ;  /* 0x0000001602001981 */ /* 0x0002a2000c1e1900 */
[----:B------:R-:W-:Y:S01]  /*05d0*/  IMAD.U32 R9, RZ, RZ, UR7 ;  /* 0x00000007ff097e24 */ /* 0x000fe2000f8e00ff */
[----:B------:R-:W-:Y:S01]  /*05e0*/  UISETP.NE.AND.EX UP1, UPT, URZ, UR5, UPT, UP1 ;  /* 0x000000053f00728c */ /* 0x000fe2000bf25310 */
[----:B------:R-:W-:Y:S01]  /*05f0*/  ISETP.NE.AND.EX P4, PT, RZ, c[0x0][0x354], PT, P4 ;  /* 0x0000d500ff007a0c */ /* 0x000fe20003f85340 */
[----:B------:R-:W-:Y:S01]  /*0600*/  ULDC.64 UR6, c[0x0][0x350] ;  /* 0x0000d40000067ab9 */ /* 0x000fe20000000a00 */
[----:B------:R-:W-:Y:S01]  /*0610*/  IMAD.U32 R4, RZ, RZ, UR8 ;  /* 0x00000008ff047e24 */ /* 0x000fe2000f8e00ff */
[----:B------:R-:W-:Y:S01]  /*0620*/  ULDC.64 UR4, c[0x0][0x358] ;  /* 0x0000d60000047ab9 */ /* 0x000fe20000000a00 */
[----:B------:R-:W-:Y:S01]  /*0630*/  IMAD.U32 R5, RZ, RZ, UR9 ;  /* 0x00000009ff057e24 */ /* 0x000fe2000f8e00ff */
[----:B------:R-:W-:Y:S01]  /*0640*/  PLOP3.LUT P0, PT, PT, PT, UP1, 0x80, 0x0 ;  /* 0x000000000000781c */ /* 0x000fe20003f0f018 */
[----:B------:R-:W-:Y:S01]  /*0650*/  UIMAD.WIDE UR6, UR20, UR10, UR6 ;  /* 0x0000000a140672a5 */ /* 0x000fe2000f8e0206 */
[----:B------:R-:W3:Y:S01]  /*0660*/  @P3 LDG.E R6, [R8.64] ;  /* 0x0000001608063981 */ /* 0x000ee2000c1e1900 */
[----:B------:R-:W-:Y:S01]  /*0670*/  UIMAD.WIDE UR4, UR20, UR10, UR4 ;  /* 0x0000000a140472a5 */ /* 0x000fe2000f8e0204 */
[----:B------:R-:W-:Y:S01]  /*0680*/  MOV R27, RZ ;  /* 0x000000ff001b7202 */ /* 0x000fe20000000f00 */
[----:B------:R-:W-:Y:S01]  /*0690*/  IMAD.MOV.U32 R10, RZ, RZ, RZ ;  /* 0x000000ffff0a7224 */ /* 0x000fe200078e00ff */
[----:B------:R4:W3:Y:S03]  /*06a0*/  @P2 LDG.E R7, [R4.64] ;  /* 0x0000001604072981 */ /* 0x0008e6000c1e1900 */
[----:B-1----:R-:W-:Y:S01]  /*06b0*/  IMAD.U32 R2, RZ, RZ, UR4 ;  /* 0x00000004ff027e24 */ /* 0x002fe2000f8e00ff */
[----:B------:R-:W-:-:S05]  /*06c0*/  MOV R3, UR5 ;  /* 0x0000000500037c02 */ /* 0x000fca0008000f00 */
[----:B------:R1:W5:Y:S01]  /*06d0*/  @P0 LDG.E R10, [R2.64] ;  /* 0x00000016020a0981 */ /* 0x000362000c1e1900 */
[----:B----4-:R-:W-:Y:S01]  /*06e0*/  IMAD.U32 R4, RZ, RZ, UR6 ;  /* 0x00000006ff047e24 */ /* 0x010fe2000f8e00ff */
[----:B------:R-:W-:-:S05]  /*06f0*/  MOV R5, UR7 ;  /* 0x0000000700057c02 */ /* 0x000fca0008000f00 */
[----:B------:R1:W5:Y:S01]  /*0700*/  @P4 LDG.E R27, [R4.64] ;  /* 0x00000016041b4981 */ /* 0x000362000c1e1900 */
[----:B------:R-:W4:Y:S01]  /*0710*/  S2UR UR15, SR_CTAID.Y ;  /* 0x00000000000f79c3 */ /* 0x000f220000002600 */
[----:B------:R-:W-:Y:S02]  /*0720*/  UMOV UR17, URZ ;  /* 0x0000003f00117c82 */ /* 0x000fe40008000000 */
[----:B------:R-:W-:Y:S02]  /*0730*/  ULDC UR19, c[0x0][0x168] ;  /* 0x00005a0000137ab9 */ /* 0x000fe40000000800 */
[----:B------:R-:W-:Y:S02]  /*0740*/  UMOV UR18, URZ ;  /* 0x0000003f00127c82 */ /* 0x000fe40008000000 */
[----:B------:R-:W-:Y:S02]  /*0750*/  ULDC UR4, c[0x0][0x2ac] ;  /* 0x0000ab0000047ab9 */ /* 0x000fe40000000800 */
[----:B------:R-:W-:-:S02]  /*0760*/  ULDC UR21, c[0x0][0x1d0] ;  /* 0x0000740000157ab9 */ /* 0x000fc40000000800 */
[----:B------:R-:W-:-:S03]  /*0770*/  UIMAD UR21, UR4, UR21, URZ ;  /* 0x00000015041572a4 */ /* 0x000fc6000f8e023f */
[----:B------:R-:W-:Y:S02]  /*0780*/  ULDC UR4, c[0x0][0x228] ;  /* 0x00008a0000047ab9 */ /* 0x000fe40000000800 */
[----:B----4-:R-:W-:Y:S01]  /*0790*/  USHF.R.S32.HI UR14, URZ, 0x1f, UR15 ;  /* 0x0000001f3f0e7899 */ /* 0x010fe2000801140f */
[----:B--2---:R1:W2:Y:S08]  /*07a0*/  @P1 R2UR UR19, R0 ;  /* 0x00000000001313c2 */ /* 0x0042b000000e0000 */
[----:B---3--:R1:W3:Y:S08]  /*07b0*/  @P3 R2UR UR18, R6 ;  /* 0x00000000061233c2 */ /* 0x0082f000000e0000 */
[----:B------:R1:W4:Y:S01]  /*07c0*/  @P2 R2UR UR17, R7 ;  /* 0x00000000071123c2 */ /* 0x00032200000e0000 */
[----:B------:R-:W-:Y:S05]  /*07d0*/  @P1 BRA `(.L_x_52) ;  /* 0x0000006000001947 */ /* 0x000fea0003800000 */
[----:B------:R-:W-:Y:S05]  /*07e0*/  @!P3 BRA `(.L_x_52) ;  /* 0x000000500000b947 */ /* 0x000fea0003800000 */
[----:B-1--4-:R-:W4:Y:S04]  /*07f0*/  LDG.E R6, [R8.64] ;  /* 0x0000001608067981 */ /* 0x012f28000c1e1900 */
[----:B---3--:R-:W3:Y:S01]  /*0800*/  LDG.E R0, [R8.64+0x4] ;  /* 0x0000041608007981 */ /* 0x008ee2000c1e1900 */
[----:B--2-4-:R-:W1:Y:S08]  /*0810*/  R2UR UR19, R6 ;  /* 0x00000000061373c2 */ /* 0x014e7000000e0000 */
[----:B---3--:R-:W1:Y:S02]  /*0820*/  R2UR UR5, R0 ;  /* 0x00000000000573c2 */ /* 0x008e6400000e0000 */
[----:B-1----:R-:W-:-:S06]  /*0830*/  UIADD3 UR19, -UR19, UR5, URZ ;  /* 0x0000000513137290 */ /* 0x002fcc000fffe13f */
.L_x_52:
[----:B------:R-:W-:-:S04]  /*0840*/  ISETP.NE.U32.AND P1, PT, RZ, c[0x0][0x368], PT ;  /* 0x0000da00ff007a0c */ /* 0x000fc80003f25070 */
[----:B------:R-:W-:-:S13]  /*0850*/  ISETP.NE.AND.EX P1, PT, RZ, c[0x0][0x36c], PT, P1 ;  /* 0x0000db00ff007a0c */ /* 0x000fda0003f25310 */
[----:B------:R-:W-:Y:S05]  /*0860*/  @!P1 BRA `(.L_x_53) ;  /* 0x0000007000009947 */ /* 0x000fea0003800000 */
[----:B------:R-:W-:Y:S02]  /*0870*/  ULDC.64 UR6, c[0x0][0x368] ;  /* 0x0000da0000067ab9 */ /* 0x000fe40000000a00 */
[----:B------:R-:W-:-:S06]  /*0880*/  UIMAD.WIDE UR6, UR20, UR10, UR6 ;  /* 0x0000000a140672a5 */ /* 0x000fcc000f8e0206 */
[----:B-1----:R-:W-:Y:S02]  /*0890*/  MOV R4, UR6 ;  /* 0x0000000600047c02 */ /* 0x002fe40008000f00 */
[----:B------:R-:W-:-:S05]  /*08a0*/  MOV R5, UR7 ;  /* 0x0000000700057c02 */ /* 0x000fca0008000f00 */
[----:B----4-:R-:W4:Y:S02]  /*08b0*/  LDG.E R0, [R4.64] ;  /* 0x0000001604007981 */ /* 0x010f24000c1e1900 */
[----:B----4-:R1:W4:Y:S02]  /*08c0*/  R2UR UR21, R0 ;  /* 0x00000000001573c2 */ /* 0x01032400000e0000 */
[----:B-1--4-:R-:W-:Y:S05]  /*08d0*/  BRA `(.L_x_54) ;  /* 0x0000006000007947 */ /* 0x012fea0003800000 */
.L_x_53:
[----:B------:R-:W-:Y:S05]  /*08e0*/  @!P4 BRA `(.L_x_54) ;  /* 0x000000500000c947 */ /* 0x000fea0003800000 */
[----:B-1--4-:R1:W4:Y:S04]  /*08f0*/  LDG.E R0, [R4.64] ;  /* 0x0000001604007981 */ /* 0x012328000c1e1900 */
[----:B-1-3--:R-:W3:Y:S01]  /*0900*/  LDG.E R4, [R4.64+0x4] ;  /* 0x0000041604047981 */ /* 0x00aee2000c1e1900 */
[----:B----4-:R-:W1:Y:S08]  /*0910*/  R2UR UR21, R0 ;  /* 0x00000000001573c2 */ /* 0x010e7000000e0000 */
[----:B---3--:R-:W1:Y:S02]  /*0920*/  R2UR UR5, R4 ;  /* 0x00000000040573c2 */ /* 0x008e6400000e0000 */
[----:B-1----:R-:W-:-:S06]  /*0930*/  UIADD3 UR21, -UR21, UR5, URZ ;  /* 0x0000000515157290 */ /* 0x002fcc000fffe13f */
.L_x_54:
[----:B-1--4-:R1:W4:Y:S01]  /*0940*/  @P0 LDG.E R0, [R2.64] ;  /* 0x0000001602000981 */ /* 0x012322000c1e1900 */
[----:B------:R-:W-:-:S03]  /*0950*/  ULDC.64 UR6, c[0x0][0x378] ;  /* 0x0000de0000067ab9 */ /* 0x000fc60000000a00 */
[----:B-1-3--:R-:W3:Y:S01]  /*0960*/  @P0 LDG.E R2, [R2.64+0x4] ;  /* 0x0000041602020981 */ /* 0x00aee2000c1e1900 */
[----:B------:R-:W-:Y:S01]  /*0970*/  UISETP.NE.U32.AND UP0, UPT, URZ, UR6, UPT ;  /* 0x000000063f00728c */ /* 0x000fe2000bf05070 */
[----:B------:R-:W-:-:S03]  /*0980*/  IMAD.U32 R149, RZ, RZ, UR21 ;  /* 0x00000015ff957e24 */ /* 0x000fc6000f8e00ff */
[----:B------:R-:W-:-:S03]  /*0990*/  UISETP.NE.AND.EX UP0, UPT, URZ, UR7, UPT, UP0 ;  /* 0x000000073f00728c */ /* 0x000fc6000bf05300 */
[----:B------:R-:W-:-:S03]  /*09a0*/  ULDC.64 UR6, c[0x0][0x378] ;  /* 0x0000de0000067ab9 */ /* 0x000fc60000000a00 */
[----:B------:R-:W-:-:S05]  /*09b0*/  PLOP3.LUT P1, PT, PT, PT, UP0, 0x80, 0x0 ;  /* 0x000000000000781c */ /* 0x000fca0003f2f008 */
[----:B------:R-:W-:-:S06]  /*09c0*/  @UP0 UIMAD.WIDE UR6, UR20, UR10, UR6 ;  /* 0x0000000a140602a5 */ /* 0x000fcc000f8e0206 */
[----:B------:R-:W-:Y:S01]  /*09d0*/  IMAD.U32 R4, RZ, RZ, UR6 ;  /* 0x00000006ff047e24 */ /* 0x000fe2000f8e00ff */
[----:B------:R-:W-:-:S05]  /*09e0*/  MOV R5, UR7 ;  /* 0x0000000700057c02 */ /* 0x000fca0008000f00 */
[----:B------:R1:W5:Y:S01]  /*09f0*/  @P1 LDG.E R149, [R4.64] ;  /* 0x0000001604951981 */ /* 0x000362000c1e1900 */
[----:B------:R-:W-:Y:S02]  /*0a00*/  UIADD3 UR5, -UR17, UR21, URZ ;  /* 0x0000001511057290 */ /* 0x000fe4000fffe13f */
[----:B------:R-:W-:Y:S01]  /*0a10*/  UMOV UR24, URZ ;  /* 0x0000003f00187c82 */ /* 0x000fe20008000000 */
[----:B----4-:R-:W4:Y:S08]  /*0a20*/  @P0 R2UR UR6, R0 ;  /* 0x00000000000603c2 */ /* 0x010f3000000e0000 */
[----:B---3--:R-:W4:Y:S02]  /*0a30*/  @P0 R2UR UR7, R2 ;  /* 0x00000000020703c2 */ /* 0x008f2400000e0000 */
[----:B----4-:R-:W-:-:S02]  /*0a40*/  @UP1 UIADD3 UR4, -UR6, UR7, URZ ;  /* 0x0000000706041290 */ /* 0x010fc4000fffe13f */
[----:B------:R-:W-:Y:S02]  /*0a50*/  UIADD3 UR6, -UR5, URZ, URZ ;  /* 0x0000003f05067290 */ /* 0x000fe4000fffe13f */
[----:B------:R-:W-:Y:S02]  /*0a60*/  UIADD3 UR13, UR5, UR4, URZ ;  /* 0x00000004050d7290 */ /* 0x000fe4000fffe03f */
[----:B------:R-:W-:Y:S02]  /*0a70*/  UISETP.LT.AND UP0, UPT, URZ, UR6, UPT ;  /* 0x000000063f00728c */ /* 0x000fe4000bf01270 */
[----:B------:R-:W-:Y:S02]  /*0a80*/  UIADD3 UR25, UR13, 0x6f, URZ ;  /* 0x0000006f0d197890 */ /* 0x000fe4000fffe03f */
[----:B------:R-:W-:Y:S02]  /*0a90*/  USEL UR6, URZ, UR6, !UP0 ;  /* 0x000000063f067287 */ /* 0x000fe4000c000000 */
[----:B------:R-:W-:-:S07]  /*0aa0*/  UIMAD.WIDE UR24, UR25, -0x6db6db6d, UR24 ;  /* 0x92492493191878a5 */ /* 0x000fce000f8e0218 */
[----:B------:R-:W-:Y:S02]  /*0ab0*/  UMOV UR7, UR25 ;  /* 0x0000001900077c82 */ /* 0x000fe40008000000 */
[----:B------:R-:W-:-:S04]  /*0ac0*/  USHF.R.U32.HI UR12, URZ, 0x1f, UR7 ;  /* 0x0000001f3f0c7899 */ /* 0x000fc80008011607 */
[----:B------:R-:W-:Y:S02]  /*0ad0*/  ULEA.HI.SX32 UR12, UR7, UR12, 0x1a ;  /* 0x0000000c070c7291 */ /* 0x000fe4000f8fd23f */
[----:B------:R-:W-:Y:S02]  /*0ae0*/  USHF.R.U32.HI UR7, URZ, 0x4, UR6 ;  /* 0x000000043f077899 */ /* 0x000fe40008011606 */
[----:B------:R-:W-:-:S04]  /*0af0*/  UIMAD UR5, UR12, 0x70, -UR5 ;  /* 0x000000700c0578a4 */ /* 0x000fc8000f8e0a05 */
[----:B------:R-:W-:Y:S01]  /*0b00*/  MOV R0, UR7 ;  /* 0x0000000700007c02 */ /* 0x000fe20008000f00 */
[----:B------:R-:W-:-:S04]  /*0b10*/  UISETP.LT.AND UP0, UPT, UR5, UR4, UPT ;  /* 0x000000040500728c */ /* 0x000fc8000bf01270 */
[----:B------:R-:W-:Y:S01]  /*0b20*/  IMAD.WIDE.U32 R2, R0, 0x24924925, RZ ;  /* 0x2492492500027825 */ /* 0x000fe200078e00ff */
[----:B------:R-:W-:-:S03]  /*0b30*/  USEL UR5, UR5, UR4, UP0 ;  /* 0x0000000405057287 */ /* 0x000fc60008000000 */
[----:B------:R-:W3:Y:S01]  /*0b40*/  R2UR UR7, R3 ;  /* 0x00000000030773c2 */ /* 0x000ee200000e0000 */
[----:B------:R-:W-:-:S07]  /*0b50*/  UISETP.GT.AND UP0, UPT, UR5, UR6, UPT ;  /* 0x000000060500728c */ /* 0x000fce000bf04270 */
[----:B------:R1:W4:Y:S04]  /*0b60*/  R2UR UR6, R2 ;  /* 0x00000000020673c2 */ /* 0x00032800000e0000 */
[----:B------:R-:W-:Y:S02]  /*0b70*/  @UP0 UIADD3 UR25, UR5, 0x6f, URZ ;  /* 0x0000006f05190890 */ /* 0x000fe4000fffe03f */
[----:B------:R-:W-:Y:S02]  /*0b80*/  @UP0 UMOV UR24, URZ ;  /* 0x0000003f00180c82 */ /* 0x000fe40008000000 */
[----:B------:R-:W-:-:S04]  /*0b90*/  @UP0 UIMAD.WIDE UR8, UR25, -0x6db6db6d, UR24 ;  /* 0x92492493190808a5 */ /* 0x000fc8000f8e0218 */
[----:B----4-:R-:W-:Y:S02]  /*0ba0*/  @UP0 USHF.R.U32.HI UR6, URZ, 0x1f, UR9 ;  /* 0x0000001f3f060899 */ /* 0x010fe40008011609 */
[----:B---3--:R-:W-:Y:S02]  /*0bb0*/  UMOV UR5, UR7 ;  /* 0x0000000700057c82 */ /* 0x008fe40008000000 */
[----:B------:R-:W-:-:S04]  /*0bc0*/  @UP0 ULEA.HI.SX32 UR5, UR9, UR6, 0x1a ;  /* 0x0000000609050291 */ /* 0x000fc8000f8fd23f */
[----:B------:R-:W-:-:S06]  /*0bd0*/  UISETP.GT.AND UP0, UPT, UR5, UR7, UPT ;  /* 0x000000070500728c */ /* 0x000fcc000bf04270 */
[----:B------:R-:W-:-:S13]  /*0be0*/  PLOP3.LUT P0, PT, PT, PT, UP0, 0x80, 0x0 ;  /* 0x000000000000781c */ /* 0x000fda0003f0f008 */
[----:B-1----:R-:W-:Y:S05]  /*0bf0*/  @!P0 BRA `(.L_x_55) ;  /* 0x0000761000008947 */ /* 0x002fea0003800000 */
[----:B------:R-:W-:Y:S02]  /*0c00*/  ULDC.64 UR8, c[0x0][0x340] ;  /* 0x0000d00000087ab9 */ /* 0x000fe40000000a00 */
[----:B------:R-:W-:-:S04]  /*0c10*/  UISETP.NE.U32.AND UP0, UPT, URZ, UR8, UPT ;  /* 0x000000083f00728c */ /* 0x000fc8000bf05070 */
[----:B------:R-:W-:-:S03]  /*0c20*/  UISETP.NE.AND.EX UP0, UPT, URZ, UR9, UPT, UP0 ;  /* 0x000000093f00728c */ /* 0x000fc6000bf05300 */
[----:B------:R-:W-:-:S03]  /*0c30*/  ULDC.64 UR8, c[0x0][0x340] ;  /* 0x0000d00000087ab9 */ /* 0x000fc60000000a00 */
[----:B------:R-:W-:-:S05]  /*0c40*/  PLOP3.LUT P5, PT, PT, PT, UP0, 0x80, 0x0 ;  /* 0x000000000000781c */ /* 0x000fca0003faf008 */
[----:B------:R-:W-:Y:S01]  /*0c50*/  @UP0 UIMAD.WIDE UR8, UR20, UR10, UR8 ;  /* 0x0000000a140802a5 */ /* 0x000fe2000f8e0208 */
[----:B------:R-:W-:Y:S01]  /*0c60*/  SHF.R.S32.HI R28, RZ, 0x1f, R194 ;  /* 0x0000001fff1c7819 */ /* 0x000fe200000114c2 */
[----:B------:R-:W-:Y:S02]  /*0c70*/  UIADD3 UR6, UR5, -0x1, URZ ;  /* 0xffffffff05067890 */ /* 0x000fe4000fffe03f */
[----:B------:R-:W-:Y:S02]  /*0c80*/  ULDC.64 UR10, c[0x0][0x238] ;  /* 0x00008e00000a7ab9 */ /* 0x000fe40000000a00 */
[----:B------:R-:W-:Y:S02]  /*0c90*/  IMAD.U32 R2, RZ, RZ, UR8 ;  /* 0x00000008ff027e24 */ /* 0x000fe4000f8e00ff */
[----:B------:R-:W-:Y:S01]  /*0ca0*/  IMAD.U32 R3, RZ, RZ, UR9 ;  /* 0x00000009ff037e24 */ /* 0x000fe2000f8e00ff */
[----:B------:R-:W-:Y:S01]  /*0cb0*/  LEA.HI R0, R28, R194, RZ, 0x3 ;  /* 0x000000c21c007211 */ /* 0x000fe200078f18ff */
[----:B------:R-:W-:-:S03]  /*0cc0*/  ULDC.64 UR8, c[0x0][0x240] ;  /* 0x0000900000087ab9 */ /* 0x000fc60000000a00 */
[----:B------:R-:W-:Y:S01]  /*0cd0*/  SHF.R.S32.HI R8, RZ, 0x3, R0 ;  /* 0x00000003ff087819 */ /* 0x000fe20000011400 */
[----:B------:R1:W3:Y:S01]  /*0ce0*/  @P5 LDG.E R17, [R2.64] ;  /* 0x0000001602115981 */ /* 0x0002e2000c1e1900 */
[----:B------:R-:W-:Y:S01]  /*0cf0*/  LOP3.LUT R0, R0, 0x1ffffff8, RZ, 0xc0, !PT ;  /* 0x1ffffff800007812 */ /* 0x000fe200078ec0ff */
[----:B------:R-:W-:Y:S01]  /*0d00*/  UMOV UR5, 0x70 ;  /* 0x0000007000057882 */ /* 0x000fe20000000000 */
[C---:B-----5:R-:W-:Y:S01]  /*0d10*/  IADD3 R128, P0, R8.reuse, R10, RZ ;  /* 0x0000000a08807210 */ /* 0x060fe20007f1e0ff */
[----:B------:R-:W-:Y:S01]  /*0d20*/  UIMAD UR8, UR14, UR8, URZ ;  /* 0x000000080e0872a4 */ /* 0x000fe2000f8e023f */
[----:B------:R-:W-:Y:S01]  /*0d30*/  IADD3 R132, -R8, UR4, RZ ;  /* 0x0000000408847c10 */ /* 0x000fe2000fffe1ff */
[----:B------:R-:W-:Y:S01]  /*0d40*/  IMAD.IADD R0, R194, 0x1, -R0 ;  /* 0x00000001c2007824 */ /* 0x000fe200078e0a00 */
[----:B------:R-:W-:Y:S01]  /*0d50*/  UIMAD.WIDE.U32 UR24, UR5, UR10, URZ ;  /* 0x0000000a051872a5 */ /* 0x000fe2000f8e003f */
[----:B------:R-:W-:Y:S01]  /*0d60*/  IMAD.MOV.U32 R150, RZ, RZ, c[0x0][0x238] ;  /* 0x00008e00ff967624 */ /* 0x000fe200078e00ff */
[----:B------:R-:W-:Y:S01]  /*0d70*/  USHF.R.S32.HI UR10, URZ, 0x1f, UR20 ;  /* 0x0000001f3f0a7899 */ /* 0x000fe20008011414 */
[----:B------:R-:W-:Y:S01]  /*0d80*/  IMAD.SHL.U32 R4, R0, 0x8, RZ ;  /* 0x0000000800047824 */ /* 0x000fe200078e00ff */
[----:B------:R-:W-:Y:S01]  /*0d90*/  UIMAD UR28, UR15, UR9, UR8 ;  /* 0x000000090f1c72a4 */ /* 0x000fe2000f8e0208 */
[----:B------:R-:W-:Y:S01]  /*0da0*/  IMAD.MOV.U32 R29, RZ, RZ, c[0x0][0x23c] ;  /* 0x00008f00ff1d7624 */ /* 0x000fe200078e00ff */
[----:B------:R-:W-:Y:S01]  /*0db0*/  USEL UR27, UR20, URZ, !UP1 ;  /* 0x0000003f141b7287 */ /* 0x000fe2000c800000 */
[----:B------:R-:W-:Y:S01]  /*0dc0*/  IMAD.U32 R6, RZ, RZ, UR24 ;  /* 0x00000018ff067e24 */ /* 0x000fe2000f8e00ff */
[----:B------:R-:W-:Y:S01]  /*0dd0*/  SHF.R.S32.HI R5, RZ, 0x1f, R4 ;  /* 0x0000001fff057819 */ /* 0x000fe20000011404 */
[----:B------:R-:W-:Y:S01]  /*0de0*/  USEL UR26, UR10, URZ, !UP1 ;  /* 0x0000003f0a1a7287 */ /* 0x000fe2000c800000 */
[----:B------:R-:W-:Y:S01]  /*0df0*/  IMAD.WIDE.U32 R12, R150, 0x20, RZ ;  /* 0x00000020960c7825 */ /* 0x000fe200078e00ff */
[----:B------:R-:W-:Y:S01]  /*0e00*/  ULDC.64 UR8, c[0x0][0x248] ;  /* 0x0000920000087ab9 */ /* 0x000fe20000000a00 */
[----:B------:R-:W-:Y:S01]  /*0e10*/  LEA.HI R91, R28, R194, RZ, 0x6 ;  /* 0x000000c21c5b7211 */ /* 0x000fe200078f30ff */
[----:B------:R-:W-:Y:S01]  /*0e20*/  UIMAD UR8, UR26, UR8, URZ ;  /* 0x000000081a0872a4 */ /* 0x000fe2000f8e023f */
[----:B------:R-:W-:Y:S01]  /*0e30*/  IMAD.U32 R96, RZ, RZ, UR27 ;  /* 0x0000001bff607e24 */ /* 0x000fe2000f8e00ff */
[----:B------:R-:W-:Y:S01]  /*0e40*/  UIMAD UR11, UR5, UR11, URZ ;  /* 0x0000000b050b72a4 */ /* 0x000fe2000f8e023f */
[----:B------:R-:W-:Y:S01]  /*0e50*/  IMAD.MOV.U32 R146, RZ, RZ, R6 ;  /* 0x000000ffff927224 */ /* 0x000fe200078e0006 */
[----:B------:R-:W-:Y:S01]  /*0e60*/  UIMAD UR8, UR27, UR9, UR8 ;  /* 0x000000091b0872a4 */ /* 0x000fe2000f8e0208 */
[----:B-1----:R-:W-:Y:S01]  /*0e70*/  SHF.R.S32.HI R2, RZ, 0x1f, R10 ;  /* 0x0000001fff027819 */ /* 0x002fe2000001140a */
[----:B------:R-:W-:Y:S01]  /*0e80*/  UIADD3 UR11, UR25, UR11, URZ ;  /* 0x0000000b190b7290 */ /* 0x000fe2000fffe03f */
[----:B------:R-:W-:Y:S01]  /*0e90*/  IMAD.U32 R7, RZ, RZ, UR25 ;  /* 0x00000019ff077e24 */ /* 0x000fe2000f8e00ff */
[----:B------:R-:W-:Y:S01]  /*0ea0*/  ISETP.GE.AND P6, PT, R4, c[0x0][0x1d4], PT ;  /* 0x0000750004007a0c */ /* 0x000fe20003fc6270 */
[----:B------:R-:W-:Y:S01]  /*0eb0*/  IMAD.SHL.U32 R11, R29, 0x20, RZ ;  /* 0x000000201d0b7824 */ /* 0x000fe200078e00ff */
[----:B------:R-:W-:Y:S01]  /*0ec0*/  LEA.HI.X.SX32 R129, R8, R2, 0x1, P0 ;  /* 0x0000000208817211 */ /* 0x000fe200000f0eff */
[----:B------:R-:W-:Y:S01]  /*0ed0*/  IMAD.WIDE.U32 R2, R128, c[0x0][0x238], R4 ;  /* 0x00008e0080027a25 */ /* 0x000fe200078e0004 */
[----:B------:R-:W-:Y:S01]  /*0ee0*/  UIMAD UR9, UR11, UR6, URZ ;  /* 0x000000060b0972a4 */ /* 0x000fe2000f8e023f */
[----:B------:R-:W-:-:S02]  /*0ef0*/  LEA.HI R26, R28, R194, RZ, 0x2 ;  /* 0x000000c21c1a7211 */ /* 0x000fc400078f10ff */
[----:B------:R-:W-:Y:S01]  /*0f00*/  IMAD R0, R129, c[0x0][0x238], RZ ;  /* 0x00008e0081007a24 */ /* 0x000fe200078e02ff */
[----:B------:R-:W-:Y:S01]  /*0f10*/  IADD3 R147, R27, UR21, RZ ;  /* 0x000000151b937c10 */ /* 0x000fe2000fffe0ff */
[----:B------:R-:W-:Y:S01]  /*0f20*/  IMAD.SHL.U32 R91, R91, 0x8, RZ ;  /* 0x000000085b5b7824 */ /* 0x000fe200078e00ff */
[----:B------:R-:W-:Y:S01]  /*0f30*/  SHF.R.S32.HI R35, RZ, 0x2, R26 ;  /* 0x00000002ff237819 */ /* 0x000fe2000001141a */
[----:B------:R-:W-:Y:S01]  /*0f40*/  IMAD R0, R128, c[0x0][0x23c], R0 ;  /* 0x00008f0080007a24 */ /* 0x000fe200078e0200 */
[----:B------:R-:W-:Y:S01]  /*0f50*/  ULDC UR21, c[0x0][0x294] ;  /* 0x0000a50000157ab9 */ /* 0x000fe20000000800 */
[----:B------:R-:W-:Y:S01]  /*0f60*/  IMAD.MOV.U32 R154, RZ, RZ, 0x6 ;  /* 0x00000006ff9a7424 */ /* 0x000fe200078e00ff */
[----:B------:R-:W-:Y:S01]  /*0f70*/  IADD3 R158, R35, 0x40, RZ ;  /* 0x00000040239e7810 */ /* 0x000fe20007ffe0ff */
[----:B------:R-:W-:Y:S01]  /*0f80*/  IMAD.IADD R3, R3, 0x1, R0 ;  /* 0x0000000103037824 */ /* 0x000fe200078e0200 */
[C---:B------:R-:W-:Y:S01]  /*0f90*/  IADD3 R159, R35.reuse, 0x20, RZ ;  /* 0x00000020239f7810 */ /* 0x040fe20007ffe0ff */
[----:B------:R-:W-:Y:S01]  /*0fa0*/  IMAD.U32 R0, RZ, RZ, UR15 ;  /* 0x0000000fff007e24 */ /* 0x000fe2000f8e00ff */
[----:B------:R-:W-:Y:S01]  /*0fb0*/  IADD3 R157, R35, 0x60, RZ ;  /* 0x00000060239d7810 */ /* 0x000fe20007ffe0ff */
[----:B------:R-:W-:Y:S01]  /*0fc0*/  IMAD.MOV.U32 R156, RZ, RZ, 0x5 ;  /* 0x00000005ff9c7424 */ /* 0x000fe200078e00ff */
[----:B------:R-:W-:Y:S01]  /*0fd0*/  UIMAD UR21, UR5, UR21, URZ ;  /* 0x00000015051572a4 */ /* 0x000fe2000f8e023f */
[----:B------:R-:W-:Y:S01]  /*0fe0*/  IMAD.WIDE.U32 R2, R0, c[0x0][0x240], R2 ;  /* 0x0000900000027a25 */ /* 0x000fe200078e0002 */
[----:B------:R-:W-:-:S03]  /*0ff0*/  P2R R122, PR, RZ, 0x40 ;  /* 0x00000040ff7a7803 */ /* 0x000fc60000000000 */
[----:B------:R-:W-:Y:S01]  /*1000*/  IMAD.U32 R0, RZ, RZ, UR6 ;  /* 0x00000006ff007e24 */ /* 0x000fe2000f8e00ff */
[----:B------:R-:W-:Y:S01]  /*1010*/  IADD3 R3, R3, UR28, RZ ;  /* 0x0000001c03037c10 */ /* 0x000fe2000fffe0ff */
[----:B------:R-:W-:Y:S01]  /*1020*/  USHF.R.S32.HI UR28, URZ, 0x1f, UR6 ;  /* 0x0000001f3f1c7899 */ /* 0x000fe20008011406 */
[----:B------:R-:W-:Y:S02]  /*1030*/  IMAD.SHL.U32 R151, R150, 0x20, RZ ;  /* 0x0000002096977824 */ /* 0x000fe400078e00ff */
[----:B------:R-:W-:Y:S01]  /*1040*/  IMAD R10, R0, -0x70, R132 ;  /* 0xffffff90000a7824 */ /* 0x000fe200078e0284 */
[----:B------:R-:W-:Y:S01]  /*1050*/  UIMAD UR9, UR28, UR24, UR9 ;  /* 0x000000181c0972a4 */ /* 0x000fe2000f8e0209 */
[----:B------:R-:W-:-:S03]  /*1060*/  IMAD.WIDE.U32 R130, R96, c[0x0][0x248], R2 ;  /* 0x0000920060827a25 */ /* 0x000fc600078e0002 */
[----:B------:R-:W-:Y:S01]  /*1070*/  ISETP.GE.AND P0, PT, R10, 0x11, PT ;  /* 0x000000110a00780c */ /* 0x000fe20003f06270 */
[----:B------:R-:W-:Y:S01]  /*1080*/  IMAD.SHL.U32 R0, R8, 0x40, RZ ;  /* 0x0000004008007824 */ /* 0x000fe200078e00ff */
[----:B------:R-:W-:Y:S01]  /*1090*/  ISETP.GE.AND P4, PT, R10, 0x21, PT ;  /* 0x000000210a00780c */ /* 0x000fe20003f86270 */
[----:B------:R-:W-:Y:S01]  /*10a0*/  IMAD.MOV.U32 R126, RZ, RZ, R130 ;  /* 0x000000ffff7e7224 */ /* 0x000fe200078e0082 */
[----:B------:R-:W-:Y:S01]  /*10b0*/  IADD3 R127, R131, UR8, RZ ;  /* 0x00000008837f7c10 */ /* 0x000fe2000fffe0ff */
[----:B------:R-:W-:Y:S01]  /*10c0*/  IMAD.MOV.U32 R176, RZ, RZ, c[0x0][0x2b8] ;  /* 0x0000ae00ffb07624 */ /* 0x000fe200078e00ff */
[----:B------:R-:W-:Y:S01]  /*10d0*/  LOP3.LUT R0, R0, 0x1c0, RZ, 0xc0, !PT ;  /* 0x000001c000007812 */ /* 0x000fe200078ec0ff */
[----:B------:R-:W-:Y:S01]  /*10e0*/  IMAD.MOV.U32 R175, RZ, RZ, c[0x0][0x27c] ;  /* 0x00009f00ffaf7624 */ /* 0x000fe200078e00ff */
[----:B------:R-:W-:Y:S01]  /*10f0*/  ISETP.GE.AND P1, PT, R10, 0x1, PT ;  /* 0x000000010a00780c */ /* 0x000fe20003f26270 */
[----:B------:R-:W-:Y:S01]  /*1100*/  IMAD.WIDE.U32 R2, R146, UR6, R126 ;  /* 0x0000000692027c25 */ /* 0x000fe2000f8e007e */
[----:B------:R-:W-:-:S02]  /*1110*/  LOP3.LUT R7, R0, 0x38, R4, 0xf8, !PT ;  /* 0x0000003800077812 */ /* 0x000fc400078ef804 */
[----:B------:R-:W-:Y:S01]  /*1120*/  SHF.R.U32.HI R6, RZ, 0x3, R0 ;  /* 0x00000003ff067819 */ /* 0x000fe20000011600 */
[----:B------:R-:W-:Y:S01]  /*1130*/  IMAD.MOV.U32 R152, RZ, RZ, c[0x0][0x27c] ;  /* 0x00009f00ff987624 */ /* 0x000fe200078e00ff */
[----:B------:R-:W-:Y:S01]  /*1140*/  IADD3 R3, R3, UR9, RZ ;  /* 0x0000000903037c10 */ /* 0x000fe2000fffe0ff */
[----:B------:R-:W-:Y:S01]  /*1150*/  ULDC.64 UR8, c[0x0][0x260] ;  /* 0x0000980000087ab9 */ /* 0x000fe20000000a00 */
[----:B------:R-:W-:Y:S01]  /*1160*/  @P0 LEA R0, P2, R150, R2, 0x4 ;  /* 0x0000000296000211 */ /* 0x000fe200078420ff */
[----:B------:R-:W-:Y:S01]  /*1170*/  UIMAD UR8, UR14, UR8, URZ ;  /* 0x000000080e0872a4 */ /* 0x000fe2000f8e023f */
[----:B------:R-:W-:Y:S01]  /*1180*/  @P4 IADD3 R8, P3, R2, R12, RZ ;  /* 0x0000000c02084210 */ /* 0x000fe20007f7e0ff */
[----:B------:R-:W-:Y:S01]  /*1190*/  IMAD.U32 R12, RZ, RZ, UR15 ;  /* 0x0000000fff0c7e24 */ /* 0x000fe2000f8e00ff */
[----:B------:R-:W-:Y:S01]  /*11a0*/  LOP3.LUT R9, R7, R6, RZ, 0x3c, !PT ;  /* 0x0000000607097212 */ /* 0x000fe200078e3cff */
[----:B------:R-:W-:Y:S01]  /*11b0*/  UIMAD UR8, UR15, UR9, UR8 ;  /* 0x000000090f0872a4 */ /* 0x000fe2000f8e0208 */
[----:B------:R-:W-:Y:S01]  /*11c0*/  @P0 LEA.HI.X R7, R150, R3, R29, 0x4, P2 ;  /* 0x0000000396070211 */ /* 0x000fe200010f241d */
[----:B------:R-:W-:Y:S01]  /*11d0*/  IMAD.SHL.U32 R152, R152, 0x2, RZ ;  /* 0x0000000298987824 */ /* 0x000fe200078e00ff */
[----:B------:R-:W-:-:S02]  /*11e0*/  @P0 LEA R6, P2, R0, c[0x0][0x220], 0x1 ;  /* 0x0000880000060a11 */ /* 0x000fc400078408ff */
[----:B------:R-:W-:Y:S01]  /*11f0*/  @P4 IADD3.X R11, R3, R13, R11, P3, !PT ;  /* 0x0000000d030b4210 */ /* 0x000fe20001ffe40b */
[----:B------:R-:W-:Y:S01]  /*1200*/  IMAD.WIDE.U32 R12, R12, c[0x0][0x260], R4 ;  /* 0x000098000c0c7a25 */ /* 0x000fe200078e0004 */
[----:B------:R-:W-:Y:S02]  /*1210*/  LOP3.LUT R91, R9, 0xfffffe00, R91, 0xf8, !PT ;  /* 0xfffffe00095b7812 */ /* 0x000fe400078ef85b */
[----:B------:R-:W-:Y:S02]  /*1220*/  @P1 LEA R4, P3, R2, c[0x0][0x220], 0x1 ;  /* 0x0000880002041a11 */ /* 0x000fe400078608ff */
[----:B------:R-:W-:Y:S01]  /*1230*/  @P0 LEA.HI.X R7, R0, c[0x0][0x224], R7, 0x1, P2 ;  /* 0x0000890000070a11 */ /* 0x000fe200010f0c07 */
[----:B------:R-:W-:Y:S01]  /*1240*/  IMAD.SHL.U32 R91, R91, 0x2, RZ ;  /* 0x000000025b5b7824 */ /* 0x000fe200078e00ff */
[----:B------:R-:W-:Y:S02]  /*1250*/  LOP3.LUT R0, R26, 0xfffffffc, RZ, 0xc0, !PT ;  /* 0xfffffffc1a007812 */ /* 0x000fe400078ec0ff */
[----:B------:R-:W-:-:S02]  /*1260*/  @P1 LEA.HI.X R5, R2, c[0x0][0x224], R3, 0x1, P3 ;  /* 0x0000890002051a11 */ /* 0x000fc400018f0c03 */
[----:B------:R-:W-:Y:S01]  /*1270*/  @P4 LEA R14, P2, R8, c[0x0][0x220], 0x1 ;  /* 0x00008800080e4a11 */ /* 0x000fe200078408ff */
[----:B------:R-:W-:Y:S01]  /*1280*/  IMAD.IADD R0, R194, 0x1, -R0 ;  /* 0x00000001c2007824 */ /* 0x000fe200078e0a00 */
[----:B------:R-:W-:Y:S01]  /*1290*/  ISETP.GE.AND P3, PT, R10, 0x41, PT ;  /* 0x000000410a00780c */ /* 0x000fe20003f66270 */
[----:B------:R-:W-:Y:S01]  /*12a0*/  @!PT LDS RZ, [RZ] ;  /* 0x00000000fffff984 */ /* 0x000fe20000000800 */
[----:B------:R-:W-:Y:S01]  /*12b0*/  @!PT LDS RZ, [RZ] ;  /* 0x00000000fffff984 */ /* 0x000fe20000000800 */
[----:B------:R-:W-:Y:S01]  /*12c0*/  @!PT LDS RZ, [RZ] ;  /* 0x00000000fffff984 */ /* 0x000fe20000000800 */
[----:B------:R1:W-:Y:S01]  /*12d0*/  @P1 LDGSTS.E.BYPASS.LTC128B.128 [R91+0x3900], [R4.64], !P6 ;  /* 0x03900000045b1fae */ /* 0x0003e2000f101d56 */
[----:B------:R-:W-:Y:S01]  /*12e0*/  @P4 LEA.HI.X R15, R8, c[0x0][0x224], R11, 0x1, P2 ;  /* 0x00008900080f4a11 */ /* 0x000fe200010f0c0b */
[----:B------:R-:W-:Y:S01]  /*12f0*/  IMAD.SHL.U32 R32, R0, 0x4, RZ ;  /* 0x0000000400207824 */ /* 0x000fe200078e00ff */
[----:B------:R-:W-:Y:S01]  /*1300*/  ISETP.GE.AND P2, PT, R10, 0x31, PT ;  /* 0x000000310a00780c */ /* 0x000fe20003f46270 */
[----:B------:R-:W-:Y:S01]  /*1310*/  IMAD.SHL.U32 R18, R0, 0x8, RZ ;  /* 0x0000000800127824 */ /* 0x000fe200078e00ff */
[----:B------:R4:W-:Y:S01]  /*1320*/  @P0 LDGSTS.E.BYPASS.LTC128B.128 [R91+0x4100], [R6.64], !P6 ;  /* 0x04100000065b0fae */ /* 0x0009e2000f101d56 */
[----:B------:R-:W-:Y:S01]  /*1330*/  ISETP.GE.AND P1, PT, R10, 0x51, PT ;  /* 0x000000510a00780c */ /* 0x000fe20003f26270 */
[----:B------:R-:W-:Y:S01]  /*1340*/  IMAD R0, R0, 0x20, R35 ;  /* 0x0000002000007824 */ /* 0x000fe200078e0223 */
[----:B------:R-:W-:Y:S01]  /*1350*/  SHF.R.S32.HI R33, RZ, 0x1f, R32 ;  /* 0x0000001fff217819 */ /* 0x000fe20000011420 */
[----:B------:R2:W-:Y:S01]  /*1360*/  @P4 LDGSTS.E.BYPASS.LTC128B.128 [R91+0x4900], [R14.64], !P6 ;  /* 0x049000000e5b4fae */ /* 0x0005e2000f101d56 */
[----:B------:R-:W-:-:S02]  /*1370*/  SHF.R.S32.HI R19, RZ, 0x1f, R18 ;  /* 0x0000001fff137819 */ /* 0x000fc40000011412 */
[----:B------:R-:W-:Y:S01]  /*1380*/  ISETP.GE.AND P4, PT, R18, c[0x0][0x27c], PT ;  /* 0x00009f0012007a0c */ /* 0x000fe20003f86270 */
[----:B------:R-:W-:Y:S01]  /*1390*/  IMAD.WIDE.U32 R8, R35, c[0x0][0x280], R32 ;  /* 0x0000a00023087a25 */ /* 0x000fe200078e0020 */
[----:B------:R-:W-:Y:S02]  /*13a0*/  ISETP.GT.AND P0, PT, R10, 0x60, PT ;  /* 0x000000600a00780c */ /* 0x000fe40003f04270 */
[----:B------:R-:W-:Y:S01]  /*13b0*/  P2R R148, PR, RZ, 0x10 ;  /* 0x00000010ff947803 */ /* 0x000fe20000000000 */
[----:B------:R-:W-:Y:S01]  /*13c0*/  IMAD.MOV.U32 R24, RZ, RZ, R8 ;  /* 0x000000ffff187224 */ /* 0x000fe200078e0008 */
[----:B------:R-:W-:Y:S02]  /*13d0*/  SEL R8, RZ, c[0x0][0x27c], !P4 ;  /* 0x00009f00ff087a07 */ /* 0x000fe40006000000 */
[----:B------:R-:W-:Y:S01]  /*13e0*/  IADD3 R13, R13, UR8, RZ ;  /* 0x000000080d0d7c10 */ /* 0x000fe2000fffe0ff */
[----:B------:R-:W-:Y:S01]  /*13f0*/  ULDC.64 UR8, c[0x0][0x210] ;  /* 0x0000840000087ab9 */ /* 0x000fe20000000a00 */
[----:B------:R-:W-:Y:S01]  /*1400*/  IADD3 R95, R18, 0x20, RZ ;  /* 0x00000020125f7810 */ /* 0x000fe20007ffe0ff */
[----:B------:R-:W-:Y:S01]  /*1410*/  UIMAD UR29, UR14, UR8, URZ ;  /* 0x000000080e1d72a4 */ /* 0x000fe2000f8e023f */
[----:B------:R-:W-:Y:S01]  /*1420*/  IADD3 R34, R32, 0x10, RZ ;  /* 0x0000001020227810 */ /* 0x000fe20007ffe0ff */
[----:B------:R-:W-:Y:S01]  /*1430*/  UIMAD.WIDE.U32 UR30, UR15, UR8, URZ ;  /* 0x000000080f1e72a5 */ /* 0x000fe2000f8e003f */
[----:B------:R-:W-:Y:S01]  /*1440*/  SHF.R.S32.HI R83, RZ, 0x1f, R95 ;  /* 0x0000001fff537819 */ /* 0x000fe2000001145f */
[----:B------:R-:W-:Y:S01]  /*1450*/  UIMAD UR29, UR15, UR9, UR29 ;  /* 0x000000090f1d72a4 */ /* 0x000fe2000f8e021d */
[----:B-1----:R-:W-:Y:S01]  /*1460*/  SHF.R.S32.HI R4, RZ, 0x1f, R35 ;  /* 0x0000001fff047819 */ /* 0x002fe20000011423 */
[----:B------:R-:W-:Y:S01]  /*1470*/  IMAD.WIDE.U32 R96, R96, c[0x0][0x268], R12 ;  /* 0x00009a0060607a25 */ /* 0x000fe200078e000c */
[----:B------:R-:W-:Y:S01]  /*1480*/  ULDC.64 UR8, c[0x0][0x1e8] ;  /* 0x00007a0000087ab9 */ /* 0x000fe20000000a00 */
[----:B------:R-:W-:Y:S01]  /*1490*/  LEA.HI R83, R83, R95, RZ, 0x3 ;  /* 0x0000005f53537211 */ /* 0x000fe200078f18ff */
[----:B------:R-:W-:Y:S01]  /*14a0*/  UIMAD UR32, UR14, UR8, URZ ;  /* 0x000000080e2072a4 */ /* 0x000fe2000f8e023f */
[C---:B------:R-:W-:Y:S01]  /*14b0*/  IMAD R11, R4.reuse, c[0x0][0x280], RZ ;  /* 0x0000a000040b7a24 */ /* 0x040fe200078e02ff */
[----:B------:R-:W-:Y:S01]  /*14c0*/  UIMAD.WIDE.U32 UR34, UR15, UR8, URZ ;  /* 0x000000080f2272a5 */ /* 0x000fe2000f8e003f */
[----:B------:R-:W-:Y:S01]  /*14d0*/  IMAD R4, R4, c[0x0][0x290], RZ ;  /* 0x0000a40004047a24 */ /* 0x000fe200078e02ff */
[----:B------:R-:W-:Y:S01]  /*14e0*/  UIMAD UR32, UR15, UR9, UR32 ;  /* 0x000000090f2072a4 */ /* 0x000fe2000f8e0220 */
[----:B------:R-:W-:Y:S01]  /*14f0*/  IMAD R11, R35, c[0x0][0x284], R11 ;  /* 0x0000a100230b7a24 */ /* 0x000fe200078e020b */
[----:B------:R-:W-:Y:S01]  /*1500*/  LOP3.LUT R83, R83, 0xfffffff8, RZ, 0xc0, !PT ;  /* 0xfffffff853537812 */ /* 0x000fe200078ec0ff */
[C---:B------:R-:W-:Y:S01]  /*1510*/  IMAD R16, R35.reuse, c[0x0][0x294], R4 ;  /* 0x0000a50023107a24 */ /* 0x040fe200078e0204 */
[----:B------:R-:W-:Y:S01]  /*1520*/  ULDC.64 UR8, c[0x0][0x268] ;  /* 0x00009a0000087ab9 */ /* 0x000fe20000000a00 */
[C---:B----4-:R-:W-:Y:S01]  /*1530*/  IMAD.WIDE.U32 R6, R35.reuse, c[0x0][0x290], R32 ;  /* 0x0000a40023067a25 */ /* 0x050fe200078e0020 */
[----:B------:R-:W-:Y:S01]  /*1540*/  UIMAD UR8, UR26, UR8, URZ ;  /* 0x000000081a0872a4 */ /* 0x000fe2000f8e023f */
[----:B------:R-:W-:Y:S01]  /*1550*/  SHF.R.S32.HI R94, RZ, 0x1f, R83 ;  /* 0x0000001fff5e7819 */ /* 0x000fe20000011453 */
[----:B------:R-:W-:Y:S01]  /*1560*/  UIADD3 UR29, UR31, UR29, URZ ;  /* 0x0000001d1f1d7290 */ /* 0x000fe2000fffe03f */
[----:B------:R-:W-:Y:S01]  /*1570*/  IMAD.WIDE.U32 R4, R35, c[0x0][0x280], R18 ;  /* 0x0000a00023047a25 */ /* 0x000fe200078e0012 */
[----:B------:R-:W-:-:S02]  /*1580*/  UIMAD UR27, UR27, UR9, UR8 ;  /* 0x000000091b1b72a4 */ /* 0x000fc4000f8e0208 */
[----:B------:R-:W-:Y:S01]  /*1590*/  UMOV UR26, 0x60 ;  /* 0x00000060001a7882 */ /* 0x000fe20000000000 */
[----:B------:R-:W-:Y:S01]  /*15a0*/  IMAD.IADD R25, R9, 0x1, R11 ;  /* 0x0000000109197824 */ /* 0x000fe200078e020b */
[----:B------:R-:W-:Y:S01]  /*15b0*/  ULDC.64 UR8, c[0x0][0x2b0] ;  /* 0x0000ac0000087ab9 */ /* 0x000fe20000000a00 */
[----:B------:R-:W-:Y:S01]  /*15c0*/  IMAD.IADD R23, R7, 0x1, R16 ;  /* 0x0000000107177824 */ /* 0x000fe200078e0210 */
[----:B------:R-:W-:Y:S01]  /*15d0*/  IADD3 R99, R97, UR27, RZ ;  /* 0x0000001b61637c10 */ /* 0x000fe2000fffe0ff */
[----:B------:R-:W-:Y:S01]  /*15e0*/  IMAD.IADD R21, R11, 0x1, R5 ;  /* 0x000000010b157824 */ /* 0x000fe200078e0205 */
[----:B------:R-:W-:Y:S01]  /*15f0*/  UIADD3 UR32, UR35, UR32, URZ ;  /* 0x0000002023207290 */ /* 0x000fe2000fffe03f */
[----:B------:R-:W-:Y:S02]  /*1600*/  IMAD.MOV.U32 R22, RZ, RZ, R6 ;  /* 0x000000ffff167224 */ /* 0x000fe400078e0006 */
[----:B------:R-:W-:Y:S02]  /*1610*/  IMAD.MOV.U32 R20, RZ, RZ, R4 ;  /* 0x000000ffff147224 */ /* 0x000fe400078e0004 */
[----:B------:R-:W-:-:S02]  /*1620*/  @P2 IMAD R9, R29, 0x30, RZ ;  /* 0x000000301d092824 */ /* 0x000fc400078e02ff */
[----:B------:R-:W-:-:S04]  /*1630*/  IMAD.WIDE.U32 R6, R35, c[0x0][0x290], R18 ;  /* 0x0000a40023067a25 */ /* 0x000fc800078e0012 */
[----:B------:R-:W-:-:S04]  /*1640*/  @P2 IMAD.WIDE.U32 R4, R150, 0x30, R2 ;  /* 0x0000003096042825 */ /* 0x000fc800078e0002 */
[----:B------:R-:W-:Y:S01]  /*1650*/  @P2 IMAD.IADD R9, R5, 0x1, R9 ;  /* 0x0000000105092824 */ /* 0x000fe200078e0209 */
[C---:B------:R-:W-:Y:S01]  /*1660*/  @P2 LEA R10, P4, R4.reuse, c[0x0][0x220], 0x1 ;  /* 0x00008800040a2a11 */ /* 0x040fe200078808ff */
[----:B------:R-:W-:Y:S02]  /*1670*/  @P1 IMAD.MOV.U32 R5, RZ, RZ, R3 ;  /* 0x000000ffff051224 */ /* 0x000fe400078e0003 */
[----:B------:R-:W-:Y:S01]  /*1680*/  IMAD.WIDE.U32 R110, R149, c[0x0][0x280], R24 ;  /* 0x0000a000956e7a25 */ /* 0x000fe200078e0018 */
[----:B------:R-:W-:-:S03]  /*1690*/  @P2 LEA.HI.X R11, R4, c[0x0][0x224], R9, 0x1, P4 ;  /* 0x00008900040b2a11 */ /* 0x000fc600020f0c09 */
[----:B------:R-:W-:Y:S02]  /*16a0*/  @P1 IMAD.MOV.U32 R4, RZ, RZ, R2 ;  /* 0x000000ffff041224 */ /* 0x000fe400078e0002 */
[----:B------:R1:W-:Y:S01]  /*16b0*/  @P2 LDGSTS.E.BYPASS.LTC128B.128 [R91+0x5100], [R10.64], !P6 ;  /* 0x051000000a5b2fae */ /* 0x0003e2000f101d56 */
[----:B------:R-:W-:-:S04]  /*16c0*/  IMAD.WIDE.U32 R108, R149, c[0x0][0x290], R22 ;  /* 0x0000a400956c7a25 */ /* 0x000fc800078e0016 */
[----:B------:R-:W-:-:S04]  /*16d0*/  @P1 IMAD.WIDE.U32 R4, R150, 0x50, R4 ;  /* 0x0000005096041825 */ /* 0x000fc800078e0004 */
[----:B------:R-:W-:-:S04]  /*16e0*/  IMAD.WIDE.U32 R106, R149, c[0x0][0x280], R20 ;  /* 0x0000a000956a7a25 */ /* 0x000fc800078e0014 */
[----:B-1----:R-:W-:-:S05]  /*16f0*/  IMAD.SHL.U32 R10, R157, 0x40, RZ ;  /* 0x000000409d0a7824 */ /* 0x002fca00078e00ff */
[----:B------:R-:W-:-:S04]  /*1700*/  LOP3.LUT R123, R10, 0x1c0, RZ, 0xc0, !PT ;  /* 0x000001c00a7b7812 */ /* 0x000fc800078ec0ff */
[----:B------:R-:W-:Y:S01]  /*1710*/  SHF.R.U32.HI R160, RZ, 0x3, R123 ;  /* 0x00000003ffa07819 */ /* 0x000fe2000001167b */
[----:B---3--:R1:W3:Y:S02]  /*1720*/  @P5 R2UR UR28, R17 ;  /* 0x00000000111c53c2 */ /* 0x0082e400000e0000 */
[----:B-1----:R-:W-:Y:S01]  /*1730*/  IMAD.IADD R17, R16, 0x1, R7 ;  /* 0x0000000110117824 */ /* 0x002fe200078e0207 */
[----:B---3--:R-:W-:Y:S01]  /*1740*/  @UP0 USHF.R.S32.HI UR39, URZ, 0x1f, UR28 ;  /* 0x0000001f3f270899 */ /* 0x008fe2000801141c */
[----:B------:R-:W-:Y:S01]  /*1750*/  IMAD.IADD R7, R18, 0x1, R8 ;  /* 0x0000000112077824 */ /* 0x000fe200078e0208 */
[----:B------:R-:W-:Y:S01]  /*1760*/  @UP0 UMOV UR38, UR28 ;  /* 0x0000001c00260c82 */ /* 0x000fe20008000000 */
[----:B------:R-:W-:Y:S01]  /*1770*/  IMAD.MOV.U32 R16, RZ, RZ, R6 ;  /* 0x000000ffff107224 */ /* 0x000fe200078e0006 */
[C---:B------:R-:W-:Y:S01]  /*1780*/  @P3 LEA R6, P4, R150.reuse, R2, 0x6 ;  /* 0x0000000296063211 */ /* 0x040fe200078830ff */
[----:B------:R-:W-:Y:S01]  /*1790*/  @!UP0 UMOV UR38, UR20 ;  /* 0x0000001400268c82 */ /* 0x000fe20008000000 */
[----:B--2---:R-:W-:Y:S01]  /*17a0*/  SHF.R.S32.HI R14, RZ, 0x1f, R7 ;  /* 0x0000001fff0e7819 */ /* 0x004fe20000011407 */
[----:B------:R-:W-:Y:S01]  /*17b0*/  @!UP0 UMOV UR39, UR10 ;  /* 0x0000000a00278c82 */ /* 0x000fe20008000000 */
[C---:B------:R-:W-:Y:S01]  /*17c0*/  @P3 LEA.HI.X R9, R150.reuse, R3, R29, 0x6, P4 ;  /* 0x0000000396093211 */ /* 0x040fe200020f341d */
[----:B------:R-:W-:Y:S01]  /*17d0*/  @P0 IMAD.WIDE.U32 R2, R150, 0x60, R2 ;  /* 0x0000006096020825 */ /* 0x000fe200078e0002 */
[----:B------:R-:W-:Y:S01]  /*17e0*/  LEA.HI R14, R14, R7, RZ, 0x3 ;  /* 0x000000070e0e7211 */ /* 0x000fe200078f18ff */
[----:B------:R-:W-:Y:S01]  /*17f0*/  UIMAD UR28, UR39, UR8, URZ ;  /* 0x00000008271c72a4 */ /* 0x000fe2000f8e023f */
[----:B------:R-:W-:Y:S01]  /*1800*/  @P3 LEA R8, P4, R6, c[0x0][0x220], 0x1 ;  /* 0x0000880006083a11 */ /* 0x000fe200078808ff */
[----:B------:R-:W-:Y:S01]  /*1810*/  @P1 IMAD R7, R29, 0x50, RZ ;  /* 0x000000501d071824 */ /* 0x000fe200078e02ff */
[----:B------:R-:W-:Y:S01]  /*1820*/  SHF.L.U64.HI R150, R150, R156, c[0x0][0x23c] ;  /* 0x00008f0096967619 */ /* 0x000fe2000001029c */
[----:B------:R-:W-:Y:S01]  /*1830*/  UIMAD UR28, UR38, UR9, UR28 ;  /* 0x00000009261c72a4 */ /* 0x000fe2000f8e021c */
[----:B------:R-:W-:Y:S01]  /*1840*/  @P3 LEA.HI.X R9, R6, c[0x0][0x224], R9, 0x1, P4 ;  /* 0x0000890006093a11 */ /* 0x000fe200020f0c09 */
[----:B------:R-:W-:Y:S01]  /*1850*/  @P1 IMAD.IADD R7, R5, 0x1, R7 ;  /* 0x0000000105071824 */ /* 0x000fe200078e0207 */
[C---:B------:R-:W-:Y:S01]  /*1860*/  @P1 LEA R6, P4, R4.reuse, c[0x0][0x220], 0x1 ;  /* 0x0000880004061a11 */ /* 0x040fe200078808ff */
[----:B------:R-:W-:Y:S01]  /*1870*/  @P0 IMAD R5, R29, 0x60, RZ ;  /* 0x000000601d050824 */ /* 0x000fe200078e02ff */
[----:B------:R-:W-:Y:S01]  /*1880*/  ULDC UR10, c[0x0][0x284] ;  /* 0x0000a100000a7ab9 */ /* 0x000fe20000000800 */
[----:B------:R1:W-:Y:S01]  /*1890*/  @P3 LDGSTS.E.BYPASS.LTC128B.128 [R91+0x5900], [R8.64], !P6 ;  /* 0x05900000085b3fae */ /* 0x0003e2000f101d56 */
[----:B------:R-:W-:Y:S01]  /*18a0*/  @P1 LEA.HI.X R7, R4, c[0x0][0x224], R7, 0x1, P4 ;  /* 0x0000890004071a11 */ /* 0x000fe200020f0c07 */
[----:B------:R-:W-:Y:S01]  /*18b0*/  @P0 IMAD.IADD R5, R3, 0x1, R5 ;  /* 0x0000000103050824 */ /* 0x000fe200078e0205 */
[----:B------:R-:W-:Y:S01]  /*18c0*/  @P0 LEA R4, P4, R2, c[0x0][0x220], 0x1 ;  /* 0x0000880002040a11 */ /* 0x000fe200078808ff */
[----:B------:R-:W-:Y:S01]  /*18d0*/  ULDC UR9, c[0x0][0x294] ;  /* 0x0000a50000097ab9 */ /* 0x000fe20000000800 */
[----:B------:R-:W-:Y:S01]  /*18e0*/  LEA.HI R3, R28, R194, RZ, 0x5 ;  /* 0x000000c21c037211 */ /* 0x000fe200078f28ff */
[----:B------:R2:W-:Y:S01]  /*18f0*/  @P1 LDGSTS.E.BYPASS.LTC128B.128 [R91+0x6100], [R6.64], !P6 ;  /* 0x06100000065b1fae */ /* 0x0005e2000f101d56 */
[----:B------:R-:W-:Y:S01]  /*1900*/  @P0 LEA.HI.X R5, R2, c[0x0][0x224], R5, 0x1, P4 ;  /* 0x0000890002050a11 */ /* 0x000fe200020f0c05 */
[----:B------:R-:W-:Y:S01]  /*1910*/  UIMAD.WIDE.U32 UR36, UR38, UR8, URZ ;  /* 0x00000008262472a5 */ /* 0x000fe2000f8e003f */
[----:B------:R-:W-:Y:S01]  /*1920*/  SHF.R.S32.HI R2, RZ, 0x1f, R149 ;  /* 0x0000001fff027819 */ /* 0x000fe20000011495 */
[----:B------:R-:W-:Y:S01]  /*1930*/  IMAD.SHL.U32 R3, R3, 0x10, RZ ;  /* 0x0000001003037824 */ /* 0x000fe200078e00ff */
[----:B------:R-:W-:Y:S01]  /*1940*/  ULDC UR8, c[0x0][0x284] ;  /* 0x0000a10000087ab9 */ /* 0x000fe20000000800 */
[----:B------:R3:W-:Y:S01]  /*1950*/  @P0 LDGSTS.E.BYPASS.LTC128B.128 [R91+0x6900], [R4.64], !P6 ;  /* 0x06900000045b0fae */ /* 0x0007e2000f101d56 */
[----:B------:R-:W-:Y:S01]  /*1960*/  ISETP.GE.AND P0, PT, R18, c[0x0][0x1d4], PT ;  /* 0x0000750012007a0c */ /* 0x000fe20003f06270 */
[----:B------:R-:W-:Y:S01]  /*1970*/  UIMAD UR10, UR26, UR10, URZ ;  /* 0x0000000a1a0a72a4 */ /* 0x000fe2000f8e023f */
[----:B------:R-:W-:Y:S01]  /*1980*/  LOP3.LUT R136, R3, 0xfffffe00, RZ, 0xc0, !PT ;  /* 0xfffffe0003887812 */ /* 0x000fe200078ec0ff */
[----:B------:R-:W-:Y:S01]  /*1990*/  IMAD.SHL.U32 R3, R159, 0x40, RZ ;  /* 0x000000409f037824 */ /* 0x000fe200078e00ff */
[----:B------:R-:W-:Y:S01]  /*19a0*/  P2R R102, PR, RZ, 0x1 ;  /* 0x00000001ff667803 */ /* 0x000fe20000000000 */
[----:B------:R-:W0:Y:S01]  /*19b0*/  LDGDEPBAR ;  /* 0x00000000000079af */ /* 0x000e220000000000 */
[----:B------:R-:W-:Y:S01]  /*19c0*/  UIMAD UR9, UR26, UR9, URZ ;  /* 0x000000091a0972a4 */ /* 0x000fe2000f8e023f */
[----:B------:R-:W-:Y:S01]  /*19d0*/  ISETP.GE.AND P1, PT, R95, c[0x0][0x1d4], PT ;  /* 0x000075005f007a0c */ /* 0x000fe20003f26270 */
[----:B------:R-:W-:Y:S01]  /*19e0*/  UIMAD UR8, UR5, UR8, URZ ;  /* 0x00000008050872a4 */ /* 0x000fe2000f8e023f */
[----:B------:R-:W-:Y:S01]  /*19f0*/  LOP3.LUT R125, R3, 0x1c0, RZ, 0xc0, !PT ;  /* 0x000001c0037d7812 */ /* 0x000fe200078ec0ff */
[----:B------:R-:W-:Y:S01]  /*1a00*/  IMAD.WIDE.U32 R104, R149, c[0x0][0x290], R16 ;  /* 0x0000a40095687a25 */ /* 0x000fe200078e0010 */
[----:B------:R-:W-:Y:S01]  /*1a10*/  LOP3.LUT R98, R14, 0xfffffff8, RZ, 0xc0, !PT ;  /* 0xfffffff80e627812 */ /* 0x000fe200078ec0ff */
[----:B------:R-:W-:Y:S01]  /*1a20*/  UIADD3 UR28, UR37, UR28, URZ ;  /* 0x0000001c251c7290 */ /* 0x000fe2000fffe03f */
[----:B------:R-:W-:-:S02]  /*1a30*/  SHF.R.U32.HI R162, RZ, 0x3, R125 ;  /* 0x00000003ffa27819 */ /* 0x000fc4000001167d */
[----:B-1----:R-:W-:Y:S02]  /*1a40*/  SHF.R.S32.HI R9, RZ, 0x1f, R157 ;  /* 0x0000001fff097819 */ /* 0x002fe4000001149d */
[----:B------:R-:W-:Y:S02]  /*1a50*/  P2R R117, PR, RZ, 0x2 ;  /* 0x00000002ff757803 */ /* 0x000fe40000000000 */
[----:B------:R-:W-:Y:S01]  /*1a60*/  LEA.HI R3, R9, R157, RZ, 0x3 ;  /* 0x0000009d09037211 */ /* 0x000fe200078f18ff */
[----:B--2---:R-:W-:Y:S01]  /*1a70*/  IMAD.MOV.U32 R6, RZ, RZ, c[0x0][0x280] ;  /* 0x0000a000ff067624 */ /* 0x004fe200078e00ff */
[----:B------:R-:W-:Y:S02]  /*1a80*/  SHF.R.S32.HI R116, RZ, 0x3, R14 ;  /* 0x00000003ff747819 */ /* 0x000fe4000001140e */
[----:B------:R-:W-:Y:S01]  /*1a90*/  SHF.R.S32.HI R103, RZ, 0x1f, R98 ;  /* 0x0000001fff677819 */ /* 0x000fe20000011462 */
[C---:B------:R-:W-:Y:S01]  /*1aa0*/  IMAD.SHL.U32 R173, R6.reuse, 0x40, RZ ;  /* 0x0000004006ad7824 */ /* 0x040fe200078e00ff */
[C---:B------:R-:W-:Y:S01]  /*1ab0*/  SHF.L.U64.HI R153, R6.reuse, R154, c[0x0][0x284] ;  /* 0x0000a10006997619 */ /* 0x040fe2000001029a */
[----:B---3--:R-:W-:Y:S01]  /*1ac0*/  IMAD.MOV.U32 R4, RZ, RZ, c[0x0][0x290] ;  /* 0x0000a400ff047624 */ /* 0x008fe200078e00ff */
[----:B------:R-:W-:Y:S01]  /*1ad0*/  SHF.L.U64.HI R155, R6, R156, c[0x0][0x284] ;  /* 0x0000a100069b7619 */ /* 0x000fe2000001029c */
[----:B------:R-:W-:Y:S01]  /*1ae0*/  IMAD R5, R2, c[0x0][0x280], RZ ;  /* 0x0000a00002057a24 */ /* 0x000fe200078e02ff */
[----:B------:R-:W-:Y:S01]  /*1af0*/  ISETP.NE.AND P1, PT, R176, 0x1, PT ;  /* 0x00000001b000780c */ /* 0x000fe20003f25270 */
[----:B------:R-:W-:Y:S01]  /*1b00*/  IMAD R2, R2, c[0x0][0x290], RZ ;  /* 0x0000a40002027a24 */ /* 0x000fe200078e02ff */
[C---:B------:R-:W-:Y:S01]  /*1b10*/  SHF.L.U64.HI R154, R4.reuse, R154, c[0x0][0x294] ;  /* 0x0000a500049a7619 */ /* 0x040fe2000001029a */
[C---:B------:R-:W-:Y:S01]  /*1b20*/  IMAD.SHL.U32 R163, R4.reuse, 0x40, RZ ;  /* 0x0000004004a37824 */ /* 0x040fe200078e00ff */
[C---:B------:R-:W-:Y:S01]  /*1b30*/  SHF.L.U64.HI R156, R4.reuse, R156, c[0x0][0x294] ;  /* 0x0000a500049c7619 */ /* 0x040fe2000001029c */
[----:B------:R-:W-:-:S02]  /*1b40*/  IMAD.SHL.U32 R172, R4, 0x20, RZ ;  /* 0x0000002004ac7824 */ /* 0x000fc400078e00ff */
[----:B------:R-:W-:-:S04]  /*1b50*/  IMAD.WIDE.U32 R168, R4, 0x60, RZ ;  /* 0x0000006004a87825 */ /* 0x000fc800078e00ff */
[----:B------:R-:W-:Y:S01]  /*1b60*/  IMAD.WIDE.U32 R164, R4, 0x70, RZ ;  /* 0x0000007004a47825 */ /* 0x000fe200078e00ff */
[----:B------:R-:W-:Y:S02]  /*1b70*/  SHF.R.S32.HI R4, RZ, 0x1f, R26 ;  /* 0x0000001fff047819 */ /* 0x000fe4000001141a */
[----:B------:R-:W-:Y:S01]  /*1b80*/  IADD3 R121, R169, UR9, RZ ;  /* 0x00000009a9797c10 */ /* 0x000fe2000fffe0ff */
[----:B------:R-:W-:Y:S01]  /*1b90*/  IMAD R7, R149, c[0x0][0x294], R2 ;  /* 0x0000a50095077a24 */ /* 0x000fe200078e0202 */
[----:B------:R-:W-:Y:S01]  /*1ba0*/  LEA.HI R2, R4, R35, RZ, 0x3 ;  /* 0x0000002304027211 */ /* 0x000fe200078f18ff */
[C---:B------:R-:W-:Y:S01]  /*1bb0*/  IMAD.SHL.U32 R174, R6.reuse, 0x20, RZ ;  /* 0x0000002006ae7824 */ /* 0x040fe200078e00ff */
[----:B------:R-:W-:Y:S01]  /*1bc0*/  SHF.R.S32.HI R4, RZ, 0x1f, R158 ;  /* 0x0000001fff047819 */ /* 0x000fe2000001149e */
[----:B------:R-:W-:Y:S01]  /*1bd0*/  IMAD.WIDE.U32 R170, R6, 0x60, RZ ;  /* 0x0000006006aa7825 */ /* 0x000fe200078e00ff */
[----:B------:R-:W-:Y:S02]  /*1be0*/  LOP3.LUT R2, R2, 0xfffffff8, RZ, 0xc0, !PT ;  /* 0xfffffff802027812 */ /* 0x000fe400078ec0ff */
[----:B------:R-:W-:Y:S01]  /*1bf0*/  LEA.HI R4, R4, R158, RZ, 0x3 ;  /* 0x0000009e04047211 */ /* 0x000fe200078f18ff */
[----:B------:R-:W-:Y:S01]  /*1c00*/  IMAD.WIDE.U32 R166, R6, 0x70, RZ ;  /* 0x0000007006a67825 */ /* 0x000fe200078e00ff */
[----:B------:R-:W-:-:S02]  /*1c10*/  SHF.R.S32.HI R6, RZ, 0x1f, R159 ;  /* 0x0000001fff067819 */ /* 0x000fc4000001149f */
[----:B------:R-:W-:Y:S01]  /*1c20*/  IADD3 R120, R171, UR10, RZ ;  /* 0x0000000aab787c10 */ /* 0x000fe2000fffe0ff */
[----:B------:R-:W-:Y:S01]  /*1c30*/  IMAD R8, R149, c[0x0][0x284], R5 ;  /* 0x0000a10095087a24 */ /* 0x000fe200078e0205 */
[----:B------:R-:W-:Y:S01]  /*1c40*/  LEA.HI R6, R6, R159, RZ, 0x3 ;  /* 0x0000009f06067211 */ /* 0x000fe200078f18ff */
[----:B------:R-:W-:Y:S01]  /*1c50*/  IMAD.SHL.U32 R5, R158, 0x40, RZ ;  /* 0x000000409e057824 */ /* 0x000fe200078e00ff */
[----:B------:R-:W-:Y:S01]  /*1c60*/  IADD3 R145, R165, UR21, RZ ;  /* 0x00000015a5917c10 */ /* 0x000fe2000fffe0ff */
[----:B------:R-:W-:Y:S01]  /*1c70*/  IMAD.IADD R2, R35, 0x1, -R2 ;  /* 0x0000000123027824 */ /* 0x000fe200078e0a02 */
[----:B------:R-:W-:Y:S01]  /*1c80*/  IADD3 R144, R167, UR8, RZ ;  /* 0x00000008a7907c10 */ /* 0x000fe2000fffe0ff */
[----:B------:R-:W-:Y:S01]  /*1c90*/  IMAD.SHL.U32 R3, R3, 0x40, RZ ;  /* 0x0000004003037824 */ /* 0x000fe200078e00ff */
[----:B------:R-:W-:Y:S01]  /*1ca0*/  LOP3.LUT R124, R5, 0x1c0, RZ, 0xc0, !PT ;  /* 0x000001c0057c7812 */ /* 0x000fe200078ec0ff */
[C---:B------:R-:W-:Y:S01]  /*1cb0*/  IMAD.SHL.U32 R5, R2.reuse, 0x40, RZ ;  /* 0x0000004002057824 */ /* 0x040fe200078e00ff */
[----:B------:R-:W-:Y:S01]  /*1cc0*/  LOP3.LUT P0, RZ, R2, 0x4, RZ, 0xc0, !PT ;  /* 0x0000000402ff7812 */ /* 0x000fe2000780c0ff */
[----:B------:R-:W-:Y:S01]  /*1cd0*/  IMAD.SHL.U32 R2, R6, 0x40, RZ ;  /* 0x0000004006027824 */ /* 0x000fe200078e00ff */
[----:B------:R-:W-:Y:S01]  /*1ce0*/  LOP3.LUT R137, R3, 0xfffffe00, RZ, 0xc0, !PT ;  /* 0xfffffe0003897812 */ /* 0x000fe200078ec0ff */
[----:B------:R-:W-:Y:S01]  /*1cf0*/  IMAD.SHL.U32 R4, R4, 0x40, RZ ;  /* 0x0000004004047824 */ /* 0x000fe200078e00ff */
[----:B------:R-:W-:Y:S01]  /*1d00*/  LOP3.LUT R134, R5, 0x1c0, RZ, 0xc0, !PT ;  /* 0x000001c005867812 */ /* 0x000fe200078ec0ff */
[----:B------:R-:W-:Y:S01]  /*1d10*/  IMAD.IADD R115, R111, 0x1, R8 ;  /* 0x000000016f737824 */ /* 0x000fe200078e0208 */
[----:B------:R-:W-:Y:S01]  /*1d20*/  LOP3.LUT R139, R2, 0xfffffe00, RZ, 0xc0, !PT ;  /* 0xfffffe00028b7812 */ /* 0x000fe200078ec0ff */
[----:B------:R-:W-:Y:S01]  /*1d30*/  IMAD.IADD R113, R8, 0x1, R107 ;  /* 0x0000000108717824 */ /* 0x000fe200078e026b */
[----:B------:R-:W-:Y:S01]  /*1d40*/  SHF.R.U32.HI R135, RZ, 0x3, R134 ;  /* 0x00000003ff877819 */ /* 0x000fe20000011686 */
[----:B------:R-:W-:Y:S01]  /*1d50*/  IMAD.IADD R114, R109, 0x1, R7 ;  /* 0x000000016d727824 */ /* 0x000fe200078e0207 */
[C---:B------:R-:W-:Y:S01]  /*1d60*/  LOP3.LUT R2, R134.reuse, 0x18, R18, 0xf8, !PT ;  /* 0x0000001886027812 */ /* 0x040fe200078ef812 */
[----:B------:R-:W-:Y:S01]  /*1d70*/  IMAD.IADD R112, R7, 0x1, R105 ;  /* 0x0000000107707824 */ /* 0x000fe200078e0269 */
[----:B------:R-:W-:Y:S01]  /*1d80*/  LOP3.LUT R3, R134, 0x38, R14, 0xf8, !PT ;  /* 0x0000003886037812 */ /* 0x000fe200078ef80e */
[----:B------:R-:W-:Y:S01]  /*1d90*/  ULDC.U8 UR8, c[0x0][0x298] ;  /* 0x0000a60000087ab9 */ /* 0x000fe20000000000 */
[----:B------:R-:W-:-:S02]  /*1da0*/  LOP3.LUT R2, R2, R135, RZ, 0x3c, !PT ;  /* 0x0000008702027212 */ /* 0x000fc400078e3cff */
[----:B------:R-:W-:Y:S02]  /*1db0*/  LOP3.LUT R138, R4, 0xfffffe00, RZ, 0xc0, !PT ;  /* 0xfffffe00048a7812 */ /* 0x000fe400078ec0ff */
[----:B------:R-:W-:Y:S01]  /*1dc0*/  SHF.R.U32.HI R161, RZ, 0x3, R124 ;  /* 0x00000003ffa17819 */ /* 0x000fe2000001167c */
[----:B------:R-:W-:Y:S01]  /*1dd0*/  IMAD.IADD R2, R2, 0x1, R136 ;  /* 0x0000000102027824 */ /* 0x000fe200078e0288 */
[--C-:B------:R-:W-:Y:S02]  /*1de0*/  LOP3.LUT R6, R125, 0x38, R14.reuse, 0xf8, !PT ;  /* 0x000000387d067812 */ /* 0x100fe400078ef80e */
[--C-:B------:R-:W-:Y:S02]  /*1df0*/  LOP3.LUT R5, R124, 0x38, R14.reuse, 0xf8, !PT ;  /* 0x000000387c057812 */ /* 0x100fe400078ef80e */
[----:B------:R-:W-:Y:S02]  /*1e00*/  LEA R92, R2, 0x100, 0x1 ;  /* 0x00000100025c7811 */ /* 0x000fe400078e08ff */
[----:B------:R-:W-:-:S02]  /*1e10*/  LOP3.LUT R4, R123, 0x38, R14, 0xf8, !PT ;  /* 0x000000387b047812 */ /* 0x000fc400078ef80e */
[----:B------:R-:W-:Y:S02]  /*1e20*/  LOP3.LUT R2, R3, R135, RZ, 0x3c, !PT ;  /* 0x0000008703027212 */ /* 0x000fe400078e3cff */
[----:B------:R-:W-:Y:S02]  /*1e30*/  LOP3.LUT R6, R139, R6, R162, 0xf6, !PT ;  /* 0x000000068b067212 */ /* 0x000fe400078ef6a2 */
[----:B------:R-:W-:Y:S01]  /*1e40*/  LOP3.LUT R5, R138, R5, R161, 0xf6, !PT ;  /* 0x000000058a057212 */ /* 0x000fe200078ef6a1 */
[----:B------:R-:W-:Y:S01]  /*1e50*/  IMAD.IADD R2, R2, 0x1, R136 ;  /* 0x0000000102027824 */ /* 0x000fe200078e0288 */
[----:B------:R-:W-:Y:S01]  /*1e60*/  LOP3.LUT R3, R137, R4, R160, 0xf6, !PT ;  /* 0x0000000489037212 */ /* 0x000fe200078ef6a0 */
[----:B------:R-:W-:Y:S01]  /*1e70*/  IMAD.SHL.U32 R143, R6, 0x2, RZ ;  /* 0x00000002068f7824 */ /* 0x000fe200078e00ff */
[C---:B------:R-:W-:Y:S01]  /*1e80*/  IADD3 R93, R92.reuse, 0x40, RZ ;  /* 0x000000405c5d7810 */ /* 0x040fe20007ffe0ff */
[----:B------:R-:W-:Y:S01]  /*1e90*/  IMAD.SHL.U32 R142, R5, 0x2, RZ ;  /* 0x00000002058e7824 */ /* 0x000fe200078e00ff */
[----:B------:R-:W-:Y:S01]  /*1ea0*/  @P0 IADD3 R93, R92, -0x40, RZ ;  /* 0xffffffc05c5d0810 */ /* 0x000fe20007ffe0ff */
[----:B------:R-:W-:Y:S01]  /*1eb0*/  IMAD.SHL.U32 R141, R3, 0x2, RZ ;  /* 0x00000002038d7824 */ /* 0x000fe200078e00ff */
[----:B------:R-:W-:Y:S01]  /*1ec0*/  BAR.SYNC.DEFER_BLOCKING 0x0 ;  /* 0x0000000000007b1d */ /* 0x000fe20000010000 */
[----:B------:R-:W-:Y:S01]  /*1ed0*/  IMAD.SHL.U32 R140, R2, 0x2, RZ ;  /* 0x00000002028c7824 */ /* 0x000fe200078e00ff */
[----:B------:R-:W-:-:S04]  /*1ee0*/  ISETP.GE.AND P0, PT, R175, 0x1, PT ;  /* 0x00000001af00780c */ /* 0x000fc80003f06270 */
.L_x_102:
[----:B-1----:R-:W-:Y:S01]  /*1ef0*/  IMAD.U32 R2, RZ, RZ, UR6 ;  /* 0x00000006ff027e24 */ /* 0x002fe2000f8e00ff */
[----:B------:R-:W-:Y:S04]  /*1f00*/  DEPBAR.LE SB0, 0x0 ;  /* 0x000080000000791a */ /* 0x000fe80000000000 */
[----:B------:R-:W-:Y:S01]  /*1f10*/  IMAD R2, R2, 0x70, R0 ;  /* 0x0000007002027824 */ /* 0x000fe200078e0200 */
[----:B------:R-:W-:Y:S01]  /*1f20*/  ISETP.NE.AND P1, PT, R176, 0x1, PT ;  /* 0x00000001b000780c */ /* 0x000fe20003f25270 */
[----:B------:R-:W-:Y:S01]  /*1f30*/  IMAD.MOV.U32 R100, RZ, RZ, RZ ;  /* 0x000000ffff647224 */ /* 0x000fe200078e00ff */
[----:B------:R-:W-:Y:S01]  /*1f40*/  ISETP.GE.AND P2, PT, R175, 0x1, PT ;  /* 0x00000001af00780c */ /* 0x000fe20003f46270 */
[----:B------:R-:W-:Y:S01]  /*1f50*/  IMAD.IADD R4, R147, 0x1, R2 ;  /* 0x0000000193047824 */ /* 0x000fe200078e0202 */
[----:B------:R-:W-:Y:S01]  /*1f60*/  ISETP.GE.AND P0, PT, R2, UR4, PT ;  /* 0x0000000402007c0c */ /* 0x000fe2000bf06270 */
[----:B------:R-:W-:Y:S02]  /*1f70*/  BSSY B2, `(.L_x_56) ;  /* 0x0000546000027945 */ /* 0x000fe40003800000 */
[----:B------:R-:W-:Y:S01]  /*1f80*/  IMAD.MOV.U32 R5, RZ, RZ, R4 ;  /* 0x000000ffff057224 */ /* 0x000fe200078e0004 */
[----:B------:R-:W-:Y:S05]  /*1f90*/  ISETP.GT.OR P0, PT, R0, 0x6f, P0 ;  /* 0x0000006f0000780c */ /* 0x000fea0000704670 */
[----:B------:R-:W-:Y:S05]  /*1fa0*/  @P1 IMAD.HI.U32 R2, R4, c[0x0][0x2bc], RZ ;  /* 0x0000af0004021a27 */ /* 0x000fea00078e00ff */
[----:B------:R-:W-:Y:S04]  /*1fb0*/  @P1 SHF.R.U32.HI R5, RZ, c[0x0][0x2c0], R2 ;  /* 0x0000b000ff051a19 */ /* 0x000fe80000011602 */
[C---:B------:R-:W-:Y:S04]  /*1fc0*/  @!P0 IADD3 R3, P1, R5.reuse, UR36, RZ ;  /* 0x0000002405038c10 */ /* 0x040fe8000ff3e0ff */
[----:B------:R-:W-:Y:S02]  /*1fd0*/  @!P0 LEA.HI.X.SX32 R6, R5, UR28, 0x1, P1 ;  /* 0x0000001c05068c11 */ /* 0x000fe400088f0eff */
[C---:B------:R-:W-:Y:S04]  /*1fe0*/  @!P0 LEA R2, P1, R3.reuse, c[0x0][0x2a0], 0x2 ;  /* 0x0000a80003028a11 */ /* 0x040fe800078210ff */
[----:B------:R-:W-:Y:S05]  /*1ff0*/  @!P0 LEA.HI.X R3, R3, c[0x0][0x2a4], R6, 0x2, P1 ;  /* 0x0000a90003038a11 */ /* 0x000fea00008f1406 */
[----:B------:R1:W2:Y:S04]  /*2000*/  @!P0 LDG.E R100, [R2.64] ;  /* 0x0000001602648981 */ /* 0x0002a8000c1e1900 */
[----:B------:R-:W-:Y:S01]  /*2010*/  BAR.SYNC.DEFER_BLOCKING 0x0 ;  /* 0x0000000000007b1d */ /* 0x000fe20000010000 */
[----:B-1----:R-:W-:Y:S04]  /*2020*/  IMAD.MOV R2, RZ, RZ, -R5 ;  /* 0x000000ffff027224 */ /* 0x002fe800078e0a05 */
[----:B------:R-:W-:Y:S04]  /*2030*/  IMAD R101, R2, c[0x0][0x2b8], R4 ;  /* 0x0000ae0002657a24 */ /* 0x000fe800078e0204 */
[C---:B------:R-:W-:Y:S01]  /*2040*/  IMAD.WIDE.U32 R2, R101.reuse, c[0x0][0x1e0], RZ ;  /* 0x0000780065027a25 */ /* 0x040fe200078e00ff */
[----:B------:R-:W-:Y:S05]  /*2050*/  SHF.R.S32.HI R118, RZ, 0x1f, R101 ;  /* 0x0000001fff767819 */ /* 0x000fea0000011465 */
[----:B------:R-:W-:Y:S04]  /*2060*/  IMAD R4, R118, c[0x0][0x1e0], RZ ;  /* 0x0000780076047a24 */ /* 0x000fe800078e02ff */
[----:B------:R-:W-:Y:S04]  /*2070*/  IMAD R4, R101, c[0x0][0x1e4], R4 ;  /* 0x0000790065047a24 */ /* 0x000fe800078e0204 */
[----:B------:R-:W-:Y:S01]  /*2080*/  IMAD.IADD R3, R3, 0x1, R4 ;  /* 0x0000000103037824 */ /* 0x000fe200078e0204 */
[----:B--2---:R-:W-:Y:S03]  /*2090*/  SHF.R.S32.HI R119, RZ, 0x1f, R100 ;  /* 0x0000001fff777819 */ /* 0x004fe60000011464 */
[----:B------:R-:W-:Y:S04]  /*20a0*/  IMAD.WIDE.U32 R2, R100, c[0x0][0x1f0], R2 ;  /* 0x00007c0064027a25 */ /* 0x000fe800078e0002 */
[----:B------:R-:W-:Y:S01]  /*20b0*/  IMAD R4, R119, c[0x0][0x1f0], RZ ;  /* 0x00007c0077047a24 */ /* 0x000fe200078e02ff */
[----:B------:R-:W-:Y:S03]  /*20c0*/  IADD3 R2, P0, R2, UR34, RZ ;  /* 0x0000002202027c10 */ /* 0x000fe6000ff1e0ff */
[----:B------:R-:W-:Y:S05]  /*20d0*/  IMAD R4, R100, c[0x0][0x1f4], R4 ;  /* 0x00007d0064047a24 */ /* 0x000fea00078e0204 */
[----:B------:R-:W-:Y:S02]  /*20e0*/  IADD3.X R3, R3, UR32, R4, P0, !PT ;  /* 0x0000002003037c10 */ /* 0x000fe400087fe404 */
[C---:B------:R-:W-:Y:S04]  /*20f0*/  LEA R90, P0, R2.reuse, c[0x0][0x1c8], 0x1 ;  /* 0x00007200025a7a11 */ /* 0x040fe800078008ff */
[----:B------:R-:W-:Y:S01]  /*2100*/  LEA.HI.X R89, R2, c[0x0][0x1cc], R3, 0x1, P0 ;  /* 0x0000730002597a11 */ /* 0x000fe200000f0c03 */
[----:B------:R-:W-:-:S05]  /*2110*/  @!P2 BRA `(.L_x_57) ;  /* 0x00004e000000a947 */ /* 0x000fca0003800000 */
[----:B------:R-:W-:Y:S01]  /*2120*/  IMAD R3, R144, UR6, RZ ;  /* 0x0000000690037c24 */ /* 0x000fe2000f8e02ff */
[----:B------:R-:W-:Y:S01]  /*2130*/  ISETP.NE.AND P0, PT, RZ, UR8, PT ;  /* 0x00000008ff007c0c */ /* 0x000fe2000bf05270 */
[----:B------:R-:W-:Y:S01]  /*2140*/  IMAD R2, R145, UR6, RZ ;  /* 0x0000000691027c24 */ /* 0x000fe2000f8e02ff */
[----:B------:R-:W-:Y:S01]  /*2150*/  USHF.R.S32.HI UR9, URZ, 0x1f, UR6 ;  /* 0x0000001f3f097899 */ /* 0x000fe20008011406 */
[----:B------:R-:W-:Y:S01]  /*2160*/  IMAD.WIDE.U32 R38, R166, UR6, RZ ;  /* 0x00000006a6267c25 */ /* 0x000fe2000f8e00ff */
[----:B------:R-:W-:Y:S03]  /*2170*/  UIMAD UR5, UR6, -0x70, UR4 ;  /* 0xffffff90060578a4 */ /* 0x000fe6000f8e0204 */
[----:B------:R-:W-:Y:S01]  /*2180*/  IMAD.WIDE.U32 R72, R164, UR6, RZ ;  /* 0x00000006a4487c25 */ /* 0x000fe2000f8e00ff */
[----:B------:R-:W-:Y:S03]  /*2190*/  UISETP.LT.AND UP0, UPT, UR5, 0x70, UPT ;  /* 0x000000700500788c */ /* 0x000fe6000bf01270 */
[----:B------:R-:W-:Y:S02]  /*21a0*/  IMAD R3, R166, UR9, R3 ;  /* 0x00000009a6037c24 */ /* 0x000fe4000f8e0203 */
[----:B------:R-:W-:Y:S01]  /*21b0*/  IMAD R2, R164, UR9, R2 ;  /* 0x00000009a4027c24 */ /* 0x000fe2000f8e0202 */
[----:B------:R-:W-:Y:S02]  /*21c0*/  USEL UR9, UR5, 0x70, UP0 ;  /* 0x0000007005097887 */ /* 0x000fe40008000000 */
[----:B------:R-:W-:Y:S02]  /*21d0*/  IADD3 R43, R39, R3, RZ ;  /* 0x00000003272b7210 */ /* 0x000fe40007ffe0ff */
[----:B------:R-:W-:Y:S01]  /*21e0*/  IADD3 R44, R73, R2, RZ ;  /* 0x00000002492c7210 */ /* 0x000fe20007ffe0ff */
[----:B------:R-:W-:-:S05]  /*21f0*/  @!P0 BRA `(.L_x_58) ;  /* 0x0000283000008947 */ /* 0x000fca0003800000 */
[----:B------:R-:W-:Y:S01]  /*2200*/  ISETP.GE.AND P4, PT, R35, UR9, PT ;  /* 0x0000000923007c0c */ /* 0x000fe2000bf86270 */
[----:B------:R-:W-:Y:S01]  /*2210*/  BSSY B0, `(.L_x_59) ;  /* 0x000001b000007945 */ /* 0x000fe20003800000 */
[----:B------:R-:W-:Y:S01]  /*2220*/  CS2R R16, SRZ ;  /* 0x0000000000107805 */ /* 0x000fe2000001ff00 */
[----:B------:R-:W-:Y:S01]  /*2230*/  CS2R R12, SRZ ;  /* 0x00000000000c7805 */ /* 0x000fe2000001ff00 */
[----:B------:R-:W-:Y:S01]  /*2240*/  CS2R R2, SRZ ;  /* 0x0000000000027805 */ /* 0x000fe2000001ff00 */
[----:B------:R-:W-:Y:S01]  /*2250*/  CS2R R46, SRZ ;  /* 0x00000000002e7805 */ /* 0x000fe2000001ff00 */
[----:B------:R-:W-:Y:S07]  /*2260*/  CS2R R40, SRZ ;  /* 0x0000000000287805 */ /* 0x000fee000001ff00 */
[----:B------:R-:W-:-:S05]  /*2270*/  @P4 BRA `(.L_x_60) ;  /* 0x0000014000004947 */ /* 0x000fca0003800000 */
[----:B------:R-:W-:Y:S01]  /*2280*/  IADD3 R2, P0, R110, R38, RZ ;  /* 0x000000266e027210 */ /* 0x000fe20007f1e0ff */
[----:B------:R-:W-:Y:S01]  /*2290*/  CS2R R40, SRZ ;  /* 0x0000000000287805 */ /* 0x000fe2000001ff00 */
[----:B------:R-:W-:Y:S01]  /*22a0*/  CS2R R12, SRZ ;  /* 0x00000000000c7805 */ /* 0x000fe2000001ff00 */
[----:B------:R-:W-:Y:S02]  /*22b0*/  CS2R R46, SRZ ;  /* 0x00000000002e7805 */ /* 0x000fe4000001ff00 */
[----:B------:R-:W-:Y:S01]  /*22c0*/  IMAD.X R4, R43, 0x1, R115, P0 ;  /* 0x000000012b047824 */ /* 0x000fe200000e0673 */
[----:B------:R-:W-:Y:S05]  /*22d0*/  IADD3 R3, P0, R108, R72, RZ ;  /* 0x000000486c037210 */ /* 0x000fea0007f1e0ff */
[----:B------:R-:W-:Y:S01]  /*22e0*/  IMAD.X R5, R44, 0x1, R114, P0 ;  /* 0x000000012c057824 */ /* 0x000fe200000e0672 */
[C---:B------:R-:W-:Y:S04]  /*22f0*/  LEA R6, P0, R2.reuse, c[0x0][0x270], 0x1 ;  /* 0x00009c0002067a11 */ /* 0x040fe800078008ff */
[----:B------:R-:W-:Y:S02]  /*2300*/  LEA.HI.X R7, R2, c[0x0][0x274], R4, 0x1, P0 ;  /* 0x00009d0002077a11 */ /* 0x000fe400000f0c04 */
[C---:B------:R-:W-:Y:S04]  /*2310*/  LEA R4, P0, R3.reuse, c[0x0][0x288], 0x1 ;  /* 0x0000a20003047a11 */ /* 0x040fe800078008ff */
[----:B------:R-:W-:Y:S02]  /*2320*/  LEA.HI.X R5, R3, c[0x0][0x28c], R5, 0x1, P0 ;  /* 0x0000a30003057a11 */ /* 0x000fe400000f0c05 */
[----:B------:R-:W-:Y:S01]  /*2330*/  ISETP.GE.AND P0, PT, R32, c[0x0][0x27c], PT ;  /* 0x00009f0020007a0c */ /* 0x000fe20003f06270 */
[----:B------:R-:W-:Y:S11]  /*2340*/  CS2R R2, SRZ ;  /* 0x0000000000027805 */ /* 0x000ff6000001ff00 */
[----:B------:R-:W-:Y:S01]  /*2350*/  @!UPT UIADD3 URZ, URZ, URZ, URZ ;  /* 0x0000003f3f3ff290 */ /* 0x000fe2000fffe03f */
[----:B------:R1:W5:Y:S04]  /*2360*/  @!P0 LDG.E.64 R2, [R6.64] ;  /* 0x0000001606028981 */ /* 0x000368000c1e1b00 */
[----:B------:R1:W5:Y:S01]  /*2370*/  @!P0 LDG.E.64 R40, [R4.64] ;  /* 0x0000001604288981 */ /* 0x000362000c1e1b00 */
[----:B------:R-:W-:Y:S11]  /*2380*/  ISETP.GE.AND P0, PT, R34, c[0x0][0x27c], PT ;  /* 0x00009f0022007a0c */ /* 0x000ff60003f06270 */
[----:B------:R-:W-:Y:S02]  /*2390*/  @!UPT UIADD3 URZ, URZ, URZ, URZ ;  /* 0x0000003f3f3ff290 */ /* 0x000fe4000fffe03f */
[----:B------:R1:W5:Y:S04]  /*23a0*/  @!P0 LDG.E.64 R12, [R6.64+0x20] ;  /* 0x00002016060c8981 */ /* 0x000368000c1e1b00 */
[----:B------:R1:W5:Y:S02]  /*23b0*/  @!P0 LDG.E.64 R46, [R4.64+0x20] ;  /* 0x00002016042e8981 */ /* 0x000364000c1e1b00 */
.L_x_60:
[----:B------:R-:W-:Y:S05]  /*23c0*/  BSYNC B0 ;  /* 0x0000000000007941 */ /* 0x000fea0003800000 */
.L_x_59:
[----:B------:R-:W-:Y:S01]  /*23d0*/  ISETP.GE.AND P5, PT, R159, UR9, PT ;  /* 0x000000099f007c0c */ /* 0x000fe2000bfa6270 */
[----:B-1---5:R-:W-:Y:S01]  /*23e0*/  IMAD.MOV.U32 R7, RZ, RZ, R12 ;  /* 0x000000ffff077224 */ /* 0x022fe200078e000c */
[----:B------:R-:W-:Y:S01]  /*23f0*/  MOV R5, R2 ;  /* 0x0000000200057202 */ /* 0x000fe20000000f00 */
[----:B------:R-:W-:Y:S01]  /*2400*/  IMAD.MOV.U32 R6, RZ, RZ, R13 ;  /* 0x000000ffff067224 */ /* 0x000fe200078e000d */
[----:B------:R-:W-:Y:S01]  /*2410*/  BSSY B0, `(.L_x_61) ;  /* 0x0000022000007945 */ /* 0x000fe20003800000 */
[----:B------:R-:W-:Y:S01]  /*2420*/  IMAD.MOV.U32 R4, RZ, RZ, R3 ;  /* 0x000000ffff047224 */ /* 0x000fe200078e0003 */
[----:B------:R-:W-:Y:S01]  /*2430*/  CS2R R14, SRZ ;  /* 0x00000000000e7805 */ /* 0x000fe2000001ff00 */
[----:B------:R-:W-:Y:S01]  /*2440*/  CS2R R50, SRZ ;  /* 0x0000000000327805 */ /* 0x000fe2000001ff00 */
[----:B------:R-:W-:Y:S01]  /*2450*/  PRMT R27, R6, 0x5410, R7 ;  /* 0x00005410061b7816 */ /* 0x000fe20000000007 */
[----:B------:R-:W-:Y:S01]  /*2460*/  IMAD.MOV.U32 R7, RZ, RZ, R46 ;  /* 0x000000ffff077224 */ /* 0x000fe200078e002e */
[----:B------:R-:W-:Y:S01]  /*2470*/  PRMT R26, R4, 0x5410, R5 ;  /* 0x00005410041a7816 */ /* 0x000fe20000000005 */
[----:B------:R-:W-:Y:S01]  /*2480*/  IMAD.MOV.U32 R5, RZ, RZ, R40 ;  /* 0x000000ffff057224 */ /* 0x000fe200078e0028 */
[----:B------:R-:W-:Y:S01]  /*2490*/  MOV R6, R47 ;  /* 0x0000002f00067202 */ /* 0x000fe20000000f00 */
[----:B------:R-:W-:Y:S01]  /*24a0*/  CS2R R48, SRZ ;  /* 0x0000000000307805 */ /* 0x000fe2000001ff00 */
[----:B------:R-:W-:Y:S02]  /*24b0*/  MOV R4, R41 ;  /* 0x0000002900047202 */ /* 0x000fe40000000f00 */
[----:B------:R-:W-:Y:S02]  /*24c0*/  PRMT R45, R7, 0x5410, R6 ;  /* 0x00005410072d7816 */ /* 0x000fe40000000006 */
[----:B------:R-:W-:Y:S01]  /*24d0*/  PRMT R42, R5, 0x5410, R4 ;  /* 0x00005410052a7816 */ /* 0x000fe20000000004 */
[----:B------:R-:W-:-:S05]  /*24e0*/  @P5 BRA `(.L_x_62) ;  /* 0x0000014000005947 */ /* 0x000fca0003800000 */
[----:B------:R-:W-:Y:S01]  /*24f0*/  IADD3 R4, P1, P0, R110, R38, R174 ;  /* 0x000000266e047210 */ /* 0x000fe2000783e0ae */
[----:B------:R-:W-:Y:S01]  /*2500*/  CS2R R14, SRZ ;  /* 0x00000000000e7805 */ /* 0x000fe2000001ff00 */
[----:B------:R-:W-:Y:S01]  /*2510*/  CS2R R48, SRZ ;  /* 0x0000000000307805 */ /* 0x000fe2000001ff00 */
[----:B------:R-:W-:Y:S01]  /*2520*/  CS2R R16, SRZ ;  /* 0x0000000000107805 */ /* 0x000fe2000001ff00 */
[----:B------:R-:W-:Y:S01]  /*2530*/  IADD3.X R7, R115, R43, R155, P1, P0 ;  /* 0x0000002b73077210 */ /* 0x000fe20000fe049b */
[----:B------:R-:W-:Y:S01]  /*2540*/  CS2R R50, SRZ ;  /* 0x0000000000327805 */ /* 0x000fe2000001ff00 */
[----:B------:R-:W-:Y:S04]  /*2550*/  IADD3 R5, P1, P0, R108, R72, R172 ;  /* 0x000000486c057210 */ /* 0x000fe8000783e0ac */
[----:B------:R-:W-:Y:S02]  /*2560*/  IADD3.X R8, R114, R44, R156, P1, P0 ;  /* 0x0000002c72087210 */ /* 0x000fe40000fe049c */
[C---:B------:R-:W-:Y:S04]  /*2570*/  LEA R6, P0, R4.reuse, c[0x0][0x270], 0x1 ;  /* 0x00009c0004067a11 */ /* 0x040fe800078008ff */
[----:B------:R-:W-:Y:S02]  /*2580*/  LEA.HI.X R7, R4, c[0x0][0x274], R7, 0x1, P0 ;  /* 0x00009d0004077a11 */ /* 0x000fe400000f0c07 */
[C---:B------:R-:W-:Y:S04]  /*2590*/  LEA R4, P0, R5.reuse, c[0x0][0x288], 0x1 ;  /* 0x0000a20005047a11 */ /* 0x040fe800078008ff */
[----:B------:R-:W-:Y:S02]  /*25a0*/  LEA.HI.X R5, R5, c[0x0][0x28c], R8, 0x1, P0 ;  /* 0x0000a30005057a11 */ /* 0x000fe400000f0c08 */
[----:B------:R-:W-:Y:S11]  /*25b0*/  ISETP.GE.AND P0, PT, R32, c[0x0][0x27c], PT ;  /* 0x00009f0020007a0c */ /* 0x000ff60003f06270 */
[----:B------:R-:W-:Y:S02]  /*25c0*/  @!UPT UIADD3 URZ, URZ, URZ, URZ ;  /* 0x0000003f3f3ff290 */ /* 0x000fe4000fffe03f */
[----:B------:R1:W5:Y:S04]  /*25d0*/  @!P0 LDG.E.64 R14, [R6.64] ;  /* 0x00000016060e8981 */ /* 0x000368000c1e1b00 */
[----:B------:R1:W5:Y:S01]  /*25e0*/  @!P0 LDG.E.64 R48, [R4.64] ;  /* 0x0000001604308981 */ /* 0x000362000c1e1b00 */
[----:B------:R-:W-:Y:S11]  /*25f0*/  ISETP.GE.AND P0, PT, R34, c[0x0][0x27c], PT ;  /* 0x00009f0022007a0c */ /* 0x000ff60003f06270 */
[----:B------:R-:W-:Y:S02]  /*2600*/  @!UPT UIADD3 URZ, URZ, URZ, URZ ;  /* 0x0000003f3f3ff290 */ /* 0x000fe4000fffe03f */
[----:B------:R1:W5:Y:S04]  /*2610*/  @!P0 LDG.E.64 R16, [R6.64+0x20] ;  /* 0x0000201606108981 */ /* 0x000368000c1e1b00 */
[----:B------:R1:W5:Y:S02]  /*2620*/  @!P0 LDG.E.64 R50, [R4.64+0x20] ;  /* 0x0000201604328981 */ /* 0x000364000c1e1b00 */
.L_x_62:
[----:B------:R-:W-:Y:S05]  /*2630*/  BSYNC B0 ;  /* 0x0000000000007941 */ /* 0x000fea0003800000 */
.L_x_61:
        /* <DEDUP_REMOVED lines=14> */
[----:B------:R-:W-:Y:S01]  /*2720*/  MOV R4, R49 ;  /* 0x0000003100047202 */ /* 0x000fe20000000f00 */
[----:B------:R-:W-:Y:S01]  /*2730*/  CS2R R54, SRZ ;  /* 0x0000000000367805 */ /* 0x000fe2000001ff00 */
[----:B------:R-:W-:Y:S01]  /*2740*/  PRMT R61, R7, 0x5410, R6 ;  /* 0x00005410073d7816 */ /* 0x000fe20000000006 */
[----:B------:R-:W-:Y:S01]  /*2750*/  CS2R R52, SRZ ;  /* 0x0000000000347805 */ /* 0x000fe2000001ff00 */
        /* <DEDUP_REMOVED lines=22> */
.L_x_64:
[----:B------:R-:W-:Y:S05]  /*28c0*/  BSYNC B0 ;  /* 0x0000000000007941 */ /* 0x000fea0003800000 */
.L_x_63:
        /* <DEDUP_REMOVED lines=38> */
.L_x_66:
[----:B------:R-:W-:Y:S05]  /*2b30*/  BSYNC B0 ;  /* 0x0000000000007941 */ /* 0x000fea0003800000 */
.L_x_65:
[----:B-1---5:R-:W-:Y:S01]  /*2b40*/  MOV R5, R24 ;  /* 0x0000001800057202 */ /* 0x022fe20000000f00 */
[----:B------:R1:W2:Y:S01]  /*2b50*/  SHFL.IDX PT, R70, R89, RZ, 0x1c1f ;  /* 0x001c1fff59467589 */ /* 0x0002a200000e0000 */
[----:B------:R-:W-:Y:S01]  /*2b60*/  IMAD.MOV.U32 R7, RZ, RZ, R28 ;  /* 0x000000ffff077224 */ /* 0x000fe200078e001c */
[----:B------:R-:W-:Y:S01]  /*2b70*/  BSSY B1, `(.L_x_67) ;  /* 0x0000081000017945 */ /* 0x000fe20003800000 */
[----:B------:R-:W-:Y:S02]  /*2b80*/  IMAD.MOV.U32 R6, RZ, RZ, R29 ;  /* 0x000000ffff067224 */ /* 0x000fe400078e001d */
[----:B------:R-:W-:Y:S01]  /*2b90*/  IMAD.MOV.U32 R4, RZ, RZ, R25 ;  /* 0x000000ffff047224 */ /* 0x000fe200078e0019 */
[----:B------:R1:W3:Y:S02]  /*2ba0*/  SHFL.IDX PT, R68, R90, RZ, 0x1c1f ;  /* 0x001c1fff5a447589 */ /* 0x0002e400000e0000 */
[----:B------:R-:W-:Y:S01]  /*2bb0*/  PRMT R39, R6, 0x5410, R7 ;  /* 0x0000541006277816 */ /* 0x000fe20000000007 */
[----:B------:R-:W-:Y:S01]  /*2bc0*/  IMAD.MOV.U32 R7, RZ, RZ, R58 ;  /* 0x000000ffff077224 */ /* 0x000fe200078e003a */
[----:B------:R-:W-:Y:S01]  /*2bd0*/  PRMT R38, R4, 0x5410, R5 ;  /* 0x0000541004267816 */ /* 0x000fe20000000005 */
[----:B------:R-:W-:Y:S01]  /*2be0*/  IMAD.MOV.U32 R5, RZ, RZ, R56 ;  /* 0x000000ffff057224 */ /* 0x000fe200078e0038 */
[----:B------:R-:W-:Y:S02]  /*2bf0*/  MOV R6, R59 ;  /* 0x0000003b00067202 */ /* 0x000fe40000000f00 */
[----:B------:R-:W-:Y:S02]  /*2c00*/  MOV R4, R57 ;  /* 0x0000003900047202 */ /* 0x000fe40000000f00 */
[----:B------:R-:W-:Y:S02]  /*2c10*/  PRMT R65, R7, 0x5410, R6 ;  /* 0x0000541007417816 */ /* 0x000fe40000000006 */
[----:B------:R-:W-:Y:S01]  /*2c20*/  PRMT R64, R5, 0x5410, R4 ;  /* 0x0000541005407816 */ /* 0x000fe20000000004 */
[----:B------:R-:W-:-:S05]  /*2c30*/  @P4 BRA `(.L_x_68) ;  /* 0x0000074000004947 */ /* 0x000fca0003800000 */
[----:B------:R-:W-:Y:S01]  /*2c40*/  ISETP.NE.AND P0, PT, R102, RZ, PT ;  /* 0x000000ff6600720c */ /* 0x000fe20003f05270 */
[----:B------:R-:W-:Y:S01]  /*2c50*/  @!UPT UIADD3 URZ, URZ, URZ, URZ ;  /* 0x0000003f3f3ff290 */ /* 0x000fe2000fffe03f */
[----:B------:R-:W-:Y:S11]  /*2c60*/  BSSY B0, `(.L_x_69) ;  /* 0x0000038000007945 */ /* 0x000ff60003800000 */
[----:B------:R-:W-:-:S05]  /*2c70*/  @P0 BRA `(.L_x_70) ;  /* 0x0000036000000947 */ /* 0x000fca0003800000 */
[C---:B---3--:R-:W-:Y:S01]  /*2c80*/  LEA R66, P0, R18.reuse, R68, 0x1 ;  /* 0x0000004412427211 */ /* 0x048fe200078008ff */
[----:B------:R-:W3:Y:S03]  /*2c90*/  LDS.128 R8, [R92+0x3800] ;  /* 0x003800005c087984 */ /* 0x000ee60000000c00 */
[----:B--2---:R-:W-:Y:S02]  /*2ca0*/  LEA.HI.X R67, R18, R70, R19, 0x1, P0 ;  /* 0x0000004612437211 */ /* 0x004fe400000f0c13 */
[----:B------:R-:W-:Y:S11]  /*2cb0*/  ISETP.GE.AND P0, PT, R32, c[0x0][0x27c], PT ;  /* 0x00009f0020007a0c */ /* 0x000ff60003f06270 */
[----:B------:R-:W-:Y:S02]  /*2cc0*/  @!UPT UIADD3 URZ, URZ, URZ, URZ ;  /* 0x0000003f3f3ff290 */ /* 0x000fe4000fffe03f */
[----:B------:R-:W-:Y:S02]  /*2cd0*/  @!P0 SHF.R.U64 R4, R40, 0x10, R41 ;  /* 0x0000001028048819 */ /* 0x000fe40000001229 */
[--C-:B------:R-:W-:Y:S02]  /*2ce0*/  @!P0 SHF.R.U64 R2, R2, 0x10, R3.reuse ;  /* 0x0000001002028819 */ /* 0x100fe40000001203 */
[----:B------:R-:W-:Y:S02]  /*2cf0*/  @!P0 SHF.R.U32.HI R3, RZ, 0x10, R3 ;  /* 0x00000010ff038819 */ /* 0x000fe40000011603 */
[----:B------:R-:W-:Y:S02]  /*2d00*/  @!P0 SHF.R.U32.HI R43, RZ, 0x10, R41 ;  /* 0x00000010ff2b8819 */ /* 0x000fe40000011629 */
[----:B------:R-:W-:Y:S02]  /*2d10*/  @!P0 PRMT R41, R42, 0x5410, R4 ;  /* 0x000054102a298816 */ /* 0x000fe40000000004 */
[C---:B------:R-:W-:Y:S02]  /*2d20*/  @!P0 PRMT R2, R26.reuse, 0x5432, R2 ;  /* 0x000054321a028816 */ /* 0x040fe40000000002 */
[----:B------:R-:W-:Y:S01]  /*2d30*/  @!P0 PRMT R6, R26, 0x5410, R3 ;  /* 0x000054101a068816 */ /* 0x000fe20000000003 */
[C---:B------:R-:W-:Y:S01]  /*2d40*/  @!P0 IMAD.U32 R26, R41.reuse, 0x10000, RZ ;  /* 0x00010000291a8824 */ /* 0x040fe200078e00ff */
[C---:B------:R-:W-:Y:S01]  /*2d50*/  @!P0 LOP3.LUT R5, R2.reuse, 0xffff0000, RZ, 0xc0, !PT ;  /* 0xffff000002058812 */ /* 0x040fe200078ec0ff */
[----:B------:R-:W-:Y:S01]  /*2d60*/  @!P0 IMAD.U32 R7, R2, 0x10000, RZ ;  /* 0x0001000002078824 */ /* 0x000fe200078e00ff */
[----:B------:R-:W-:Y:S02]  /*2d70*/  @!P0 LOP3.LUT R41, R41, 0xffff0000, RZ, 0xc0, !PT ;  /* 0xffff000029298812 */ /* 0x000fe400078ec0ff */
[----:B------:R-:W-:Y:S01]  /*2d80*/  @!P0 PRMT R43, R42, 0x5432, R43 ;  /* 0x000054322a2b8816 */ /* 0x000fe2000000002b */
[C---:B---3--:R-:W-:Y:S01]  /*2d90*/  @!P0 IMAD.U32 R40, R8.reuse, 0x10000, RZ ;  /* 0x0001000008288824 */ /* 0x048fe200078e00ff */
[----:B------:R-:W-:Y:S02]  /*2da0*/  @!P0 LOP3.LUT R3, R8, 0xffff0000, RZ, 0xc0, !PT ;  /* 0xffff000008038812 */ /* 0x000fe400078ec0ff */
[C---:B------:R-:W-:Y:S02]  /*2db0*/  @!P0 LOP3.LUT R4, R9.reuse, 0xffff0000, RZ, 0xc0, !PT ;  /* 0xffff000009048812 */ /* 0x040fe400078ec0ff */
[----:B------:R-:W-:Y:S01]  /*2dc0*/  @!P0 SHF.L.U32 R42, R9, 0x10, RZ ;  /* 0x00000010092a8819 */ /* 0x000fe200000006ff */
[C---:B------:R-:W-:Y:S02]  /*2dd0*/  @!P0 FMUL.FTZ R44, R3.reuse, R26 ;  /* 0x0000001a032c8220 */ /* 0x040fe40000410000 */
[----:B------:R-:W-:Y:S02]  /*2de0*/  @!P0 FMUL.FTZ R2, R3, R7 ;  /* 0x0000000703028220 */ /* 0x000fe40000410000 */
[----:B------:R-:W-:Y:S02]  /*2df0*/  @!P0 FMUL.FTZ R69, R4, R41 ;  /* 0x0000002904458220 */ /* 0x000fe40000410000 */
[----:B------:R-:W-:Y:S01]  /*2e00*/  @!P0 FFMA.FTZ R73, R40, R7, -R44 ;  /* 0x0000000728498223 */ /* 0x000fe2000001082c */
[----:B------:R-:W-:Y:S01]  /*2e10*/  @!P0 SHF.L.U32 R7, R6, 0x10, RZ ;  /* 0x0000001006078819 */ /* 0x000fe200000006ff */
[-C--:B------:R-:W-:Y:S01]  /*2e20*/  @!P0 FMUL.FTZ R3, R4, R5.reuse ;  /* 0x0000000504038220 */ /* 0x080fe20000410000 */
[----:B------:R-:W-:Y:S01]  /*2e30*/  @!P0 LOP3.LUT R4, R10, 0xffff0000, RZ, 0xc0, !PT ;  /* 0xffff00000a048812 */ /* 0x000fe200078ec0ff */
[----:B------:R-:W-:Y:S01]  /*2e40*/  @!P0 FFMA.FTZ R2, R26, R40, R2 ;  /* 0x000000281a028223 */ /* 0x000fe20000010002 */
[----:B------:R-:W-:Y:S01]  /*2e50*/  @!P0 LOP3.LUT R6, R6, 0xffff0000, RZ, 0xc0, !PT ;  /* 0xffff000006068812 */ /* 0x000fe200078ec0ff */
[C---:B------:R-:W-:Y:S01]  /*2e60*/  @!P0 IMAD.U32 R26, R43.reuse, 0x10000, RZ ;  /* 0x000100002b1a8824 */ /* 0x040fe200078e00ff */
[----:B------:R-:W-:Y:S01]  /*2e70*/  @!P0 LOP3.LUT R43, R43, 0xffff0000, RZ, 0xc0, !PT ;  /* 0xffff00002b2b8812 */ /* 0x000fe200078ec0ff */
[----:B------:R-:W-:Y:S01]  /*2e80*/  @!P0 FFMA.FTZ R72, R42, R5, -R69 ;  /* 0x000000052a488223 */ /* 0x000fe20000010845 */
[C---:B------:R-:W-:Y:S01]  /*2e90*/  @!P0 LOP3.LUT R5, R11.reuse, 0xffff0000, RZ, 0xc0, !PT ;  /* 0xffff00000b058812 */ /* 0x040fe200078ec0ff */
[----:B------:R-:W-:Y:S01]  /*2ea0*/  @!P0 IMAD.U32 R40, R10, 0x10000, RZ ;  /* 0x000100000a288824 */ /* 0x000fe200078e00ff */
[----:B------:R-:W-:Y:S01]  /*2eb0*/  @!P0 F2FP.BF16.PACK_AB R2, R2, R73 ;  /* 0x000000490202823e */ /* 0x000fe200000010ff */
[C---:B------:R-:W-:Y:S02]  /*2ec0*/  @!P0 FMUL.FTZ R69, R4.reuse, R26 ;  /* 0x0000001a04458220 */ /* 0x040fe40000410000 */
[----:B------:R-:W-:Y:S02]  /*2ed0*/  @!P0 FMUL.FTZ R4, R4, R7 ;  /* 0x0000000704048220 */ /* 0x000fe40000410000 */
[----:B------:R-:W-:Y:S02]  /*2ee0*/  @!P0 IMAD.U32 R44, R11, 0x10000, RZ ;  /* 0x000100000b2c8824 */ /* 0x000fe400078e00ff */
[C---:B------:R-:W-:Y:S02]  /*2ef0*/  @!P0 FMUL.FTZ R71, R5.reuse, R43 ;  /* 0x0000002b05478220 */ /* 0x040fe40000410000 */
[----:B------:R-:W-:Y:S02]  /*2f00*/  @!P0 FMUL.FTZ R5, R5, R6 ;  /* 0x0000000605058220 */ /* 0x000fe40000410000 */
[----:B------:R-:W-:Y:S02]  /*2f10*/  @!P0 FFMA.FTZ R3, R41, R42, R3 ;  /* 0x0000002a29038223 */ /* 0x000fe40000010003 */
[----:B------:R-:W-:Y:S02]  /*2f20*/  @!P0 FFMA.FTZ R4, R26, R40, R4 ;  /* 0x000000281a048223 */ /* 0x000fe40000010004 */
[----:B------:R-:W-:Y:S01]  /*2f30*/  @!P0 FFMA.FTZ R69, R40, R7, -R69 ;  /* 0x0000000728458223 */ /* 0x000fe20000010845 */
[----:B------:R-:W-:Y:S01]  /*2f40*/  @!P0 F2FP.BF16.PACK_AB R3, R3, R72 ;  /* 0x000000480303823e */ /* 0x000fe200000010ff */
[----:B------:R-:W-:Y:S02]  /*2f50*/  @!P0 FFMA.FTZ R71, R44, R6, -R71 ;  /* 0x000000062c478223 */ /* 0x000fe40000010847 */
[----:B------:R-:W-:Y:S01]  /*2f60*/  @!P0 FFMA.FTZ R5, R43, R44, R5 ;  /* 0x0000002c2b058223 */ /* 0x000fe20000010005 */
[----:B------:R-:W-:Y:S01]  /*2f70*/  @!P0 F2FP.BF16.PACK_AB R4, R4, R69 ;  /* 0x000000450404823e */ /* 0x000fe200000010ff */
[----:B------:R-:W-:Y:S01]  /*2f80*/  @!P0 IMAD.MOV.U32 R8, RZ, RZ, R2 ;  /* 0x000000ffff088224 */ /* 0x000fe200078e0002 */
[----:B------:R-:W-:Y:S02]  /*2f90*/  @!P0 MOV R9, R3 ;  /* 0x0000000300098202 */ /* 0x000fe40000000f00 */
[----:B------:R-:W-:Y:S01]  /*2fa0*/  @!P0 F2FP.BF16.PACK_AB R5, R5, R71 ;  /* 0x000000470505823e */ /* 0x000fe200000010ff */
[----:B------:R-:W-:Y:S03]  /*2fb0*/  @!P0 IMAD.MOV.U32 R10, RZ, RZ, R4 ;  /* 0x000000ffff0a8224 */ /* 0x000fe600078e0004 */
[----:B------:R-:W-:Y:S05]  /*2fc0*/  @!P0 MOV R11, R5 ;  /* 0x00000005000b8202 */ /* 0x000fea0000000f00 */
[----:B------:R2:W-:Y:S02]  /*2fd0*/  ST.E.128 [R66.64], R8 ;  /* 0x0000000842007985 */ /* 0x0005e4000c101d16 */
.L_x_70:
[----:B------:R-:W-:Y:S05]  /*2fe0*/  BSYNC B0 ;  /* 0x0000000000007941 */ /* 0x000fea0003800000 */
.L_x_69:
[----:B------:R-:W-:Y:S11]  /*2ff0*/  ISETP.NE.AND P0, PT, R117, RZ, PT ;  /* 0x000000ff7500720c */ /* 0x000ff60003f05270 */
[----:B------:R-:W-:Y:S02]  /*3000*/  @!UPT UIADD3 URZ, URZ, URZ, URZ ;  /* 0x0000003f3f3ff290 */ /* 0x000fe4000fffe03f */
[----:B------:R-:W-:-:S05]  /*3010*/  @P0 BRA `(.L_x_68) ;  /* 0x0000036000000947 */ /* 0x000fca0003800000 */
[C---:B---3--:R-:W-:Y:S01]  /*3020*/  LEA R42, P0, R83.reuse, R68, 0x1 ;  /* 0x00000044532a7211 */ /* 0x048fe200078008ff */
[----:B--2---:R-:W2:Y:S03]  /*3030*/  LDS.128 R8, [R93+0x3800] ;  /* 0x003800005d087984 */ /* 0x004ea60000000c00 */
[----:B------:R-:W-:Y:S02]  /*3040*/  LEA.HI.X R43, R83, R70, R94, 0x1, P0 ;  /* 0x00000046532b7211 */ /* 0x000fe400000f0c5e */
[----:B------:R-:W-:Y:S11]  /*3050*/  ISETP.GE.AND P0, PT, R34, c[0x0][0x27c], PT ;  /* 0x00009f0022007a0c */ /* 0x000ff60003f06270 */
[----:B------:R-:W-:Y:S02]  /*3060*/  @!UPT UIADD3 URZ, URZ, URZ, URZ ;  /* 0x0000003f3f3ff290 */ /* 0x000fe4000fffe03f */
[----:B------:R-:W-:Y:S02]  /*3070*/  @!P0 SHF.R.U64 R26, R46, 0x10, R47 ;  /* 0x000000102e1a8819 */ /* 0x000fe4000000122f */
[--C-:B------:R-:W-:Y:S02]  /*3080*/  @!P0 SHF.R.U64 R2, R12, 0x10, R13.reuse ;  /* 0x000000100c028819 */ /* 0x100fe4000000120d */
[----:B------:R-:W-:Y:S02]  /*3090*/  @!P0 SHF.R.U32.HI R3, RZ, 0x10, R13 ;  /* 0x00000010ff038819 */ /* 0x000fe4000001160d */
[----:B------:R-:W-:Y:S02]  /*30a0*/  @!P0 PRMT R26, R45, 0x5410, R26 ;  /* 0x000054102d1a8816 */ /* 0x000fe4000000001a */
[C---:B------:R-:W-:Y:S02]  /*30b0*/  @!P0 PRMT R2, R27.reuse, 0x5432, R2 ;  /* 0x000054321b028816 */ /* 0x040fe40000000002 */
[----:B------:R-:W-:Y:S01]  /*30c0*/  @!P0 PRMT R6, R27, 0x5410, R3 ;  /* 0x000054101b068816 */ /* 0x000fe20000000003 */
[----:B------:R-:W-:Y:S01]  /*30d0*/  @!P0 IMAD.U32 R12, R26, 0x10000, RZ ;  /* 0x000100001a0c8824 */ /* 0x000fe200078e00ff */
[----:B------:R-:W-:Y:S01]  /*30e0*/  @!P0 SHF.R.U32.HI R40, RZ, 0x10, R47 ;  /* 0x00000010ff288819 */ /* 0x000fe2000001162f */
[----:B------:R-:W-:Y:S01]  /*30f0*/  @!P0 IMAD.U32 R7, R2, 0x10000, RZ ;  /* 0x0001000002078824 */ /* 0x000fe200078e00ff */
[----:B------:R-:W-:Y:S02]  /*3100*/  @!P0 LOP3.LUT R26, R26, 0xffff0000, RZ, 0xc0, !PT ;  /* 0xffff00001a1a8812 */ /* 0x000fe400078ec0ff */
[----:B------:R-:W-:Y:S02]  /*3110*/  @!P0 LOP3.LUT R5, R2, 0xffff0000, RZ, 0xc0, !PT ;  /* 0xffff000002058812 */ /* 0x000fe400078ec0ff */
[----:B------:R-:W-:Y:S01]  /*3120*/  @!P0 PRMT R40, R45, 0x5432, R40 ;  /* 0x000054322d288816 */ /* 0x000fe20000000028 */
[C---:B--2---:R-:W-:Y:S01]  /*3130*/  @!P0 IMAD.U32 R13, R8.reuse, 0x10000, RZ ;  /* 0x00010000080d8824 */ /* 0x044fe200078e00ff */
[----:B------:R-:W-:Y:S02]  /*3140*/  @!P0 LOP3.LUT R3, R8, 0xffff0000, RZ, 0xc0, !PT ;  /* 0xffff000008038812 */ /* 0x000fe400078ec0ff */
[C---:B------:R-:W-:Y:S02]  /*3150*/  @!P0 LOP3.LUT R4, R9.reuse, 0xffff0000, RZ, 0xc0, !PT ;  /* 0xffff000009048812 */ /* 0x040fe400078ec0ff */
[----:B------:R-:W-:Y:S01]  /*3160*/  @!P0 SHF.L.U32 R27, R9, 0x10, RZ ;  /* 0x00000010091b8819 */ /* 0x000fe200000006ff */
[C---:B------:R-:W-:Y:S02]  /*3170*/  @!P0 FMUL.FTZ R41, R3.reuse, R12 ;  /* 0x0000000c03298220 */ /* 0x040fe40000410000 */
[-C--:B------:R-:W-:Y:S02]  /*3180*/  @!P0 FMUL.FTZ R2, R3, R7.reuse ;  /* 0x0000000703028220 */ /* 0x080fe40000410000 */
[----:B------:R-:W-:Y:S02]  /*3190*/  @!P0 FMUL.FTZ R44, R4, R26 ;  /* 0x0000001a042c8220 */ /* 0x000fe40000410000 */
[----:B------:R-:W-:Y:S01]  /*31a0*/  @!P0 FFMA.FTZ R47, R13, R7, -R41 ;  /* 0x000000070d2f8223 */ /* 0x000fe20000010829 */
[----:B------:R-:W-:Y:S01]  /*31b0*/  @!P0 SHF.L.U32 R7, R6, 0x10, RZ ;  /* 0x0000001006078819 */ /* 0x000fe200000006ff */
[----:B------:R-:W-:Y:S01]  /*31c0*/  @!P0 FMUL.FTZ R3, R4, R5 ;  /* 0x0000000504038220 */ /* 0x000fe20000410000 */
        /* <DEDUP_REMOVED lines=27> */
.L_x_68:
[----:B------:R-:W-:Y:S05]  /*3380*/  BSYNC B1 ;  /* 0x0000000000017941 */ /* 0x000fea0003800000 */
.L_x_67:
[----:B--2---:R2:W4:Y:S01]  /*3390*/  SHFL.IDX PT, R43, R89, 0x1, 0x1c1f ;  /* 0x003c1f00592b7f89 */ /* 0x00452200000e0000 */
[----:B------:R-:W-:Y:S03]  /*33a0*/  BSSY B1, `(.L_x_71) ;  /* 0x0000077000017945 */ /* 0x000fe60003800000 */
[----:B------:R2:W1:Y:S01]  /*33b0*/  SHFL.IDX PT, R42, R90, 0x1, 0x1c1f ;  /* 0x003c1f005a2a7f89 */ /* 0x00046200000e0000 */
[----:B------:R-:W-:-:S05]  /*33c0*/  @P5 BRA `(.L_x_72) ;  /* 0x0000074000005947 */ /* 0x000fca0003800000 */
[----:B------:R-:W-:Y:S01]  /*33d0*/  ISETP.NE.AND P0, PT, R102, RZ, PT ;  /* 0x000000ff6600720c */ /* 0x000fe20003f05270 */
[----:B------:R-:W-:Y:S01]  /*33e0*/  @!UPT UIADD3 URZ, URZ, URZ, URZ ;  /* 0x0000003f3f3ff290 */ /* 0x000fe2000fffe03f */
[----:B------:R-:W-:Y:S11]  /*33f0*/  BSSY B0, `(.L_x_73) ;  /* 0x0000038000007945 */ /* 0x000ff60003800000 */
[----:B------:R-:W-:-:S05]  /*3400*/  @P0 BRA `(.L_x_74) ;  /* 0x0000036000000947 */ /* 0x000fca0003800000 */
[C---:B-1----:R-:W-:Y:S01]  /*3410*/  LEA R40, P0, R18.reuse, R42, 0x1 ;  /* 0x0000002a12287211 */ /* 0x042fe200078008ff */
[----:B------:R-:W1:Y:S03]  /*3420*/  LDS.128 R8, [R92+0x4800] ;  /* 0x004800005c087984 */ /* 0x000e660000000c00 */
[----:B----4-:R-:W-:Y:S02]  /*3430*/  LEA.HI.X R41, R18, R43, R19, 0x1, P0 ;  /* 0x0000002b12297211 */ /* 0x010fe400000f0c13 */
        /* <DEDUP_REMOVED lines=14> */
[C---:B-1----:R-:W-:Y:S01]  /*3520*/  @!P0 IMAD.U32 R13, R8.reuse, 0x10000, RZ ;  /* 0x00010000080d8824 */ /* 0x042fe200078e00ff */
        /* <DEDUP_REMOVED lines=22> */
[-C--:B------:R-:W-:Y:S02]  /*3690*/  @!P0 FMUL.FTZ R5, R5, R6.reuse ;  /* 0x0000000605058220 */ /* 0x080fe40000410000 */
        /* <DEDUP_REMOVED lines=13> */
.L_x_74:
[----:B------:R-:W-:Y:S05]  /*3770*/  BSYNC B0 ;  /* 0x0000000000007941 */ /* 0x000fea0003800000 */
.L_x_73:
[----:B------:R-:W-:Y:S11]  /*3780*/  ISETP.NE.AND P0, PT, R117, RZ, PT ;  /* 0x000000ff7500720c */ /* 0x000ff60003f05270 */
[----:B------:R-:W-:Y:S02]  /*3790*/  @!UPT UIADD3 URZ, URZ, URZ, URZ ;  /* 0x0000003f3f3ff290 */ /* 0x000fe4000fffe03f */
        /* <DEDUP_REMOVED lines=55> */
.L_x_72:
[----:B------:R-:W-:Y:S05]  /*3b10*/  BSYNC B1 ;  /* 0x0000000000017941 */ /* 0x000fea0003800000 */
.L_x_71:
[----:B------:R2:W4:Y:S01]  /*3b20*/  SHFL.IDX PT, R31, R89, 0x2, 0x1c1f ;  /* 0x005c1f00591f7f89 */ /* 0x00052200000e0000 */
[----:B------:R-:W-:Y:S03]  /*3b30*/  BSSY B1, `(.L_x_75) ;  /* 0x0000077000017945 */ /* 0x000fe60003800000 */
[----:B------:R2:W3:Y:S01]  /*3b40*/  SHFL.IDX PT, R30, R90, 0x2, 0x1c1f ;  /* 0x005c1f005a1e7f89 */ /* 0x0004e200000e0000 */
[----:B------:R-:W-:-:S05]  /*3b50*/  @P3 BRA `(.L_x_76) ;  /* 0x0000074000003947 */ /* 0x000fca0003800000 */
[----:B------:R-:W-:Y:S01]  /*3b60*/  ISETP.NE.AND P0, PT, R102, RZ, PT ;  /* 0x000000ff6600720c */ /* 0x000fe20003f05270 */
[----:B------:R-:W-:Y:S01]  /*3b70*/  @!UPT UIADD3 URZ, URZ, URZ, URZ ;  /* 0x0000003f3f3ff290 */ /* 0x000fe2000fffe03f */
[----:B------:R-:W-:Y:S11]  /*3b80*/  BSSY B0, `(.L_x_77) ;  /* 0x0000038000007945 */ /* 0x000ff60003800000 */
[----:B------:R-:W-:-:S05]  /*3b90*/  @P0 BRA `(.L_x_78) ;  /* 0x0000036000000947 */ /* 0x000fca0003800000 */
[C---:B-1-3--:R-:W-:Y:S01]  /*3ba0*/  LEA R26, P0, R18.reuse, R30, 0x1 ;  /* 0x0000001e121a7211 */ /* 0x04afe200078008ff */
        /* <DEDUP_REMOVED lines=53> */
.L_x_78:
[----:B------:R-:W-:Y:S05]  /*3f00*/  BSYNC B0 ;  /* 0x0000000000007941 */ /* 0x000fea0003800000 */
.L_x_77:
[----:B------:R-:W-:Y:S11]  /*3f10*/  ISETP.NE.AND P0, PT, R117, RZ, PT ;  /* 0x000000ff7500720c */ /* 0x000ff60003f05270 */
[----:B------:R-:W-:Y:S02]  /*3f20*/  @!UPT UIADD3 URZ, URZ, URZ, URZ ;  /* 0x0000003f3f3ff290 */ /* 0x000fe4000fffe03f */
        /* <DEDUP_REMOVED lines=55> */
.L_x_76:
[----:B------:R-:W-:Y:S05]  /*42a0*/  BSYNC B1 ;  /* 0x0000000000017941 */ /* 0x000fea0003800000 */
.L_x_75:
[----:B-1----:R1:W2:Y:S04]  /*42b0*/  SHFL.IDX PT, R27, R89, 0x3, 0x1c1f ;  /* 0x007c1f00591b7f89 */ /* 0x0022a800000e0000 */
[----:B------:R1:W4:Y:S01]  /*42c0*/  SHFL.IDX PT, R26, R90, 0x3, 0x1c1f ;  /* 0x007c1f005a1a7f89 */ /* 0x00032200000e0000 */
[----:B------:R-:W-:-:S05]  /*42d0*/  @P2 BRA `(.L_x_79) ;  /* 0x000030f000002947 */ /* 0x000fca0003800000 */
[----:B------:R-:W-:Y:S01]  /*42e0*/  ISETP.NE.AND P0, PT, R102, RZ, PT ;  /* 0x000000ff6600720c */ /* 0x000fe20003f05270 */
[----:B------:R-:W-:Y:S01]  /*42f0*/  @!UPT UIADD3 URZ, URZ, URZ, URZ ;  /* 0x0000003f3f3ff290 */ /* 0x000fe2000fffe03f */
[----:B------:R-:W-:Y:S11]  /*4300*/  BSSY B0, `(.L_x_80) ;  /* 0x0000038000007945 */ /* 0x000ff60003800000 */
[----:B------:R-:W-:-:S05]  /*4310*/  @P0 BRA `(.L_x_81) ;  /* 0x0000036000000947 */ /* 0x000fca0003800000 */
[C---:B----4-:R-:W-:Y:S01]  /*4320*/  LEA R22, P0, R18.reuse, R26, 0x1 ;  /* 0x0000001a12167211 */ /* 0x050fe200078008ff */
[----:B------:R-:W4:Y:S03]  /*4330*/  LDS.128 R8, [R92+0x6800] ;  /* 0x006800005c087984 */ /* 0x000f260000000c00 */
[----:B--2---:R-:W-:Y:S02]  /*4340*/  LEA.HI.X R23, R18, R27, R19, 0x1, P0 ;  /* 0x0000001b12177211 */ /* 0x004fe400000f0c13 */
        /* <DEDUP_REMOVED lines=14> */
[C---:B----4-:R-:W-:Y:S01]  /*4430*/  @!P0 IMAD.U32 R13, R8.reuse, 0x10000, RZ ;  /* 0x00010000080d8824 */ /* 0x050fe200078e00ff */
        /* <DEDUP_REMOVED lines=36> */
.L_x_81:
[----:B------:R-:W-:Y:S05]  /*4680*/  BSYNC B0 ;  /* 0x0000000000007941 */ /* 0x000fea0003800000 */
.L_x_80:
[----:B------:R-:W-:Y:S11]  /*4690*/  ISETP.NE.AND P0, PT, R117, RZ, PT ;  /* 0x000000ff7500720c */ /* 0x000ff60003f05270 */
[----:B------:R-:W-:Y:S02]  /*46a0*/  @!UPT UIADD3 URZ, URZ, URZ, URZ ;  /* 0x0000003f3f3ff290 */ /* 0x000fe4000fffe03f */
[----:B------:R-:W-:-:S05]  /*46b0*/  @P0 BRA `(.L_x_79) ;  /* 0x00002d1000000947 */ /* 0x000fca0003800000 */
[C---:B--2-4-:R-:W-:Y:S01]  /*46c0*/  LEA R22, P0, R83.reuse, R26, 0x1 ;  /* 0x0000001a53167211 */ /* 0x054fe200078008ff */
[----:B------:R-:W2:Y:S03]  /*46d0*/  LDS.128 R8, [R93+0x6800] ;  /* 0x006800005d087984 */ /* 0x000ea60000000c00 */
        /* <DEDUP_REMOVED lines=8> */
[----:B------:R-:W-:Y:S01]  /*4760*/  @!P0 SHF.R.U32.HI R4, RZ, 0x10, R59 ;  /* 0x00000010ff048819 */ /* 0x000fe2000001163b */
[----:B------:R-:W-:Y:S01]  /*4770*/  @!P0 IMAD.U32 R12, R14, 0x10000, RZ ;  /* 0x000100000e0c8824 */ /* 0x000fe200078e00ff */
[----:B------:R-:W-:Y:S01]  /*4780*/  @!P0 PRMT R6, R39, 0x5410, R3 ;  /* 0x0000541027068816 */ /* 0x000fe20000000003 */
[----:B------:R-:W-:Y:S01]  /*4790*/  @!P0 IMAD.U32 R7, R2, 0x10000, RZ ;  /* 0x0001000002078824 */ /* 0x000fe200078e00ff */
[----:B------:R-:W-:Y:S02]  /*47a0*/  @!P0 PRMT R16, R65, 0x5432, R4 ;  /* 0x0000543241108816 */ /* 0x000fe40000000004 */
[----:B------:R-:W-:Y:S02]  /*47b0*/  @!P0 LOP3.LUT R14, R14, 0xffff0000, RZ, 0xc0, !PT ;  /* 0xffff00000e0e8812 */ /* 0x000fe400078ec0ff */
[----:B------:R-:W-:Y:S01]  /*47c0*/  @!P0 LOP3.LUT R5, R2, 0xffff0000, RZ, 0xc0, !PT ;  /* 0xffff000002058812 */ /* 0x000fe200078ec0ff */
        /* <DEDUP_REMOVED lines=36> */
[----:B------:R2:W-:Y:S01]  /*4a10*/  ST.E.128 [R22.64], R8 ;  /* 0x0000000816007985 */ /* 0x0005e2000c101d16 */
[----:B------:R-:W-:-:S05]  /*4a20*/  BRA `(.L_x_79) ;  /* 0x000029a000007947 */ /* 0x000fca0003800000 */
.L_x_58:
[----:B------:R-:W-:Y:S01]  /*4a30*/  ISETP.GE.AND P0, PT, R159, UR9, PT ;  /* 0x000000099f007c0c */ /* 0x000fe2000bf06270 */
[----:B------:R-:W-:Y:S01]  /*4a40*/  CS2R R26, SRZ ;  /* 0x00000000001a7805 */ /* 0x000fe2000001ff00 */
[----:B------:R-:W-:Y:S01]  /*4a50*/  ISETP.NE.AND P6, PT, R102, RZ, PT ;  /* 0x000000ff6600720c */ /* 0x000fe20003fc5270 */
[----:B------:R-:W-:Y:S01]  /*4a60*/  CS2R R24, SRZ ;  /* 0x0000000000187805 */ /* 0x000fe2000001ff00 */
[----:B------:R-:W-:Y:S01]  /*4a70*/  ISETP.GE.OR P4, PT, R18, c[0x0][0x27c], P0 ;  /* 0x00009f0012007a0c */ /* 0x000fe20000786670 */
[----:B------:R-:W-:Y:S01]  /*4a80*/  CS2R R62, SRZ ;  /* 0x00000000003e7805 */ /* 0x000fe2000001ff00 */
[----:B------:R-:W-:Y:S01]  /*4a90*/  ISETP.NE.AND P5, PT, R148, RZ, PT ;  /* 0x000000ff9400720c */ /* 0x000fe20003fa5270 */
[----:B------:R-:W-:Y:S01]  /*4aa0*/  CS2R R60, SRZ ;  /* 0x00000000003c7805 */ /* 0x000fe2000001ff00 */
[----:B------:R-:W-:Y:S01]  /*4ab0*/  IADD3 R133, -R152, c[0x0][0x1d4], RZ ;  /* 0x0000750098857a10 */ /* 0x000fe20007ffe1ff */
[----:B------:R-:W-:Y:S01]  /*4ac0*/  CS2R R22, SRZ ;  /* 0x0000000000167805 */ /* 0x000fe2000001ff00 */
[----:B------:R-:W-:Y:S01]  /*4ad0*/  CS2R R20, SRZ ;  /* 0x0000000000147805 */ /* 0x000fe2000001ff00 */
[----:B------:R-:W-:Y:S01]  /*4ae0*/  CS2R R66, SRZ ;  /* 0x0000000000427805 */ /* 0x000fe2000001ff00 */
[----:B------:R-:W-:Y:S01]  /*4af0*/  CS2R R64, SRZ ;  /* 0x0000000000407805 */ /* 0x000fe2000001ff00 */
[----:B------:R-:W-:Y:S01]  /*4b00*/  CS2R R30, SRZ ;  /* 0x00000000001e7805 */ /* 0x000fe2000001ff00 */
[----:B------:R-:W-:Y:S01]  /*4b10*/  CS2R R28, SRZ ;  /* 0x00000000001c7805 */ /* 0x000fe2000001ff00 */
[----:B------:R-:W-:Y:S01]  /*4b20*/  CS2R R70, SRZ ;  /* 0x0000000000467805 */ /* 0x000fe2000001ff00 */
[----:B------:R-:W-:Y:S01]  /*4b30*/  CS2R R68, SRZ ;  /* 0x0000000000447805 */ /* 0x000fe2000001ff00 */
[----:B------:R-:W-:Y:S01]  /*4b40*/  @!P4 IADD3 R2, P1, P0, R106, R38, R174 ;  /* 0x000000266a02c210 */ /* 0x000fe2000783e0ae */
[----:B------:R-:W-:Y:S01]  /*4b50*/  CS2R R40, SRZ ;  /* 0x0000000000287805 */ /* 0x000fe2000001ff00 */
[----:B------:R1:W2:Y:S01]  /*4b60*/  SHFL.IDX PT, R51, R89, RZ, 0x1c1f ;  /* 0x001c1fff59337589 */ /* 0x0002a200000e0000 */
[----:B------:R-:W-:Y:S01]  /*4b70*/  BSSY B0, `(.L_x_82) ;  /* 0x00000d4000007945 */ /* 0x000fe20003800000 */
[C---:B------:R-:W-:Y:S02]  /*4b80*/  @!P4 IADD3.X R5, R113.reuse, R43, R155, P1, P0 ;  /* 0x0000002b7105c210 */ /* 0x040fe40000fe049b */
[----:B------:R-:W-:Y:S04]  /*4b90*/  @!P4 IADD3 R3, P1, P0, R104, R72, R172 ;  /* 0x000000486803c210 */ /* 0x000fe8000783e0ac */
[----:B------:R-:W-:Y:S01]  /*4ba0*/  @!P4 IADD3.X R8, R112, R44, R156, P1, P0 ;  /* 0x0000002c7008c210 */ /* 0x000fe20000fe049c */
[----:B------:R1:W3:Y:S01]  /*4bb0*/  SHFL.IDX PT, R50, R90, RZ, 0x1c1f ;  /* 0x001c1fff5a327589 */ /* 0x0002e200000e0000 */
[----:B------:R-:W-:Y:S04]  /*4bc0*/  ISETP.GE.AND P0, PT, R158, UR9, PT ;  /* 0x000000099e007c0c */ /* 0x000fe8000bf06270 */
[----:B------:R-:W-:Y:S11]  /*4bd0*/  ISETP.GE.OR P2, PT, R18, c[0x0][0x27c], P0 ;  /* 0x00009f0012007a0c */ /* 0x000ff60000746670 */
[----:B------:R-:W-:Y:S02]  /*4be0*/  @!UPT UIADD3 URZ, URZ, URZ, URZ ;  /* 0x0000003f3f3ff290 */ /* 0x000fe4000fffe03f */
[----:B------:R-:W-:Y:S04]  /*4bf0*/  @!P2 IADD3 R6, P1, P0, R106, R173, R38 ;  /* 0x000000ad6a06a210 */ /* 0x000fe8000783e026 */
[--C-:B------:R-:W-:Y:S02]  /*4c00*/  @!P2 IADD3.X R9, R113, R153, R43.reuse, P1, P0 ;  /* 0x000000997109a210 */ /* 0x100fe40000fe042b */
[----:B------:R-:W-:Y:S04]  /*4c10*/  @!P2 IADD3 R7, P1, P0, R104, R163, R72 ;  /* 0x000000a36807a210 */ /* 0x000fe8000783e048 */
[----:B------:R-:W-:Y:S02]  /*4c20*/  @!P2 IADD3.X R12, R112, R154, R44, P1, P0 ;  /* 0x0000009a700ca210 */ /* 0x000fe40000fe042c */
[----:B------:R-:W-:Y:S04]  /*4c30*/  ISETP.GE.AND P0, PT, R157, UR9, PT ;  /* 0x000000099d007c0c */ /* 0x000fe8000bf06270 */
[----:B------:R-:W-:Y:S11]  /*4c40*/  ISETP.GE.OR P1, PT, R18, c[0x0][0x27c], P0 ;  /* 0x00009f0012007a0c */ /* 0x000ff60000726670 */
[----:B------:R-:W-:Y:S02]  /*4c50*/  @!UPT UIADD3 URZ, URZ, URZ, URZ ;  /* 0x0000003f3f3ff290 */ /* 0x000fe4000fffe03f */
[----:B------:R-:W-:Y:S04]  /*4c60*/  @!P1 IADD3 R10, P3, P0, R106, R170, R38 ;  /* 0x000000aa6a0a9210 */ /* 0x000fe8000787e026 */
[----:B------:R-:W-:Y:S02]  /*4c70*/  @!P1 IADD3.X R13, R113, R120, R43, P3, P0 ;  /* 0x00000078710d9210 */ /* 0x000fe40001fe042b */
[----:B------:R-:W-:Y:S04]  /*4c80*/  @!P1 IADD3 R11, P3, P0, R104, R168, R72 ;  /* 0x000000a8680b9210 */ /* 0x000fe8000787e048 */
[----:B------:R-:W-:Y:S02]  /*4c90*/  @!P1 IADD3.X R14, R112, R121, R44, P3, P0 ;  /* 0x00000079700e9210 */ /* 0x000fe40001fe042c */
[C---:B------:R-:W-:Y:S04]  /*4ca0*/  @!P4 LEA R4, P0, R2.reuse, c[0x0][0x270], 0x1 ;  /* 0x00009c000204ca11 */ /* 0x040fe800078008ff */
[----:B------:R-:W-:Y:S02]  /*4cb0*/  @!P4 LEA.HI.X R5, R2, c[0x0][0x274], R5, 0x1, P0 ;  /* 0x00009d000205ca11 */ /* 0x000fe400000f0c05 */
[C---:B------:R-:W-:Y:S03]  /*4cc0*/  @!P4 LEA R2, P0, R3.reuse, c[0x0][0x288], 0x1 ;  /* 0x0000a2000302ca11 */ /* 0x040fe600078008ff */
[----:B------:R4:W2:Y:S01]  /*4cd0*/  @!P4 LDG.E.128 R20, [R4.64] ;  /* 0x000000160414c981 */ /* 0x0008a2000c1e1d00 */
[----:B------:R-:W-:Y:S02]  /*4ce0*/  @!P4 LEA.HI.X R3, R3, c[0x0][0x28c], R8, 0x1, P0 ;  /* 0x0000a3000303ca11 */ /* 0x000fe400000f0c08 */
[C---:B------:R-:W-:Y:S04]  /*4cf0*/  @!P2 LEA R8, P0, R6.reuse, c[0x0][0x270], 0x1 ;  /* 0x00009c000608aa11 */ /* 0x040fe800078008ff */
[----:B------:R-:W-:Y:S01]  /*4d00*/  @!P2 LEA.HI.X R9, R6, c[0x0][0x274], R9, 0x1, P0 ;  /* 0x00009d000609aa11 */ /* 0x000fe200000f0c09 */
[----:B------:R1:W3:Y:S01]  /*4d10*/  @!P4 LDG.E.128 R60, [R2.64] ;  /* 0x00000016023cc981 */ /* 0x0002e2000c1e1d00 */
[C---:B------:R-:W-:Y:S04]  /*4d20*/  @!P2 LEA R6, P0, R7.reuse, c[0x0][0x288], 0x1 ;  /* 0x0000a2000706aa11 */ /* 0x040fe800078008ff */
[----:B------:R-:W-:Y:S02]  /*4d30*/  @!P2 LEA.HI.X R7, R7, c[0x0][0x28c], R12, 0x1, P0 ;  /* 0x0000a3000707aa11 */ /* 0x000fe400000f0c0c */
[C---:B------:R-:W-:Y:S01]  /*4d40*/  @!P1 LEA R12, P0, R10.reuse, c[0x0][0x270], 0x1 ;  /* 0x00009c000a0c9a11 */ /* 0x040fe200078008ff */
[----:B------:R1:W3:Y:S03]  /*4d50*/  @!P2 LDG.E.128 R24, [R8.64] ;  /* 0x000000160818a981 */ /* 0x0002e6000c1e1d00 */
[----:B------:R-:W-:Y:S02]  /*4d60*/  @!P1 LEA.HI.X R13, R10, c[0x0][0x274], R13, 0x1, P0 ;  /* 0x00009d000a0d9a11 */ /* 0x000fe400000f0c0d */
[C---:B------:R-:W-:Y:S03]  /*4d70*/  @!P1 LEA R10, P0, R11.reuse, c[0x0][0x288], 0x1 ;  /* 0x0000a2000b0a9a11 */ /* 0x040fe600078008ff */
[----:B------:R1:W3:Y:S01]  /*4d80*/  @!P2 LDG.E.128 R64, [R6.64] ;  /* 0x000000160640a981 */ /* 0x0002e2000c1e1d00 */
[----:B------:R-:W-:Y:S01]  /*4d90*/  @!P1 LEA.HI.X R11, R11, c[0x0][0x28c], R14, 0x1, P0 ;  /* 0x0000a3000b0b9a11 */ /* 0x000fe200000f0c0e */
[----:B----4-:R-:W-:Y:S01]  /*4da0*/  CS2R R4, SRZ ;  /* 0x0000000000047805 */ /* 0x010fe2000001ff00 */
[----:B------:R-:W-:Y:S04]  /*4db0*/  ISETP.GE.AND P0, PT, R35, UR9, PT ;  /* 0x0000000923007c0c */ /* 0x000fe8000bf06270 */
[----:B------:R-:W-:Y:S01]  /*4dc0*/  ISETP.GE.OR P0, PT, R18, c[0x0][0x27c], P0 ;  /* 0x00009f0012007a0c */ /* 0x000fe20000706670 */
[----:B------:R-:W4:Y:S08]  /*4dd0*/  @!P1 LDG.E.128 R28, [R12.64] ;  /* 0x000000160c1c9981 */ /* 0x000f30000c1e1d00 */
[----:B------:R-:W4:Y:S04]  /*4de0*/  @!P1 LDG.E.128 R68, [R10.64] ;  /* 0x000000160a449981 */ /* 0x000f28000c1e1d00 */
[----:B------:R-:W-:Y:S05]  /*4df0*/  @!P0 IADD3 R38, P1, R106, R38, RZ ;  /* 0x000000266a268210 */ /* 0x000fea0007f3e0ff */
[----:B------:R-:W-:Y:S01]  /*4e00*/  @!P0 IMAD.X R43, R113, 0x1, R43, P1 ;  /* 0x00000001712b8824 */ /* 0x000fe200008e062b */
[C---:B-1----:R-:W-:Y:S01]  /*4e10*/  @!P0 LEA R8, P1, R38.reuse, c[0x0][0x270], 0x1 ;  /* 0x00009c0026088a11 */ /* 0x042fe200078208ff */
[----:B------:R-:W-:Y:S03]  /*4e20*/  CS2R R6, SRZ ;  /* 0x0000000000067805 */ /* 0x000fe6000001ff00 */
[----:B------:R-:W-:Y:S02]  /*4e30*/  @!P0 LEA.HI.X R9, R38, c[0x0][0x274], R43, 0x1, P1 ;  /* 0x00009d0026098a11 */ /* 0x000fe400008f0c2b */
[----:B------:R-:W-:Y:S01]  /*4e40*/  @!P0 IADD3 R72, P1, R104, R72, RZ ;  /* 0x0000004868488210 */ /* 0x000fe20007f3e0ff */
[----:B------:R-:W-:Y:S02]  /*4e50*/  CS2R R42, SRZ ;  /* 0x00000000002a7805 */ /* 0x000fe4000001ff00 */
[----:B------:R2:W5:Y:S02]  /*4e60*/  @!P0 LDG.E.128 R4, [R8.64] ;  /* 0x0000001608048981 */ /* 0x000564000c1e1d00 */
[----:B------:R-:W-:Y:S01]  /*4e70*/  @!P0 IMAD.X R3, R112, 0x1, R44, P1 ;  /* 0x0000000170038824 */ /* 0x000fe200008e062c */
[C---:B------:R-:W-:Y:S04]  /*4e80*/  @!P0 LEA R2, P1, R72.reuse, c[0x0][0x288], 0x1 ;  /* 0x0000a20048028a11 */ /* 0x040fe800078208ff */
[----:B------:R-:W-:Y:S02]  /*4e90*/  @!P0 LEA.HI.X R3, R72, c[0x0][0x28c], R3, 0x1, P1 ;  /* 0x0000a30048038a11 */ /* 0x000fe400008f0c03 */
[----:B------:R-:W-:Y:S03]  /*4ea0*/  ISETP.GE.AND P1, PT, R18, c[0x0][0x27c], PT ;  /* 0x00009f0012007a0c */ /* 0x000fe60003f26270 */
[----:B------:R1:W5:Y:S01]  /*4eb0*/  @!P0 LDG.E.128 R40, [R2.64] ;  /* 0x0000001602288981 */ /* 0x000362000c1e1d00 */
[----:B------:R-:W-:Y:S01]  /*4ec0*/  ISETP.GE.OR P0, PT, R35, UR9, P6 ;  /* 0x0000000923007c0c */ /* 0x000fe2000b706670 */
[----:B--2---:R-:W-:Y:S02]  /*4ed0*/  IMAD.MOV.U32 R9, RZ, RZ, R22 ;  /* 0x000000ffff097224 */ /* 0x004fe400078e0016 */
[----:B------:R-:W-:Y:S02]  /*4ee0*/  IMAD.MOV.U32 R8, RZ, RZ, R23 ;  /* 0x000000ffff087224 */ /* 0x000fe400078e0017 */
[----:B-1----:R-:W-:Y:S02]  /*4ef0*/  IMAD.MOV.U32 R3, RZ, RZ, R20 ;  /* 0x000000ffff037224 */ /* 0x002fe400078e0014 */
[----:B------:R-:W-:Y:S01]  /*4f00*/  IMAD.MOV.U32 R2, RZ, RZ, R21 ;  /* 0x000000ffff027224 */ /* 0x000fe200078e0015 */
[----:B------:R-:W-:Y:S01]  /*4f10*/  PRMT R17, R8, 0x5410, R9 ;  /* 0x0000541008117816 */ /* 0x000fe20000000009 */
[----:B---3--:R-:W-:Y:S02]  /*4f20*/  IMAD.MOV.U32 R9, RZ, RZ, R62 ;  /* 0x000000ffff097224 */ /* 0x008fe400078e003e */
[----:B------:R-:W-:Y:S01]  /*4f30*/  IMAD.MOV.U32 R8, RZ, RZ, R63 ;  /* 0x000000ffff087224 */ /* 0x000fe200078e003f */
[----:B------:R-:W-:Y:S01]  /*4f40*/  PRMT R16, R2, 0x5410, R3 ;  /* 0x0000541002107816 */ /* 0x000fe20000000003 */
[----:B------:R-:W-:Y:S02]  /*4f50*/  IMAD.MOV.U32 R3, RZ, RZ, R60 ;  /* 0x000000ffff037224 */ /* 0x000fe400078e003c */
        /* <DEDUP_REMOVED lines=14> */
[----:B----4-:R-:W-:Y:S02]  /*5040*/  IMAD.MOV.U32 R9, RZ, RZ, R30 ;  /* 0x000000ffff097224 */ /* 0x010fe400078e001e */
        /* <DEDUP_REMOVED lines=10> */
[----:B------:R-:W-:Y:S04]  /*50f0*/  PRMT R75, R9, 0x5410, R8 ;  /* 0x00005410094b7816 */ /* 0x000fe80000000008 */
[----:B------:R-:W-:Y:S01]  /*5100*/  PRMT R74, R2, 0x5410, R3 ;  /* 0x00005410024a7816 */ /* 0x000fe20000000003 */
[----:B------:R-:W-:-:S05]  /*5110*/  @P0 BRA `(.L_x_83) ;  /* 0x0000079000000947 */ /* 0x000fca0003800000 */
[----:B------:R-:W-:Y:S01]  /*5120*/  SEL R2, R152, R133, !P5 ;  /* 0x0000008598027207 */ /* 0x000fe20006800000 */
[----:B------:R-:W1:Y:S01]  /*5130*/  LDS.128 R56, [R140+0x3900] ;  /* 0x003900008c387984 */ /* 0x000e620000000c00 */
[----:B-----5:R-:W-:Y:S01]  /*5140*/  MOV R11, R40 ;  /* 0x00000028000b7202 */ /* 0x020fe20000000f00 */
[----:B------:R-:W-:Y:S01]  /*5150*/  IMAD.MOV.U32 R10, RZ, RZ, R7 ;  /* 0x000000ffff0a7224 */ /* 0x000fe200078e0007 */
[----:B------:R-:W-:Y:S01]  /*5160*/  SHF.R.S32.HI R47, RZ, 0x1f, R2 ;  /* 0x0000001fff2f7819 */ /* 0x000fe20000011402 */
[--C-:B------:R-:W-:Y:S01]  /*5170*/  IMAD.MOV.U32 R45, RZ, RZ, R41.reuse ;  /* 0x000000ffff2d7224 */ /* 0x100fe200078e0029 */
[----:B------:R-:W-:Y:S01]  /*5180*/  @!P1 SHF.R.U64 R40, R40, 0x10, R41 ;  /* 0x0000001028289819 */ /* 0x000fe20000001229 */
[----:B------:R-:W-:Y:S01]  /*5190*/  IMAD.MOV.U32 R46, RZ, RZ, R43 ;  /* 0x000000ffff2e7224 */ /* 0x000fe200078e002b */
[----:B------:R-:W-:Y:S02]  /*51a0*/  LEA.HI R47, R47, R2, RZ, 0x4 ;  /* 0x000000022f2f7211 */ /* 0x000fe400078f20ff */
[----:B------:R-:W-:Y:S02]  /*51b0*/  @!P1 SHF.R.U64 R8, R4, 0x10, R5 ;  /* 0x0000001004089819 */ /* 0x000fe40000001205 */
[----:B------:R-:W-:Y:S02]  /*51c0*/  LEA.HI.SX32 R47, R47, R116, 0x1c ;  /* 0x000000742f2f7211 */ /* 0x000fe400078fe2ff */
[C---:B------:R-:W-:Y:S02]  /*51d0*/  LEA R78, P0, R98.reuse, R50, 0x1 ;  /* 0x00000032624e7211 */ /* 0x040fe400078008ff */
[----:B------:R-:W-:Y:S01]  /*51e0*/  @!P1 SHF.R.U32.HI R3, RZ, 0x10, R7 ;  /* 0x00000010ff039819 */ /* 0x000fe20000011607 */
[----:B------:R-:W-:Y:S01]  /*51f0*/  IMAD.SHL.U32 R47, R47, 0x8, RZ ;  /* 0x000000082f2f7824 */ /* 0x000fe200078e00ff */
[----:B------:R-:W-:Y:S02]  /*5200*/  LEA.HI.X R79, R98, R51, R103, 0x1, P0 ;  /* 0x00000033624f7211 */ /* 0x000fe400000f0c67 */
[----:B------:R-:W-:Y:S02]  /*5210*/  MOV R9, R5 ;  /* 0x0000000500097202 */ /* 0x000fe40000000f00 */
[----:B------:R-:W-:Y:S02]  /*5220*/  LOP3.LUT R2, R134, 0x38, R47, 0xf8, !PT ;  /* 0x0000003886027812 */ /* 0x000fe400078ef82f */
[----:B------:R-:W-:Y:S02]  /*5230*/  ISETP.GE.AND P0, PT, R47, c[0x0][0x1d4], PT ;  /* 0x000075002f007a0c */ /* 0x000fe40003f06270 */
[----:B------:R-:W-:Y:S02]  /*5240*/  LOP3.LUT R2, R2, R135, RZ, 0x3c, !PT ;  /* 0x0000008702027212 */ /* 0x000fe400078e3cff */
[----:B------:R-:W-:Y:S02]  /*5250*/  @!P1 PRMT R40, R11, 0x5410, R40 ;  /* 0x000054100b289816 */ /* 0x000fe40000000028 */
[----:B------:R-:W-:Y:S01]  /*5260*/  @!P1 PRMT R11, R10, 0x5410, R3 ;  /* 0x000054100a0b9816 */ /* 0x000fe20000000003 */
[----:B------:R-:W-:Y:S01]  /*5270*/  IMAD.IADD R2, R2, 0x1, R136 ;  /* 0x0000000102027824 */ /* 0x000fe200078e0288 */
[----:B------:R-:W-:Y:S01]  /*5280*/  @!P1 SHF.R.U32.HI R44, RZ, 0x10, R41 ;  /* 0x00000010ff2c9819 */ /* 0x000fe20000011629 */
[----:B------:R-:W-:Y:S01]  /*5290*/  IMAD.MOV.U32 R41, RZ, RZ, R42 ;  /* 0x000000ffff297224 */ /* 0x000fe200078e002a */
[----:B------:R-:W-:Y:S01]  /*52a0*/  @!P1 SHF.R.U64 R42, R42, 0x10, R43 ;  /* 0x000000102a2a9819 */ /* 0x000fe2000000122b */
[----:B------:R-:W-:Y:S01]  /*52b0*/  IMAD.SHL.U32 R2, R2, 0x2, RZ ;  /* 0x0000000202027824 */ /* 0x000fe200078e00ff */
[----:B------:R-:W-:Y:S01]  /*52c0*/  @!P1 PRMT R44, R45, 0x5410, R44 ;  /* 0x000054102d2c9816 */ /* 0x000fe2000000002c */
[----:B------:R-:W-:Y:S01]  /*52d0*/  @!P0 IMAD.WIDE R86, R47, 0x2, R50 ;  /* 0x000000022f568825 */ /* 0x000fe200078e0232 */
[----:B------:R-:W-:Y:S02]  /*52e0*/  @!P1 PRMT R48, R41, 0x5410, R42 ;  /* 0x0000541029309816 */ /* 0x000fe4000000002a */
[----:B------:R2:W3:Y:S01]  /*52f0*/  LDS.128 R12, [R2+0x3900] ;  /* 0x00390000020c7984 */ /* 0x0004e20000000c00 */
[C---:B-1----:R-:W-:Y:S01]  /*5300*/  @!P1 IMAD.U32 R10, R56.reuse, 0x10000, RZ ;  /* 0x00010000380a9824 */ /* 0x042fe200078e00ff */
[----:B------:R-:W-:Y:S01]  /*5310*/  @!P1 LOP3.LUT R41, R56, 0xffff0000, RZ, 0xc0, !PT ;  /* 0xffff000038299812 */ /* 0x000fe200078ec0ff */
[C---:B------:R-:W-:Y:S01]  /*5320*/  @!P1 IMAD.U32 R47, R58.reuse, 0x10000, RZ ;  /* 0x000100003a2f9824 */ /* 0x040fe200078e00ff */
[----:B------:R-:W-:Y:S01]  /*5330*/  @!P1 LOP3.LUT R45, R57, 0xffff0000, RZ, 0xc0, !PT ;  /* 0xffff0000392d9812 */ /* 0x000fe200078ec0ff */
[C---:B------:R-:W-:Y:S01]  /*5340*/  @!P1 IMAD.U32 R51, R59.reuse, 0x10000, RZ ;  /* 0x000100003b339824 */ /* 0x040fe200078e00ff */
[----:B------:R-:W-:Y:S02]  /*5350*/  @!P1 LOP3.LUT R49, R58, 0xffff0000, RZ, 0xc0, !PT ;  /* 0xffff00003a319812 */ /* 0x000fe400078ec0ff */
[----:B------:R-:W-:Y:S02]  /*5360*/  @!P1 LOP3.LUT R53, R59, 0xffff0000, RZ, 0xc0, !PT ;  /* 0xffff00003b359812 */ /* 0x000fe400078ec0ff */
[----:B------:R-:W-:Y:S04]  /*5370*/  @!P1 SHF.R.U32.HI R43, RZ, 0x10, R43 ;  /* 0x00000010ff2b9819 */ /* 0x000fe8000001162b */
[----:B------:R-:W-:Y:S01]  /*5380*/  @!P1 PRMT R52, R46, 0x5410, R43 ;  /* 0x000054102e349816 */ /* 0x000fe2000000002b */
[C---:B------:R-:W-:Y:S01]  /*5390*/  @!P1 IMAD.U32 R46, R48.reuse, 0x10000, RZ ;  /* 0x00010000302e9824 */ /* 0x040fe200078e00ff */
[----:B------:R-:W-:Y:S01]  /*53a0*/  @!P1 LOP3.LUT R48, R48, 0xffff0000, RZ, 0xc0, !PT ;  /* 0xffff000030309812 */ /* 0x000fe200078ec0ff */
[----:B--2---:R-:W-:Y:S01]  /*53b0*/  IMAD.MOV.U32 R2, RZ, RZ, R4 ;  /* 0x000000ffff027224 */ /* 0x004fe200078e0004 */
[----:B------:R-:W-:Y:S02]  /*53c0*/  @!P1 SHF.R.U32.HI R4, RZ, 0x10, R5 ;  /* 0x00000010ff049819 */ /* 0x000fe40000011605 */
[----:B------:R-:W-:Y:S02]  /*53d0*/  MOV R5, R6 ;  /* 0x0000000600057202 */ /* 0x000fe40000000f00 */
[----:B------:R-:W-:Y:S02]  /*53e0*/  @!P1 SHF.R.U64 R6, R6, 0x10, R7 ;  /* 0x0000001006069819 */ /* 0x000fe40000001207 */
[----:B------:R-:W-:Y:S02]  /*53f0*/  @!P1 PRMT R2, R2, 0x5410, R8 ;  /* 0x0000541002029816 */ /* 0x000fe40000000008 */
[----:B------:R-:W-:Y:S02]  /*5400*/  @!P1 PRMT R7, R9, 0x5410, R4 ;  /* 0x0000541009079816 */ /* 0x000fe40000000004 */
[----:B------:R-:W-:Y:S01]  /*5410*/  @!P1 PRMT R9, R5, 0x5410, R6 ;  /* 0x0000541005099816 */ /* 0x000fe20000000006 */
[C---:B------:R-:W-:Y:S01]  /*5420*/  @!P1 IMAD.U32 R5, R2.reuse, 0x10000, RZ ;  /* 0x0001000002059824 */ /* 0x040fe200078e00ff */
[----:B------:R-:W-:Y:S02]  /*5430*/  @!P1 LOP3.LUT R4, R2, 0xffff0000, RZ, 0xc0, !PT ;  /* 0xffff000002049812 */ /* 0x000fe400078ec0ff */
[----:B------:R-:W-:Y:S01]  /*5440*/  @!P1 SHF.L.U32 R8, R40, 0x10, RZ ;  /* 0x0000001028089819 */ /* 0x000fe200000006ff */
[C---:B---3--:R-:W-:Y:S01]  /*5450*/  @!P1 IMAD.U32 R3, R12.reuse, 0x10000, RZ ;  /* 0x000100000c039824 */ /* 0x048fe200078e00ff */
[----:B------:R-:W-:Y:S02]  /*5460*/  @!P1 LOP3.LUT R6, R12, 0xffff0000, RZ, 0xc0, !PT ;  /* 0xffff00000c069812 */ /* 0x000fe400078ec0ff */
[----:B------:R-:W-:Y:S01]  /*5470*/  @!P1 LOP3.LUT R40, R40, 0xffff0000, RZ, 0xc0, !PT ;  /* 0xffff000028289812 */ /* 0x000fe200078ec0ff */
[C---:B------:R-:W-:Y:S02]  /*5480*/  @!P1 FMUL.FTZ R42, R3.reuse, R8 ;  /* 0x00000008032a9220 */ /* 0x040fe40000410000 */
[-C--:B------:R-:W-:Y:S02]  /*5490*/  @!P1 FMUL.FTZ R2, R3, R5.reuse ;  /* 0x0000000503029220 */ /* 0x080fe40000410000 */
[----:B------:R-:W-:Y:S02]  /*54a0*/  @!P1 FMUL.FTZ R43, R6, R40 ;  /* 0x00000028062b9220 */ /* 0x000fe40000410000 */
[----:B------:R-:W-:Y:S01]  /*54b0*/  @!P1 FFMA.FTZ R88, R10, R5, -R42 ;  /* 0x000000050a589223 */ /* 0x000fe2000001082a */
[----:B------:R-:W-:Y:S01]  /*54c0*/  @!P1 SHF.L.U32 R5, R7, 0x10, RZ ;  /* 0x0000001007059819 */ /* 0x000fe200000006ff */
[-C--:B------:R-:W-:Y:S01]  /*54d0*/  @!P1 FMUL.FTZ R3, R6, R4.reuse ;  /* 0x0000000406039220 */ /* 0x080fe20000410000 */
[----:B------:R-:W-:Y:S01]  /*54e0*/  @!P1 LOP3.LUT R6, R13, 0xffff0000, RZ, 0xc0, !PT ;  /* 0xffff00000d069812 */ /* 0x000fe200078ec0ff */
[----:B------:R-:W-:Y:S01]  /*54f0*/  @!P1 FFMA.FTZ R85, R41, R4, -R43 ;  /* 0x0000000429559223 */ /* 0x000fe2000001082b */
[----:B------:R-:W-:Y:S01]  /*5500*/  @!P1 SHF.L.U32 R43, R57, 0x10, RZ ;  /* 0x00000010392b9819 */ /* 0x000fe200000006ff */
[C---:B------:R-:W-:Y:S01]  /*5510*/  @!P1 IMAD.U32 R42, R44.reuse, 0x10000, RZ ;  /* 0x000100002c2a9824 */ /* 0x040fe200078e00ff */
[----:B------:R-:W-:Y:S01]  /*5520*/  @!P1 LOP3.LUT R44, R44, 0xffff0000, RZ, 0xc0, !PT ;  /* 0xffff00002c2c9812 */ /* 0x000fe200078ec0ff */
[----:B------:R-:W-:Y:S01]  /*5530*/  @!P1 IMAD.U32 R4, R13, 0x10000, RZ ;  /* 0x000100000d049824 */ /* 0x000fe200078e00ff */
[----:B------:R-:W-:Y:S01]  /*5540*/  @!P1 LOP3.LUT R7, R7, 0xffff0000, RZ, 0xc0, !PT ;  /* 0xffff000007079812 */ /* 0x000fe200078ec0ff */
[----:B------:R-:W-:Y:S02]  /*5550*/  @!P1 FFMA.FTZ R2, R8, R10, R2 ;  /* 0x0000000a08029223 */ /* 0x000fe40000010002 */
[----:B------:R-:W-:Y:S02]  /*5560*/  @!P1 FMUL.FTZ R8, R4, R42 ;  /* 0x0000002a04089220 */ /* 0x000fe40000410000 */
[----:B------:R-:W-:Y:S02]  /*5570*/  @!P1 FMUL.FTZ R10, R6, R44 ;  /* 0x0000002c060a9220 */ /* 0x000fe40000410000 */
[-C--:B------:R-:W-:Y:S02]  /*5580*/  @!P1 FMUL.FTZ R4, R4, R5.reuse ;  /* 0x0000000504049220 */ /* 0x080fe40000410000 */
[----:B------:R-:W-:Y:S01]  /*5590*/  @!P1 FFMA.FTZ R84, R43, R5, -R8 ;  /* 0x000000052b549223 */ /* 0x000fe20000010808 */
[----:B------:R-:W-:Y:S01]  /*55a0*/  @!P1 LOP3.LUT R8, R14, 0xffff0000, RZ, 0xc0, !PT ;  /* 0xffff00000e089812 */ /* 0x000fe200078ec0ff */
[-C--:B------:R-:W-:Y:S01]  /*55b0*/  @!P1 FMUL.FTZ R5, R6, R7.reuse ;  /* 0x0000000706059220 */ /* 0x080fe20000410000 */
[----:B------:R-:W-:Y:S01]  /*55c0*/  @!P1 SHF.L.U32 R6, R14, 0x10, RZ ;  /* 0x000000100e069819 */ /* 0x000fe200000006ff */
[----:B------:R-:W-:Y:S02]  /*55d0*/  @!P1 FFMA.FTZ R82, R45, R7, -R10 ;  /* 0x000000072d529223 */ /* 0x000fe4000001080a */
[C---:B------:R-:W-:Y:S01]  /*55e0*/  @!P1 IMAD.U32 R7, R9.reuse, 0x10000, RZ ;  /* 0x0001000009079824 */ /* 0x040fe200078e00ff */
[----:B------:R-:W-:Y:S01]  /*55f0*/  @!P1 LOP3.LUT R9, R9, 0xffff0000, RZ, 0xc0, !PT ;  /* 0xffff000009099812 */ /* 0x000fe200078ec0ff */
[----:B------:R-:W-:Y:S02]  /*5600*/  @!P1 FMUL.FTZ R10, R6, R46 ;  /* 0x0000002e060a9220 */ /* 0x000fe40000410000 */
[----:B------:R-:W-:Y:S02]  /*5610*/  @!P1 FMUL.FTZ R50, R8, R48 ;  /* 0x0000003008329220 */ /* 0x000fe40000410000 */
[----:B------:R-:W-:Y:S01]  /*5620*/  @!P1 FFMA.FTZ R81, R47, R7, -R10 ;  /* 0x000000072f519223 */ /* 0x000fe2000001080a */
[----:B------:R-:W-:Y:S01]  /*5630*/  @!P1 LOP3.LUT R10, R15, 0xffff0000, RZ, 0xc0, !PT ;  /* 0xffff00000f0a9812 */ /* 0x000fe200078ec0ff */
[----:B------:R-:W-:Y:S01]  /*5640*/  @!P1 FFMA.FTZ R80, R49, R9, -R50 ;  /* 0x0000000931509223 */ /* 0x000fe20000010832 */
[----:B------:R-:W-:Y:S01]  /*5650*/  @!P1 SHF.L.U32 R50, R52, 0x10, RZ ;  /* 0x0000001034329819 */ /* 0x000fe200000006ff */
[----:B------:R-:W-:Y:S01]  /*5660*/  @!P1 FMUL.FTZ R6, R6, R7 ;  /* 0x0000000706069220 */ /* 0x000fe20000410000 */
[----:B------:R-:W-:Y:S01]  /*5670*/  @!P1 LOP3.LUT R52, R52, 0xffff0000, RZ, 0xc0, !PT ;  /* 0xffff000034349812 */ /* 0x000fe200078ec0ff */
[----:B------:R-:W-:Y:S02]  /*5680*/  @!P1 FMUL.FTZ R7, R8, R9 ;  /* 0x0000000908079220 */ /* 0x000fe40000410000 */
[----:B------:R-:W-:Y:S02]  /*5690*/  @!P1 IMAD.U32 R8, R15, 0x10000, RZ ;  /* 0x000100000f089824 */ /* 0x000fe400078e00ff */
[C---:B------:R-:W-:Y:S01]  /*56a0*/  @!P1 IMAD.U32 R9, R11.reuse, 0x10000, RZ ;  /* 0x000100000b099824 */ /* 0x040fe200078e00ff */
[----:B------:R-:W-:Y:S01]  /*56b0*/  @!P1 LOP3.LUT R11, R11, 0xffff0000, RZ, 0xc0, !PT ;  /* 0xffff00000b0b9812 */ /* 0x000fe200078ec0ff */
[----:B------:R-:W-:Y:S01]  /*56c0*/  @!P1 FFMA.FTZ R3, R40, R41, R3 ;  /* 0x0000002928039223 */ /* 0x000fe20000010003 */
[----:B------:R-:W-:Y:S01]  /*56d0*/  @!P1 F2FP.BF16.PACK_AB R40, R80, R81 ;  /* 0x000000515028923e */ /* 0x000fe200000010ff */
[----:B------:R-:W-:Y:S02]  /*56e0*/  @!P1 FMUL.FTZ R76, R8, R50 ;  /* 0x00000032084c9220 */ /* 0x000fe40000410000 */
[----:B------:R-:W-:Y:S01]  /*56f0*/  @!P1 FMUL.FTZ R77, R10, R52 ;  /* 0x000000340a4d9220 */ /* 0x000fe20000410000 */
[----:B------:R-:W-:Y:S01]  /*5700*/  @!P1 F2FP.BF16.PACK_AB R2, R3, R2 ;  /* 0x000000020302923e */ /* 0x000fe200000010ff */
[----:B------:R-:W-:Y:S02]  /*5710*/  @!P1 FFMA.FTZ R4, R42, R43, R4 ;  /* 0x0000002b2a049223 */ /* 0x000fe40000010004 */
[----:B------:R-:W-:Y:S02]  /*5720*/  @!P1 FFMA.FTZ R5, R44, R45, R5 ;  /* 0x0000002d2c059223 */ /* 0x000fe40000010005 */
[----:B------:R-:W-:Y:S02]  /*5730*/  @!P1 FFMA.FTZ R76, R51, R9, -R76 ;  /* 0x00000009334c9223 */ /* 0x000fe4000001084c */
[----:B------:R-:W-:Y:S01]  /*5740*/  @!P1 FFMA.FTZ R77, R53, R11, -R77 ;  /* 0x0000000b354d9223 */ /* 0x000fe2000001084d */
[----:B------:R-:W-:Y:S01]  /*5750*/  @!P1 F2FP.BF16.PACK_AB R4, R5, R4 ;  /* 0x000000040504923e */ /* 0x000fe200000010ff */
[----:B------:R-:W-:Y:S02]  /*5760*/  @!P1 FMUL.FTZ R8, R8, R9 ;  /* 0x0000000908089220 */ /* 0x000fe40000410000 */
[----:B------:R-:W-:Y:S01]  /*5770*/  @!P1 FFMA.FTZ R6, R46, R47, R6 ;  /* 0x0000002f2e069223 */ /* 0x000fe20000010006 */
[----:B------:R-:W-:Y:S01]  /*5780*/  @!P1 F2FP.BF16.PACK_AB R41, R77, R76 ;  /* 0x0000004c4d29923e */ /* 0x000fe200000010ff */
[----:B------:R-:W-:Y:S01]  /*5790*/  @!P1 FMUL.FTZ R9, R10, R11 ;  /* 0x0000000b0a099220 */ /* 0x000fe20000410000 */
[----:B------:R-:W-:Y:S01]  /*57a0*/  @!P1 F2FP.BF16.PACK_AB R11, R82, R84 ;  /* 0x00000054520b923e */ /* 0x000fe200000010ff */
[----:B------:R-:W-:Y:S01]  /*57b0*/  @!P1 FFMA.FTZ R7, R48, R49, R7 ;  /* 0x0000003130079223 */ /* 0x000fe20000010007 */
[----:B------:R-:W-:Y:S01]  /*57c0*/  @!P1 F2FP.BF16.PACK_AB R10, R85, R88 ;  /* 0x00000058550a923e */ /* 0x000fe200000010ff */
[----:B------:R-:W-:Y:S01]  /*57d0*/  @!P1 FFMA.FTZ R8, R50, R51, R8 ;  /* 0x0000003332089223 */ /* 0x000fe20000010008 */
[----:B------:R-:W-:Y:S01]  /*57e0*/  @!P1 MOV R59, R41 ;  /* 0x00000029003b9202 */ /* 0x000fe20000000f00 */
[----:B------:R-:W-:Y:S01]  /*57f0*/  @!P1 FFMA.FTZ R9, R52, R53, R9 ;  /* 0x0000003534099223 */ /* 0x000fe20000010009 */
[----:B------:R-:W-:Y:S01]  /*5800*/  @!P1 MOV R56, R10 ;  /* 0x0000000a00389202 */ /* 0x000fe20000000f00 */
[----:B------:R-:W-:Y:S01]  /*5810*/  @!P1 IMAD.MOV.U32 R57, RZ, RZ, R11 ;  /* 0x000000ffff399224 */ /* 0x000fe200078e000b */
[----:B------:R-:W-:Y:S01]  /*5820*/  @!P1 F2FP.BF16.PACK_AB R6, R7, R6 ;  /* 0x000000060706923e */ /* 0x000fe200000010ff */
[----:B------:R-:W-:Y:S01]  /*5830*/  @!P1 IMAD.MOV.U32 R58, RZ, RZ, R40 ;  /* 0x000000ffff3a9224 */ /* 0x000fe200078e0028 */
[----:B------:R-:W-:Y:S01]  /*5840*/  @!P1 F2FP.BF16.PACK_AB R8, R9, R8 ;  /* 0x000000080908923e */ /* 0x000fe200000010ff */
[----:B------:R-:W-:Y:S01]  /*5850*/  @!P1 IMAD.MOV.U32 R12, RZ, RZ, R2 ;  /* 0x000000ffff0c9224 */ /* 0x000fe200078e0002 */
[----:B------:R-:W-:Y:S01]  /*5860*/  @!P1 MOV R14, R6 ;  /* 0x00000006000e9202 */ /* 0x000fe20000000f00 */
[----:B------:R-:W-:Y:S01]  /*5870*/  @!P1 IMAD.MOV.U32 R13, RZ, RZ, R4 ;  /* 0x000000ffff0d9224 */ /* 0x000fe200078e0004 */
[----:B------:R1:W-:Y:S01]  /*5880*/  ST.E.128 [R78.64], R56 ;  /* 0x000000384e007985 */ /* 0x0003e2000c101d16 */
[----:B------:R-:W-:Y:S07]  /*5890*/  @!P1 IMAD.MOV.U32 R15, RZ, RZ, R8 ;  /* 0x000000ffff0f9224 */ /* 0x000fee00078e0008 */
[----:B------:R1:W-:Y:S02]  /*58a0*/  @!P0 ST.E.128 [R86.64], R12 ;  /* 0x0000000c56008985 */ /* 0x0003e4000c101d16 */
.L_x_83:
[----:B------:R-:W-:Y:S05]  /*58b0*/  BSYNC B0 ;  /* 0x0000000000007941 */ /* 0x000fea0003800000 */
.L_x_82:
[----:B------:R2:W3:Y:S01]  /*58c0*/  SHFL.IDX PT, R45, R89, 0x1, 0x1c1f ;  /* 0x003c1f00592d7f89 */ /* 0x0004e200000e0000 */
[----:B------:R-:W-:Y:S01]  /*58d0*/  ISETP.GE.OR P0, PT, R159, UR9, P6 ;  /* 0x000000099f007c0c */ /* 0x000fe2000b706670 */
[----:B------:R-:W-:Y:S02]  /*58e0*/  BSSY B0, `(.L_x_84) ;  /* 0x0000074000007945 */ /* 0x000fe40003800000 */
[----:B------:R2:W4:Y:S10]  /*58f0*/  SHFL.IDX PT, R44, R90, 0x1, 0x1c1f ;  /* 0x003c1f005a2c7f89 */ /* 0x00053400000e0000 */
[----:B------:R-:W-:-:S05]  /*5900*/  @P0 BRA `(.L_x_85) ;  /* 0x0000071000000947 */ /* 0x000fca0003800000 */
[----:B------:R-:W-:Y:S01]  /*5910*/  SEL R2, R152, R133, !P5 ;  /* 0x0000008598027207 */ /* 0x000fe20006800000 */
[----:B------:R-:W1:Y:S01]  /*5920*/  LDS.128 R48, [R143+0x3900] ;  /* 0x003900008f307984 */ /* 0x000e620000000c00 */
[----:B-----5:R-:W-:Y:S02]  /*5930*/  @!P1 SHF.R.U64 R6, R60, 0x10, R61 ;  /* 0x000000103c069819 */ /* 0x020fe4000000123d */
[----:B------:R-:W-:Y:S02]  /*5940*/  SHF.R.S32.HI R43, RZ, 0x1f, R2 ;  /* 0x0000001fff2b7819 */ /* 0x000fe40000011402 */
[C---:B-1--4-:R-:W-:Y:S02]  /*5950*/  LEA R56, P0, R98.reuse, R44, 0x1 ;  /* 0x0000002c62387211 */ /* 0x052fe400078008ff */
[----:B------:R-:W-:Y:S02]  /*5960*/  LEA.HI R43, R43, R2, RZ, 0x4 ;  /* 0x000000022b2b7211 */ /* 0x000fe400078f20ff */
[----:B---3--:R-:W-:Y:S02]  /*5970*/  LEA.HI.X R57, R98, R45, R103, 0x1, P0 ;  /* 0x0000002d62397211 */ /* 0x008fe400000f0c67 */
[----:B------:R-:W-:Y:S02]  /*5980*/  LEA.HI.SX32 R43, R43, R116, 0x1c ;  /* 0x000000742b2b7211 */ /* 0x000fe400078fe2ff */
[--C-:B------:R-:W-:Y:S02]  /*5990*/  @!P1 SHF.R.U64 R9, R62, 0x10, R63.reuse ;  /* 0x000000103e099819 */ /* 0x100fe4000000123f */
[----:B------:R-:W-:Y:S01]  /*59a0*/  @!P1 SHF.R.U32.HI R10, RZ, 0x10, R63 ;  /* 0x00000010ff0a9819 */ /* 0x000fe2000001163f */
[----:B------:R-:W-:Y:S01]  /*59b0*/  IMAD.SHL.U32 R43, R43, 0x8, RZ ;  /* 0x000000082b2b7824 */ /* 0x000fe200078e00ff */
[----:B------:R-:W-:Y:S02]  /*59c0*/  @!P1 SHF.R.U32.HI R3, RZ, 0x10, R21 ;  /* 0x00000010ff039819 */ /* 0x000fe40000011615 */
[----:B------:R-:W-:Y:S02]  /*59d0*/  @!P1 SHF.R.U64 R4, R22, 0x10, R23 ;  /* 0x0000001016049819 */ /* 0x000fe40000001217 */
[----:B------:R-:W-:Y:S02]  /*59e0*/  LOP3.LUT R2, R125, 0x38, R43, 0xf8, !PT ;  /* 0x000000387d027812 */ /* 0x000fe400078ef82b */
[----:B------:R-:W-:Y:S02]  /*59f0*/  ISETP.GE.AND P0, PT, R43, c[0x0][0x1d4], PT ;  /* 0x000075002b007a0c */ /* 0x000fe40003f06270 */
[----:B------:R-:W-:Y:S02]  /*5a00*/  LOP3.LUT R2, R2, R162, RZ, 0x3c, !PT ;  /* 0x000000a202027212 */ /* 0x000fe400078e3cff */
[----:B------:R-:W-:Y:S02]  /*5a10*/  @!P1 PRMT R42, R55, 0x5432, R9 ;  /* 0x00005432372a9816 */ /* 0x000fe40000000009 */
[----:B------:R-:W-:Y:S01]  /*5a20*/  @!P1 SHF.R.U32.HI R5, RZ, 0x10, R23 ;  /* 0x00000010ff059819 */ /* 0x000fe20000011617 */
[----:B------:R-:W-:Y:S01]  /*5a30*/  IMAD.IADD R2, R139, 0x1, R2 ;  /* 0x000000018b027824 */ /* 0x000fe200078e0202 */
[----:B------:R-:W-:Y:S02]  /*5a40*/  @!P1 PRMT R11, R17, 0x5432, R4 ;  /* 0x00005432110b9816 */ /* 0x000fe40000000004 */
[----:B------:R-:W-:Y:S01]  /*5a50*/  @!P1 PRMT R40, R54, 0x5410, R6 ;  /* 0x0000541036289816 */ /* 0x000fe20000000006 */
[----:B------:R-:W-:Y:S01]  /*5a60*/  IMAD.SHL.U32 R2, R2, 0x2, RZ ;  /* 0x0000000202027824 */ /* 0x000fe200078e00ff */
[----:B------:R-:W-:Y:S01]  /*5a70*/  @!P1 SHF.R.U32.HI R7, RZ, 0x10, R61 ;  /* 0x00000010ff079819 */ /* 0x000fe2000001163d */
[----:B------:R-:W-:Y:S01]  /*5a80*/  @!P0 IMAD.WIDE R62, R43, 0x2, R44 ;  /* 0x000000022b3e8825 */ /* 0x000fe200078e022c */
[----:B------:R-:W-:Y:S02]  /*5a90*/  @!P1 PRMT R6, R16, 0x5410, R3 ;  /* 0x0000541010069816 */ /* 0x000fe40000000003 */
[----:B------:R1:W3:Y:S01]  /*5aa0*/  LDS.128 R12, [R2+0x3900] ;  /* 0x00390000020c7984 */ /* 0x0002e20000000c00 */
[----:B------:R-:W-:Y:S01]  /*5ab0*/  @!P1 PRMT R22, R54, 0x5432, R7 ;  /* 0x0000543236169816 */ /* 0x000fe20000000007 */
[----:B------:R-:W-:Y:S01]  /*5ac0*/  @!P1 IMAD.U32 R7, R40, 0x10000, RZ ;  /* 0x0001000028079824 */ /* 0x000fe200078e00ff */
[----:B------:R-:W-:Y:S02]  /*5ad0*/  @!P1 PRMT R41, R55, 0x5410, R10 ;  /* 0x0000541037299816 */ /* 0x000fe4000000000a */
[----:B------:R-:W-:Y:S01]  /*5ae0*/  @!P1 PRMT R10, R17, 0x5410, R5 ;  /* 0x00005410110a9816 */ /* 0x000fe20000000005 */
[C---:B------:R-:W-:Y:S01]  /*5af0*/  @!P1 IMAD.U32 R5, R6.reuse, 0x10000, RZ ;  /* 0x0001000006059824 */ /* 0x040fe200078e00ff */
[----:B------:R-:W-:Y:S01]  /*5b00*/  @!P1 LOP3.LUT R6, R6, 0xffff0000, RZ, 0xc0, !PT ;  /* 0xffff000006069812 */ /* 0x000fe200078ec0ff */
[C---:B------:R-:W-:Y:S01]  /*5b10*/  @!P1 IMAD.U32 R44, R41.reuse, 0x10000, RZ ;  /* 0x00010000292c9824 */ /* 0x040fe200078e00ff */
[----:B------:R-:W-:Y:S02]  /*5b20*/  @!P1 LOP3.LUT R46, R41, 0xffff0000, RZ, 0xc0, !PT ;  /* 0xffff0000292e9812 */ /* 0x000fe400078ec0ff */
[----:B-1----:R-:W-:Y:S01]  /*5b30*/  @!P1 SHF.R.U64 R2, R20, 0x10, R21 ;  /* 0x0000001014029819 */ /* 0x002fe20000001215 */
[C---:B------:R-:W-:Y:S01]  /*5b40*/  @!P1 IMAD.U32 R21, R49.reuse, 0x10000, RZ ;  /* 0x0001000031159824 */ /* 0x040fe200078e00ff */
[----:B------:R-:W-:Y:S02]  /*5b50*/  @!P1 SHF.L.U32 R9, R48, 0x10, RZ ;  /* 0x0000001030099819 */ /* 0x000fe400000006ff */
[----:B------:R-:W-:Y:S02]  /*5b60*/  @!P1 LOP3.LUT R23, R49, 0xffff0000, RZ, 0xc0, !PT ;  /* 0xffff000031179812 */ /* 0x000fe400078ec0ff */
[C---:B------:R-:W-:Y:S02]  /*5b70*/  @!P1 SHF.L.U32 R45, R51.reuse, 0x10, RZ ;  /* 0x00000010332d9819 */ /* 0x040fe400000006ff */
[----:B------:R-:W-:Y:S02]  /*5b80*/  @!P1 LOP3.LUT R47, R51, 0xffff0000, RZ, 0xc0, !PT ;  /* 0xffff0000332f9812 */ /* 0x000fe400078ec0ff */
[----:B------:R-:W-:Y:S02]  /*5b90*/  @!P1 LOP3.LUT R43, R50, 0xffff0000, RZ, 0xc0, !PT ;  /* 0xffff0000322b9812 */ /* 0x000fe400078ec0ff */
[----:B------:R-:W-:Y:S02]  /*5ba0*/  @!P1 PRMT R8, R16, 0x5432, R2 ;  /* 0x0000543210089816 */ /* 0x000fe40000000002 */
[C---:B------:R-:W-:Y:S02]  /*5bb0*/  @!P1 SHF.L.U32 R20, R22.reuse, 0x10, RZ ;  /* 0x0000001016149819 */ /* 0x040fe400000006ff */
[----:B------:R-:W-:Y:S01]  /*5bc0*/  @!P1 LOP3.LUT R22, R22, 0xffff0000, RZ, 0xc0, !PT ;  /* 0xffff000016169812 */ /* 0x000fe200078ec0ff */
[----:B---3--:R-:W-:Y:S02]  /*5bd0*/  @!P1 IMAD.U32 R2, R12, 0x10000, RZ ;  /* 0x000100000c029824 */ /* 0x008fe400078e00ff */
[C---:B------:R-:W-:Y:S01]  /*5be0*/  @!P1 IMAD.U32 R3, R8.reuse, 0x10000, RZ ;  /* 0x0001000008039824 */ /* 0x040fe200078e00ff */
[----:B------:R-:W-:Y:S01]  /*5bf0*/  @!P1 LOP3.LUT R8, R8, 0xffff0000, RZ, 0xc0, !PT ;  /* 0xffff000008089812 */ /* 0x000fe200078ec0ff */
[C---:B------:R-:W-:Y:S02]  /*5c00*/  @!P1 FMUL.FTZ R16, R2.reuse, R7 ;  /* 0x0000000702109220 */ /* 0x040fe40000410000 */
[-C--:B------:R-:W-:Y:S02]  /*5c10*/  @!P1 FMUL.FTZ R2, R2, R3.reuse ;  /* 0x0000000302029220 */ /* 0x080fe40000410000 */
[----:B------:R-:W-:Y:S01]  /*5c20*/  @!P1 FFMA.FTZ R61, R9, R3, -R16 ;  /* 0x00000003093d9223 */ /* 0x000fe20000010810 */
[C---:B------:R-:W-:Y:S01]  /*5c30*/  @!P1 LOP3.LUT R3, R13.reuse, 0xffff0000, RZ, 0xc0, !PT ;  /* 0xffff00000d039812 */ /* 0x040fe200078ec0ff */
[----:B------:R-:W-:Y:S01]  /*5c40*/  @!P1 IMAD.U32 R4, R13, 0x10000, RZ ;  /* 0x000100000d049824 */ /* 0x000fe200078e00ff */
[----:B------:R-:W-:Y:S01]  /*5c50*/  @!P1 LOP3.LUT R16, R40, 0xffff0000, RZ, 0xc0, !PT ;  /* 0xffff000028109812 */ /* 0x000fe200078ec0ff */
[----:B------:R-:W-:Y:S01]  /*5c60*/  @!P1 FFMA.FTZ R2, R7, R9, R2 ;  /* 0x0000000907029223 */ /* 0x000fe20000010002 */
[----:B------:R-:W-:Y:S01]  /*5c70*/  @!P1 LOP3.LUT R7, R12, 0xffff0000, RZ, 0xc0, !PT ;  /* 0xffff00000c079812 */ /* 0x000fe200078ec0ff */
[----:B------:R-:W-:Y:S02]  /*5c80*/  @!P1 FMUL.FTZ R17, R4, R20 ;  /* 0x0000001404119220 */ /* 0x000fe40000410000 */
[----:B------:R-:W-:Y:S02]  /*5c90*/  @!P1 FMUL.FTZ R9, R3, R22 ;  /* 0x0000001603099220 */ /* 0x000fe40000410000 */
[-C--:B------:R-:W-:Y:S01]  /*5ca0*/  @!P1 FFMA.FTZ R60, R21, R5.reuse, -R17 ;  /* 0x00000005153c9223 */ /* 0x080fe20000010811 */
[----:B------:R-:W-:Y:S01]  /*5cb0*/  @!P1 LOP3.LUT R17, R48, 0xffff0000, RZ, 0xc0, !PT ;  /* 0xffff000030119812 */ /* 0x000fe200078ec0ff */
[----:B------:R-:W-:Y:S01]  /*5cc0*/  @!P1 FFMA.FTZ R59, R23, R6, -R9 ;  /* 0x00000006173b9223 */ /* 0x000fe20000010809 */
[----:B------:R-:W-:Y:S01]  /*5cd0*/  @!P1 LOP3.LUT R9, R15, 0xffff0000, RZ, 0xc0, !PT ;  /* 0xffff00000f099812 */ /* 0x000fe200078ec0ff */
[----:B------:R-:W-:Y:S02]  /*5ce0*/  @!P1 FMUL.FTZ R4, R4, R5 ;  /* 0x0000000504049220 */ /* 0x000fe40000410000 */
[----:B------:R-:W-:Y:S02]  /*5cf0*/  @!P1 FMUL.FTZ R40, R7, R16 ;  /* 0x0000001007289220 */ /* 0x000fe40000410000 */
[----:B------:R-:W-:Y:S02]  /*5d00*/  @!P1 FMUL.FTZ R5, R3, R6 ;  /* 0x0000000603059220 */ /* 0x000fe40000410000 */
[----:B------:R-:W-:Y:S02]  /*5d10*/  @!P1 IMAD.U32 R6, R15, 0x10000, RZ ;  /* 0x000100000f069824 */ /* 0x000fe400078e00ff */
[-C--:B------:R-:W-:Y:S02]  /*5d20*/  @!P1 FMUL.FTZ R3, R7, R8.reuse ;  /* 0x0000000807039220 */ /* 0x080fe40000410000 */
[C---:B------:R-:W-:Y:S01]  /*5d30*/  @!P1 IMAD.U32 R7, R10.reuse, 0x10000, RZ ;  /* 0x000100000a079824 */ /* 0x040fe200078e00ff */
[----:B------:R-:W-:Y:S01]  /*5d40*/  @!P1 LOP3.LUT R10, R10, 0xffff0000, RZ, 0xc0, !PT ;  /* 0xffff00000a0a9812 */ /* 0x000fe200078ec0ff */
[----:B------:R-:W-:Y:S02]  /*5d50*/  @!P1 FFMA.FTZ R58, R17, R8, -R40 ;  /* 0x00000008113a9223 */ /* 0x000fe40000010828 */
[----:B------:R-:W-:Y:S02]  /*5d60*/  @!P1 FMUL.FTZ R40, R6, R44 ;  /* 0x0000002c06289220 */ /* 0x000fe40000410000 */
[----:B------:R-:W-:Y:S02]  /*5d70*/  @!P1 FMUL.FTZ R41, R9, R46 ;  /* 0x0000002e09299220 */ /* 0x000fe40000410000 */
[-C--:B------:R-:W-:Y:S02]  /*5d80*/  @!P1 FFMA.FTZ R55, R45, R7.reuse, -R40 ;  /* 0x000000072d379223 */ /* 0x080fe40000010828 */
[-C--:B------:R-:W-:Y:S02]  /*5d90*/  @!P1 FMUL.FTZ R9, R9, R10.reuse ;  /* 0x0000000a09099220 */ /* 0x080fe40000410000 */
[----:B------:R-:W-:Y:S01]  /*5da0*/  @!P1 FFMA.FTZ R54, R47, R10, -R41 ;  /* 0x0000000a2f369223 */ /* 0x000fe20000010829 */
[----:B------:R-:W-:Y:S01]  /*5db0*/  @!P1 LOP3.LUT R10, R14, 0xffff0000, RZ, 0xc0, !PT ;  /* 0xffff00000e0a9812 */ /* 0x000fe200078ec0ff */
[C---:B------:R-:W-:Y:S01]  /*5dc0*/  @!P1 IMAD.U32 R40, R42.reuse, 0x10000, RZ ;  /* 0x000100002a289824 */ /* 0x040fe200078e00ff */
[----:B------:R-:W-:Y:S01]  /*5dd0*/  @!P1 LOP3.LUT R42, R42, 0xffff0000, RZ, 0xc0, !PT ;  /* 0xffff00002a2a9812 */ /* 0x000fe200078ec0ff */
[----:B------:R-:W-:Y:S01]  /*5de0*/  @!P1 FMUL.FTZ R8, R6, R7 ;  /* 0x0000000706089220 */ /* 0x000fe20000410000 */
[----:B------:R-:W-:Y:S01]  /*5df0*/  @!P1 SHF.L.U32 R41, R50, 0x10, RZ ;  /* 0x0000001032299819 */ /* 0x000fe200000006ff */
[----:B------:R-:W-:Y:S02]  /*5e00*/  @!P1 IMAD.U32 R6, R14, 0x10000, RZ ;  /* 0x000100000e069824 */ /* 0x000fe400078e00ff */
[C---:B------:R-:W-:Y:S01]  /*5e10*/  @!P1 IMAD.U32 R7, R11.reuse, 0x10000, RZ ;  /* 0x000100000b079824 */ /* 0x040fe200078e00ff */
[----:B------:R-:W-:Y:S01]  /*5e20*/  @!P1 LOP3.LUT R11, R11, 0xffff0000, RZ, 0xc0, !PT ;  /* 0xffff00000b0b9812 */ /* 0x000fe200078ec0ff */
[----:B------:R-:W-:Y:S02]  /*5e30*/  @!P1 FMUL.FTZ R52, R6, R40 ;  /* 0x0000002806349220 */ /* 0x000fe40000410000 */
[----:B------:R-:W-:Y:S02]  /*5e40*/  @!P1 FMUL.FTZ R53, R10, R42 ;  /* 0x0000002a0a359220 */ /* 0x000fe40000410000 */
[----:B------:R-:W-:Y:S01]  /*5e50*/  @!P1 FFMA.FTZ R3, R16, R17, R3 ;  /* 0x0000001110039223 */ /* 0x000fe20000010003 */
[----:B------:R-:W-:Y:S01]  /*5e60*/  @!P1 F2FP.BF16.PACK_AB R17, R54, R55 ;  /* 0x000000373611923e */ /* 0x000fe200000010ff */
[----:B------:R-:W-:Y:S02]  /*5e70*/  @!P1 FMUL.FTZ R6, R6, R7 ;  /* 0x0000000706069220 */ /* 0x000fe40000410000 */
[----:B------:R-:W-:Y:S01]  /*5e80*/  @!P1 FFMA.FTZ R4, R20, R21, R4 ;  /* 0x0000001514049223 */ /* 0x000fe20000010004 */
[----:B------:R-:W-:Y:S01]  /*5e90*/  @!P1 MOV R51, R17 ;  /* 0x0000001100339202 */ /* 0x000fe20000000f00 */
[----:B------:R-:W-:Y:S01]  /*5ea0*/  @!P1 FFMA.FTZ R52, R41, R7, -R52 ;  /* 0x0000000729349223 */ /* 0x000fe20000010834 */
[----:B------:R-:W-:Y:S01]  /*5eb0*/  @!P1 F2FP.BF16.PACK_AB R2, R3, R2 ;  /* 0x000000020302923e */ /* 0x000fe200000010ff */
[----:B------:R-:W-:Y:S01]  /*5ec0*/  @!P1 FMUL.FTZ R7, R10, R11 ;  /* 0x0000000b0a079220 */ /* 0x000fe20000410000 */
[----:B------:R-:W-:Y:S01]  /*5ed0*/  @!P1 F2FP.BF16.PACK_AB R10, R58, R61 ;  /* 0x0000003d3a0a923e */ /* 0x000fe200000010ff */
[----:B------:R-:W-:Y:S01]  /*5ee0*/  @!P1 FFMA.FTZ R53, R43, R11, -R53 ;  /* 0x0000000b2b359223 */ /* 0x000fe20000010835 */
[----:B------:R-:W-:Y:S01]  /*5ef0*/  @!P1 F2FP.BF16.PACK_AB R11, R59, R60 ;  /* 0x0000003c3b0b923e */ /* 0x000fe200000010ff */
[----:B------:R-:W-:Y:S01]  /*5f00*/  @!P1 FFMA.FTZ R5, R22, R23, R5 ;  /* 0x0000001716059223 */ /* 0x000fe20000010005 */
[----:B------:R-:W-:Y:S01]  /*5f10*/  @!P1 MOV R48, R10 ;  /* 0x0000000a00309202 */ /* 0x000fe20000000f00 */
[----:B------:R-:W-:Y:S01]  /*5f20*/  @!P1 FFMA.FTZ R6, R40, R41, R6 ;  /* 0x0000002928069223 */ /* 0x000fe20000010006 */
[----:B------:R-:W-:Y:S01]  /*5f30*/  @!P1 F2FP.BF16.PACK_AB R16, R53, R52 ;  /* 0x000000343510923e */ /* 0x000fe200000010ff */
[----:B------:R-:W-:Y:S01]  /*5f40*/  @!P1 FFMA.FTZ R7, R42, R43, R7 ;  /* 0x0000002b2a079223 */ /* 0x000fe20000010007 */
[----:B------:R-:W-:Y:S01]  /*5f50*/  @!P1 F2FP.BF16.PACK_AB R4, R5, R4 ;  /* 0x000000040504923e */ /* 0x000fe200000010ff */
[----:B------:R-:W-:Y:S02]  /*5f60*/  @!P1 FFMA.FTZ R8, R44, R45, R8 ;  /* 0x0000002d2c089223 */ /* 0x000fe40000010008 */
[----:B------:R-:W-:Y:S01]  /*5f70*/  @!P1 FFMA.FTZ R9, R46, R47, R9 ;  /* 0x0000002f2e099223 */ /* 0x000fe20000010009 */
[----:B------:R-:W-:Y:S01]  /*5f80*/  @!P1 F2FP.BF16.PACK_AB R6, R7, R6 ;  /* 0x000000060706923e */ /* 0x000fe200000010ff */
[----:B------:R-:W-:Y:S02]  /*5f90*/  @!P1 IMAD.MOV.U32 R49, RZ, RZ, R11 ;  /* 0x000000ffff319224 */ /* 0x000fe400078e000b */
        /* <DEDUP_REMOVED lines=8> */
.L_x_85:
[----:B------:R-:W-:Y:S05]  /*6020*/  BSYNC B0 ;  /* 0x0000000000007941 */ /* 0x000fea0003800000 */
.L_x_84:
[----:B------:R1:W2:Y:S01]  /*6030*/  SHFL.IDX PT, R21, R89, 0x2, 0x1c1f ;  /* 0x005c1f0059157f89 */ /* 0x0002a200000e0000 */
[----:B------:R-:W-:Y:S01]  /*6040*/  ISETP.GE.OR P0, PT, R158, UR9, P6 ;  /* 0x000000099e007c0c */ /* 0x000fe2000b706670 */
[----:B------:R-:W-:Y:S02]  /*6050*/  BSSY B0, `(.L_x_86) ;  /* 0x0000074000007945 */ /* 0x000fe40003800000 */
[----:B------:R1:W4:Y:S10]  /*6060*/  SHFL.IDX PT, R20, R90, 0x2, 0x1c1f ;  /* 0x005c1f005a147f89 */ /* 0x00033400000e0000 */
[----:B------:R-:W-:-:S05]  /*6070*/  @P0 BRA `(.L_x_87) ;  /* 0x0000071000000947 */ /* 0x000fca0003800000 */
[----:B------:R-:W-:Y:S01]  /*6080*/  SEL R2, R152, R133, !P5 ;  /* 0x0000008598027207 */ /* 0x000fe20006800000 */
[----:B---34-:R-:W3:Y:S01]  /*6090*/  LDS.128 R44, [R142+0x3900] ;  /* 0x003900008e2c7984 */ /* 0x018ee20000000c00 */
[C---:B------:R-:W-:Y:S02]  /*60a0*/  LEA R52, P0, R98.reuse, R20, 0x1 ;  /* 0x0000001462347211 */ /* 0x040fe400078008ff */
[----:B------:R-:W-:Y:S02]  /*60b0*/  SHF.R.S32.HI R22, RZ, 0x1f, R2 ;  /* 0x0000001fff167819 */ /* 0x000fe40000011402 */
[----:B--2---:R-:W-:Y:S02]  /*60c0*/  LEA.HI.X R53, R98, R21, R103, 0x1, P0 ;  /* 0x0000001562357211 */ /* 0x004fe400000f0c67 */
[----:B------:R-:W-:Y:S02]  /*60d0*/  LEA.HI R22, R22, R2, RZ, 0x4 ;  /* 0x0000000216167211 */ /* 0x000fe400078f20ff */
[----:B------:R-:W-:Y:S02]  /*60e0*/  @!P1 SHF.R.U32.HI R9, RZ, 0x10, R67 ;  /* 0x00000010ff099819 */ /* 0x000fe40000011643 */
[----:B------:R-:W-:Y:S02]  /*60f0*/  LEA.HI.SX32 R22, R22, R116, 0x1c ;  /* 0x0000007416167211 */ /* 0x000fe400078fe2ff */
[--C-:B-----5:R-:W-:Y:S02]  /*6100*/  @!P1 SHF.R.U64 R4, R26, 0x10, R27.reuse ;  /* 0x000000101a049819 */ /* 0x120fe4000000121b */
[----:B------:R-:W-:Y:S01]  /*6110*/  @!P1 SHF.R.U32.HI R5, RZ, 0x10, R27 ;  /* 0x00000010ff059819 */ /* 0x000fe2000001161b */
[----:B------:R-:W-:Y:S01]  /*6120*/  IMAD.SHL.U32 R22, R22, 0x8, RZ ;  /* 0x0000000816167824 */ /* 0x000fe200078e00ff */
[----:B------:R-:W-:Y:S02]  /*6130*/  @!P1 SHF.R.U64 R6, R64, 0x10, R65 ;  /* 0x0000001040069819 */ /* 0x000fe40000001241 */
[----:B------:R-:W-:Y:S02]  /*6140*/  @!P1 PRMT R10, R37, 0x5410, R5 ;  /* 0x00005410250a9816 */ /* 0x000fe40000000005 */
[----:B------:R-:W-:Y:S02]  /*6150*/  LOP3.LUT R2, R124, 0x38, R22, 0xf8, !PT ;  /* 0x000000387c027812 */ /* 0x000fe400078ef816 */
[----:B------:R-:W-:Y:S02]  /*6160*/  ISETP.GE.AND P0, PT, R22, c[0x0][0x1d4], PT ;  /* 0x0000750016007a0c */ /* 0x000fe40003f06270 */
[----:B------:R-:W-:Y:S02]  /*6170*/  LOP3.LUT R2, R2, R161, RZ, 0x3c, !PT ;  /* 0x000000a102027212 */ /* 0x000fe400078e3cff */
[----:B------:R-:W-:Y:S02]  /*6180*/  @!P1 PRMT R17, R72, 0x5410, R6 ;  /* 0x0000541048119816 */ /* 0x000fe40000000006 */
[----:B------:R-:W-:Y:S01]  /*6190*/  @!P1 SHF.R.U32.HI R7, RZ, 0x10, R65 ;  /* 0x00000010ff079819 */ /* 0x000fe20000011641 */
[----:B------:R-:W-:Y:S01]  /*61a0*/  IMAD.IADD R2, R138, 0x1, R2 ;  /* 0x000000018a027824 */ /* 0x000fe200078e0202 */
[----:B------:R-:W-:Y:S02]  /*61b0*/  @!P1 SHF.R.U32.HI R3, RZ, 0x10, R25 ;  /* 0x00000010ff039819 */ /* 0x000fe40000011619 */
[----:B------:R-:W-:Y:S01]  /*61c0*/  @!P1 PRMT R16, R72, 0x5432, R7 ;  /* 0x0000543248109816 */ /* 0x000fe20000000007 */
[----:B------:R-:W-:Y:S01]  /*61d0*/  IMAD.SHL.U32 R2, R2, 0x2, RZ ;  /* 0x0000000202027824 */ /* 0x000fe200078e00ff */
[----:B------:R-:W-:Y:S01]  /*61e0*/  @!P1 SHF.R.U64 R11, R66, 0x10, R67 ;  /* 0x00000010420b9819 */ /* 0x000fe20000001243 */
[----:B------:R-:W-:Y:S01]  /*61f0*/  @!P1 IMAD.U32 R7, R17, 0x10000, RZ ;  /* 0x0001000011079824 */ /* 0x000fe200078e00ff */
[----:B------:R-:W-:Y:S01]  /*6200*/  @!P1 PRMT R6, R36, 0x5410, R3 ;  /* 0x0000541024069816 */ /* 0x000fe20000000003 */
[----:B-1----:R-:W-:Y:S01]  /*6210*/  @!P0 IMAD.WIDE R56, R22, 0x2, R20 ;  /* 0x0000000216388825 */ /* 0x002fe200078e0214 */
[----:B------:R1:W2:Y:S01]  /*6220*/  LDS.128 R12, [R2+0x3900] ;  /* 0x00390000020c7984 */ /* 0x0002a20000000c00 */
[----:B------:R-:W-:Y:S02]  /*6230*/  @!P1 SHF.L.U32 R20, R16, 0x10, RZ ;  /* 0x0000001010149819 */ /* 0x000fe400000006ff */
[C---:B------:R-:W-:Y:S01]  /*6240*/  @!P1 IMAD.U32 R5, R6.reuse, 0x10000, RZ ;  /* 0x0001000006059824 */ /* 0x040fe200078e00ff */
[----:B------:R-:W-:Y:S01]  /*6250*/  @!P1 LOP3.LUT R6, R6, 0xffff0000, RZ, 0xc0, !PT ;  /* 0xffff000006069812 */ /* 0x000fe200078ec0ff */
[----:B---3--:R-:W-:Y:S01]  /*6260*/  @!P1 IMAD.U32 R21, R45, 0x10000, RZ ;  /* 0x000100002d159824 */ /* 0x008fe200078e00ff */
[----:B------:R-:W-:Y:S02]  /*6270*/  @!P1 LOP3.LUT R41, R47, 0xffff0000, RZ, 0xc0, !PT ;  /* 0xffff00002f299812 */ /* 0x000fe400078ec0ff */
[----:B------:R-:W-:Y:S02]  /*6280*/  @!P1 LOP3.LUT R27, R46, 0xffff0000, RZ, 0xc0, !PT ;  /* 0xffff00002e1b9812 */ /* 0x000fe400078ec0ff */
[----:B------:R-:W-:Y:S02]  /*6290*/  @!P1 PRMT R26, R73, 0x5432, R11 ;  /* 0x00005432491a9816 */ /* 0x000fe4000000000b */
[----:B------:R-:W-:Y:S02]  /*62a0*/  @!P1 PRMT R11, R37, 0x5432, R4 ;  /* 0x00005432250b9816 */ /* 0x000fe40000000004 */
[----:B------:R-:W-:Y:S02]  /*62b0*/  @!P1 SHF.L.U32 R37, R47, 0x10, RZ ;  /* 0x000000102f259819 */ /* 0x000fe400000006ff */
[----:B-1----:R-:W-:Y:S02]  /*62c0*/  @!P1 SHF.R.U64 R2, R24, 0x10, R25 ;  /* 0x0000001018029819 */ /* 0x002fe40000001219 */
[----:B------:R-:W-:Y:S02]  /*62d0*/  @!P1 PRMT R24, R73, 0x5410, R9 ;  /* 0x0000541049189816 */ /* 0x000fe40000000009 */
[----:B------:R-:W-:Y:S02]  /*62e0*/  @!P1 SHF.L.U32 R9, R44, 0x10, RZ ;  /* 0x000000102c099819 */ /* 0x000fe400000006ff */
[----:B------:R-:W-:Y:S01]  /*62f0*/  @!P1 PRMT R8, R36, 0x5432, R2 ;  /* 0x0000543224089816 */ /* 0x000fe20000000002 */
[C---:B------:R-:W-:Y:S01]  /*6300*/  @!P1 IMAD.U32 R36, R24.reuse, 0x10000, RZ ;  /* 0x0001000018249824 */ /* 0x040fe200078e00ff */
[----:B------:R-:W-:Y:S03]  /*6310*/  @!P1 LOP3.LUT R40, R24, 0xffff0000, RZ, 0xc0, !PT ;  /* 0xffff000018289812 */ /* 0x000fe600078ec0ff */
[C---:B------:R-:W-:Y:S01]  /*6320*/  @!P1 IMAD.U32 R3, R8.reuse, 0x10000, RZ ;  /* 0x0001000008039824 */ /* 0x040fe200078e00ff */
[----:B------:R-:W-:Y:S01]  /*6330*/  @!P1 LOP3.LUT R8, R8, 0xffff0000, RZ, 0xc0, !PT ;  /* 0xffff000008089812 */ /* 0x000fe200078ec0ff */
[----:B--2---:R-:W-:Y:S02]  /*6340*/  @!P1 IMAD.U32 R2, R12, 0x10000, RZ ;  /* 0x000100000c029824 */ /* 0x004fe400078e00ff */
[----:B------:R-:W-:Y:S02]  /*6350*/  @!P1 IMAD.U32 R4, R13, 0x10000, RZ ;  /* 0x000100000d049824 */ /* 0x000fe400078e00ff */
[C---:B------:R-:W-:Y:S02]  /*6360*/  @!P1 FMUL.FTZ R22, R2.reuse, R7 ;  /* 0x0000000702169220 */ /* 0x040fe40000410000 */
[-C--:B------:R-:W-:Y:S02]  /*6370*/  @!P1 FMUL.FTZ R2, R2, R3.reuse ;  /* 0x0000000302029220 */ /* 0x080fe40000410000 */
[----:B------:R-:W-:Y:S02]  /*6380*/  @!P1 FMUL.FTZ R23, R4, R20 ;  /* 0x0000001404179220 */ /* 0x000fe40000410000 */
[----:B------:R-:W-:Y:S01]  /*6390*/  @!P1 FFMA.FTZ R55, R9, R3, -R22 ;  /* 0x0000000309379223 */ /* 0x000fe20000010816 */
[----:B------:R-:W-:Y:S01]  /*63a0*/  @!P1 LOP3.LUT R3, R13, 0xffff0000, RZ, 0xc0, !PT ;  /* 0xffff00000d039812 */ /* 0x000fe200078ec0ff */
[----:B------:R-:W-:Y:S01]  /*63b0*/  @!P1 FFMA.FTZ R54, R21, R5, -R23 ;  /* 0x0000000515369223 */ /* 0x000fe20000010817 */
[----:B------:R-:W-:Y:S01]  /*63c0*/  @!P1 LOP3.LUT R23, R45, 0xffff0000, RZ, 0xc0, !PT ;  /* 0xffff00002d179812 */ /* 0x000fe200078ec0ff */
[----:B------:R-:W-:Y:S01]  /*63d0*/  @!P1 FFMA.FTZ R2, R7, R9, R2 ;  /* 0x0000000907029223 */ /* 0x000fe20000010002 */
[----:B------:R-:W-:Y:S01]  /*63e0*/  @!P1 LOP3.LUT R22, R16, 0xffff0000, RZ, 0xc0, !PT ;  /* 0xffff000010169812 */ /* 0x000fe200078ec0ff */
[----:B------:R-:W-:Y:S01]  /*63f0*/  @!P1 FMUL.FTZ R4, R4, R5 ;  /* 0x0000000504049220 */ /* 0x000fe20000410000 */
[----:B------:R-:W-:Y:S01]  /*6400*/  @!P1 LOP3.LUT R7, R12, 0xffff0000, RZ, 0xc0, !PT ;  /* 0xffff00000c079812 */ /* 0x000fe200078ec0ff */
[----:B------:R-:W-:Y:S01]  /*6410*/  @!P1 FMUL.FTZ R5, R3, R6 ;  /* 0x0000000603059220 */ /* 0x000fe20000410000 */
[----:B------:R-:W-:Y:S01]  /*6420*/  @!P1 LOP3.LUT R16, R17, 0xffff0000, RZ, 0xc0, !PT ;  /* 0xffff000011109812 */ /* 0x000fe200078ec0ff */
[----:B------:R-:W-:Y:S01]  /*6430*/  @!P1 FMUL.FTZ R9, R3, R22 ;  /* 0x0000001603099220 */ /* 0x000fe20000410000 */
[----:B------:R-:W-:Y:S01]  /*6440*/  @!P1 LOP3.LUT R17, R44, 0xffff0000, RZ, 0xc0, !PT ;  /* 0xffff00002c119812 */ /* 0x000fe200078ec0ff */
[----:B------:R-:W-:Y:S02]  /*6450*/  @!P1 FMUL.FTZ R3, R7, R8 ;  /* 0x0000000807039220 */ /* 0x000fe40000410000 */
[----:B------:R-:W-:Y:S01]  /*6460*/  @!P1 FFMA.FTZ R51, R23, R6, -R9 ;  /* 0x0000000617339223 */ /* 0x000fe20000010809 */
[----:B------:R-:W-:Y:S01]  /*6470*/  @!P1 LOP3.LUT R9, R15, 0xffff0000, RZ, 0xc0, !PT ;  /* 0xffff00000f099812 */ /* 0x000fe200078ec0ff */
[----:B------:R-:W-:Y:S02]  /*6480*/  @!P1 FMUL.FTZ R25, R7, R16 ;  /* 0x0000001007199220 */ /* 0x000fe40000410000 */
[----:B------:R-:W-:Y:S02]  /*6490*/  @!P1 IMAD.U32 R6, R15, 0x10000, RZ ;  /* 0x000100000f069824 */ /* 0x000fe400078e00ff */
        /* <DEDUP_REMOVED lines=47> */
.L_x_87:
[----:B------:R-:W-:Y:S05]  /*6790*/  BSYNC B0 ;  /* 0x0000000000007941 */ /* 0x000fea0003800000 */
.L_x_86:
[----:B-1----:R1:W4:Y:S01]  /*67a0*/  SHFL.IDX PT, R47, R89, 0x3, 0x1c1f ;  /* 0x007c1f00592f7f89 */ /* 0x00232200000e0000 */
[----:B------:R-:W-:Y:S03]  /*67b0*/  ISETP.GE.OR P0, PT, R157, UR9, P6 ;  /* 0x000000099d007c0c */ /* 0x000fe6000b706670 */
[----:B------:R1:W3:Y:S10]  /*67c0*/  SHFL.IDX PT, R46, R90, 0x3, 0x1c1f ;  /* 0x007c1f005a2e7f89 */ /* 0x0002f400000e0000 */
[----:B------:R-:W-:-:S05]  /*67d0*/  @P0 BRA `(.L_x_79) ;  /* 0x00000bf000000947 */ /* 0x000fca0003800000 */
[----:B------:R-:W-:Y:S01]  /*67e0*/  SEL R2, R152, R133, !P5 ;  /* 0x0000008598027207 */ /* 0x000fe20006800000 */
[----:B-----5:R-:W1:Y:S01]  /*67f0*/  LDS.128 R40, [R141+0x3900] ;  /* 0x003900008d287984 */ /* 0x020e620000000c00 */
[----:B------:R-:W-:Y:S02]  /*6800*/  @!P1 SHF.R.U32.HI R5, RZ, 0x10, R69 ;  /* 0x00000010ff059819 */ /* 0x000fe40000011645 */
[----:B------:R-:W-:Y:S02]  /*6810*/  SHF.R.S32.HI R3, RZ, 0x1f, R2 ;  /* 0x0000001fff037819 */ /* 0x000fe40000011402 */
[C---:B---3--:R-:W-:Y:S02]  /*6820*/  LEA R54, P0, R98.reuse, R46, 0x1 ;  /* 0x0000002e62367211 */ /* 0x048fe400078008ff */
[----:B------:R-:W-:Y:S02]  /*6830*/  LEA.HI R2, R3, R2, RZ, 0x4 ;  /* 0x0000000203027211 */ /* 0x000fe400078f20ff */
[----:B----4-:R-:W-:Y:S02]  /*6840*/  LEA.HI.X R55, R98, R47, R103, 0x1, P0 ;  /* 0x0000002f62377211 */ /* 0x010fe400000f0c67 */
[----:B------:R-:W-:Y:S02]  /*6850*/  LEA.HI.SX32 R2, R2, R116, 0x1c ;  /* 0x0000007402027211 */ /* 0x000fe400078fe2ff */
[----:B------:R-:W-:Y:S02]  /*6860*/  @!P1 SHF.R.U64 R3, R28, 0x10, R29 ;  /* 0x000000101c039819 */ /* 0x000fe4000000121d */
[----:B------:R-:W-:Y:S01]  /*6870*/  @!P1 SHF.R.U64 R4, R30, 0x10, R31 ;  /* 0x000000101e049819 */ /* 0x000fe2000000121f */
[----:B------:R-:W-:Y:S01]  /*6880*/  IMAD.SHL.U32 R48, R2, 0x8, RZ ;  /* 0x0000000802307824 */ /* 0x000fe200078e00ff */
[----:B------:R-:W-:Y:S02]  /*6890*/  @!P1 PRMT R8, R38, 0x5432, R3 ;  /* 0x0000543226089816 */ /* 0x000fe40000000003 */
[----:B------:R-:W-:Y:S02]  /*68a0*/  @!P1 SHF.R.U32.HI R2, RZ, 0x10, R29 ;  /* 0x00000010ff029819 */ /* 0x000fe4000001161d */
[----:B------:R-:W-:Y:S02]  /*68b0*/  LOP3.LUT R12, R123, 0x38, R48, 0xf8, !PT ;  /* 0x000000387b0c7812 */ /* 0x000fe400078ef830 */
[----:B------:R-:W-:Y:S02]  /*68c0*/  @!P1 PRMT R25, R74, 0x5410, R5 ;  /* 0x000054104a199816 */ /* 0x000fe40000000005 */
[----:B------:R-:W-:Y:S02]  /*68d0*/  LOP3.LUT R12, R12, R160, RZ, 0x3c, !PT ;  /* 0x000000a00c0c7212 */ /* 0x000fe400078e3cff */
[----:B------:R-:W-:Y:S01]  /*68e0*/  @!P1 PRMT R5, R38, 0x5410, R2 ;  /* 0x0000541026059816 */ /* 0x000fe20000000002 */
[----:B------:R-:W-:Y:S01]  /*68f0*/  @!P1 IMAD.U32 R23, R25, 0x10000, RZ ;  /* 0x0001000019179824 */ /* 0x000fe200078e00ff */
[----:B------:R-:W-:Y:S01]  /*6900*/  @!P1 SHF.R.U64 R7, R70, 0x10, R71 ;  /* 0x0000001046079819 */ /* 0x000fe20000001247 */
[----:B------:R-:W-:Y:S01]  /*6910*/  IMAD.IADD R12, R137, 0x1, R12 ;  /* 0x00000001890c7824 */ /* 0x000fe200078e020c */
[----:B------:R-:W-:Y:S01]  /*6920*/  @!P1 PRMT R9, R39, 0x5410, R4 ;  /* 0x0000541027099816 */ /* 0x000fe20000000004 */
[----:B------:R-:W-:Y:S01]  /*6930*/  @!P1 IMAD.U32 R3, R5, 0x10000, RZ ;  /* 0x0001000005039824 */ /* 0x000fe200078e00ff */
[----:B------:R-:W-:Y:S01]  /*6940*/  @!P1 PRMT R29, R75, 0x5410, R7 ;  /* 0x000054104b1d9816 */ /* 0x000fe20000000007 */
[----:B------:R-:W-:Y:S01]  /*6950*/  IMAD.SHL.U32 R12, R12, 0x2, RZ ;  /* 0x000000020c0c7824 */ /* 0x000fe200078e00ff */
[----:B------:R-:W-:Y:S02]  /*6960*/  @!P1 LOP3.LUT R25, R25, 0xffff0000, RZ, 0xc0, !PT ;  /* 0xffff000019199812 */ /* 0x000fe400078ec0ff */
[----:B------:R-:W-:Y:S01]  /*6970*/  @!P1 SHF.R.U32.HI R6, RZ, 0x10, R31 ;  /* 0x00000010ff069819 */ /* 0x000fe2000001161f */
[C---:B------:R-:W-:Y:S01]  /*6980*/  @!P1 IMAD.U32 R27, R29.reuse, 0x10000, RZ ;  /* 0x000100001d1b9824 */ /* 0x040fe200078e00ff */
[----:B------:R-:W-:Y:S01]  /*6990*/  @!P1 LOP3.LUT R29, R29, 0xffff0000, RZ, 0xc0, !PT ;  /* 0xffff00001d1d9812 */ /* 0x000fe200078ec0ff */
[C---:B-1----:R-:W-:Y:S01]  /*69a0*/  @!P1 IMAD.U32 R24, R41.reuse, 0x10000, RZ ;  /* 0x0001000029189824 */ /* 0x042fe200078e00ff */
[----:B------:R-:W1:Y:S01]  /*69b0*/  LDS.128 R12, [R12+0x3900] ;  /* 0x003900000c0c7984 */ /* 0x000e620000000c00 */
[----:B------:R-:W-:Y:S01]  /*69c0*/  @!P1 IMAD.U32 R20, R40, 0x10000, RZ ;  /* 0x0001000028149824 */ /* 0x000fe200078e00ff */
[----:B------:R-:W-:Y:S01]  /*69d0*/  @!P1 LOP3.LUT R26, R41, 0xffff0000, RZ, 0xc0, !PT ;  /* 0xffff0000291a9812 */ /* 0x000fe200078ec0ff */
[----:B------:R-:W-:Y:S01]  /*69e0*/  @!P1 IMAD.U32 R28, R42, 0x10000, RZ ;  /* 0x000100002a1c9824 */ /* 0x000fe200078e00ff */
[----:B------:R-:W-:Y:S01]  /*69f0*/  @!P1 LOP3.LUT R22, R40, 0xffff0000, RZ, 0xc0, !PT ;  /* 0xffff000028169812 */ /* 0x000fe200078ec0ff */
[C---:B------:R-:W-:Y:S01]  /*6a00*/  @!P1 IMAD.U32 R36, R43.reuse, 0x10000, RZ ;  /* 0x000100002b249824 */ /* 0x040fe200078e00ff */
[----:B------:R-:W-:Y:S02]  /*6a10*/  @!P1 LOP3.LUT R38, R43, 0xffff0000, RZ, 0xc0, !PT ;  /* 0xffff00002b269812 */ /* 0x000fe400078ec0ff */
[----:B------:R-:W-:Y:S02]  /*6a20*/  @!P1 LOP3.LUT R30, R42, 0xffff0000, RZ, 0xc0, !PT ;  /* 0xffff00002a1e9812 */ /* 0x000fe400078ec0ff */
[----:B------:R-:W-:Y:S01]  /*6a30*/  @!P1 PRMT R11, R39, 0x5432, R6 ;  /* 0x00005432270b9816 */ /* 0x000fe20000000006 */
[----:B------:R-:W-:Y:S01]  /*6a40*/  @!P1 IMAD.U32 R6, R8, 0x10000, RZ ;  /* 0x0001000008069824 */ /* 0x000fe200078e00ff */
[----:B------:R-:W-:Y:S02]  /*6a50*/  @!P1 SHF.R.U32.HI R37, RZ, 0x10, R71 ;  /* 0x00000010ff259819 */ /* 0x000fe40000011647 */
[----:B--2---:R-:W-:Y:S02]  /*6a60*/  @!P1 SHF.R.U64 R21, R68, 0x10, R69 ;  /* 0x0000001044159819 */ /* 0x004fe40000001245 */
[----:B------:R-:W-:Y:S02]  /*6a70*/  @!P1 PRMT R37, R75, 0x5432, R37 ;  /* 0x000054324b259816 */ /* 0x000fe40000000025 */
[----:B------:R-:W-:Y:S02]  /*6a80*/  @!P1 PRMT R21, R74, 0x5432, R21 ;  /* 0x000054324a159816 */ /* 0x000fe40000000015 */
[C---:B------:R-:W-:Y:S02]  /*6a90*/  @!P1 SHF.L.U32 R31, R37.reuse, 0x10, RZ ;  /* 0x00000010251f9819 */ /* 0x040fe400000006ff */
[----:B------:R-:W-:Y:S01]  /*6aa0*/  @!P1 LOP3.LUT R37, R37, 0xffff0000, RZ, 0xc0, !PT ;  /* 0xffff000025259812 */ /* 0x000fe200078ec0ff */
[C---:B------:R-:W-:Y:S01]  /*6ab0*/  @!P1 IMAD.U32 R17, R21.reuse, 0x10000, RZ ;  /* 0x0001000015119824 */ /* 0x040fe200078e00ff */
[----:B------:R-:W-:Y:S02]  /*6ac0*/  @!P1 LOP3.LUT R21, R21, 0xffff0000, RZ, 0xc0, !PT ;  /* 0xffff000015159812 */ /* 0x000fe400078ec0ff */
[----:B------:R-:W-:Y:S02]  /*6ad0*/  ISETP.GE.AND P0, PT, R48, c[0x0][0x1d4], PT ;  /* 0x0000750030007a0c */ /* 0x000fe40003f06270 */
[C---:B-1----:R-:W-:Y:S05]  /*6ae0*/  @!P1 SHF.L.U32 R2, R13.reuse, 0x10, RZ ;  /* 0x000000100d029819 */ /* 0x042fea00000006ff */
[C---:B------:R-:W-:Y:S02]  /*6af0*/  @!P1 FMUL.FTZ R7, R2.reuse, R23 ;  /* 0x0000001702079220 */ /* 0x040fe40000410000 */
[-C--:B------:R-:W-:Y:S01]  /*6b00*/  @!P1 FMUL.FTZ R4, R2, R3.reuse ;  /* 0x0000000302049220 */ /* 0x080fe20000410000 */
[----:B------:R-:W-:Y:S01]  /*6b10*/  @!P1 LOP3.LUT R2, R13, 0xffff0000, RZ, 0xc0, !PT ;  /* 0xffff00000d029812 */ /* 0x000fe200078ec0ff */
[----:B------:R-:W-:Y:S01]  /*6b20*/  @!P1 FFMA.FTZ R56, R24, R3, -R7 ;  /* 0x0000000318389223 */ /* 0x000fe20000010807 */
[----:B------:R-:W-:Y:S02]  /*6b30*/  @!P1 LOP3.LUT R3, R5, 0xffff0000, RZ, 0xc0, !PT ;  /* 0xffff000005039812 */ /* 0x000fe400078ec0ff */
[----:B------:R-:W-:Y:S01]  /*6b40*/  @!P1 SHF.L.U32 R7, R12, 0x10, RZ ;  /* 0x000000100c079819 */ /* 0x000fe200000006ff */
[C---:B------:R-:W-:Y:S02]  /*6b50*/  @!P1 FMUL.FTZ R10, R2.reuse, R25 ;  /* 0x00000019020a9220 */ /* 0x040fe40000410000 */
[----:B------:R-:W-:Y:S02]  /*6b60*/  @!P1 FMUL.FTZ R5, R2, R3 ;  /* 0x0000000302059220 */ /* 0x000fe40000410000 */
[C---:B------:R-:W-:Y:S02]  /*6b70*/  @!P1 FMUL.FTZ R16, R7.reuse, R17 ;  /* 0x0000001107109220 */ /* 0x040fe40000410000 */
[----:B------:R-:W-:Y:S01]  /*6b80*/  @!P1 FFMA.FTZ R53, R26, R3, -R10 ;  /* 0x000000031a359223 */ /* 0x000fe2000001080a */
[----:B------:R-:W-:Y:S01]  /*6b90*/  @!P1 LOP3.LUT R3, R12, 0xffff0000, RZ, 0xc0, !PT ;  /* 0xffff00000c039812 */ /* 0x000fe200078ec0ff */
[-C--:B------:R-:W-:Y:S01]  /*6ba0*/  @!P1 FMUL.FTZ R2, R7, R6.reuse ;  /* 0x0000000607029220 */ /* 0x080fe20000410000 */
[----:B------:R-:W-:Y:S01]  /*6bb0*/  @!P1 SHF.L.U32 R7, R14, 0x10, RZ ;  /* 0x000000100e079819 */ /* 0x000fe200000006ff */
[----:B------:R-:W-:Y:S01]  /*6bc0*/  @!P1 FFMA.FTZ R52, R20, R6, -R16 ;  /* 0x0000000614349223 */ /* 0x000fe20000010810 */
[----:B------:R-:W-:Y:S01]  /*6bd0*/  @!P1 LOP3.LUT R6, R8, 0xffff0000, RZ, 0xc0, !PT ;  /* 0xffff000008069812 */ /* 0x000fe200078ec0ff */
[C---:B------:R-:W-:Y:S01]  /*6be0*/  @!P1 IMAD.U32 R8, R9.reuse, 0x10000, RZ ;  /* 0x0001000009089824 */ /* 0x040fe200078e00ff */
[----:B------:R-:W-:Y:S01]  /*6bf0*/  @!P1 LOP3.LUT R9, R9, 0xffff0000, RZ, 0xc0, !PT ;  /* 0xffff000009099812 */ /* 0x000fe200078ec0ff */
[----:B------:R-:W-:Y:S02]  /*6c00*/  @!P1 FMUL.FTZ R10, R3, R21 ;  /* 0x00000015030a9220 */ /* 0x000fe40000410000 */
[----:B------:R-:W-:Y:S02]  /*6c10*/  @!P1 FMUL.FTZ R16, R7, R27 ;  /* 0x0000001b07109220 */ /* 0x000fe40000410000 */
[-C--:B------:R-:W-:Y:S02]  /*6c20*/  @!P1 FMUL.FTZ R3, R3, R6.reuse ;  /* 0x0000000603039220 */ /* 0x080fe40000410000 */
[----:B------:R-:W-:Y:S02]  /*6c30*/  @!P1 FFMA.FTZ R51, R22, R6, -R10 ;  /* 0x0000000616339223 */ /* 0x000fe4000001080a */
[-C--:B------:R-:W-:Y:S01]  /*6c40*/  @!P1 FMUL.FTZ R6, R7, R8.reuse ;  /* 0x0000000807069220 */ /* 0x080fe20000410000 */
[----:B------:R-:W-:Y:S01]  /*6c50*/  @!P1 LOP3.LUT R7, R14, 0xffff0000, RZ, 0xc0, !PT ;  /* 0xffff00000e079812 */ /* 0x000fe200078ec0ff */
[----:B------:R-:W-:Y:S01]  /*6c60*/  @!P1 FFMA.FTZ R50, R28, R8, -R16 ;  /* 0x000000081c329223 */ /* 0x000fe20000010810 */
[C---:B------:R-:W-:Y:S01]  /*6c70*/  @!P1 LOP3.LUT R16, R15.reuse, 0xffff0000, RZ, 0xc0, !PT ;  /* 0xffff00000f109812 */ /* 0x040fe200078ec0ff */
[----:B------:R-:W-:Y:S02]  /*6c80*/  @!P1 IMAD.U32 R10, R15, 0x10000, RZ ;  /* 0x000100000f0a9824 */ /* 0x000fe400078e00ff */
[C---:B------:R-:W-:Y:S01]  /*6c90*/  @!P1 IMAD.U32 R8, R11.reuse, 0x10000, RZ ;  /* 0x000100000b089824 */ /* 0x040fe200078e00ff */
[----:B------:R-:W-:Y:S01]  /*6ca0*/  @!P1 LOP3.LUT R11, R11, 0xffff0000, RZ, 0xc0, !PT ;  /* 0xffff00000b0b9812 */ /* 0x000fe200078ec0ff */
[----:B------:R-:W-:Y:S02]  /*6cb0*/  @!P1 FMUL.FTZ R44, R10, R31 ;  /* 0x0000001f0a2c9220 */ /* 0x000fe40000410000 */
[----:B------:R-:W-:Y:S02]  /*6cc0*/  @!P1 FMUL.FTZ R39, R16, R37 ;  /* 0x0000002510279220 */ /* 0x000fe40000410000 */
[C---:B------:R-:W-:Y:S02]  /*6cd0*/  @!P1 FMUL.FTZ R45, R7.reuse, R29 ;  /* 0x0000001d072d9220 */ /* 0x040fe40000410000 */
[----:B------:R-:W-:Y:S02]  /*6ce0*/  @!P1 FMUL.FTZ R7, R7, R9 ;  /* 0x0000000907079220 */ /* 0x000fe40000410000 */
[----:B------:R-:W-:Y:S01]  /*6cf0*/  @!P1 FFMA.FTZ R49, R36, R8, -R44 ;  /* 0x0000000824319223 */ /* 0x000fe2000001082c */
[----:B------:R-:W-:Y:S01]  /*6d00*/  @!P1 F2FP.BF16.PACK_AB R44, R51, R52 ;  /* 0x00000034332c923e */ /* 0x000fe200000010ff */
[----:B------:R-:W-:Y:S02]  /*6d10*/  @!P1 FFMA.FTZ R39, R38, R11, -R39 ;  /* 0x0000000b26279223 */ /* 0x000fe40000010827 */
[----:B------:R-:W-:Y:S01]  /*6d20*/  @!P1 FFMA.FTZ R9, R30, R9, -R45 ;  /* 0x000000091e099223 */ /* 0x000fe2000001082d */
[----:B------:R-:W-:Y:S01]  /*6d30*/  @!P1 F2FP.BF16.PACK_AB R45, R53, R56 ;  /* 0x00000038352d923e */ /* 0x000fe200000010ff */
[----:B------:R-:W-:Y:S01]  /*6d40*/  @!P1 FMUL.FTZ R8, R10, R8 ;  /* 0x000000080a089220 */ /* 0x000fe20000410000 */
[----:B------:R-:W-:Y:S01]  /*6d50*/  @!P1 F2FP.BF16.PACK_AB R39, R39, R49 ;  /* 0x000000312727923e */ /* 0x000fe200000010ff */
[----:B------:R-:W-:Y:S01]  /*6d60*/  @!P1 IMAD.MOV.U32 R40, RZ, RZ, R44 ;  /* 0x000000ffff289224 */ /* 0x000fe200078e002c */
[----:B------:R-:W-:Y:S01]  /*6d70*/  @!P1 F2FP.BF16.PACK_AB R10, R9, R50 ;  /* 0x00000032090a923e */ /* 0x000fe200000010ff */
[----:B------:R-:W-:Y:S01]  /*6d80*/  @!P1 FFMA.FTZ R2, R17, R20, R2 ;  /* 0x0000001411029223 */ /* 0x000fe20000010002 */
[----:B------:R-:W-:Y:S01]  /*6d90*/  @!P1 MOV R41, R45 ;  /* 0x0000002d00299202 */ /* 0x000fe20000000f00 */
[----:B------:R-:W-:Y:S02]  /*6da0*/  @!P1 IMAD.MOV.U32 R43, RZ, RZ, R39 ;  /* 0x000000ffff2b9224 */ /* 0x000fe400078e0027 */
[----:B------:R-:W-:Y:S02]  /*6db0*/  @!P1 IMAD.MOV.U32 R42, RZ, RZ, R10 ;  /* 0x000000ffff2a9224 */ /* 0x000fe400078e000a */
[----:B------:R-:W-:Y:S02]  /*6dc0*/  @!P1 FFMA.FTZ R3, R21, R22, R3 ;  /* 0x0000001615039223 */ /* 0x000fe40000010003 */
[----:B------:R-:W-:Y:S01]  /*6dd0*/  @!P1 FFMA.FTZ R4, R23, R24, R4 ;  /* 0x0000001817049223 */ /* 0x000fe20000010004 */
[----:B------:R1:W-:Y:S01]  /*6de0*/  ST.E.128 [R54.64], R40 ;  /* 0x0000002836007985 */ /* 0x0003e2000c101d16 */
[----:B------:R-:W-:Y:S01]  /*6df0*/  @!P1 FFMA.FTZ R5, R25, R26, R5 ;  /* 0x0000001a19059223 */ /* 0x000fe20000010005 */
[----:B------:R-:W-:Y:S01]  /*6e00*/  @!P1 F2FP.BF16.PACK_AB R2, R3, R2 ;  /* 0x000000020302923e */ /* 0x000fe200000010ff */
[----:B------:R-:W-:Y:S02]  /*6e10*/  @!P1 FFMA.FTZ R6, R27, R28, R6 ;  /* 0x0000001c1b069223 */ /* 0x000fe40000010006 */
[----:B------:R-:W-:Y:S01]  /*6e20*/  @!P1 FMUL.FTZ R9, R16, R11 ;  /* 0x0000000b10099220 */ /* 0x000fe20000410000 */
[----:B------:R-:W-:Y:S01]  /*6e30*/  @!P1 F2FP.BF16.PACK_AB R4, R5, R4 ;  /* 0x000000040504923e */ /* 0x000fe200000010ff */
[----:B------:R-:W-:Y:S02]  /*6e40*/  @!P1 FFMA.FTZ R7, R29, R30, R7 ;  /* 0x0000001e1d079223 */ /* 0x000fe40000010007 */
[----:B------:R-:W-:Y:S01]  /*6e50*/  @!P1 FFMA.FTZ R8, R31, R36, R8 ;  /* 0x000000241f089223 */ /* 0x000fe20000010008 */
[----:B------:R-:W-:Y:S01]  /*6e60*/  @!P1 MOV R13, R4 ;  /* 0x00000004000d9202 */ /* 0x000fe20000000f00 */
[----:B------:R-:W-:Y:S01]  /*6e70*/  @!P1 FFMA.FTZ R9, R37, R38, R9 ;  /* 0x0000002625099223 */ /* 0x000fe20000010009 */
[----:B------:R-:W-:Y:S01]  /*6e80*/  @!P1 F2FP.BF16.PACK_AB R6, R7, R6 ;  /* 0x000000060706923e */ /* 0x000fe200000010ff */
[----:B------:R-:W-:Y:S03]  /*6e90*/  @!P1 IMAD.MOV.U32 R12, RZ, RZ, R2 ;  /* 0x000000ffff0c9224 */ /* 0x000fe600078e0002 */
[----:B------:R-:W-:Y:S01]  /*6ea0*/  @!P1 F2FP.BF16.PACK_AB R8, R9, R8 ;  /* 0x000000080908923e */ /* 0x000fe200000010ff */
[----:B------:R-:W-:Y:S04]  /*6eb0*/  @!P1 IMAD.MOV.U32 R14, RZ, RZ, R6 ;  /* 0x000000ffff0e9224 */ /* 0x000fe800078e0006 */
[----:B------:R-:W-:Y:S01]  /*6ec0*/  @!P1 IMAD.MOV.U32 R15, RZ, RZ, R8 ;  /* 0x000000ffff0f9224 */ /* 0x000fe200078e0008 */
[----:B------:R-:W-:-:S05]  /*6ed0*/  @P0 BRA `(.L_x_79) ;  /* 0x000004f000000947 */ /* 0x000fca0003800000 */
[C---:B------:R-:W-:Y:S04]  /*6ee0*/  LEA R2, P0, R48.reuse, R46, 0x1 ;  /* 0x0000002e30027211 */ /* 0x040fe800078008ff */
[----:B------:R-:W-:Y:S05]  /*6ef0*/  LEA.HI.X.SX32 R3, R48, R47, 0x1, P0 ;  /* 0x0000002f30037211 */ /* 0x000fea00000f0eff */
[----:B------:R2:W-:Y:S01]  /*6f00*/  ST.E.128 [R2.64], R12 ;  /* 0x0000000c02007985 */ /* 0x0005e2000c101d16 */
[----:B------:R-:W-:-:S05]  /*6f10*/  BRA `(.L_x_79) ;  /* 0x000004b000007947 */ /* 0x000fca0003800000 */
.L_x_57:
[----:B------:R1:W2:Y:S01]  /*6f20*/  SHFL.IDX PT, R3, R89, RZ, 0x1c1f ;  /* 0x001c1fff59037589 */ /* 0x0002a200000e0000 */
[----:B------:R-:W-:Y:S01]  /*6f30*/  UIMAD UR5, UR6, -0x70, UR4 ;  /* 0xffffff90060578a4 */ /* 0x000fe2000f8e0204 */
[----:B------:R-:W-:Y:S02]  /*6f40*/  BSSY B0, `(.L_x_88) ;  /* 0x0000014000007945 */ /* 0x000fe40003800000 */
[----:B------:R1:W3:Y:S01]  /*6f50*/  SHFL.IDX PT, R2, R90, RZ, 0x1c1f ;  /* 0x001c1fff5a027589 */ /* 0x0002e200000e0000 */
[----:B------:R-:W-:Y:S04]  /*6f60*/  UISETP.LT.AND UP0, UPT, UR5, 0x70, UPT ;  /* 0x000000700500788c */ /* 0x000fe8000bf01270 */
[----:B------:R-:W-:Y:S06]  /*6f70*/  USEL UR9, UR5, 0x70, UP0 ;  /* 0x0000007005097887 */ /* 0x000fec0008000000 */
[----:B------:R-:W-:Y:S04]  /*6f80*/  IADD3 R12, -R35, UR9, RZ ;  /* 0x00000009230c7c10 */ /* 0x000fe8000fffe1ff */
[----:B------:R-:W-:Y:S11]  /*6f90*/  ISETP.GE.AND P0, PT, R12, 0x1, PT ;  /* 0x000000010c00780c */ /* 0x000ff60003f06270 */
[----:B------:R-:W-:Y:S02]  /*6fa0*/  @!UPT UIADD3 URZ, URZ, URZ, URZ ;  /* 0x0000003f3f3ff290 */ /* 0x000fe4000fffe03f */
[----:B------:R-:W-:-:S05]  /*6fb0*/  @!P0 BRA `(.L_x_89) ;  /* 0x000000c000008947 */ /* 0x000fca0003800000 */
[C---:B-123--:R-:W-:Y:S11]  /*6fc0*/  ISETP.GE.AND P1, PT, R18.reuse, c[0x0][0x1d4], PT ;  /* 0x0000750012007a0c */ /* 0x04eff60003f26270 */
[----:B------:R-:W-:Y:S02]  /*6fd0*/  @!UPT UIADD3 URZ, URZ, URZ, URZ ;  /* 0x0000003f3f3ff290 */ /* 0x000fe4000fffe03f */
[----:B------:R-:W1:Y:S01]  /*6fe0*/  @!P1 LDS.128 R8, [R92+0x3800] ;  /* 0x003800005c089984 */ /* 0x000e620000000c00 */
[CC--:B------:R-:W-:Y:S04]  /*6ff0*/  @!P1 LEA R4, P0, R18.reuse, R2.reuse, 0x1 ;  /* 0x0000000212049211 */ /* 0x0c0fe800078008ff */
[-C--:B------:R-:W-:Y:S02]  /*7000*/  @!P1 LEA.HI.X R5, R18, R3.reuse, R19, 0x1, P0 ;  /* 0x0000000312059211 */ /* 0x080fe400000f0c13 */
[----:B------:R-:W-:Y:S11]  /*7010*/  ISETP.GE.AND P0, PT, R95, c[0x0][0x1d4], PT ;  /* 0x000075005f007a0c */ /* 0x000ff60003f06270 */
[----:B------:R-:W-:Y:S02]  /*7020*/  @!UPT UIADD3 URZ, URZ, URZ, URZ ;  /* 0x0000003f3f3ff290 */ /* 0x000fe4000fffe03f */
[C---:B------:R-:W-:Y:S04]  /*7030*/  @!P0 LEA R2, P2, R83.reuse, R2, 0x1 ;  /* 0x0000000253028211 */ /* 0x040fe800078408ff */
[----:B------:R-:W-:Y:S01]  /*7040*/  @!P0 LEA.HI.X R3, R83, R3, R94, 0x1, P2 ;  /* 0x0000000353038211 */ /* 0x000fe200010f0c5e */
[----:B-1----:R-:W-:Y:S04]  /*7050*/  @!P1 ST.E.128 [R4.64], R8 ;  /* 0x0000000804009985 */ /* 0x002fe8000c101d16 */
[----:B------:R-:W1:Y:S04]  /*7060*/  @!P0 LDS.128 R4, [R93+0x3800] ;  /* 0x003800005d048984 */ /* 0x000e680000000c00 */
[----:B-1----:R1:W-:Y:S02]  /*7070*/  @!P0 ST.E.128 [R2.64], R4 ;  /* 0x0000000402008985 */ /* 0x0023e4000c101d16 */
.L_x_89:
[----:B-123--:R-:W-:Y:S05]  /*7080*/  BSYNC B0 ;  /* 0x0000000000007941 */ /* 0x00efea0003800000 */
.L_x_88:
[----:B------:R1:W2:Y:S01]  /*7090*/  SHFL.IDX PT, R3, R89, 0x1, 0x1c1f ;  /* 0x003c1f0059037f89 */ /* 0x0002a200000e0000 */
[----:B------:R-:W-:Y:S01]  /*70a0*/  ISETP.GE.AND P0, PT, R12, 0x21, PT ;  /* 0x000000210c00780c */ /* 0x000fe20003f06270 */
[----:B------:R-:W-:Y:S02]  /*70b0*/  BSSY B0, `(.L_x_90) ;  /* 0x000000f000007945 */ /* 0x000fe40003800000 */
[----:B------:R1:W3:Y:S10]  /*70c0*/  SHFL.IDX PT, R2, R90, 0x1, 0x1c1f ;  /* 0x003c1f005a027f89 */ /* 0x0002f400000e0000 */
[----:B------:R-:W-:-:S05]  /*70d0*/  @!P0 BRA `(.L_x_91) ;  /* 0x000000c000008947 */ /* 0x000fca0003800000 */
[C---:B------:R-:W-:Y:S11]  /*70e0*/  ISETP.GE.AND P1, PT, R18.reuse, c[0x0][0x1d4], PT ;  /* 0x0000750012007a0c */ /* 0x040ff60003f26270 */
[----:B------:R-:W-:Y:S02]  /*70f0*/  @!UPT UIADD3 URZ, URZ, URZ, URZ ;  /* 0x0000003f3f3ff290 */ /* 0x000fe4000fffe03f */
[----:B------:R-:W4:Y:S01]  /*7100*/  @!P1 LDS.128 R8, [R92+0x4800] ;  /* 0x004800005c089984 */ /* 0x000f220000000c00 */
[CC--:B---3--:R-:W-:Y:S04]  /*7110*/  @!P1 LEA R4, P0, R18.reuse, R2.reuse, 0x1 ;  /* 0x0000000212049211 */ /* 0x0c8fe800078008ff */
[-C--:B--2---:R-:W-:Y:S02]  /*7120*/  @!P1 LEA.HI.X R5, R18, R3.reuse, R19, 0x1, P0 ;  /* 0x0000000312059211 */ /* 0x084fe400000f0c13 */
[----:B------:R-:W-:Y:S11]  /*7130*/  ISETP.GE.AND P0, PT, R95, c[0x0][0x1d4], PT ;  /* 0x000075005f007a0c */ /* 0x000ff60003f06270 */
[----:B------:R-:W-:Y:S02]  /*7140*/  @!UPT UIADD3 URZ, URZ, URZ, URZ ;  /* 0x0000003f3f3ff290 */ /* 0x000fe4000fffe03f */
[C---:B------:R-:W-:Y:S04]  /*7150*/  @!P0 LEA R2, P2, R83.reuse, R2, 0x1 ;  /* 0x0000000253028211 */ /* 0x040fe800078408ff */
[----:B------:R-:W-:Y:S01]  /*7160*/  @!P0 LEA.HI.X R3, R83, R3, R94, 0x1, P2 ;  /* 0x0000000353038211 */ /* 0x000fe200010f0c5e */
[----:B----4-:R-:W-:Y:S04]  /*7170*/  @!P1 ST.E.128 [R4.64], R8 ;  /* 0x0000000804009985 */ /* 0x010fe8000c101d16 */
[----:B------:R-:W2:Y:S04]  /*7180*/  @!P0 LDS.128 R4, [R93+0x4800] ;  /* 0x004800005d048984 */ /* 0x000ea80000000c00 */
[----:B--2---:R2:W-:Y:S02]  /*7190*/  @!P0 ST.E.128 [R2.64], R4 ;  /* 0x0000000402008985 */ /* 0x0045e4000c101d16 */
.L_x_91:
[----:B------:R-:W-:Y:S05]  /*71a0*/  BSYNC B0 ;  /* 0x0000000000007941 */ /* 0x000fea0003800000 */
.L_x_90:
[----:B--2---:R2:W4:Y:S01]  /*71b0*/  SHFL.IDX PT, R3, R89, 0x2, 0x1c1f ;  /* 0x005c1f0059037f89 */ /* 0x00452200000e0000 */
[----:B------:R-:W-:Y:S01]  /*71c0*/  ISETP.GE.AND P0, PT, R12, 0x41, PT ;  /* 0x000000410c00780c */ /* 0x000fe20003f06270 */
[----:B------:R-:W-:Y:S02]  /*71d0*/  BSSY B0, `(.L_x_92) ;  /* 0x000000f000007945 */ /* 0x000fe40003800000 */
[----:B---3--:R2:W3:Y:S10]  /*71e0*/  SHFL.IDX PT, R2, R90, 0x2, 0x1c1f ;  /* 0x005c1f005a027f89 */ /* 0x0084f400000e0000 */
[----:B------:R-:W-:-:S05]  /*71f0*/  @!P0 BRA `(.L_x_93) ;  /* 0x000000c000008947 */ /* 0x000fca0003800000 */
[C---:B------:R-:W-:Y:S11]  /*7200*/  ISETP.GE.AND P1, PT, R18.reuse, c[0x0][0x1d4], PT ;  /* 0x0000750012007a0c */ /* 0x040ff60003f26270 */
[----:B------:R-:W-:Y:S02]  /*7210*/  @!UPT UIADD3 URZ, URZ, URZ, URZ ;  /* 0x0000003f3f3ff290 */ /* 0x000fe4000fffe03f */
[----:B------:R-:W5:Y:S01]  /*7220*/  @!P1 LDS.128 R8, [R92+0x5800] ;  /* 0x005800005c089984 */ /* 0x000f620000000c00 */
[CC--:B---3--:R-:W-:Y:S04]  /*7230*/  @!P1 LEA R4, P0, R18.reuse, R2.reuse, 0x1 ;  /* 0x0000000212049211 */ /* 0x0c8fe800078008ff */
[-C--:B----4-:R-:W-:Y:S02]  /*7240*/  @!P1 LEA.HI.X R5, R18, R3.reuse, R19, 0x1, P0 ;  /* 0x0000000312059211 */ /* 0x090fe400000f0c13 */
[----:B------:R-:W-:Y:S11]  /*7250*/  ISETP.GE.AND P0, PT, R95, c[0x0][0x1d4], PT ;  /* 0x000075005f007a0c */ /* 0x000ff60003f06270 */
[----:B------:R-:W-:Y:S02]  /*7260*/  @!UPT UIADD3 URZ, URZ, URZ, URZ ;  /* 0x0000003f3f3ff290 */ /* 0x000fe4000fffe03f */
[C---:B------:R-:W-:Y:S04]  /*7270*/  @!P0 LEA R2, P2, R83.reuse, R2, 0x1 ;  /* 0x0000000253028211 */ /* 0x040fe800078408ff */
[----:B------:R-:W-:Y:S01]  /*7280*/  @!P0 LEA.HI.X R3, R83, R3, R94, 0x1, P2 ;  /* 0x0000000353038211 */ /* 0x000fe200010f0c5e */
[----:B-----5:R-:W-:Y:S04]  /*7290*/  @!P1 ST.E.128 [R4.64], R8 ;  /* 0x0000000804009985 */ /* 0x020fe8000c101d16 */
[----:B------:R-:W3:Y:S04]  /*72a0*/  @!P0 LDS.128 R4, [R93+0x5800] ;  /* 0x005800005d048984 */ /* 0x000ee80000000c00 */
[----:B---3--:R3:W-:Y:S02]  /*72b0*/  @!P0 ST.E.128 [R2.64], R4 ;  /* 0x0000000402008985 */ /* 0x0087e4000c101d16 */
.L_x_93:
[----:B------:R-:W-:Y:S05]  /*72c0*/  BSYNC B0 ;  /* 0x0000000000007941 */ /* 0x000fea0003800000 */
.L_x_92:
[----:B---34-:R3:W4:Y:S01]  /*72d0*/  SHFL.IDX PT, R3, R89, 0x3, 0x1c1f ;  /* 0x007c1f0059037f89 */ /* 0x01872200000e0000 */
[----:B------:R-:W-:Y:S03]  /*72e0*/  ISETP.GE.AND P0, PT, R12, 0x61, PT ;  /* 0x000000610c00780c */ /* 0x000fe60003f06270 */
[----:B------:R3:W1:Y:S10]  /*72f0*/  SHFL.IDX PT, R2, R90, 0x3, 0x1c1f ;  /* 0x007c1f005a027f89 */ /* 0x00067400000e0000 */
[----:B------:R-:W-:-:S05]  /*7300*/  @!P0 BRA `(.L_x_79) ;  /* 0x000000c000008947 */ /* 0x000fca0003800000 */
[C---:B------:R-:W-:Y:S11]  /*7310*/  ISETP.GE.AND P1, PT, R18.reuse, c[0x0][0x1d4], PT ;  /* 0x0000750012007a0c */ /* 0x040ff60003f26270 */
[----:B------:R-:W-:Y:S02]  /*7320*/  @!UPT UIADD3 URZ, URZ, URZ, URZ ;  /* 0x0000003f3f3ff290 */ /* 0x000fe4000fffe03f */
[----:B------:R-:W5:Y:S01]  /*7330*/  @!P1 LDS.128 R8, [R92+0x6800] ;  /* 0x006800005c089984 */ /* 0x000f620000000c00 */
[CC--:B-1----:R-:W-:Y:S04]  /*7340*/  @!P1 LEA R4, P0, R18.reuse, R2.reuse, 0x1 ;  /* 0x0000000212049211 */ /* 0x0c2fe800078008ff */
[-C--:B----4-:R-:W-:Y:S02]  /*7350*/  @!P1 LEA.HI.X R5, R18, R3.reuse, R19, 0x1, P0 ;  /* 0x0000000312059211 */ /* 0x090fe400000f0c13 */
[----:B------:R-:W-:Y:S11]  /*7360*/  ISETP.GE.AND P0, PT, R95, c[0x0][0x1d4], PT ;  /* 0x000075005f007a0c */ /* 0x000ff60003f06270 */
[----:B------:R-:W-:Y:S02]  /*7370*/  @!UPT UIADD3 URZ, URZ, URZ, URZ ;  /* 0x0000003f3f3ff290 */ /* 0x000fe4000fffe03f */
[C---:B------:R-:W-:Y:S04]  /*7380*/  @!P0 LEA R2, P2, R83.reuse, R2, 0x1 ;  /* 0x0000000253028211 */ /* 0x040fe800078408ff */
[----:B------:R-:W-:Y:S01]  /*7390*/  @!P0 LEA.HI.X R3, R83, R3, R94, 0x1, P2 ;  /* 0x0000000353038211 */ /* 0x000fe200010f0c5e */
[----:B-----5:R-:W-:Y:S04]  /*73a0*/  @!P1 ST.E.128 [R4.64], R8 ;  /* 0x0000000804009985 */ /* 0x020fe8000c101d16 */
[----:B------:R-:W1:Y:S04]  /*73b0*/  @!P0 LDS.128 R4, [R93+0x6800] ;  /* 0x006800005d048984 */ /* 0x000e680000000c00 */
[----:B-1----:R1:W-:Y:S02]  /*73c0*/  @!P0 ST.E.128 [R2.64], R4 ;  /* 0x0000000402008985 */ /* 0x0023e4000c101d16 */
.L_x_79:
[----:B------:R-:W-:Y:S05]  /*73d0*/  BSYNC B2 ;  /* 0x0000000000027941 */ /* 0x000fea0003800000 */
.L_x_56:
[----:B-12---:R-:W-:Y:S01]  /*73e0*/  IMAD.U32 R2, RZ, RZ, UR6 ;  /* 0x00000006ff027e24 */ /* 0x006fe2000f8e00ff */
[----:B------:R-:W-:Y:S01]  /*73f0*/  UIMAD UR5, UR6, -0x70, URZ ;  /* 0xffffff90060578a4 */ /* 0x000fe2000f8e023f */
[----:B------:R-:W-:Y:S02]  /*7400*/  BSSY B0, `(.L_x_94) ;  /* 0x0000085000007945 */ /* 0x000fe40003800000 */
[----:B----4-:R-:W-:Y:S03]  /*7410*/  IMAD.WIDE R2, R2, 0x70, R128 ;  /* 0x0000007002027825 */ /* 0x010fe600078e0280 */
[----:B-----5:R-:W-:Y:S01]  /*7420*/  IADD3 R4, R132, UR5, RZ ;  /* 0x0000000584047c10 */ /* 0x020fe2000fffe0ff */
[----:B------:R-:W-:Y:S03]  /*7430*/  UIADD3 UR5, UR5, UR4, URZ ;  /* 0x0000000405057290 */ /* 0x000fe6000fffe03f */
[C---:B------:R-:W-:Y:S01]  /*7440*/  ISETP.GE.AND P5, PT, R4.reuse, 0x11, PT ;  /* 0x000000110400780c */ /* 0x040fe20003fa6270 */
[----:B------:R-:W-:Y:S01]  /*7450*/  UISETP.LT.AND UP0, UPT, UR5, 0x70, UPT ;  /* 0x000000700500788c */ /* 0x000fe2000bf01270 */
[C---:B------:R-:W-:Y:S02]  /*7460*/  ISETP.GE.AND P4, PT, R4.reuse, 0x21, PT ;  /* 0x000000210400780c */ /* 0x040fe40003f86270 */
[C---:B------:R-:W-:Y:S01]  /*7470*/  ISETP.GE.AND P3, PT, R4.reuse, 0x31, PT ;  /* 0x000000310400780c */ /* 0x040fe20003f66270 */
[----:B------:R-:W-:Y:S01]  /*7480*/  USEL UR5, UR5, 0x70, UP0 ;  /* 0x0000007005057887 */ /* 0x000fe20008000000 */
[C---:B------:R-:W-:Y:S02]  /*7490*/  ISETP.GE.AND P2, PT, R4.reuse, 0x41, PT ;  /* 0x000000410400780c */ /* 0x040fe40003f46270 */
[----:B------:R-:W-:Y:S02]  /*74a0*/  ISETP.GE.AND P1, PT, R4, 0x51, PT ;  /* 0x000000510400780c */ /* 0x000fe40003f26270 */
[----:B------:R-:W-:Y:S03]  /*74b0*/  P2R R8, PR, RZ, 0x20 ;  /* 0x00000020ff087803 */ /* 0x000fe60000000000 */
[C---:B------:R-:W-:Y:S05]  /*74c0*/  @P5 IADD3 R6, P0, R2.reuse, 0x10, RZ ;  /* 0x0000001002065810 */ /* 0x040fea0007f1e0ff */
[--C-:B------:R-:W-:Y:S01]  /*74d0*/  @P5 IMAD.X R7, RZ, RZ, R3.reuse, P0 ;  /* 0x000000ffff075224 */ /* 0x100fe200000e0603 */
[C---:B------:R-:W-:Y:S05]  /*74e0*/  @P4 IADD3 R9, P0, R2.reuse, 0x20, RZ ;  /* 0x0000002002094810 */ /* 0x040fea0007f1e0ff */
[--C-:B------:R-:W-:Y:S01]  /*74f0*/  @P4 IMAD.X R11, RZ, RZ, R3.reuse, P0 ;  /* 0x000000ffff0b4224 */ /* 0x100fe200000e0603 */
[C---:B------:R-:W-:Y:S04]  /*7500*/  @P3 IADD3 R10, P0, R2.reuse, 0x30, RZ ;  /* 0x00000030020a3810 */ /* 0x040fe80007f1e0ff */
[-C--:B------:R-:W-:Y:S02]  /*7510*/  @P3 IADD3.X R21, RZ, R3.reuse, RZ, P0, !PT ;  /* 0x00000003ff153210 */ /* 0x080fe400007fe4ff */
[C---:B------:R-:W-:Y:S05]  /*7520*/  @P2 IADD3 R20, P0, R2.reuse, 0x40, RZ ;  /* 0x0000004002142810 */ /* 0x040fea0007f1e0ff */
[--C-:B------:R-:W-:Y:S01]  /*7530*/  @P2 IMAD.X R24, RZ, RZ, R3.reuse, P0 ;  /* 0x000000ffff182224 */ /* 0x100fe200000e0603 */
[----:B------:R-:W-:Y:S05]  /*7540*/  @P1 IADD3 R22, P0, R2, 0x50, RZ ;  /* 0x0000005002161810 */ /* 0x000fea0007f1e0ff */
[----:B------:R-:W-:Y:S01]  /*7550*/  @P1 IMAD.X R26, RZ, RZ, R3, P0 ;  /* 0x000000ffff1a1224 */ /* 0x000fe200000e0603 */
[----:B------:R-:W-:Y:S11]  /*7560*/  ISETP.GE.AND P0, PT, R4, 0x61, PT ;  /* 0x000000610400780c */ /* 0x000ff60003f06270 */
[----:B------:R-:W-:Y:S02]  /*7570*/  @!UPT UIADD3 URZ, URZ, URZ, URZ ;  /* 0x0000003f3f3ff290 */ /* 0x000fe4000fffe03f */
[----:B------:R-:W-:Y:S04]  /*7580*/  @P0 IADD3 R23, P6, R2, 0x60, RZ ;  /* 0x0000006002170810 */ /* 0x000fe80007fde0ff */
[----:B------:R-:W-:Y:S02]  /*7590*/  @P0 IADD3.X R28, RZ, R3, RZ, P6, !PT ;  /* 0x00000003ff1c0210 */ /* 0x000fe400037fe4ff */
[----:B------:R-:W-:Y:S04]  /*75a0*/  ISETP.GE.AND P6, PT, R4, 0x1, PT ;  /* 0x000000010400780c */ /* 0x000fe80003fc6270 */
[----:B------:R-:W-:Y:S09]  /*75b0*/  P2R R27, PR, RZ, 0x40 ;  /* 0x00000040ff1b7803 */ /* 0x000ff20000000000 */
[----:B------:R-:W-:Y:S02]  /*75c0*/  @P6 IMAD R3, R3, c[0x0][0x258], RZ ;  /* 0x0000960003036a24 */ /* 0x000fe400078e02ff */
[----:B------:R-:W-:Y:S02]  /*75d0*/  @P6 IMAD.MOV.U32 R4, RZ, RZ, R96 ;  /* 0x000000ffff046224 */ /* 0x000fe400078e0060 */
[----:B------:R-:W-:Y:S04]  /*75e0*/  @P6 IMAD.MOV.U32 R5, RZ, RZ, R99 ;  /* 0x000000ffff056224 */ /* 0x000fe800078e0063 */
[C---:B------:R-:W-:Y:S04]  /*75f0*/  @P6 IMAD.WIDE.U32 R4, R2.reuse, c[0x0][0x258], R4 ;  /* 0x0000960002046a25 */ /* 0x040fe800078e0004 */
[----:B------:R-:W-:Y:S01]  /*7600*/  @P6 IMAD R2, R2, c[0x0][0x25c], R3 ;  /* 0x0000970002026a24 */ /* 0x000fe200078e0203 */
[C---:B------:R-:W-:Y:S04]  /*7610*/  @P6 LEA R16, P5, R4.reuse, c[0x0][0x250], 0x1 ;  /* 0x0000940004106a11 */ /* 0x040fe800078a08ff */
[----:B------:R-:W-:Y:S04]  /*7620*/  @P6 IADD3 R2, R5, R2, RZ ;  /* 0x0000000205026210 */ /* 0x000fe80007ffe0ff */
[----:B------:R-:W-:Y:S02]  /*7630*/  @P6 LEA.HI.X R17, R4, c[0x0][0x254], R2, 0x1, P5 ;  /* 0x0000950004116a11 */ /* 0x000fe400028f0c02 */
[----:B------:R-:W-:Y:S04]  /*7640*/  ISETP.NE.AND P5, PT, R8, RZ, PT ;  /* 0x000000ff0800720c */ /* 0x000fe80003fa5270 */
[----:B------:R-:W-:Y:S09]  /*7650*/  P2R R25, PR, RZ, 0x20 ;  /* 0x00000020ff197803 */ /* 0x000ff20000000000 */
[----:B------:R-:W-:Y:S02]  /*7660*/  @P5 IMAD R4, R7, c[0x0][0x258], RZ ;  /* 0x0000960007045a24 */ /* 0x000fe400078e02ff */
[----:B------:R-:W-:Y:S02]  /*7670*/  @P5 IMAD.MOV.U32 R2, RZ, RZ, R96 ;  /* 0x000000ffff025224 */ /* 0x000fe400078e0060 */
[----:B------:R-:W-:Y:S02]  /*7680*/  @P5 IMAD.MOV.U32 R3, RZ, RZ, R99 ;  /* 0x000000ffff035224 */ /* 0x000fe400078e0063 */
[C---:B------:R-:W-:Y:S02]  /*7690*/  @P5 IMAD R4, R6.reuse, c[0x0][0x25c], R4 ;  /* 0x0000970006045a24 */ /* 0x040fe400078e0204 */
[----:B------:R-:W-:Y:S04]  /*76a0*/  @P5 IMAD.WIDE.U32 R2, R6, c[0x0][0x258], R2 ;  /* 0x0000960006025a25 */ /* 0x000fe800078e0002 */
[----:B------:R-:W-:Y:S01]  /*76b0*/  @P0 IMAD R6, R28, c[0x0][0x258], RZ ;  /* 0x000096001c060a24 */ /* 0x000fe200078e02ff */
[C---:B------:R-:W-:Y:S02]  /*76c0*/  @P5 LEA R14, P6, R2.reuse, c[0x0][0x250], 0x1 ;  /* 0x00009400020e5a11 */ /* 0x040fe400078c08ff */
[----:B------:R-:W-:Y:S01]  /*76d0*/  @P5 IADD3 R4, R3, R4, RZ ;  /* 0x0000000403045210 */ /* 0x000fe20007ffe0ff */
[----:B------:R-:W-:Y:S02]  /*76e0*/  @P4 IMAD.MOV.U32 R3, RZ, RZ, R99 ;  /* 0x000000ffff034224 */ /* 0x000fe400078e0063 */
[----:B------:R-:W-:Y:S01]  /*76f0*/  @P0 IMAD R6, R23, c[0x0][0x25c], R6 ;  /* 0x0000970017060a24 */ /* 0x000fe200078e0206 */
[----:B------:R-:W-:Y:S01]  /*7700*/  @P5 LEA.HI.X R15, R2, c[0x0][0x254], R4, 0x1, P6 ;  /* 0x00009500020f5a11 */ /* 0x000fe200030f0c04 */
[----:B------:R-:W-:Y:S02]  /*7710*/  @P4 IMAD R4, R11, c[0x0][0x258], RZ ;  /* 0x000096000b044a24 */ /* 0x000fe400078e02ff */
[----:B------:R-:W-:Y:S02]  /*7720*/  @P4 IMAD.MOV.U32 R2, RZ, RZ, R96 ;  /* 0x000000ffff024224 */ /* 0x000fe400078e0060 */
[C---:B------:R-:W-:Y:S02]  /*7730*/  @P4 IMAD R4, R9.reuse, c[0x0][0x25c], R4 ;  /* 0x0000970009044a24 */ /* 0x040fe400078e0204 */
[----:B------:R-:W-:Y:S05]  /*7740*/  @P4 IMAD.WIDE.U32 R2, R9, c[0x0][0x258], R2 ;  /* 0x0000960009024a25 */ /* 0x000fea00078e0002 */
[C---:B------:R-:W-:Y:S02]  /*7750*/  @P4 LEA R12, P6, R2.reuse, c[0x0][0x250], 0x1 ;  /* 0x00009400020c4a11 */ /* 0x040fe400078c08ff */
[----:B------:R-:W-:Y:S01]  /*7760*/  @P4 IADD3 R4, R3, R4, RZ ;  /* 0x0000000403044210 */ /* 0x000fe20007ffe0ff */
[----:B------:R-:W-:Y:S03]  /*7770*/  @P3 IMAD.MOV.U32 R3, RZ, RZ, R99 ;  /* 0x000000ffff033224 */ /* 0x000fe600078e0063 */
        /* <DEDUP_REMOVED lines=9> */
[----:B------:R-:W-:Y:S01]  /*7810*/  @P2 IMAD.MOV.U32 R2, RZ, RZ, R96 ;  /* 0x000000ffff022224 */ /* 0x000fe200078e0060 */
[----:B------:R-:W-:Y:S01]  /*7820*/  ISETP.NE.AND P5, PT, R122, RZ, PT ;  /* 0x000000ff7a00720c */ /* 0x000fe20003fa5270 */
[----:B------:R-:W-:Y:S02]  /*7830*/  @P2 IMAD R4, R24, c[0x0][0x258], RZ ;  /* 0x0000960018042a24 */ /* 0x000fe400078e02ff */
[C---:B------:R-:W-:Y:S04]  /*7840*/  @P2 IMAD.WIDE.U32 R2, R20.reuse, c[0x0][0x258], R2 ;  /* 0x0000960014022a25 */ /* 0x040fe800078e0002 */
[----:B------:R-:W-:Y:S01]  /*7850*/  @P2 IMAD R4, R20, c[0x0][0x25c], R4 ;  /* 0x0000970014042a24 */ /* 0x000fe200078e0204 */
[C---:B------:R-:W-:Y:S04]  /*7860*/  @P2 LEA R8, P6, R2.reuse, c[0x0][0x250], 0x1 ;  /* 0x0000940002082a11 */ /* 0x040fe800078c08ff */
[----:B------:R-:W-:Y:S01]  /*7870*/  @P2 IADD3 R4, R3, R4, RZ ;  /* 0x0000000403042210 */ /* 0x000fe20007ffe0ff */
[----:B------:R-:W-:Y:S03]  /*7880*/  @P1 IMAD.MOV.U32 R3, RZ, RZ, R99 ;  /* 0x000000ffff031224 */ /* 0x000fe600078e0063 */
[----:B------:R-:W-:Y:S01]  /*7890*/  @P2 LEA.HI.X R9, R2, c[0x0][0x254], R4, 0x1, P6 ;  /* 0x0000950002092a11 */ /* 0x000fe200030f0c04 */
[----:B------:R-:W-:Y:S02]  /*78a0*/  @P1 IMAD R4, R26, c[0x0][0x258], RZ ;  /* 0x000096001a041a24 */ /* 0x000fe400078e02ff */
[----:B------:R-:W-:Y:S02]  /*78b0*/  @P1 IMAD.MOV.U32 R2, RZ, RZ, R96 ;  /* 0x000000ffff021224 */ /* 0x000fe400078e0060 */
[C---:B------:R-:W-:Y:S02]  /*78c0*/  @P1 IMAD R4, R22.reuse, c[0x0][0x25c], R4 ;  /* 0x0000970016041a24 */ /* 0x040fe400078e0204 */
[----:B------:R-:W-:Y:S05]  /*78d0*/  @P1 IMAD.WIDE.U32 R2, R22, c[0x0][0x258], R2 ;  /* 0x0000960016021a25 */ /* 0x000fea00078e0002 */
[----:B------:R-:W-:Y:S02]  /*78e0*/  @P1 IADD3 R3, R3, R4, RZ ;  /* 0x0000000403031210 */ /* 0x000fe40007ffe0ff */
[C---:B------:R-:W-:Y:S04]  /*78f0*/  @P1 LEA R4, P6, R2.reuse, c[0x0][0x250], 0x1 ;  /* 0x0000940002041a11 */ /* 0x040fe800078c08ff */
[----:B------:R-:W-:Y:S01]  /*7900*/  @P1 LEA.HI.X R5, R2, c[0x0][0x254], R3, 0x1, P6 ;  /* 0x0000950002051a11 */ /* 0x000fe200030f0c03 */
[----:B------:R-:W-:Y:S02]  /*7910*/  @P0 IMAD.MOV.U32 R2, RZ, RZ, R96 ;  /* 0x000000ffff020224 */ /* 0x000fe400078e0060 */
[----:B------:R-:W-:Y:S04]  /*7920*/  @P0 IMAD.MOV.U32 R3, RZ, RZ, R99 ;  /* 0x000000ffff030224 */ /* 0x000fe800078e0063 */
[----:B------:R-:W-:Y:S05]  /*7930*/  @P0 IMAD.WIDE.U32 R2, R23, c[0x0][0x258], R2 ;  /* 0x0000960017020a25 */ /* 0x000fea00078e0002 */
[----:B------:R-:W-:Y:S02]  /*7940*/  @P0 IADD3 R3, R3, R6, RZ ;  /* 0x0000000603030210 */ /* 0x000fe40007ffe0ff */
[C---:B------:R-:W-:Y:S04]  /*7950*/  @P0 LEA R6, P6, R2.reuse, c[0x0][0x250], 0x1 ;  /* 0x0000940002060a11 */ /* 0x040fe800078c08ff */
[----:B------:R-:W-:Y:S01]  /*7960*/  @P0 LEA.HI.X R7, R2, c[0x0][0x254], R3, 0x1, P6 ;  /* 0x0000950002070a11 */ /* 0x000fe200030f0c03 */
[----:B------:R-:W-:Y:S01]  /*7970*/  IMAD R2, R118, c[0x0][0x208], RZ ;  /* 0x0000820076027a24 */ /* 0x000fe200078e02ff */
[----:B------:R-:W-:Y:S11]  /*7980*/  ISETP.NE.AND P6, PT, R27, RZ, PT ;  /* 0x000000ff1b00720c */ /* 0x000ff60003fc5270 */
[----:B------:R-:W-:Y:S02]  /*7990*/  @!UPT UIADD3 URZ, URZ, URZ, URZ ;  /* 0x0000003f3f3ff290 */ /* 0x000fe4000fffe03f */
[----:B------:R-:W-:Y:S01]  /*79a0*/  @!PT LDS RZ, [RZ] ;  /* 0x00000000fffff984 */ /* 0x000fe20000000800 */
[----:B------:R-:W-:Y:S01]  /*79b0*/  @!PT LDS RZ, [RZ] ;  /* 0x00000000fffff984 */ /* 0x000fe20000000800 */
[----:B------:R-:W-:Y:S01]  /*79c0*/  @!PT LDS RZ, [RZ] ;  /* 0x00000000fffff984 */ /* 0x000fe20000000800 */
[----:B------:R1:W-:Y:S01]  /*79d0*/  @P6 LDGSTS.E.BYPASS.LTC128B.128 [R91+0x100], [R16.64], !P5 ;  /* 0x00100000105b6fae */ /* 0x0003e2000e901d56 */
[----:B------:R-:W-:Y:S02]  /*79e0*/  ISETP.NE.AND P5, PT, R25, RZ, PT ;  /* 0x000000ff1900720c */ /* 0x000fe40003fa5270 */
[----:B------:R-:W-:Y:S11]  /*79f0*/  ISETP.NE.AND P6, PT, R122, RZ, PT ;  /* 0x000000ff7a00720c */ /* 0x000ff60003fc5270 */
[----:B------:R-:W-:Y:S02]  /*7a00*/  @!UPT UIADD3 URZ, URZ, URZ, URZ ;  /* 0x0000003f3f3ff290 */ /* 0x000fe4000fffe03f */
[----:B------:R2:W-:Y:S08]  /*7a10*/  @P5 LDGSTS.E.BYPASS.LTC128B.128 [R91+0x900], [R14.64], !P6 ;  /* 0x009000000e5b5fae */ /* 0x0005f0000f101d56 */
[----:B------:R4:W-:Y:S08]  /*7a20*/  @P4 LDGSTS.E.BYPASS.LTC128B.128 [R91+0x1100], [R12.64], !P6 ;  /* 0x011000000c5b4fae */ /* 0x0009f0000f101d56 */
[----:B------:R1:W-:Y:S08]  /*7a30*/  @P3 LDGSTS.E.BYPASS.LTC128B.128 [R91+0x1900], [R10.64], !P6 ;  /* 0x019000000a5b3fae */ /* 0x0003f0000f101d56 */
[----:B------:R1:W-:Y:S08]  /*7a40*/  @P2 LDGSTS.E.BYPASS.LTC128B.128 [R91+0x2100], [R8.64], !P6 ;  /* 0x02100000085b2fae */ /* 0x0003f0000f101d56 */
[----:B------:R3:W-:Y:S01]  /*7a50*/  @P1 LDGSTS.E.BYPASS.LTC128B.128 [R91+0x2900], [R4.64], !P6 ;  /* 0x02900000045b1fae */ /* 0x0007e2000f101d56 */
[----:B----4-:R-:W-:Y:S07]  /*7a60*/  IADD3 R12, -R35, UR5, RZ ;  /* 0x00000005230c7c10 */ /* 0x010fee000fffe1ff */
[----:B------:R1:W-:Y:S08]  /*7a70*/  @P0 LDGSTS.E.BYPASS.LTC128B.128 [R91+0x3100], [R6.64], !P6 ;  /* 0x03100000065b0fae */ /* 0x0003f0000f101d56 */
[----:B------:R-:W0:Y:S01]  /*7a80*/  LDGDEPBAR ;  /* 0x00000000000079af */ /* 0x000e220000000000 */
[C---:B---3--:R-:W-:Y:S02]  /*7a90*/  IMAD R4, R101.reuse, c[0x0][0x20c], R2 ;  /* 0x0000830065047a24 */ /* 0x048fe400078e0202 */
[----:B------:R-:W-:Y:S04]  /*7aa0*/  IMAD.WIDE.U32 R2, R101, c[0x0][0x208], RZ ;  /* 0x0000820065027a25 */ /* 0x000fe800078e00ff */
[----:B------:R-:W-:Y:S02]  /*7ab0*/  IMAD.IADD R3, R3, 0x1, R4 ;  /* 0x0000000103037824 */ /* 0x000fe400078e0204 */
[----:B------:R-:W-:Y:S02]  /*7ac0*/  IMAD R4, R119, c[0x0][0x218], RZ ;  /* 0x0000860077047a24 */ /* 0x000fe400078e02ff */
[C---:B------:R-:W-:Y:S01]  /*7ad0*/  IMAD.WIDE.U32 R2, R100.reuse, c[0x0][0x218], R2 ;  /* 0x0000860064027a25 */ /* 0x040fe200078e0002 */
[----:B------:R-:W-:Y:S04]  /*7ae0*/  DEPBAR.LE SB0, 0x0 ;  /* 0x000080000000791a */ /* 0x000fe80000000000 */
[----:B------:R-:W-:Y:S01]  /*7af0*/  BAR.SYNC.DEFER_BLOCKING 0x0 ;  /* 0x0000000000007b1d */ /* 0x000fe20000010000 */
[----:B------:R-:W-:Y:S01]  /*7b00*/  IMAD R4, R100, c[0x0][0x21c], R4 ;  /* 0x0000870064047a24 */ /* 0x000fe200078e0204 */
[----:B------:R-:W-:Y:S04]  /*7b10*/  IADD3 R2, P0, R2, UR30, RZ ;  /* 0x0000001e02027c10 */ /* 0x000fe8000ff1e0ff */
[----:B------:R-:W-:Y:S02]  /*7b20*/  IADD3.X R3, R3, UR29, R4, P0, !PT ;  /* 0x0000001d03037c10 */ /* 0x000fe400087fe404 */
[C---:B--2---:R-:W-:Y:S04]  /*7b30*/  LEA R14, P0, R2.reuse, c[0x0][0x1f8], 0x1 ;  /* 0x00007e00020e7a11 */ /* 0x044fe800078008ff */
[----:B------:R-:W-:Y:S02]  /*7b40*/  LEA.HI.X R13, R2, c[0x0][0x1fc], R3, 0x1, P0 ;  /* 0x00007f00020d7a11 */ /* 0x000fe400000f0c03 */
[----:B------:R1:W2:Y:S01]  /*7b50*/  SHFL.IDX PT, R2, R14, RZ, 0x1c1f ;  /* 0x001c1fff0e027589 */ /* 0x0002a200000e0000 */
[----:B------:R-:W-:Y:S07]  /*7b60*/  ISETP.GE.AND P0, PT, R12, 0x1, PT ;  /* 0x000000010c00780c */ /* 0x000fee0003f06270 */
[----:B------:R1:W3:Y:S06]  /*7b70*/  SHFL.IDX PT, R3, R13, RZ, 0x1c1f ;  /* 0x001c1fff0d037589 */ /* 0x0002ec00000e0000 */
[----:B------:R-:W-:-:S05]  /*7b80*/  @!P0 BRA `(.L_x_95) ;  /* 0x000000c000008947 */ /* 0x000fca0003800000 */
[C---:B------:R-:W-:Y:S11]  /*7b90*/  ISETP.GE.AND P1, PT, R18.reuse, c[0x0][0x1d4], PT ;  /* 0x0000750012007a0c */ /* 0x040ff60003f26270 */
[----:B------:R-:W-:Y:S02]  /*7ba0*/  @!UPT UIADD3 URZ, URZ, URZ, URZ ;  /* 0x0000003f3f3ff290 */ /* 0x000fe4000fffe03f */
[----:B-1----:R-:W1:Y:S01]  /*7bb0*/  @!P1 LDS.128 R8, [R92] ;  /* 0x000000005c089984 */ /* 0x002e620000000c00 */
[CC--:B--2---:R-:W-:Y:S04]  /*7bc0*/  @!P1 LEA R4, P0, R18.reuse, R2.reuse, 0x1 ;  /* 0x0000000212049211 */ /* 0x0c4fe800078008ff */
[-C--:B---3--:R-:W-:Y:S02]  /*7bd0*/  @!P1 LEA.HI.X R5, R18, R3.reuse, R19, 0x1, P0 ;  /* 0x0000000312059211 */ /* 0x088fe400000f0c13 */
[----:B------:R-:W-:Y:S11]  /*7be0*/  ISETP.GE.AND P0, PT, R95, c[0x0][0x1d4], PT ;  /* 0x000075005f007a0c */ /* 0x000ff60003f06270 */
[----:B------:R-:W-:Y:S02]  /*7bf0*/  @!UPT UIADD3 URZ, URZ, URZ, URZ ;  /* 0x0000003f3f3ff290 */ /* 0x000fe4000fffe03f */
[C---:B------:R-:W-:Y:S04]  /*7c00*/  @!P0 LEA R2, P2, R83.reuse, R2, 0x1 ;  /* 0x0000000253028211 */ /* 0x040fe800078408ff */
[----:B------:R-:W-:Y:S01]  /*7c10*/  @!P0 LEA.HI.X R3, R83, R3, R94, 0x1, P2 ;  /* 0x0000000353038211 */ /* 0x000fe200010f0c5e */
[----:B-1----:R-:W-:Y:S04]  /*7c20*/  @!P1 ST.E.128 [R4.64], R8 ;  /* 0x0000000804009985 */ /* 0x002fe8000c101d16 */
[----:B------:R-:W1:Y:S04]  /*7c30*/  @!P0 LDS.128 R4, [R93] ;  /* 0x000000005d048984 */ /* 0x000e680000000c00 */
[----:B-1----:R1:W-:Y:S02]  /*7c40*/  @!P0 ST.E.128 [R2.64], R4 ;  /* 0x0000000402008985 */ /* 0x0023e4000c101d16 */
.L_x_95:
[----:B------:R-:W-:Y:S05]  /*7c50*/  BSYNC B0 ;  /* 0x0000000000007941 */ /* 0x000fea0003800000 */
.L_x_94:
[----:B-1-3--:R1:W3:Y:S01]  /*7c60*/  SHFL.IDX PT, R3, R13, 0x1, 0x1c1f ;  /* 0x003c1f000d037f89 */ /* 0x00a2e200000e0000 */
[----:B------:R-:W-:Y:S01]  /*7c70*/  ISETP.GE.AND P0, PT, R12, 0x21, PT ;  /* 0x000000210c00780c */ /* 0x000fe20003f06270 */
[----:B------:R-:W-:Y:S02]  /*7c80*/  BSSY B0, `(.L_x_96) ;  /* 0x000000f000007945 */ /* 0x000fe40003800000 */
[----:B--2---:R1:W2:Y:S10]  /*7c90*/  SHFL.IDX PT, R2, R14, 0x1, 0x1c1f ;  /* 0x003c1f000e027f89 */ /* 0x0042b400000e0000 */
[----:B------:R-:W-:-:S05]  /*7ca0*/  @!P0 BRA `(.L_x_97) ;  /* 0x000000c000008947 */ /* 0x000fca0003800000 */
[C---:B------:R-:W-:Y:S11]  /*7cb0*/  ISETP.GE.AND P1, PT, R18.reuse, c[0x0][0x1d4], PT ;  /* 0x0000750012007a0c */ /* 0x040ff60003f26270 */
[----:B------:R-:W-:Y:S02]  /*7cc0*/  @!UPT UIADD3 URZ, URZ, URZ, URZ ;  /* 0x0000003f3f3ff290 */ /* 0x000fe4000fffe03f */
[----:B------:R-:W4:Y:S01]  /*7cd0*/  @!P1 LDS.128 R8, [R92+0x1000] ;  /* 0x001000005c089984 */ /* 0x000f220000000c00 */
[CC--:B--2---:R-:W-:Y:S04]  /*7ce0*/  @!P1 LEA R4, P0, R18.reuse, R2.reuse, 0x1 ;  /* 0x0000000212049211 */ /* 0x0c4fe800078008ff */
[-C--:B---3--:R-:W-:Y:S02]  /*7cf0*/  @!P1 LEA.HI.X R5, R18, R3.reuse, R19, 0x1, P0 ;  /* 0x0000000312059211 */ /* 0x088fe400000f0c13 */
[----:B------:R-:W-:Y:S11]  /*7d00*/  ISETP.GE.AND P0, PT, R95, c[0x0][0x1d4], PT ;  /* 0x000075005f007a0c */ /* 0x000ff60003f06270 */
[----:B------:R-:W-:Y:S02]  /*7d10*/  @!UPT UIADD3 URZ, URZ, URZ, URZ ;  /* 0x0000003f3f3ff290 */ /* 0x000fe4000fffe03f */
[C---:B------:R-:W-:Y:S04]  /*7d20*/  @!P0 LEA R2, P2, R83.reuse, R2, 0x1 ;  /* 0x0000000253028211 */ /* 0x040fe800078408ff */
[----:B------:R-:W-:Y:S01]  /*7d30*/  @!P0 LEA.HI.X R3, R83, R3, R94, 0x1, P2 ;  /* 0x0000000353038211 */ /* 0x000fe200010f0c5e */
[----:B----4-:R-:W-:Y:S04]  /*7d40*/  @!P1 ST.E.128 [R4.64], R8 ;  /* 0x0000000804009985 */ /* 0x010fe8000c101d16 */
[----:B------:R-:W2:Y:S04]  /*7d50*/  @!P0 LDS.128 R4, [R93+0x1000] ;  /* 0x001000005d048984 */ /* 0x000ea80000000c00 */
[----:B--2---:R2:W-:Y:S02]  /*7d60*/  @!P0 ST.E.128 [R2.64], R4 ;  /* 0x0000000402008985 */ /* 0x0045e4000c101d16 */
.L_x_97:
[----:B------:R-:W-:Y:S05]  /*7d70*/  BSYNC B0 ;  /* 0x0000000000007941 */ /* 0x000fea0003800000 */
.L_x_96:
[----:B--23--:R2:W3:Y:S01]  /*7d80*/  SHFL.IDX PT, R3, R13, 0x2, 0x1c1f ;  /* 0x005c1f000d037f89 */ /* 0x00c4e200000e0000 */
[----:B------:R-:W-:Y:S01]  /*7d90*/  ISETP.GE.AND P0, PT, R12, 0x41, PT ;  /* 0x000000410c00780c */ /* 0x000fe20003f06270 */
[----:B------:R-:W-:Y:S02]  /*7da0*/  BSSY B0, `(.L_x_98) ;  /* 0x000000f000007945 */ /* 0x000fe40003800000 */
[----:B------:R2:W4:Y:S10]  /*7db0*/  SHFL.IDX PT, R2, R14, 0x2, 0x1c1f ;  /* 0x005c1f000e027f89 */ /* 0x00053400000e0000 */
[----:B------:R-:W-:-:S05]  /*7dc0*/  @!P0 BRA `(.L_x_99) ;  /* 0x000000c000008947 */ /* 0x000fca0003800000 */
[C---:B------:R-:W-:Y:S11]  /*7dd0*/  ISETP.GE.AND P1, PT, R18.reuse, c[0x0][0x1d4], PT ;  /* 0x0000750012007a0c */ /* 0x040ff60003f26270 */
[----:B------:R-:W-:Y:S02]  /*7de0*/  @!UPT UIADD3 URZ, URZ, URZ, URZ ;  /* 0x0000003f3f3ff290 */ /* 0x000fe4000fffe03f */
[----:B------:R-:W5:Y:S01]  /*7df0*/  @!P1 LDS.128 R8, [R92+0x2000] ;  /* 0x002000005c089984 */ /* 0x000f620000000c00 */
[CC--:B----4-:R-:W-:Y:S04]  /*7e00*/  @!P1 LEA R4, P0, R18.reuse, R2.reuse, 0x1 ;  /* 0x0000000212049211 */ /* 0x0d0fe800078008ff */
[-C--:B---3--:R-:W-:Y:S02]  /*7e10*/  @!P1 LEA.HI.X R5, R18, R3.reuse, R19, 0x1, P0 ;  /* 0x0000000312059211 */ /* 0x088fe400000f0c13 */
[----:B------:R-:W-:Y:S11]  /*7e20*/  ISETP.GE.AND P0, PT, R95, c[0x0][0x1d4], PT ;  /* 0x000075005f007a0c */ /* 0x000ff60003f06270 */
[----:B------:R-:W-:Y:S02]  /*7e30*/  @!UPT UIADD3 URZ, URZ, URZ, URZ ;  /* 0x0000003f3f3ff290 */ /* 0x000fe4000fffe03f */
[C---:B------:R-:W-:Y:S04]  /*7e40*/  @!P0 LEA R2, P2, R83.reuse, R2, 0x1 ;  /* 0x0000000253028211 */ /* 0x040fe800078408ff */
[----:B------:R-:W-:Y:S01]  /*7e50*/  @!P0 LEA.HI.X R3, R83, R3, R94, 0x1, P2 ;  /* 0x0000000353038211 */ /* 0x000fe200010f0c5e */
[----:B-----5:R-:W-:Y:S04]  /*7e60*/  @!P1 ST.E.128 [R4.64], R8 ;  /* 0x0000000804009985 */ /* 0x020fe8000c101d16 */
[----:B------:R-:W3:Y:S04]  /*7e70*/  @!P0 LDS.128 R4, [R93+0x2000] ;  /* 0x002000005d048984 */ /* 0x000ee80000000c00 */
[----:B---3--:R3:W-:Y:S02]  /*7e80*/  @!P0 ST.E.128 [R2.64], R4 ;  /* 0x0000000402008985 */ /* 0x0087e4000c101d16 */
.L_x_99:
[----:B------:R-:W-:Y:S05]  /*7e90*/  BSYNC B0 ;  /* 0x0000000000007941 */ /* 0x000fea0003800000 */
.L_x_98:
[----:B---3--:R3:W1:Y:S01]  /*7ea0*/  SHFL.IDX PT, R3, R13, 0x3, 0x1c1f ;  /* 0x007c1f000d037f89 */ /* 0x00866200000e0000 */
[----:B------:R-:W-:Y:S01]  /*7eb0*/  ISETP.GE.AND P0, PT, R12, 0x61, PT ;  /* 0x000000610c00780c */ /* 0x000fe20003f06270 */
[----:B------:R-:W-:Y:S02]  /*7ec0*/  BSSY B0, `(.L_x_100) ;  /* 0x000000f000007945 */ /* 0x000fe40003800000 */
[----:B----4-:R3:W4:Y:S10]  /*7ed0*/  SHFL.IDX PT, R2, R14, 0x3, 0x1c1f ;  /* 0x007c1f000e027f89 */ /* 0x01073400000e0000 */
[----:B------:R-:W-:-:S05]  /*7ee0*/  @!P0 BRA `(.L_x_101) ;  /* 0x000000c000008947 */ /* 0x000fca0003800000 */
[C---:B------:R-:W-:Y:S11]  /*7ef0*/  ISETP.GE.AND P1, PT, R18.reuse, c[0x0][0x1d4], PT ;  /* 0x0000750012007a0c */ /* 0x040ff60003f26270 */
[----:B------:R-:W-:Y:S02]  /*7f00*/  @!UPT UIADD3 URZ, URZ, URZ, URZ ;  /* 0x0000003f3f3ff290 */ /* 0x000fe4000fffe03f */
[----:B------:R-:W5:Y:S01]  /*7f10*/  @!P1 LDS.128 R8, [R92+0x3000] ;  /* 0x003000005c089984 */ /* 0x000f620000000c00 */
[CC--:B----4-:R-:W-:Y:S04]  /*7f20*/  @!P1 LEA R4, P0, R18.reuse, R2.reuse, 0x1 ;  /* 0x0000000212049211 */ /* 0x0d0fe800078008ff */
[-C--:B-1----:R-:W-:Y:S02]  /*7f30*/  @!P1 LEA.HI.X R5, R18, R3.reuse, R19, 0x1, P0 ;  /* 0x0000000312059211 */ /* 0x082fe400000f0c13 */
[----:B------:R-:W-:Y:S11]  /*7f40*/  ISETP.GE.AND P0, PT, R95, c[0x0][0x1d4], PT ;  /* 0x000075005f007a0c */ /* 0x000ff60003f06270 */
[----:B------:R-:W-:Y:S02]  /*7f50*/  @!UPT UIADD3 URZ, URZ, URZ, URZ ;  /* 0x0000003f3f3ff290 */ /* 0x000fe4000fffe03f */
[C---:B------:R-:W-:Y:S04]  /*7f60*/  @!P0 LEA R2, P2, R83.reuse, R2, 0x1 ;  /* 0x0000000253028211 */ /* 0x040fe800078408ff */
[----:B------:R-:W-:Y:S01]  /*7f70*/  @!P0 LEA.HI.X R3, R83, R3, R94, 0x1, P2 ;  /* 0x0000000353038211 */ /* 0x000fe200010f0c5e */
[----:B-----5:R-:W-:Y:S04]  /*7f80*/  @!P1 ST.E.128 [R4.64], R8 ;  /* 0x0000000804009985 */ /* 0x020fe8000c101d16 */
[----:B------:R-:W1:Y:S04]  /*7f90*/  @!P0 LDS.128 R4, [R93+0x3000] ;  /* 0x003000005d048984 */ /* 0x000e680000000c00 */
[----:B-1----:R1:W-:Y:S02]  /*7fa0*/  @!P0 ST.E.128 [R2.64], R4 ;  /* 0x0000000402008985 */ /* 0x0023e4000c101d16 */
.L_x_101:
[----:B------:R-:W-:Y:S05]  /*7fb0*/  BSYNC B0 ;  /* 0x0000000000007941 */ /* 0x000fea0003800000 */
.L_x_100:
[----:B------:R-:W-:Y:S02]  /*7fc0*/  UISETP.GT.AND UP0, UPT, UR6, UR7, UPT ;  /* 0x000000070600728c */ /* 0x000fe4000bf04270 */
[----:B------:R-:W-:Y:S04]  /*7fd0*/  UIADD3 UR6, UR6, -0x1, URZ ;  /* 0xffffffff06067890 */ /* 0x000fe8000fffe03f */
[----:B------:R-:W-:Y:S05]  /*7fe0*/  PLOP3.LUT P0, PT, PT, PT, UP0, 0x80, 0x0 ;  /* 0x000000000000781c */ /* 0x000fea0003f0f008 */
[----:B------:R-:W-:Y:S02]  /*7ff0*/  @UP0 USHF.R.S32.HI UR9, URZ, 0x1f, UR6 ;  /* 0x0000001f3f090899 */ /* 0x000fe40008011406 */
[----:B------:R-:W-:Y:S04]  /*8000*/  @UP0 UIMAD UR5, UR11, UR6, URZ ;  /* 0x000000060b0502a4 */ /* 0x000fe8000f8e023f */
[----:B------:R-:W-:Y:S02]  /*8010*/  @UP0 UIMAD UR5, UR9, UR24, UR5 ;  /* 0x00000018090502a4 */ /* 0x000fe4000f8e0205 */
[----:B-1--4-:R-:W-:Y:S02]  /*8020*/  @P0 IMAD.MOV.U32 R2, RZ, RZ, R130 ;  /* 0x000000ffff020224 */ /* 0x012fe400078e0082 */
[----:B------:R-:W-:Y:S04]  /*8030*/  @P0 IMAD.MOV.U32 R3, RZ, RZ, R127 ;  /* 0x000000ffff030224 */ /* 0x000fe800078e007f */
[----:B------:R-:W-:Y:S05]  /*8040*/  @P0 IMAD.WIDE.U32 R2, R146, UR6, R2 ;  /* 0x0000000692020c25 */ /* 0x000fea000f8e0002 */
[C---:B------:R-:W-:Y:S02]  /*8050*/  @P0 LEA R12, P1, R2.reuse, c[0x0][0x220], 0x1 ;  /* 0x00008800020c0a11 */ /* 0x040fe400078208ff */
[----:B------:R-:W-:Y:S04]  /*8060*/  @P0 IADD3 R3, R3, UR5, RZ ;  /* 0x0000000503030c10 */ /* 0x000fe8000fffe0ff */
[----:B--23--:R-:W-:Y:S02]  /*8070*/  @P0 LEA.HI.X R13, R2, c[0x0][0x224], R3, 0x1, P1 ;  /* 0x00008900020d0a11 */ /* 0x00cfe400008f0c03 */
[-C--:B------:R-:W-:Y:S03]  /*8080*/  @P0 IADD3 R10, P1, R12, R151.reuse, RZ ;  /* 0x000000970c0a0210 */ /* 0x080fe60007f3e0ff */
[----:B------:R-:W-:Y:S01]  /*8090*/  @!PT LDS RZ, [RZ] ;  /* 0x00000000fffff984 */ /* 0x000fe20000000800 */
[----:B------:R-:W-:Y:S01]  /*80a0*/  @!PT LDS RZ, [RZ] ;  /* 0x00000000fffff984 */ /* 0x000fe20000000800 */
[----:B------:R-:W-:Y:S01]  /*80b0*/  @!PT LDS RZ, [RZ] ;  /* 0x00000000fffff984 */ /* 0x000fe20000000800 */
[----:B------:R1:W-:Y:S02]  /*80c0*/  @P0 LDGSTS.E.BYPASS.LTC128B.128 [R91+0x3900], [R12.64], !P6 ;  /* 0x039000000c5b0fae */ /* 0x0003e4000f101d56 */
[--C-:B------:R-:W-:Y:S01]  /*80d0*/  @P0 IMAD.X R11, R13, 0x1, R150.reuse, P1 ;  /* 0x000000010d0b0824 */ /* 0x100fe200008e0696 */
[-C--:B------:R-:W-:Y:S04]  /*80e0*/  @P0 IADD3 R8, P1, R10, R151.reuse, RZ ;  /* 0x000000970a080210 */ /* 0x080fe80007f3e0ff */
[----:B------:R1:W-:Y:S01]  /*80f0*/  @P0 LDGSTS.E.BYPASS.LTC128B.128 [R91+0x4100], [R10.64], !P6 ;  /* 0x041000000a5b0fae */ /* 0x0003e2000f101d56 */
        /* <DEDUP_REMOVED lines=10> */
[----:B------:R-:W-:Y:S04]  /*81a0*/  @P0 IADD3 R14, P1, R2, R151, RZ ;  /* 0x00000097020e0210 */ /* 0x000fe80007f3e0ff */
[----:B------:R1:W-:Y:S01]  /*81b0*/  @P0 LDGSTS.E.BYPASS.LTC128B.128 [R91+0x6100], [R2.64], !P6 ;  /* 0x06100000025b0fae */ /* 0x0003e2000f101d56 */
[----:B------:R-:W-:Y:S05]  /*81c0*/  @P0 IMAD.X R15, R3, 0x1, R150, P1 ;  /* 0x00000001030f0824 */ /* 0x000fea00008e0696 */
[----:B------:R1:W-:Y:S04]  /*81d0*/  @P0 LDGSTS.E.BYPASS.LTC128B.128 [R91+0x6900], [R14.64], !P6 ;  /* 0x069000000e5b0fae */ /* 0x0003e8000f101d56 */
[----:B------:R-:W0:Y:S01]  /*81e0*/  LDGDEPBAR ;  /* 0x00000000000079af */ /* 0x000e220000000000 */
[----:B------:R-:W-:-:S05]  /*81f0*/  @P0 BRA `(.L_x_102) ;  /* 0xffff9cf000000947 */ /* 0x000fca000383ffff */
[----:B------:R-:W-:Y:S06]  /*8200*/  BAR.SYNC.DEFER_BLOCKING 0x0 ;  /* 0x0000000000007b1d */ /* 0x000fec0000010000 */
.L_x_55:
[----:B------:R-:W-:Y:S01]  /*8210*/  UISETP.GE.AND UP0, UPT, UR13, 0x1, UPT ;  /* 0x000000010d00788c */ /* 0x000fe2000bf06270 */
[----:B------:R-:W-:Y:S01]  /*8220*/  PLOP3.LUT P4, PT, PT, PT, PT, 0x80, 0x0 ;  /* 0x000000000000781c */ /* 0x000fe20003f8f070 */
[----:B------:R-:W-:Y:S01]  /*8230*/  CS2R R178, SRZ ;  /* 0x0000000000b27805 */ /* 0x000fe2000001ff00 */
[----:B------:R-:W-:Y:S01]  /*8240*/  CS2R R176, SRZ ;  /* 0x0000000000b07805 */ /* 0x000fe2000001ff00 */
[----:B------:R-:W-:Y:S01]  /*8250*/  CS2R R182, SRZ ;  /* 0x0000000000b67805 */ /* 0x000fe2000001ff00 */
[----:B------:R-:W-:Y:S01]  /*8260*/  CS2R R180, SRZ ;  /* 0x0000000000b47805 */ /* 0x000fe2000001ff00 */
[----:B------:R-:W-:Y:S01]  /*8270*/  PLOP3.LUT P0, PT, PT, PT, UP0, 0x80, 0x0 ;  /* 0x000000000000781c */ /* 0x000fe20003f0f008 */
[----:B-1----:R-:W-:Y:S01]  /*8280*/  IMAD.MOV.U32 R15, RZ, RZ, RZ ;  /* 0x000000ffff0f7224 */ /* 0x002fe200078e00ff */
[----:B------:R-:W-:Y:S01]  /*8290*/  CS2R R172, SRZ ;  /* 0x0000000000ac7805 */ /* 0x000fe2000001ff00 */
[----:B------:R-:W-:Y:S01]  /*82a0*/  IMAD.MOV.U32 R174, RZ, RZ, RZ ;  /* 0x000000ffffae7224 */ /* 0x000fe200078e00ff */
        /* <DEDUP_REMOVED lines=30> */
[----:B-----5:R-:W-:Y:S01]  /*8490*/  CS2R R26, SRZ ;  /* 0x00000000001a7805 */ /* 0x020fe2000001ff00 */
        /* <DEDUP_REMOVED lines=9> */
[----:B------:R-:W-:-:S02]  /*8530*/  UISETP.NE.U32.AND UP1, UPT, URZ, UR4, UPT ;  /* 0x000000043f00728c */ /* 0x000fc4000bf25070 */
[----:B------:R-:W-:Y:S02]  /*8540*/  ULDC.64 UR6, c[0x0][0x340] ;  /* 0x0000d00000067ab9 */ /* 0x000fe40000000a00 */
[----:B------:R-:W-:-:S06]  /*8550*/  UISETP.NE.AND.EX UP1, UPT, URZ, UR5, UPT, UP1 ;  /* 0x000000053f00728c */ /* 0x000fcc000bf25310 */
[----:B------:R-:W-:-:S05]  /*8560*/  PLOP3.LUT P6, PT, PT, PT, UP1, 0x80, 0x0 ;  /* 0x000000000000781c */ /* 0x000fca0003fcf018 */
[----:B------:R-:W-:Y:S02]  /*8570*/  @UP1 UMOV UR4, 0x4 ;  /* 0x0000000400041882 */ /* 0x000fe40000000000 */
[----:B------:R-:W-:-:S06]  /*8580*/  @UP1 UIMAD.WIDE UR4, UR20, UR4, UR6 ;  /* 0x00000004140412a5 */ /* 0x000fcc000f8e0206 */
[----:B------:R-:W-:Y:S02]  /*8590*/  IMAD.U32 R2, RZ, RZ, UR4 ;  /* 0x00000004ff027e24 */ /* 0x000fe4000f8e00ff */
[----:B------:R-:W-:Y:S01]  /*85a0*/  IMAD.U32 R3, RZ, RZ, UR5 ;  /* 0x00000005ff037e24 */ /* 0x000fe2000f8e00ff */
[----:B------:R-:W1:Y:S01]  /*85b0*/  S2R R20, SR_CTAID.X ;  /* 0x0000000000147919 */ /* 0x000e620000002500 */
[----:B------:R-:W-:Y:S01]  /*85c0*/  SHF.R.S32.HI R17, RZ, 0x1f, R194 ;  /* 0x0000001fff117819 */ /* 0x000fe200000114c2 */
[----:B------:R-:W-:Y:S02]  /*85d0*/  USHF.R.S32.HI UR6, URZ, 0x1f, UR18 ;  /* 0x0000001f3f067899 */ /* 0x000fe40008011412 */
[----:B------:R3:W4:Y:S01]  /*85e0*/  @P6 LDG.E R16, [R2.64] ;  /* 0x0000001602106981 */ /* 0x000722000c1e1900 */
[----:B------:R-:W-:Y:S01]  /*85f0*/  ULDC.64 UR4, c[0x0][0x178] ;  /* 0x00005e0000047ab9 */ /* 0x000fe20000000a00 */
[----:B------:R-:W-:Y:S01]  /*8600*/  LEA.HI R9, R17, R194, RZ, 0x6 ;  /* 0x000000c211097211 */ /* 0x000fe200078f30ff */
[----:B------:R-:W-:Y:S01]  /*8610*/  UIMAD UR6, UR6, UR4, URZ ;  /* 0x00000004060672a4 */ /* 0x000fe2000f8e023f */
[----:B------:R-:W-:Y:S01]  /*8620*/  IMAD.MOV.U32 R197, RZ, RZ, c[0x0][0x2b8] ;  /* 0x0000ae00ffc57624 */ /* 0x000fe200078e00ff */
[----:B------:R-:W-:Y:S01]  /*8630*/  UIMAD.WIDE.U32 UR8, UR18, UR4, URZ ;  /* 0x00000004120872a5 */ /* 0x000fe2000f8e003f */
[----:B------:R-:W-:Y:S01]  /*8640*/  IMAD.MOV.U32 R54, RZ, RZ, RZ ;  /* 0x000000ffff367224 */ /* 0x000fe200078e00ff */
[----:B------:R-:W-:-:S03]  /*8650*/  UIMAD UR18, UR18, UR5, UR6 ;  /* 0x00000005121272a4 */ /* 0x000fc6000f8e0206 */
[----:B------:R-:W-:Y:S02]  /*8660*/  ULDC.64 UR6, c[0x0][0x348] ;  /* 0x0000d20000067ab9 */ /* 0x000fe40000000a00 */
[----:B------:R-:W-:Y:S02]  /*8670*/  UISETP.NE.U32.AND UP0, UPT, URZ, UR6, UPT ;  /* 0x000000063f00728c */ /* 0x000fe4000bf05070 */
[----:B------:R-:W-:Y:S02]  /*8680*/  ULDC.64 UR4, c[0x0][0x1b8] ;  /* 0x00006e0000047ab9 */ /* 0x000fe40000000a00 */
[----:B------:R-:W-:Y:S02]  /*8690*/  UISETP.NE.AND.EX UP0, UPT, URZ, UR7, UPT, UP0 ;  /* 0x000000073f00728c */ /* 0x000fe4000bf05300 */
[----:B------:R-:W-:Y:S02]  /*86a0*/  USHF.R.S32.HI UR7, URZ, 0x1f, UR20 ;  /* 0x0000001f3f077899 */ /* 0x000fe40008011414 */
[----:B------:R-:W-:-:S02]  /*86b0*/  UIMAD UR6, UR14, UR4, URZ ;  /* 0x000000040e0672a4 */ /* 0x000fc4000f8e023f */
[----:B------:R-:W-:Y:S02]  /*86c0*/  UIADD3 UR9, UR9, UR18, URZ ;  /* 0x0000001209097290 */ /* 0x000fe4000fffe03f */
[----:B------:R-:W-:Y:S01]  /*86d0*/  USEL UR7, UR7, URZ, !UP0 ;  /* 0x0000003f07077287 */ /* 0x000fe2000c000000 */
[----:B---3--:R-:W-:Y:S01]  /*86e0*/  LEA.HI R2, R17, R194, RZ, 0x3 ;  /* 0x000000c211027211 */ /* 0x008fe200078f18ff */
[----:B------:R-:W-:Y:S01]  /*86f0*/  IMAD.MOV.U32 R3, RZ, RZ, c[0x0][0x2c4] ;  /* 0x0000b100ff037624 */ /* 0x000fe200078e00ff */
[----:B------:R-:W-:Y:S02]  /*8700*/  UIMAD UR6, UR15, UR5, UR6 ;  /* 0x000000050f0672a4 */ /* 0x000fe4000f8e0206 */
[----:B------:R-:W-:Y:S01]  /*8710*/  LOP3.LUT R0, R2, 0xfffffff8, RZ, 0xc0, !PT ;  /* 0xfffffff802007812 */ /* 0x000fe200078ec0ff */
[----:B------:R-:W-:Y:S01]  /*8720*/  UIMAD.WIDE.U32 UR10, UR15, UR4, UR8 ;  /* 0x000000040f0a72a5 */ /* 0x000fe2000f8e0008 */
[----:B------:R-:W-:Y:S01]  /*8730*/  ISETP.NE.AND P0, PT, R3, 0x1, PT ;  /* 0x000000010300780c */ /* 0x000fe20003f05270 */
[----:B------:R-:W-:Y:S01]  /*8740*/  USEL UR8, UR20, URZ, !UP0 ;  /* 0x0000003f14087287 */ /* 0x000fe2000c000000 */
[----:B------:R-:W-:Y:S01]  /*8750*/  SHF.R.S32.HI R47, RZ, 0x3, R2 ;  /* 0x00000003ff2f7819 */ /* 0x000fe20000011402 */
[----:B------:R-:W-:Y:S01]  /*8760*/  IMAD.IADD R56, R194, 0x1, -R0 ;  /* 0x00000001c2387824 */ /* 0x000fe200078e0a00 */
[----:B------:R-:W-:-:S02]  /*8770*/  ULDC.64 UR4, c[0x0][0x1c0] ;  /* 0x0000700000047ab9 */ /* 0x000fc40000000a00 */
[----:B------:R-:W-:Y:S01]  /*8780*/  UIMAD UR7, UR7, UR4, URZ ;  /* 0x00000004070772a4 */ /* 0x000fe2000f8e023f */
[--C-:B------:R-:W-:Y:S01]  /*8790*/  IMAD R196, R56, 0x10, R47.reuse ;  /* 0x0000001038c47824 */ /* 0x100fe200078e022f */
[----:B------:R-:W-:Y:S01]  /*87a0*/  UIADD3 UR11, UR11, UR6, URZ ;  /* 0x000000060b0b7290 */ /* 0x000fe2000fffe03f */
[C---:B-1----:R-:W-:Y:S01]  /*87b0*/  IMAD R15, R20.reuse, 0x80, R47 ;  /* 0x00000080140f7824 */ /* 0x042fe200078e022f */
[----:B------:R-:W-:Y:S01]  /*87c0*/  UIMAD UR5, UR8, UR5, UR7 ;  /* 0x00000005080572a4 */ /* 0x000fe2000f8e0207 */
[----:B------:R-:W-:Y:S01]  /*87d0*/  IMAD R4, R20, 0x80, R196 ;  /* 0x0000008014047824 */ /* 0x000fe200078e02c4 */
[----:B------:R-:W-:Y:S01]  /*87e0*/  UIMAD.WIDE.U32 UR8, UR8, UR4, UR10 ;  /* 0x00000004080872a5 */ /* 0x000fe2000f8e000a */
[----:B------:R-:W-:Y:S01]  /*87f0*/  IMAD.SHL.U32 R242, R56, 0x8, RZ ;  /* 0x0000000838f27824 */ /* 0x000fe200078e00ff */
[----:B------:R-:W-:Y:S01]  /*8800*/  UMOV UR6, 0x70 ;  /* 0x0000007000067882 */ /* 0x000fe20000000000 */
[----:B------:R-:W-:Y:S01]  /*8810*/  @P0 IMAD.HI.U32 R2, R4, c[0x0][0x2c8], RZ ;  /* 0x0000b20004020a27 */ /* 0x000fe200078e00ff */
[----:B------:R-:W-:Y:S01]  /*8820*/  UIADD3 UR5, UR9, UR5, URZ ;  /* 0x0000000509057290 */ /* 0x000fe2000fffe03f */
[----:B------:R-:W-:Y:S01]  /*8830*/  LEA.HI R52, R17, R194, RZ, 0x4 ;  /* 0x000000c211347211 */ /* 0x000fe200078f20ff */
[----:B------:R-:W-:Y:S01]  /*8840*/  ULDC UR4, c[0x0][0x2c4] ;  /* 0x0000b10000047ab9 */ /* 0x000fe20000000800 */
[----:B------:R-:W-:Y:S01]  /*8850*/  IMAD.MOV.U32 R0, RZ, RZ, R4 ;  /* 0x000000ffff007224 */ /* 0x000fe200078e0004 */
[----:B------:R-:W-:Y:S01]  /*8860*/  @P0 SHF.R.U32.HI R0, RZ, c[0x0][0x2cc], R2 ;  /* 0x0000b300ff000a19 */ /* 0x000fe20000011602 */
[----:B------:R-:W-:Y:S01]  /*8870*/  IMAD.U32 R3, RZ, RZ, UR9 ;  /* 0x00000009ff037e24 */ /* 0x000fe2000f8e00ff */
[----:B--2---:R-:W-:Y:S01]  /*8880*/  UIMAD UR19, UR19, UR4, URZ ;  /* 0x00000004131372a4 */ /* 0x004fe2000f8e023f */
[----:B------:R-:W-:Y:S01]  /*8890*/  IMAD.U32 R2, RZ, RZ, UR8 ;  /* 0x00000008ff027e24 */ /* 0x000fe2000f8e00ff */
[--C-:B------:R-:W-:Y:S01]  /*88a0*/  SHF.R.S32.HI R6, RZ, 0x1f, R0.reuse ;  /* 0x0000001fff067819 */ /* 0x100fe20000011400 */
[----:B------:R-:W-:Y:S01]  /*88b0*/  IMAD.MOV R5, RZ, RZ, -R0 ;  /* 0x000000ffff057224 */ /* 0x000fe200078e0a00 */
[----:B------:R-:W-:Y:S01]  /*88c0*/  ISETP.GE.AND P4, PT, R242, c[0x0][0x198], PT ;  /* 0x00006600f2007a0c */ /* 0x000fe20003f86270 */
[----:B------:R-:W-:Y:S01]  /*88d0*/  IMAD.U32 R3, RZ, RZ, UR5 ;  /* 0x00000005ff037e24 */ /* 0x000fe2000f8e00ff */
[----:B------:R-:W-:Y:S01]  /*88e0*/  ISETP.GE.AND P2, PT, R15, UR19, PT ;  /* 0x000000130f007c0c */ /* 0x000fe2000bf46270 */
[----:B------:R-:W-:Y:S01]  /*88f0*/  IMAD R4, R5, c[0x0][0x2c4], R4 ;  /* 0x0000b10005047a24 */ /* 0x000fe200078e0204 */
[----:B------:R-:W-:Y:S01]  /*8900*/  SHF.R.S32.HI R241, RZ, 0x1f, R242 ;  /* 0x0000001ffff17819 */ /* 0x000fe200000114f2 */
[----:B------:R-:W-:Y:S01]  /*8910*/  IMAD R5, R6, c[0x0][0x1b0], RZ ;  /* 0x00006c0006057a24 */ /* 0x000fe200078e02ff */
[----:B------:R-:W-:Y:S01]  /*8920*/  UIMAD UR6, UR12, UR6, -0x70 ;  /* 0xffffff900c0674a4 */ /* 0x000fe2000f8e0206 */
[C---:B------:R-:W-:Y:S01]  /*8930*/  IMAD.WIDE.U32 R2, R0.reuse, c[0x0][0x1b0], R2 ;  /* 0x00006c0000027a25 */ /* 0x040fe200078e0002 */
[----:B------:R-:W-:Y:S01]  /*8940*/  ULDC.64 UR4, c[0x0][0x2b0] ;  /* 0x0000ac0000047ab9 */ /* 0x000fe20000000a00 */
[----:B------:R-:W-:Y:S02]  /*8950*/  STL [R1+0x20], R196 ;  /* 0x000020c401007387 */ /* 0x000fe40000100800 */
[----:B------:R-:W-:Y:S01]  /*8960*/  IMAD R6, R0, c[0x0][0x1b4], R5 ;  /* 0x00006d0000067a24 */ /* 0x000fe200078e0205 */
[----:B------:R-:W-:-:S03]  /*8970*/  SHF.R.S32.HI R5, RZ, 0x1f, R4 ;  /* 0x0000001fff057819 */ /* 0x000fc60000011404 */
[----:B------:R-:W-:Y:S02]  /*8980*/  IMAD.IADD R3, R3, 0x1, R6 ;  /* 0x0000000103037824 */ /* 0x000fe400078e0206 */
[----:B------:R-:W-:Y:S02]  /*8990*/  IMAD R0, R5, c[0x0][0x1a8], RZ ;  /* 0x00006a0005007a24 */ /* 0x000fe400078e02ff */
[----:B------:R-:W-:-:S04]  /*89a0*/  IMAD.WIDE.U32 R2, R4, c[0x0][0x1a8], R2 ;  /* 0x00006a0004027a25 */ /* 0x000fc800078e0002 */
[----:B------:R-:W-:Y:S01]  /*89b0*/  IMAD R0, R4, c[0x0][0x1ac], R0 ;  /* 0x00006b0004007a24 */ /* 0x000fe200078e0200 */
[----:B------:R-:W-:-:S03]  /*89c0*/  LEA R7, P0, R2, c[0x0][0x160], 0x1 ;  /* 0x0000580002077a11 */ /* 0x000fc600078008ff */
[----:B------:R-:W-:Y:S01]  /*89d0*/  IMAD.IADD R6, R3, 0x1, R0 ;  /* 0x0000000103067824 */ /* 0x000fe200078e0200 */
[----:B------:R-:W-:Y:S01]  /*89e0*/  IADD3 R3, R15, 0x10, RZ ;  /* 0x000000100f037810 */ /* 0x000fe20007ffe0ff */
[----:B------:R-:W1:Y:S01]  /*89f0*/  SHFL.IDX PT, R4, R7, RZ, 0x181f ;  /* 0x00181fff07047589 */ /* 0x000e6200000e0000 */
[----:B------:R-:W-:Y:S02]  /*8a00*/  IMAD.SHL.U32 R0, R47, 0x40, RZ ;  /* 0x000000402f007824 */ /* 0x000fe400078e00ff */
[----:B------:R-:W-:Y:S01]  /*8a10*/  LEA.HI.X R6, R2, c[0x0][0x164], R6, 0x1, P0 ;  /* 0x0000590002067a11 */ /* 0x000fe200000f0c06 */
[----:B------:R-:W-:Y:S01]  /*8a20*/  SHFL.IDX PT, R5, R7, 0x1, 0x181f ;  /* 0x00381f0007057f89 */ /* 0x000fe200000e0000 */
[----:B------:R-:W-:Y:S02]  /*8a30*/  ISETP.GE.AND P1, PT, R3, UR19, PT ;  /* 0x0000001303007c0c */ /* 0x000fe4000bf26270 */
[----:B------:R-:W-:Y:S01]  /*8a40*/  LOP3.LUT R0, R0, 0x1c0, RZ, 0xc0, !PT ;  /* 0x000001c000007812 */ /* 0x000fe200078ec0ff */
[----:B------:R-:W2:Y:S03]  /*8a50*/  SHFL.IDX PT, R8, R6, RZ, 0x181f ;  /* 0x00181fff06087589 */ /* 0x000ea600000e0000 */
[----:B------:R-:W-:Y:S01]  /*8a60*/  SHF.R.U32.HI R2, RZ, 0x3, R0 ;  /* 0x00000003ff027819 */ /* 0x000fe20000011600 */
[----:B------:R-:W3:Y:S01]  /*8a70*/  SHFL.IDX PT, R11, R6, 0x1, 0x181f ;  /* 0x00381f00060b7f89 */ /* 0x000ee200000e0000 */
[----:B------:R-:W-:-:S03]  /*8a80*/  LOP3.LUT R0, R0, 0x38, R242, 0xf8, !PT ;  /* 0x0000003800007812 */ /* 0x000fc600078ef8f2 */
[----:B------:R-:W5:Y:S01]  /*8a90*/  SHFL.IDX PT, R12, R7, 0x2, 0x181f ;  /* 0x00581f00070c7f89 */ /* 0x000f6200000e0000 */
[----:B------:R-:W-:Y:S01]  /*8aa0*/  LOP3.LUT R3, R0, R2, RZ, 0x3c, !PT ;  /* 0x0000000200037212 */ /* 0x000fe200078e3cff */
[----:B------:R-:W-:Y:S01]  /*8ab0*/  IMAD.SHL.U32 R0, R9, 0x8, RZ ;  /* 0x0000000809007824 */ /* 0x000fe200078e00ff */
[----:B------:R-:W-:Y:S01]  /*8ac0*/  IADD3 R9, R15, 0x20, RZ ;  /* 0x000000200f097810 */ /* 0x000fe20007ffe0ff */
[----:B------:R-:W3:Y:S03]  /*8ad0*/  SHFL.IDX PT, R13, R6, 0x2, 0x181f ;  /* 0x00581f00060d7f89 */ /* 0x000ee600000e0000 */
[----:B------:R-:W-:Y:S01]  /*8ae0*/  LOP3.LUT R45, R3, 0xfffffe00, R0, 0xf8, !PT ;  /* 0xfffffe00032d7812 */ /* 0x000fe200078ef800 */
[----:B------:R-:W5:Y:S01]  /*8af0*/  SHFL.IDX PT, R10, R7, 0x3, 0x181f ;  /* 0x00781f00070a7f89 */ /* 0x000f6200000e0000 */
[----:B-1----:R-:W-:Y:S02]  /*8b00*/  @!P2 LEA R2, P0, R242, R4, 0x1 ;  /* 0x00000004f202a211 */ /* 0x002fe400078008ff */
[----:B------:R-:W-:Y:S01]  /*8b10*/  IADD3 R4, R15, 0x30, RZ ;  /* 0x000000300f047810 */ /* 0x000fe20007ffe0ff */
[----:B------:R-:W-:Y:S01]  /*8b20*/  @!P2 IMAD.SHL.U32 R0, R45, 0x2, RZ ;  /* 0x000000022d00a824 */ /* 0x000fe200078e00ff */
[----:B------:R-:W-:Y:S02]  /*8b30*/  SHFL.IDX PT, R14, R6, 0x5, 0x181f ;  /* 0x00b81f00060e7f89 */ /* 0x000fe400000e0000 */
[----:B------:R-:W-:-:S02]  /*8b40*/  ISETP.GE.AND P3, PT, R4, UR19, PT ;  /* 0x0000001304007c0c */ /* 0x000fc4000bf66270 */
[C---:B--2---:R-:W-:Y:S02]  /*8b50*/  @!P2 LEA.HI.X R3, R242.reuse, R8, R241, 0x1, P0 ;  /* 0x00000008f203a211 */ /* 0x044fe400000f0cf1 */
[----:B------:R-:W-:Y:S01]  /*8b60*/  ISETP.GE.AND P0, PT, R9, UR19, PT ;  /* 0x0000001309007c0c */ /* 0x000fe2000bf06270 */
[----:B------:R-:W-:Y:S04]  /*8b70*/  SHFL.IDX PT, R8, R7, 0x4, 0x181f ;  /* 0x00981f0007087f89 */ /* 0x000fe800000e0000 */
[----:B------:R1:W-:Y:S01]  /*8b80*/  @!P2 LDGSTS.E.BYPASS.LTC128B.128 [R0+0x7100], [R2.64], !P4 ;  /* 0x071000000200afae */ /* 0x0003e2000e101d56 */
[----:B------:R-:W-:-:S03]  /*8b90*/  @!P1 LEA R4, P2, R242, R5, 0x1 ;  /* 0x00000005f2049211 */ /* 0x000fc600078408ff */
[----:B------:R-:W2:Y:S01]  /*8ba0*/  SHFL.IDX PT, R9, R6, 0x3, 0x181f ;  /* 0x00781f0006097f89 */ /* 0x000ea200000e0000 */
[----:B---3--:R-:W-:-:S03]  /*8bb0*/  @!P1 LEA.HI.X R5, R242, R11, R241, 0x1, P2 ;  /* 0x0000000bf2059211 */ /* 0x008fc600010f0cf1 */
[----:B------:R-:W-:Y:S01]  /*8bc0*/  SHFL.IDX PT, R11, R6, 0x4, 0x181f ;  /* 0x00981f00060b7f89 */ /* 0x000fe200000e0000 */
[----:B-1----:R-:W-:Y:S01]  /*8bd0*/  IADD3 R2, R15, 0x40, RZ ;  /* 0x000000400f027810 */ /* 0x002fe20007ffe0ff */
[----:B------:R-:W-:-:S03]  /*8be0*/  @!P1 IMAD.SHL.U32 R0, R45, 0x2, RZ ;  /* 0x000000022d009824 */ /* 0x000fc600078e00ff */
[----:B------:R-:W-:Y:S02]  /*8bf0*/  ISETP.GE.AND P2, PT, R2, UR19, PT ;  /* 0x0000001302007c0c */ /* 0x000fe4000bf46270 */
[C---:B-----5:R-:W-:Y:S01]  /*8c00*/  @!P0 LEA R2, P5, R242.reuse, R12, 0x1 ;  /* 0x0000000cf2028211 */ /* 0x060fe200078a08ff */
[----:B------:R1:W-:Y:S01]  /*8c10*/  @!P1 LDGSTS.E.BYPASS.LTC128B.128 [R0+0x7900], [R4.64], !P4 ;  /* 0x0790000004009fae */ /* 0x0003e2000e101d56 */
[----:B------:R-:W-:Y:S02]  /*8c20*/  ISETP.NE.AND P1, PT, R197, 0x1, PT ;  /* 0x00000001c500780c */ /* 0x000fe40003f25270 */
[----:B------:R-:W-:Y:S01]  /*8c30*/  @!P0 LEA.HI.X R3, R242, R13, R241, 0x1, P5 ;  /* 0x0000000df2038211 */ /* 0x000fe200028f0cf1 */
[----:B------:R-:W-:Y:S04]  /*8c40*/  SHFL.IDX PT, R12, R7, 0x7, 0x181f ;  /* 0x00f81f00070c7f89 */ /* 0x000fe800000e0000 */
[----:B------:R-:W3:Y:S01]  /*8c50*/  SHFL.IDX PT, R13, R7, 0x5, 0x181f ;  /* 0x00b81f00070d7f89 */ /* 0x000ee200000e0000 */
[----:B-1----:R-:W-:Y:S01]  /*8c60*/  @!P0 IMAD.SHL.U32 R0, R45, 0x2, RZ ;  /* 0x000000022d008824 */ /* 0x002fe200078e00ff */
[----:B------:R-:W-:-:S04]  /*8c70*/  IADD3 R4, R15, 0x50, RZ ;  /* 0x000000500f047810 */ /* 0x000fc80007ffe0ff */
[----:B------:R1:W-:Y:S01]  /*8c80*/  @!P0 LDGSTS.E.BYPASS.LTC128B.128 [R0+0x8100], [R2.64], !P4 ;  /* 0x0810000002008fae */ /* 0x0003e2000e101d56 */
[----:B------:R-:W-:Y:S02]  /*8c90*/  ISETP.GE.AND P5, PT, R4, UR19, PT ;  /* 0x0000001304007c0c */ /* 0x000fe4000bfa6270 */
[----:B------:R-:W-:Y:S02]  /*8ca0*/  IADD3 R4, R15, 0x60, RZ ;  /* 0x000000600f047810 */ /* 0x000fe40007ffe0ff */
[C---:B-1----:R-:W-:Y:S01]  /*8cb0*/  @!P3 LEA R2, P0, R242.reuse, R10, 0x1 ;  /* 0x0000000af202b211 */ /* 0x042fe200078008ff */
[----:B------:R-:W-:Y:S01]  /*8cc0*/  @!P3 IMAD.SHL.U32 R0, R45, 0x2, RZ ;  /* 0x000000022d00b824 */ /* 0x000fe200078e00ff */
[----:B------:R-:W1:Y:S02]  /*8cd0*/  SHFL.IDX PT, R10, R7, 0x6, 0x181f ;  /* 0x00d81f00070a7f89 */ /* 0x000e6400000e0000 */
[----:B--2---:R-:W-:-:S05]  /*8ce0*/  @!P3 LEA.HI.X R3, R242, R9, R241, 0x1, P0 ;  /* 0x00000009f203b211 */ /* 0x004fca00000f0cf1 */
[----:B------:R2:W-:Y:S01]  /*8cf0*/  @!P3 LDGSTS.E.BYPASS.LTC128B.128 [R0+0x8900], [R2.64], !P4 ;  /* 0x089000000200bfae */ /* 0x0005e2000e101d56 */
[----:B------:R-:W-:Y:S02]  /*8d00*/  ISETP.NE.AND P3, PT, R197, 0x1, PT ;  /* 0x00000001c500780c */ /* 0x000fe40003f65270 */
[----:B--2---:R-:W-:Y:S02]  /*8d10*/  IADD3 R0, R196, UR6, RZ ;  /* 0x00000006c4007c10 */ /* 0x004fe4000fffe0ff */
[----:B---3--:R-:W-:Y:S02]  /*8d20*/  @!P5 LEA R2, P1, R242, R13, 0x1 ;  /* 0x0000000df202d211 */ /* 0x008fe400078208ff */
[----:B------:R-:W-:Y:S01]  /*8d30*/  SHFL.IDX PT, R13, R6, 0x7, 0x181f ;  /* 0x00f81f00060d7f89 */ /* 0x000fe200000e0000 */
[----:B------:R-:W-:Y:S02]  /*8d40*/  IADD3 R9, R0, UR17, RZ ;  /* 0x0000001100097c10 */ /* 0x000fe4000fffe0ff */
[----:B------:R-:W-:Y:S01]  /*8d50*/  @!P5 LEA.HI.X R3, R242, R14, R241, 0x1, P1 ;  /* 0x0000000ef203d211 */ /* 0x000fe200008f0cf1 */
[----:B----4-:R2:W3:Y:S01]  /*8d60*/  @P6 R2UR UR10, R16 ;  /* 0x00000000100a63c2 */ /* 0x0104e200000e0000 */
[----:B------:R-:W-:Y:S01]  /*8d70*/  ISETP.GE.AND P6, PT, R4, UR19, PT ;  /* 0x0000001304007c0c */ /* 0x000fe2000bfc6270 */
[----:B---3--:R-:W-:Y:S01]  /*8d80*/  @!UP1 UMOV UR10, UR20 ;  /* 0x00000014000a9c82 */ /* 0x008fe20008000000 */
[----:B------:R-:W-:Y:S01]  /*8d90*/  @!P2 LEA R4, P0, R242, R8, 0x1 ;  /* 0x00000008f204a211 */ /* 0x000fe200078008ff */
[----:B------:R-:W-:Y:S01]  /*8da0*/  @!P2 IMAD.SHL.U32 R8, R45, 0x2, RZ ;  /* 0x000000022d08a824 */ /* 0x000fe200078e00ff */
[----:B------:R-:W-:-:S02]  /*8db0*/  USHF.R.S32.HI UR7, URZ, 0x1f, UR10 ;  /* 0x0000001f3f077899 */ /* 0x000fc4000801140a */
[----:B------:R-:W-:Y:S01]  /*8dc0*/  @!P2 LEA.HI.X R5, R242, R11, R241, 0x1, P0 ;  /* 0x0000000bf205a211 */ /* 0x000fe200000f0cf1 */
[----:B------:R-:W-:Y:S01]  /*8dd0*/  UIMAD.WIDE.U32 UR8, UR10, UR4, URZ ;  /* 0x000000040a0872a5 */ /* 0x000fe2000f8e003f */
[----:B------:R1:W3:Y:S01]  /*8de0*/  SHFL.IDX PT, R11, R6, 0x6, 0x181f ;  /* 0x00d81f00060b7f89 */ /* 0x0002e200000e0000 */
[----:B------:R-:W-:Y:S01]  /*8df0*/  ISETP.GE.AND P0, PT, R0, UR13, PT ;  /* 0x0000000d00007c0c */ /* 0x000fe2000bf06270 */
[----:B------:R-:W-:Y:S01]  /*8e00*/  UIMAD UR7, UR7, UR4, URZ ;  /* 0x00000004070772a4 */ /* 0x000fe2000f8e023f */
[----:B------:R-:W-:Y:S01]  /*8e10*/  @!P5 IMAD.SHL.U32 R0, R45, 0x2, RZ ;  /* 0x000000022d00d824 */ /* 0x000fe200078e00ff */
[----:B------:R4:W-:Y:S01]  /*8e20*/  @!P2 LDGSTS.E.BYPASS.LTC128B.128 [R8+0x9100], [R4.64], !P4 ;  /* 0x091000000408afae */ /* 0x0009e2000e101d56 */
[----:B------:R-:W-:Y:S01]  /*8e30*/  ISETP.GT.OR P0, PT, R196, 0x6f, P0 ;  /* 0x0000006fc400780c */ /* 0x000fe20000704670 */
[----:B------:R-:W-:Y:S02]  /*8e40*/  UIMAD UR7, UR10, UR5, UR7 ;  /* 0x000000050a0772a4 */ /* 0x000fe4000f8e0207 */
[----:B------:R5:W-:Y:S01]  /*8e50*/  @!P5 LDGSTS.E.BYPASS.LTC128B.128 [R0+0x9900], [R2.64], !P4 ;  /* 0x099000000200dfae */ /* 0x000be2000e101d56 */
[----:B------:R-:W-:-:S02]  /*8e60*/  ULDC.64 UR4, c[0x0][0x1e8] ;  /* 0x00007a0000047ab9 */ /* 0x000fc40000000a00 */
[----:B------:R-:W-:Y:S01]  /*8e70*/  UIADD3 UR7, UR9, UR7, URZ ;  /* 0x0000000709077290 */ /* 0x000fe2000fffe03f */
[----:B-1----:R-:W-:Y:S01]  /*8e80*/  @!P6 LEA R6, P2, R242, R10, 0x1 ;  /* 0x0000000af206e211 */ /* 0x002fe200078408ff */
[----:B------:R-:W-:-:S03]  /*8e90*/  @!P6 IMAD.SHL.U32 R10, R45, 0x2, RZ ;  /* 0x000000022d0ae824 */ /* 0x000fc600078e00ff */
[----:B---3--:R-:W-:Y:S02]  /*8ea0*/  @!P6 LEA.HI.X R7, R242, R11, R241, 0x1, P2 ;  /* 0x0000000bf207e211 */ /* 0x008fe400010f0cf1 */
[----:B----4-:R-:W-:Y:S01]  /*8eb0*/  IADD3 R5, R15, 0x70, RZ ;  /* 0x000000700f057810 */ /* 0x010fe20007ffe0ff */
[----:B------:R-:W-:Y:S02]  /*8ec0*/  @P3 IMAD.HI.U32 R4, R9, c[0x0][0x2bc], RZ ;  /* 0x0000af0009043a27 */ /* 0x000fe400078e00ff */
[----:B------:R1:W-:Y:S01]  /*8ed0*/  @!P6 LDGSTS.E.BYPASS.LTC128B.128 [R10+0xa100], [R6.64], !P4 ;  /* 0x0a100000060aefae */ /* 0x0003e2000e101d56 */
[----:B------:R-:W-:Y:S01]  /*8ee0*/  ISETP.GE.AND P1, PT, R5, UR19, PT ;  /* 0x0000001305007c0c */ /* 0x000fe2000bf26270 */
[----:B------:R-:W-:Y:S01]  /*8ef0*/  IMAD.MOV.U32 R8, RZ, RZ, R9 ;  /* 0x000000ffff087224 */ /* 0x000fe200078e0009 */
[----:B------:R-:W-:-:S04]  /*8f00*/  @P3 SHF.R.U32.HI R8, RZ, c[0x0][0x2c0], R4 ;  /* 0x0000b000ff083a19 */ /* 0x000fc80000011604 */
[----:B-----5:R-:W-:-:S04]  /*8f10*/  @!P0 IADD3 R0, P3, R8, UR8, RZ ;  /* 0x0000000808008c10 */ /* 0x020fc8000ff7e0ff */
[----:B------:R-:W-:Y:S02]  /*8f20*/  @!P0 LEA R2, P2, R0, c[0x0][0x2a0], 0x2 ;  /* 0x0000a80000028a11 */ /* 0x000fe400078410ff */
[----:B------:R-:W-:Y:S02]  /*8f30*/  @!P0 LEA.HI.X.SX32 R3, R8, UR7, 0x1, P3 ;  /* 0x0000000708038c11 */ /* 0x000fe400098f0eff */
[----:B------:R-:W-:Y:S02]  /*8f40*/  @!P1 LEA R4, P3, R242, R12, 0x1 ;  /* 0x0000000cf2049211 */ /* 0x000fe400078608ff */
[----:B------:R-:W-:Y:S01]  /*8f50*/  @!P0 LEA.HI.X R3, R0, c[0x0][0x2a4], R3, 0x2, P2 ;  /* 0x0000a90000038a11 */ /* 0x000fe200010f1403 */
[----:B------:R-:W-:Y:S01]  /*8f60*/  @!P1 IMAD.SHL.U32 R0, R45, 0x2, RZ ;  /* 0x000000022d009824 */ /* 0x000fe200078e00ff */
[----:B------:R-:W-:-:S05]  /*8f70*/  @!P1 LEA.HI.X R5, R242, R13, R241, 0x1, P3 ;  /* 0x0000000df2059211 */ /* 0x000fca00018f0cf1 */
[----:B------:R3:W-:Y:S04]  /*8f80*/  @!P1 LDGSTS.E.BYPASS.LTC128B.128 [R0+0xa900], [R4.64], !P4 ;  /* 0x0a90000004009fae */ /* 0x0007e8000e101d56 */
[----:B------:R-:W0:Y:S04]  /*8f90*/  LDGDEPBAR ;  /* 0x00000000000079af */ /* 0x000e280000000000 */
[----:B------:R-:W-:Y:S06]  /*8fa0*/  BAR.SYNC.DEFER_BLOCKING 0x0 ;  /* 0x0000000000007b1d */ /* 0x000fec0000010000 */
[----:B------:R4:W5:Y:S01]  /*8fb0*/  @!P0 LDG.E R54, [R2.64] ;  /* 0x0000001602368981 */ /* 0x000962000c1e1900 */
[----:B---3--:R-:W-:Y:S01]  /*8fc0*/  IMAD.MOV R0, RZ, RZ, -R8 ;  /* 0x000000ffff007224 */ /* 0x008fe200078e0a08 */
[----:B------:R-:W-:Y:S01]  /*8fd0*/  UIMAD UR10, UR14, UR4, URZ ;  /* 0x000000040e0a72a4 */ /* 0x000fe2000f8e023f */
[----:B------:R-:W-:Y:S01]  /*8fe0*/  ISETP.GE.AND P3, PT, R242, c[0x0][0x1d4], PT ;  /* 0x00007500f2007a0c */ /* 0x000fe20003f66270 */
[----:B------:R-:W-:Y:S01]  /*8ff0*/  UIMAD.WIDE.U32 UR24, UR15, UR4, URZ ;  /* 0x000000040f1872a5 */ /* 0x000fe2000f8e003f */
[----:B------:R-:W-:Y:S01]  /*9000*/  IMAD R55, R0, c[0x0][0x2b8], R9 ;  /* 0x0000ae0000377a24 */ /* 0x000fe200078e0209 */
[----:B------:R-:W-:Y:S01]  /*9010*/  UIMAD UR10, UR15, UR5, UR10 ;  /* 0x000000050f0a72a4 */ /* 0x000fe2000f8e020a */
[----:B------:R-:W-:Y:S01]  /*9020*/  IMAD.U32 R9, RZ, RZ, UR15 ;  /* 0x0000000fff097e24 */ /* 0x000fe2000f8e00ff */
[----:B------:R-:W-:Y:S01]  /*9030*/  UIADD3 UR11, UR12, -0x1, URZ ;  /* 0xffffffff0c0b7890 */ /* 0x000fe2000fffe03f */
[----:B------:R-:W-:Y:S01]  /*9040*/  LEA.HI R193, R17, R194, RZ, 0x5 ;  /* 0x000000c211c17211 */ /* 0x000fe200078f28ff */
[----:B------:R-:W-:Y:S01]  /*9050*/  UIADD3 UR10, UR25, UR10, URZ ;  /* 0x0000000a190a7290 */ /* 0x000fe2000fffe03f */
[----:B------:R-:W-:Y:S01]  /*9060*/  SHF.R.S32.HI R49, RZ, 0x1f, R55 ;  /* 0x0000001fff317819 */ /* 0x000fe20000011437 */
[----:B------:R-:W-:Y:S01]  /*9070*/  UIMAD UR11, UR11, -0x70, UR13 ;  /* 0xffffff900b0b78a4 */ /* 0x000fe2000f8e020d */
[----:B------:R-:W-:Y:S01]  /*9080*/  STL [R1+0xc], R55 ;  /* 0x00000c3701007387 */ /* 0x000fe20000100800 */
[----:B------:R-:W-:Y:S01]  /*9090*/  ULDC.64 UR4, c[0x0][0x210] ;  /* 0x0000840000047ab9 */ /* 0x000fe20000000a00 */
[----:B------:R-:W-:Y:S01]  /*90a0*/  SHF.R.S32.HI R53, RZ, 0x5, R193 ;  /* 0x00000005ff357819 */ /* 0x000fe200000114c1 */
[----:B------:R-:W-:Y:S01]  /*90b0*/  IMAD R0, R49, c[0x0][0x1e0], RZ ;  /* 0x0000780031007a24 */ /* 0x000fe200078e02ff */
[----:B------:R-:W-:Y:S01]  /*90c0*/  UIMAD UR14, UR14, UR4, URZ ;  /* 0x000000040e0e72a4 */ /* 0x000fe2000f8e023f */
[----:B------:R-:W-:Y:S01]  /*90d0*/  IADD3 R46, -R47, UR11, RZ ;  /* 0x0000000b2f2e7c10 */ /* 0x000fe2000fffe1ff */
[----:B------:R-:W-:Y:S01]  /*90e0*/  UIMAD.WIDE.U32 UR26, UR15, UR4, URZ ;  /* 0x000000040f1a72a5 */ /* 0x000fe2000f8e003f */
[----:B------:R-:W-:Y:S01]  /*90f0*/  IMAD R0, R55, c[0x0][0x1e4], R0 ;  /* 0x0000790037007a24 */ /* 0x000fe200078e0200 */
[----:B------:R-:W-:Y:S01]  /*9100*/  UIMAD UR5, UR15, UR5, UR14 ;  /* 0x000000050f0572a4 */ /* 0x000fe2000f8e020e */
[----:B------:R-:W-:-:S02]  /*9110*/  ISETP.GE.AND P4, PT, R46, 0x11, PT ;  /* 0x000000112e00780c */ /* 0x000fc40003f86270 */
[C---:B------:R-:W-:Y:S01]  /*9120*/  ISETP.GE.AND P2, PT, R46.reuse, 0x21, PT ;  /* 0x000000212e00780c */ /* 0x040fe20003f46270 */
[----:B----4-:R-:W-:Y:S01]  /*9130*/  IMAD.WIDE.U32 R2, R55, c[0x0][0x1e0], RZ ;  /* 0x0000780037027a25 */ /* 0x010fe200078e00ff */
[C---:B------:R-:W-:Y:S01]  /*9140*/  ISETP.GE.AND P5, PT, R46.reuse, 0x31, PT ;  /* 0x000000312e00780c */ /* 0x040fe20003fa6270 */
[----:B------:R-:W-:Y:S01]  /*9150*/  UIADD3 UR5, UR27, UR5, URZ ;  /* 0x000000051b057290 */ /* 0x000fe2000fffe03f */
[----:B------:R-:W-:Y:S01]  /*9160*/  ISETP.GE.AND P6, PT, R46, 0x41, PT ;  /* 0x000000412e00780c */ /* 0x000fe20003fc6270 */
[----:B------:R-:W-:Y:S01]  /*9170*/  IMAD.IADD R3, R3, 0x1, R0 ;  /* 0x0000000103037824 */ /* 0x000fe200078e0200 */
[----:B-----5:R-:W-:-:S03]  /*9180*/  SHF.R.S32.HI R51, RZ, 0x1f, R54 ;  /* 0x0000001fff337819 */ /* 0x020fc60000011436 */
[----:B------:R-:W-:Y:S01]  /*9190*/  IMAD.WIDE.U32 R2, R54, c[0x0][0x1f0], R2 ;  /* 0x00007c0036027a25 */ /* 0x000fe200078e0002 */
[----:B------:R-:W-:Y:S03]  /*91a0*/  STL [R1+0x8], R54 ;  /* 0x0000083601007387 */ /* 0x000fe60000100800 */
[----:B------:R-:W-:Y:S01]  /*91b0*/  IMAD R0, R51, c[0x0][0x1f0], RZ ;  /* 0x00007c0033007a24 */ /* 0x000fe200078e02ff */
[----:B------:R-:W-:-:S03]  /*91c0*/  IADD3 R4, P1, R2, UR24, RZ ;  /* 0x0000001802047c10 */ /* 0x000fc6000ff3e0ff */
[----:B------:R-:W-:Y:S01]  /*91d0*/  IMAD R0, R54, c[0x0][0x1f4], R0 ;  /* 0x00007d0036007a24 */ /* 0x000fe200078e0200 */
[----:B------:R-:W-:-:S04]  /*91e0*/  LEA R2, P0, R4, c[0x0][0x1c8], 0x1 ;  /* 0x0000720004027a11 */ /* 0x000fc800078008ff */
[----:B------:R-:W-:Y:S01]  /*91f0*/  IADD3.X R0, R3, UR10, R0, P1, !PT ;  /* 0x0000000a03007c10 */ /* 0x000fe20008ffe400 */
[----:B------:R-:W3:Y:S01]  /*9200*/  SHFL.IDX PT, R5, R2, RZ, 0x181f ;  /* 0x00181fff02057589 */ /* 0x000ee200000e0000 */
[----:B------:R-:W-:Y:S02]  /*9210*/  IMAD R3, R55, c[0x0][0x1e0], RZ ;  /* 0x0000780037037a24 */ /* 0x000fe400078e02ff */
[----:B------:R-:W-:Y:S01]  /*9220*/  LEA.HI.X R0, R4, c[0x0][0x1cc], R0, 0x1, P0 ;  /* 0x0000730004007a11 */ /* 0x000fe200000f0c00 */
[----:B-1----:R-:W-:Y:S01]  /*9230*/  SHFL.IDX PT, R7, R2, 0x1, 0x181f ;  /* 0x00381f0002077f89 */ /* 0x002fe200000e0000 */
[----:B------:R-:W-:Y:S01]  /*9240*/  ISETP.GE.AND P0, PT, R46, 0x1, PT ;  /* 0x000000012e00780c */ /* 0x000fe20003f06270 */
[----:B------:R-:W-:Y:S02]  /*9250*/  IMAD R3, R54, c[0x0][0x1f0], R3 ;  /* 0x00007c0036037a24 */ /* 0x000fe400078e0203 */
[----:B------:R-:W1:Y:S02]  /*9260*/  SHFL.IDX PT, R6, R0, RZ, 0x181f ;  /* 0x00181fff00067589 */ /* 0x000e6400000e0000 */
[----:B------:R-:W-:-:S02]  /*9270*/  IMAD R12, R9, c[0x0][0x1e8], R3 ;  /* 0x00007a00090c7a24 */ /* 0x000fc400078e0203 */
[----:B------:R-:W4:Y:S04]  /*9280*/  SHFL.IDX PT, R8, R0, 0x1, 0x181f ;  /* 0x00381f0000087f89 */ /* 0x000f2800000e0000 */
[----:B------:R-:W5:Y:S02]  /*9290*/  SHFL.IDX PT, R10, R2, 0x2, 0x181f ;  /* 0x00581f00020a7f89 */ /* 0x000f6400000e0000 */
[----:B------:R-:W-:Y:S02]  /*92a0*/  @P0 IMAD.SHL.U32 R3, R45, 0x2, RZ ;  /* 0x000000022d030824 */ /* 0x000fe400078e00ff */
[----:B------:R-:W2:Y:S04]  /*92b0*/  SHFL.IDX PT, R11, R0, 0x2, 0x181f ;  /* 0x00581f00000b7f89 */ /* 0x000ea800000e0000 */
[----:B------:R-:W5:Y:S01]  /*92c0*/  SHFL.IDX PT, R9, R2, 0x3, 0x181f ;  /* 0x00781f0002097f89 */ /* 0x000f6200000e0000 */
[----:B---3--:R-:W-:-:S03]  /*92d0*/  @P0 LEA R4, P1, R242, R5, 0x1 ;  /* 0x00000005f2040211 */ /* 0x008fc600078208ff */
[----:B------:R-:W-:Y:S04]  /*92e0*/  SHFL.IDX PT, R15, R0, 0x3, 0x181f ;  /* 0x00781f00000f7f89 */ /* 0x000fe800000e0000 */
[----:B------:R-:W3:Y:S01]  /*92f0*/  SHFL.IDX PT, R13, R2, 0x4, 0x181f ;  /* 0x00981f00020d7f89 */ /* 0x000ee200000e0000 */
[----:B-1----:R-:W-:Y:S02]  /*9300*/  @P0 LEA.HI.X R5, R242, R6, R241, 0x1, P1 ;  /* 0x00000006f2050211 */ /* 0x002fe400008f0cf1 */
[----:B------:R-:W-:Y:S01]  /*9310*/  ISETP.GE.AND P1, PT, R46, 0x51, PT ;  /* 0x000000512e00780c */ /* 0x000fe20003f26270 */
[----:B------:R-:W1:Y:S04]  /*9320*/  SHFL.IDX PT, R14, R0, 0x4, 0x181f ;  /* 0x00981f00000e7f89 */ /* 0x000e6800000e0000 */
[----:B------:R1:W-:Y:S01]  /*9330*/  @P0 LDGSTS.E.BYPASS.LTC128B.128 [R3+0x3900], [R4.64], !P3 ;  /* 0x0390000004030fae */ /* 0x0003e2000d901d56 */
[----:B------:R-:W-:-:S03]  /*9340*/  @P4 LEA R6, P0, R242, R7, 0x1 ;  /* 0x00000007f2064211 */ /* 0x000fc600078008ff */
[----:B--2---:R-:W-:Y:S01]  /*9350*/  SHFL.IDX PT, R16, R0, 0x5, 0x181f ;  /* 0x00b81f0000107f89 */ /* 0x004fe200000e0000 */
[----:B----4-:R-:W-:Y:S02]  /*9360*/  @P4 LEA.HI.X R7, R242, R8, R241, 0x1, P0 ;  /* 0x00000008f2074211 */ /* 0x010fe400000f0cf1 */
[----:B-1----:R-:W-:Y:S02]  /*9370*/  LEA R3, R12, c[0x0][0x1c8], 0x1 ;  /* 0x000072000c037a11 */ /* 0x002fe400078e08ff */
[----:B------:R1:W2:Y:S01]  /*9380*/  SHFL.IDX PT, R12, R2, 0x5, 0x181f ;  /* 0x00b81f00020c7f89 */ /* 0x0002a200000e0000 */
[----:B-----5:R-:W-:-:S03]  /*9390*/  @P2 LEA R4, P0, R242, R10, 0x1 ;  /* 0x0000000af2042211 */ /* 0x020fc600078008ff */
[----:B------:R4:W5:Y:S01]  /*93a0*/  SHFL.IDX PT, R8, R3, 0x6, 0x181f ;  /* 0x00d81f0003087f89 */ /* 0x00096200000e0000 */
[----:B------:R-:W-:Y:S02]  /*93b0*/  @P2 LEA.HI.X R5, R242, R11, R241, 0x1, P0 ;  /* 0x0000000bf2052211 */ /* 0x000fe400000f0cf1 */
[----:B------:R-:W-:Y:S01]  /*93c0*/  ISETP.GE.AND P0, PT, R46, 0x61, PT ;  /* 0x000000612e00780c */ /* 0x000fe20003f06270 */
[----:B------:R2:W3:Y:S01]  /*93d0*/  SHFL.IDX PT, R10, R0, 0x6, 0x181f ;  /* 0x00d81f00000a7f89 */ /* 0x0004e200000e0000 */
[C---:B-1----:R-:W-:Y:S02]  /*93e0*/  @P4 IMAD.SHL.U32 R2, R45.reuse, 0x2, RZ ;  /* 0x000000022d024824 */ /* 0x042fe400078e00ff */
[----:B----4-:R-:W-:-:S03]  /*93f0*/  @P2 IMAD.SHL.U32 R3, R45, 0x2, RZ ;  /* 0x000000022d032824 */ /* 0x010fc600078e00ff */
[----:B------:R1:W-:Y:S01]  /*9400*/  @P4 LDGSTS.E.BYPASS.LTC128B.128 [R2+0x4100], [R6.64], !P3 ;  /* 0x0410000006024fae */ /* 0x0003e2000d901d56 */
[----:B--2---:R-:W-:-:S03]  /*9410*/  @P5 IMAD.SHL.U32 R0, R45, 0x2, RZ ;  /* 0x000000022d005824 */ /* 0x004fc600078e00ff */
[----:B------:R2:W-:Y:S01]  /*9420*/  @P2 LDGSTS.E.BYPASS.LTC128B.128 [R3+0x4900], [R4.64], !P3 ;  /* 0x0490000004032fae */ /* 0x0005e2000d901d56 */
[C---:B-1----:R-:W-:Y:S02]  /*9430*/  @P5 LEA R2, P4, R242.reuse, R9, 0x1 ;  /* 0x00000009f2025211 */ /* 0x042fe400078808ff */
[C---:B---3--:R-:W-:Y:S02]  /*9440*/  @P6 LEA R6, P2, R242.reuse, R13, 0x1 ;  /* 0x0000000df2066211 */ /* 0x048fe400078408ff */
[C-C-:B--2---:R-:W-:Y:S01]  /*9450*/  @P5 LEA.HI.X R3, R242.reuse, R15, R241.reuse, 0x1, P4 ;  /* 0x0000000ff2035211 */ /* 0x144fe200020f0cf1 */
[----:B------:R-:W-:Y:S01]  /*9460*/  @P6 IMAD.SHL.U32 R5, R45, 0x2, RZ ;  /* 0x000000022d056824 */ /* 0x000fe200078e00ff */
[C---:B------:R-:W-:Y:S02]  /*9470*/  @P6 LEA.HI.X R7, R242.reuse, R14, R241, 0x1, P2 ;  /* 0x0000000ef2076211 */ /* 0x040fe400010f0cf1 */
[----:B------:R-:W-:Y:S01]  /*9480*/  @P1 LEA R4, P4, R242, R12, 0x1 ;  /* 0x0000000cf2041211 */ /* 0x000fe200078808ff */
[----:B------:R1:W-:Y:S01]  /*9490*/  @P5 LDGSTS.E.BYPASS.LTC128B.128 [R0+0x5100], [R2.64], !P3 ;  /* 0x0510000002005fae */ /* 0x0003e2000d901d56 */
[----:B------:R-:W-:-:S03]  /*94a0*/  ISETP.GT.AND P5, PT, R196, 0x6f, PT ;  /* 0x0000006fc400780c */ /* 0x000fc60003fa4270 */
[----:B------:R2:W-:Y:S01]  /*94b0*/  @P6 LDGSTS.E.BYPASS.LTC128B.128 [R5+0x5900], [R6.64], !P3 ;  /* 0x0590000006056fae */ /* 0x0005e2000d901d56 */
[----:B-1----:R-:W-:Y:S02]  /*94c0*/  LOP3.LUT R0, R52, 0xfffffff0, RZ, 0xc0, !PT ;  /* 0xfffffff034007812 */ /* 0x002fe400078ec0ff */
[C---:B-----5:R-:W-:Y:S02]  /*94d0*/  @P0 LEA R2, P2, R242.reuse, R8, 0x1 ;  /* 0x00000008f2020211 */ /* 0x060fe400078408ff */
[--C-:B--2---:R-:W-:Y:S01]  /*94e0*/  @P1 LEA.HI.X R5, R242, R16, R241.reuse, 0x1, P4 ;  /* 0x00000010f2051211 */ /* 0x104fe200020f0cf1 */
[----:B------:R-:W-:Y:S01]  /*94f0*/  IMAD.IADD R6, R194, 0x1, -R0 ;  /* 0x00000001c2067824 */ /* 0x000fe200078e0a00 */
[----:B------:R-:W-:Y:S01]  /*9500*/  @P0 LEA.HI.X R3, R242, R10, R241, 0x1, P2 ;  /* 0x0000000af2030211 */ /* 0x000fe200010f0cf1 */
[C---:B------:R-:W-:Y:S02]  /*9510*/  @P1 IMAD.SHL.U32 R7, R45.reuse, 0x2, RZ ;  /* 0x000000022d071824 */ /* 0x040fe400078e00ff */
[----:B------:R-:W-:Y:S01]  /*9520*/  @P0 IMAD.SHL.U32 R0, R45, 0x2, RZ ;  /* 0x000000022d000824 */ /* 0x000fe200078e00ff */
[----:B------:R-:W-:-:S02]  /*9530*/  SHF.R.S32.HI R8, RZ, 0x1f, R6 ;  /* 0x0000001fff087819 */ /* 0x000fc40000011406 */
[----:B------:R1:W-:Y:S02]  /*9540*/  @P1 LDGSTS.E.BYPASS.LTC128B.128 [R7+0x6100], [R4.64], !P3 ;  /* 0x0610000004071fae */ /* 0x0003e4000d901d56 */
[----:B------:R-:W-:Y:S02]  /*9550*/  LEA.HI R50, R8, R6, RZ, 0x3 ;  /* 0x0000000608327211 */ /* 0x000fe400078f18ff */
[----:B------:R2:W-:Y:S01]  /*9560*/  @P0 LDGSTS.E.BYPASS.LTC128B.128 [R0+0x6900], [R2.64], !P3 ;  /* 0x0690000002000fae */ /* 0x0005e2000d901d56 */
[----:B------:R-:W-:-:S03]  /*9570*/  ISETP.LT.AND P0, PT, RZ, c[0x0][0x27c], PT ;  /* 0x00009f00ff007a0c */ /* 0x000fc60003f01270 */
[----:B------:R-:W0:Y:S01]  /*9580*/  LDGDEPBAR ;  /* 0x00000000000079af */ /* 0x000e220000000000 */
[----:B-1----:R-:W-:Y:S01]  /*9590*/  IMAD.MOV.U32 R4, RZ, RZ, 0x20 ;  /* 0x00000020ff047424 */ /* 0x002fe200078e00ff */
[----:B--2---:R-:W-:Y:S01]  /*95a0*/  LOP3.LUT R0, R50, 0xfffffff8, RZ, 0xc0, !PT ;  /* 0xfffffff832007812 */ /* 0x004fe200078ec0ff */
[----:B------:R-:W-:-:S04]  /*95b0*/  IMAD.MOV.U32 R3, RZ, RZ, 0x10 ;  /* 0x00000010ff037424 */ /* 0x000fc800078e00ff */
[----:B------:R-:W-:-:S05]  /*95c0*/  IMAD.IADD R48, R6, 0x1, -R0 ;  /* 0x0000000106307824 */ /* 0x000fca00078e0a00 */
[----:B------:R-:W-:-:S05]  /*95d0*/  R2P PR, R48, 0x6 ;  /* 0x0000000630007804 */ /* 0x000fca0000000000 */
[----:B------:R-:W-:Y:S02]  /*95e0*/  SEL R3, R3, 0xfffffff0, !P1 ;  /* 0xfffffff003037807 */ /* 0x000fe40004800000 */
[----:B------:R-:W-:Y:S01]  /*95f0*/  SEL R4, R4, 0xffffffe0, !P2 ;  /* 0xffffffe004047807 */ /* 0x000fe20005000000 */
[----:B------:R-:W-:Y:S05]  /*9600*/  @P0 BRA `(.L_x_104) ;  /* 0x0000002000000947 */ /* 0x000fea0003800000 */
[----:B------:R-:W-:-:S04]  /*9610*/  DEPBAR.LE SB0, 0x1 ;  /* 0x000080400000791a */ /* 0x000fc80000000000 */
[----:B------:R-:W-:Y:S05]  /*9620*/  BRA `(.L_x_105) ;  /* 0x000035e000007947 */ /* 0x000fea0003800000 */
.L_x_104:
[----:B------:R-:W-:Y:S01]  /*9630*/  SHF.R.S32.HI R0, RZ, 0x1f, R149 ;  /* 0x0000001fff007819 */ /* 0x000fe20000011495 */
[----:B------:R-:W-:Y:S01]  /*9640*/  ULDC.U8 UR4, c[0x0][0x298] ;  /* 0x0000a60000047ab9 */ /* 0x000fe20000000000 */
[----:B------:R-:W-:Y:S01]  /*9650*/  LEA.HI R10, R17, R194, RZ, 0x2 ;  /* 0x000000c2110a7211 */ /* 0x000fe200078f10ff */
[C---:B------:R-:W-:Y:S01]  /*9660*/  IMAD.WIDE.U32 R6, R149.reuse, c[0x0][0x290], RZ ;  /* 0x0000a40095067a25 */ /* 0x040fe200078e00ff */
[----:B------:R-:W-:Y:S01]  /*9670*/  ISETP.NE.AND P2, PT, RZ, UR4, PT ;  /* 0x00000004ff007c0c */ /* 0x000fe2000bf45270 */
[----:B------:R-:W-:Y:S01]  /*9680*/  BSSY B2, `(.L_x_105) ;  /* 0x0000358000027945 */ /* 0x000fe20003800000 */
[----:B------:R-:W-:Y:S01]  /*9690*/  SHF.R.S32.HI R39, RZ, 0x2, R10 ;  /* 0x00000002ff277819 */ /* 0x000fe2000001140a */
[----:B------:R-:W-:Y:S01]  /*96a0*/  IMAD R2, R0, c[0x0][0x280], RZ ;  /* 0x0000a00000027a24 */ /* 0x000fe200078e02ff */
[----:B------:R-:W-:Y:S01]  /*96b0*/  LEA R16, P0, R6, c[0x0][0x288], 0x1 ;  /* 0x0000a20006107a11 */ /* 0x000fe200078008ff */
[----:B------:R-:W-:Y:S02]  /*96c0*/  IMAD R0, R0, c[0x0][0x290], RZ ;  /* 0x0000a40000007a24 */ /* 0x000fe400078e02ff */
[----:B------:R-:W-:-:S02]  /*96d0*/  IMAD R5, R149, c[0x0][0x284], R2 ;  /* 0x0000a10095057a24 */ /* 0x000fc400078e0202 */
[C---:B------:R-:W-:Y:S01]  /*96e0*/  IMAD R2, R149.reuse, c[0x0][0x294], R0 ;  /* 0x0000a50095027a24 */ /* 0x040fe200078e0200 */
[----:B------:R-:W-:Y:S01]  /*96f0*/  LOP3.LUT R0, R10, 0xfffffffc, RZ, 0xc0, !PT ;  /* 0xfffffffc0a007812 */ /* 0x000fe200078ec0ff */
[----:B------:R-:W-:-:S03]  /*9700*/  IMAD.WIDE.U32 R8, R149, c[0x0][0x280], RZ ;  /* 0x0000a00095087a25 */ /* 0x000fc600078e00ff */
[----:B------:R-:W-:Y:S01]  /*9710*/  IADD3 R0, -R0, R194, RZ ;  /* 0x000000c200007210 */ /* 0x000fe20007ffe1ff */
[----:B------:R-:W-:Y:S01]  /*9720*/  IMAD.IADD R2, R2, 0x1, R7 ;  /* 0x0000000102027824 */ /* 0x000fe200078e0207 */
[----:B------:R-:W-:Y:S01]  /*9730*/  LEA R18, P1, R8, c[0x0][0x270], 0x1 ;  /* 0x00009c0008127a11 */ /* 0x000fe200078208ff */
[----:B------:R-:W-:Y:S01]  /*9740*/  IMAD.IADD R5, R5, 0x1, R9 ;  /* 0x0000000105057824 */ /* 0x000fe200078e0209 */
[----:B------:R-:W-:Y:S02]  /*9750*/  SHF.L.U32 R25, R0, 0x3, RZ ;  /* 0x0000000300197819 */ /* 0x000fe400000006ff */
[----:B------:R-:W-:Y:S01]  /*9760*/  LEA.HI.X R17, R6, c[0x0][0x28c], R2, 0x1, P0 ;  /* 0x0000a30006117a11 */ /* 0x000fe200000f0c02 */
[----:B------:R-:W-:Y:S01]  /*9770*/  IMAD R2, R20, 0x80, R39 ;  /* 0x0000008014027824 */ /* 0x000fe200078e0227 */
[----:B------:R-:W-:Y:S01]  /*9780*/  LEA.HI.X R19, R8, c[0x0][0x274], R5, 0x1, P1 ;  /* 0x00009d0008137a11 */ /* 0x000fe200008f0c05 */
[----:B------:R-:W-:Y:S05]  /*9790*/  @!P2 BRA `(.L_x_106) ;  /* 0x00001a300000a947 */ /* 0x000fea0003800000 */
[----:B------:R-:W-:Y:S01]  /*97a0*/  ISETP.GE.AND P0, PT, R2, UR19, PT ;  /* 0x0000001302007c0c */ /* 0x000fe2000bf06270 */
[----:B------:R-:W-:Y:S01]  /*97b0*/  BSSY B0, `(.L_x_107) ;  /* 0x0000017000007945 */ /* 0x000fe20003800000 */
[----:B------:R-:W-:Y:S01]  /*97c0*/  SHF.L.U32 R24, R0, 0x2, RZ ;  /* 0x0000000200187819 */ /* 0x000fe200000006ff */
[----:B------:R-:W-:Y:S01]  /*97d0*/  CS2R R8, SRZ ;  /* 0x0000000000087805 */ /* 0x000fe2000001ff00 */
[----:B------:R-:W-:Y:S01]  /*97e0*/  CS2R R12, SRZ ;  /* 0x00000000000c7805 */ /* 0x000fe2000001ff00 */
[----:B------:R-:W-:Y:S01]  /*97f0*/  CS2R R6, SRZ ;  /* 0x0000000000067805 */ /* 0x000fe2000001ff00 */
[----:B------:R-:W-:-:S07]  /*9800*/  CS2R R10, SRZ ;  /* 0x00000000000a7805 */ /* 0x000fce000001ff00 */
[----:B------:R-:W-:Y:S05]  /*9810*/  @P0 BRA `(.L_x_108) ;  /* 0x0000010000000947 */ /* 0x000fea0003800000 */
[C---:B------:R-:W-:Y:S01]  /*9820*/  IADD3 R2, R24.reuse, 0x10, RZ ;  /* 0x0000001018027810 */ /* 0x040fe20007ffe0ff */
[----:B------:R-:W-:Y:S01]  /*9830*/  CS2R R8, SRZ ;  /* 0x0000000000087805 */ /* 0x000fe2000001ff00 */
[----:B------:R-:W-:Y:S01]  /*9840*/  ISETP.GE.AND P1, PT, R24, c[0x0][0x27c], PT ;  /* 0x00009f0018007a0c */ /* 0x000fe20003f26270 */
[----:B------:R-:W-:Y:S01]  /*9850*/  CS2R R6, SRZ ;  /* 0x0000000000067805 */ /* 0x000fe2000001ff00 */
[----:B------:R-:W-:-:S11]  /*9860*/  ISETP.GE.AND P0, PT, R2, c[0x0][0x27c], PT ;  /* 0x00009f0002007a0c */ /* 0x000fd60003f06270 */
[----:B------:R-:W-:Y:S02]  /*9870*/  @!P1 IMAD.WIDE R20, R24, 0x2, R18 ;  /* 0x0000000218149825 */ /* 0x000fe400078e0212 */
[----:B------:R-:W-:-:S03]  /*9880*/  @!P0 SHF.R.S32.HI R0, RZ, 0x1f, R2 ;  /* 0x0000001fff008819 */ /* 0x000fc60000011402 */
[----:B------:R1:W5:Y:S01]  /*9890*/  @!P1 LD.E.64 R12, [R20.64] ;  /* 0x00000016140c9980 */ /* 0x000362000c101b00 */
[----:B------:R-:W-:-:S04]  /*98a0*/  @!P0 LEA.HI R0, R0, R2, RZ, 0x2 ;  /* 0x0000000200008211 */ /* 0x000fc800078f10ff */
[----:B------:R-:W-:-:S05]  /*98b0*/  @!P0 LOP3.LUT R0, R0, 0xfffffffc, RZ, 0xc0, !PT ;  /* 0xfffffffc00008812 */ /* 0x000fca00078ec0ff */
[----:B------:R-:W-:-:S04]  /*98c0*/  @!P0 IMAD.WIDE R14, R0, 0x2, R16 ;  /* 0x00000002000e8825 */ /* 0x000fc800078e0210 */
[----:B------:R-:W-:Y:S01]  /*98d0*/  @!P0 IMAD.WIDE R18, R0, 0x2, R18 ;  /* 0x0000000200128825 */ /* 0x000fe200078e0212 */
[----:B------:R1:W5:Y:S03]  /*98e0*/  @!P0 LD.E.64 R6, [R14.64] ;  /* 0x000000160e068980 */ /* 0x000366000c101b00 */
[----:B------:R-:W-:Y:S01]  /*98f0*/  @!P1 IMAD.WIDE R16, R24, 0x2, R16 ;  /* 0x0000000218109825 */ /* 0x000fe200078e0210 */
[----:B------:R1:W5:Y:S04]  /*9900*/  @!P0 LD.E.64 R8, [R18.64] ;  /* 0x0000001612088980 */ /* 0x000368000c101b00 */
[----:B------:R1:W5:Y:S02]  /*9910*/  @!P1 LD.E.64 R10, [R16.64] ;  /* 0x00000016100a9980 */ /* 0x000364000c101b00 */
.L_x_108:
[----:B------:R-:W-:Y:S05]  /*9920*/  BSYNC B0 ;  /* 0x0000000000007941 */ /* 0x000fea0003800000 */
.L_x_107:
[----:B-1----:R-:W-:Y:S01]  /*9930*/  SHF.R.S32.HI R14, RZ, 0x1f, R39 ;  /* 0x0000001fff0e7819 */ /* 0x002fe20000011427 */
[----:B------:R-:W-:Y:S01]  /*9940*/  UIMAD UR4, UR16, -0x80, UR19 ;  /* 0xffffff80100478a4 */ /* 0x000fe2000f8e0213 */
[--C-:B-----5:R-:W-:Y:S01]  /*9950*/  SHF.R.U64 R21, R12, 0x10, R13.reuse ;  /* 0x000000100c157819 */ /* 0x120fe2000000120d */
[--C-:B------:R-:W-:Y:S01]  /*9960*/  IMAD.MOV.U32 R22, RZ, RZ, R13.reuse ;  /* 0x000000ffff167224 */ /* 0x100fe200078e000d */
[----:B------:R-:W-:Y:S01]  /*9970*/  LEA.HI R14, R14, R39, RZ, 0x3 ;  /* 0x000000270e0e7211 */ /* 0x000fe200078f18ff */
[----:B------:R-:W-:Y:S01]  /*9980*/  UISETP.LT.AND UP0, UPT, UR4, 0x80, UPT ;  /* 0x000000800400788c */ /* 0x000fe2000bf01270 */
[----:B------:R-:W-:Y:S01]  /*9990*/  SHF.R.U32.HI R17, RZ, 0x10, R13 ;  /* 0x00000010ff117819 */ /* 0x000fe2000001160d */
[----:B------:R-:W-:Y:S01]  /*99a0*/  IMAD.MOV.U32 R23, RZ, RZ, R12 ;  /* 0x000000ffff177224 */ /* 0x000fe200078e000c */
[----:B------:R-:W-:Y:S01]  /*99b0*/  LOP3.LUT R14, R14, 0xfffffff8, RZ, 0xc0, !PT ;  /* 0xfffffff80e0e7812 */ /* 0x000fe200078ec0ff */
[----:B------:R-:W-:Y:S01]  /*99c0*/  USEL UR4, UR4, 0x80, UP0 ;  /* 0x0000008004047887 */ /* 0x000fe20008000000 */
[----:B------:R-:W-:Y:S01]  /*99d0*/  IMAD.MOV.U32 R20, RZ, RZ, R8 ;  /* 0x000000ffff147224 */ /* 0x000fe200078e0008 */
[--C-:B------:R-:W-:Y:S01]  /*99e0*/  SHF.R.U64 R18, R8, 0x10, R9.reuse ;  /* 0x0000001008127819 */ /* 0x100fe20000001209 */
[--C-:B------:R-:W-:Y:S01]  /*99f0*/  IMAD.MOV.U32 R19, RZ, RZ, R9.reuse ;  /* 0x000000ffff137224 */ /* 0x100fe200078e0009 */
[----:B------:R-:W-:Y:S01]  /*9a00*/  SHF.R.U32.HI R13, RZ, 0x10, R9 ;  /* 0x00000010ff0d7819 */ /* 0x000fe20000011609 */
[C---:B------:R-:W-:Y:S01]  /*9a10*/  IMAD.IADD R14, R39.reuse, 0x1, -R14 ;  /* 0x00000001270e7824 */ /* 0x040fe200078e0a0e */
[----:B------:R-:W-:Y:S01]  /*9a20*/  ISETP.GE.AND P0, PT, R39, UR4, PT ;  /* 0x0000000427007c0c */ /* 0x000fe2000bf06270 */
[----:B------:R-:W-:Y:S01]  /*9a30*/  IMAD.MOV.U32 R16, RZ, RZ, R10 ;  /* 0x000000ffff107224 */ /* 0x000fe200078e000a */
[--C-:B------:R-:W-:Y:S01]  /*9a40*/  SHF.R.U64 R15, R10, 0x10, R11.reuse ;  /* 0x000000100a0f7819 */ /* 0x100fe2000000120b */
[C---:B------:R-:W-:Y:S01]  /*9a50*/  IMAD.SHL.U32 R0, R14.reuse, 0x40, RZ ;  /* 0x000000400e007824 */ /* 0x040fe200078e00ff */
[----:B------:R-:W-:Y:S01]  /*9a60*/  LOP3.LUT P1, RZ, R14, 0x4, RZ, 0xc0, !PT ;  /* 0x000000040eff7812 */ /* 0x000fe2000782c0ff */
[--C-:B------:R-:W-:Y:S01]  /*9a70*/  IMAD.MOV.U32 R12, RZ, RZ, R11.reuse ;  /* 0x000000ffff0c7224 */ /* 0x100fe200078e000b */
[----:B------:R-:W-:Y:S01]  /*9a80*/  SHF.R.U32.HI R10, RZ, 0x10, R11 ;  /* 0x00000010ff0a7819 */ /* 0x000fe2000001160b */
[----:B------:R-:W-:Y:S01]  /*9a90*/  IMAD.MOV.U32 R9, RZ, RZ, R6 ;  /* 0x000000ffff097224 */ /* 0x000fe200078e0006 */
[----:B------:R-:W-:Y:S01]  /*9aa0*/  LOP3.LUT R0, R0, 0x1c0, RZ, 0xc0, !PT ;  /* 0x000001c000007812 */ /* 0x000fe200078ec0ff */
[----:B------:R-:W-:Y:S01]  /*9ab0*/  IMAD.MOV.U32 R8, RZ, RZ, R7 ;  /* 0x000000ffff087224 */ /* 0x000fe200078e0007 */
[----:B------:R-:W-:-:S04]  /*9ac0*/  DEPBAR.LE SB0, 0x1 ;  /* 0x000080400000791a */ /* 0x000fc80000000000 */
[----:B------:R-:W-:Y:S01]  /*9ad0*/  LOP3.LUT R5, R0, 0x18, R25, 0xf8, !PT ;  /* 0x0000001800057812 */ /* 0x000fe200078ef819 */
[----:B------:R-:W-:Y:S01]  /*9ae0*/  BSSY B1, `(.L_x_109) ;  /* 0x0000067000017945 */ /* 0x000fe20003800000 */
[----:B------:R-:W-:Y:S02]  /*9af0*/  SHF.R.U32.HI R2, RZ, 0x3, R0 ;  /* 0x00000003ff027819 */ /* 0x000fe40000011600 */
[--C-:B------:R-:W-:Y:S02]  /*9b00*/  SHF.R.U64 R6, R6, 0x10, R7.reuse ;  /* 0x0000001006067819 */ /* 0x100fe40000001207 */
[----:B------:R-:W-:Y:S02]  /*9b10*/  LOP3.LUT R2, R5, R2, RZ, 0x3c, !PT ;  /* 0x0000000205027212 */ /* 0x000fe400078e3cff */
[----:B------:R-:W-:Y:S02]  /*9b20*/  SHF.R.U32.HI R5, RZ, 0x10, R7 ;  /* 0x00000010ff057819 */ /* 0x000fe40000011607 */
[----:B------:R-:W-:Y:S01]  /*9b30*/  PRMT R21, R23, 0x5410, R21 ;  /* 0x0000541017157816 */ /* 0x000fe20000000015 */
[----:B------:R-:W-:Y:S01]  /*9b40*/  IMAD R2, R53, 0x200, R2 ;  /* 0x0000020035027824 */ /* 0x000fe200078e0202 */
[----:B------:R-:W-:-:S02]  /*9b50*/  PRMT R25, R20, 0x5410, R18 ;  /* 0x0000541014197816 */ /* 0x000fc40000000012 */
[----:B------:R-:W-:Y:S02]  /*9b60*/  PRMT R28, R19, 0x5410, R13 ;  /* 0x00005410131c7816 */ /* 0x000fe4000000000d */
[C---:B------:R-:W-:Y:S02]  /*9b70*/  IADD3 R0, R2.reuse, 0x20, RZ ;  /* 0x0000002002007810 */ /* 0x040fe40007ffe0ff */
[----:B------:R-:W-:Y:S02]  /*9b80*/  @P1 IADD3 R0, R2, -0x20, RZ ;  /* 0xffffffe002001810 */ /* 0x000fe40007ffe0ff */
[----:B------:R-:W-:Y:S02]  /*9b90*/  PRMT R22, R22, 0x5410, R17 ;  /* 0x0000541016167816 */ /* 0x000fe40000000011 */
[----:B------:R-:W-:Y:S02]  /*9ba0*/  PRMT R19, R16, 0x5410, R15 ;  /* 0x0000541010137816 */ /* 0x000fe4000000000f */
[----:B------:R-:W-:-:S02]  /*9bb0*/  PRMT R20, R12, 0x5410, R10 ;  /* 0x000054100c147816 */ /* 0x000fc4000000000a */
[----:B------:R-:W-:Y:S02]  /*9bc0*/  LEA R26, R2, 0x7100, 0x1 ;  /* 0x00007100021a7811 */ /* 0x000fe400078e08ff */
[----:B------:R-:W-:Y:S02]  /*9bd0*/  LEA R29, R0, 0x7100, 0x1 ;  /* 0x00007100001d7811 */ /* 0x000fe400078e08ff */
[----:B------:R-:W-:Y:S02]  /*9be0*/  PRMT R23, R9, 0x5410, R6 ;  /* 0x0000541009177816 */ /* 0x000fe40000000006 */
[----:B------:R-:W-:Y:S01]  /*9bf0*/  PRMT R27, R8, 0x5410, R5 ;  /* 0x00005410081b7816 */ /* 0x000fe20000000005 */
[----:B------:R-:W-:Y:S06]  /*9c00*/  BAR.SYNC.DEFER_BLOCKING 0x0 ;  /* 0x0000000000007b1d */ /* 0x000fec0000010000 */
[----:B------:R-:W-:Y:S05]  /*9c10*/  @P0 BRA `(.L_x_110) ;  /* 0x0000053000000947 */ /* 0x000fea0003800000 */
[----:B------:R-:W-:Y:S01]  /*9c20*/  ISETP.GE.AND P0, PT, R24, c[0x0][0x27c], PT ;  /* 0x00009f0018007a0c */ /* 0x000fe20003f06270 */
[----:B------:R-:W-:-:S12]  /*9c30*/  BSSY B0, `(.L_x_111) ;  /* 0x0000028000007945 */ /* 0x000fd80003800000 */
[----:B------:R-:W-:Y:S05]  /*9c40*/  @P0 BRA `(.L_x_112) ;  /* 0x0000026000000947 */ /* 0x000fea0003800000 */
[----:B------:R-:W1:Y:S01]  /*9c50*/  LDS.128 R8, [R26] ;  /* 0x000000001a087984 */ /* 0x000e620000000c00 */
[----:B------:R-:W-:Y:S01]  /*9c60*/  SHF.L.U32 R5, R21, 0x10, RZ ;  /* 0x0000001015057819 */ /* 0x000fe200000006ff */
[----:B------:R-:W-:Y:S01]  /*9c70*/  IMAD.U32 R0, R19, 0x10000, RZ ;  /* 0x0001000013007824 */ /* 0x000fe200078e00ff */
[----:B------:R-:W-:Y:S02]  /*9c80*/  LOP3.LUT R2, R21, 0xffff0000, RZ, 0xc0, !PT ;  /* 0xffff000015027812 */ /* 0x000fe400078ec0ff */
[C---:B-1----:R-:W-:Y:S01]  /*9c90*/  SHF.L.U32 R7, R8.reuse, 0x10, RZ ;  /* 0x0000001008077819 */ /* 0x042fe200000006ff */
[----:B------:R-:W-:Y:S01]  /*9ca0*/  IMAD.U32 R16, R11, 0x10000, RZ ;  /* 0x000100000b107824 */ /* 0x000fe200078e00ff */
[----:B------:R-:W-:Y:S02]  /*9cb0*/  LOP3.LUT R6, R8, 0xffff0000, RZ, 0xc0, !PT ;  /* 0xffff000008067812 */ /* 0x000fe400078ec0ff */
[C---:B------:R-:W-:Y:S02]  /*9cc0*/  SHF.L.U32 R13, R9.reuse, 0x10, RZ ;  /* 0x00000010090d7819 */ /* 0x040fe400000006ff */
[----:B------:R-:W-:Y:S01]  /*9cd0*/  LOP3.LUT R8, R9, 0xffff0000, RZ, 0xc0, !PT ;  /* 0xffff000009087812 */ /* 0x000fe200078ec0ff */
[----:B------:R-:W-:Y:S01]  /*9ce0*/  FMUL.FTZ R14, R6, R0 ;  /* 0x00000000060e7220 */ /* 0x000fe20000410000 */
[----:B------:R-:W-:-:S02]  /*9cf0*/  LOP3.LUT R9, R19, 0xffff0000, RZ, 0xc0, !PT ;  /* 0xffff000013097812 */ /* 0x000fc400078ec0ff */
[C---:B------:R-:W-:Y:S01]  /*9d00*/  SHF.L.U32 R15, R10.reuse, 0x10, RZ ;  /* 0x000000100a0f7819 */ /* 0x040fe200000006ff */
[-C--:B------:R-:W-:Y:S01]  /*9d10*/  FFMA.FTZ R18, R7, R5.reuse, -R14 ;  /* 0x0000000507127223 */ /* 0x080fe2000001080e */
[----:B------:R-:W-:Y:S01]  /*9d20*/  LOP3.LUT R12, R10, 0xffff0000, RZ, 0xc0, !PT ;  /* 0xffff00000a0c7812 */ /* 0x000fe200078ec0ff */
[----:B------:R-:W-:Y:S01]  /*9d30*/  FMUL.FTZ R10, R6, R5 ;  /* 0x00000005060a7220 */ /* 0x000fe20000410000 */
[----:B------:R-:W-:Y:S01]  /*9d40*/  LOP3.LUT R11, R11, 0xffff0000, RZ, 0xc0, !PT ;  /* 0xffff00000b0b7812 */ /* 0x000fe200078ec0ff */
[-C--:B------:R-:W-:Y:S01]  /*9d50*/  FMUL.FTZ R6, R8, R9.reuse ;  /* 0x0000000908067220 */ /* 0x080fe20000410000 */
[----:B------:R-:W-:Y:S01]  /*9d60*/  LOP3.LUT R5, R22, 0xffff0000, RZ, 0xc0, !PT ;  /* 0xffff000016057812 */ /* 0x000fe200078ec0ff */
[----:B------:R-:W-:Y:S01]  /*9d70*/  FFMA.FTZ R17, R7, R0, R10 ;  /* 0x0000000007117223 */ /* 0x000fe2000001000a */
[----:B------:R-:W-:Y:S01]  /*9d80*/  LOP3.LUT R0, R20, 0xffff0000, RZ, 0xc0, !PT ;  /* 0xffff000014007812 */ /* 0x000fe200078ec0ff */
[-C--:B------:R-:W-:Y:S02]  /*9d90*/  FMUL.FTZ R8, R8, R2.reuse ;  /* 0x0000000208087220 */ /* 0x080fe40000410000 */
[C---:B------:R-:W-:Y:S01]  /*9da0*/  FFMA.FTZ R14, R13.reuse, R2, -R6 ;  /* 0x000000020d0e7223 */ /* 0x040fe20000010806 */
[----:B------:R-:W-:Y:S01]  /*9db0*/  SHF.L.U32 R2, R20, 0x10, RZ ;  /* 0x0000001014027819 */ /* 0x000fe200000006ff */
[----:B------:R-:W-:Y:S01]  /*9dc0*/  FFMA.FTZ R13, R13, R9, R8 ;  /* 0x000000090d0d7223 */ /* 0x000fe20000010008 */
[----:B------:R-:W-:Y:S01]  /*9dd0*/  SHF.L.U32 R6, R22, 0x10, RZ ;  /* 0x0000001016067819 */ /* 0x000fe200000006ff */
[----:B------:R-:W-:-:S02]  /*9de0*/  FMUL.FTZ R7, R11, R0 ;  /* 0x000000000b077220 */ /* 0x000fc40000410000 */
[C---:B------:R-:W-:Y:S02]  /*9df0*/  FMUL.FTZ R9, R12.reuse, R2 ;  /* 0x000000020c097220 */ /* 0x040fe40000410000 */
[-C--:B------:R-:W-:Y:S02]  /*9e00*/  FMUL.FTZ R8, R12, R6.reuse ;  /* 0x000000060c087220 */ /* 0x080fe40000410000 */
[-C--:B------:R-:W-:Y:S02]  /*9e10*/  FMUL.FTZ R11, R11, R5.reuse ;  /* 0x000000050b0b7220 */ /* 0x080fe40000410000 */
[----:B------:R-:W-:Y:S01]  /*9e20*/  FFMA.FTZ R6, R15, R6, -R9 ;  /* 0x000000060f067223 */ /* 0x000fe20000010809 */
[----:B------:R-:W-:Y:S01]  /*9e30*/  F2FP.BF16.PACK_AB R9, R13, R14 ;  /* 0x0000000e0d09723e */ /* 0x000fe200000010ff */
[----:B------:R-:W-:Y:S01]  /*9e40*/  FFMA.FTZ R10, R15, R2, R8 ;  /* 0x000000020f0a7223 */ /* 0x000fe20000010008 */
[----:B------:R-:W-:Y:S01]  /*9e50*/  F2FP.BF16.PACK_AB R8, R17, R18 ;  /* 0x000000121108723e */ /* 0x000fe200000010ff */
[----:B------:R-:W-:-:S02]  /*9e60*/  FFMA.FTZ R7, R16, R5, -R7 ;  /* 0x0000000510077223 */ /* 0x000fc40000010807 */
[----:B------:R-:W-:Y:S01]  /*9e70*/  FFMA.FTZ R11, R16, R0, R11 ;  /* 0x00000000100b7223 */ /* 0x000fe2000001000b */
[----:B------:R-:W-:-:S04]  /*9e80*/  F2FP.BF16.PACK_AB R10, R10, R6 ;  /* 0x000000060a0a723e */ /* 0x000fc800000010ff */
[----:B------:R-:W-:-:S05]  /*9e90*/  F2FP.BF16.PACK_AB R11, R11, R7 ;  /* 0x000000070b0b723e */ /* 0x000fca00000010ff */
[----:B------:R1:W-:Y:S02]  /*9ea0*/  STS.128 [R26], R8 ;  /* 0x000000081a007388 */ /* 0x0003e40000000c00 */
.L_x_112:
[----:B------:R-:W-:Y:S05]  /*9eb0*/  BSYNC B0 ;  /* 0x0000000000007941 */ /* 0x000fea0003800000 */
.L_x_111:
[----:B------:R-:W-:-:S04]  /*9ec0*/  IADD3 R0, R24, 0x10, RZ ;  /* 0x0000001018007810 */ /* 0x000fc80007ffe0ff */
[----:B------:R-:W-:-:S13]  /*9ed0*/  ISETP.GE.AND P0, PT, R0, c[0x0][0x27c], PT ;  /* 0x00009f0000007a0c */ /* 0x000fda0003f06270 */
[----:B------:R-:W-:Y:S05]  /*9ee0*/  @P0 BRA `(.L_x_110) ;  /* 0x0000026000000947 */ /* 0x000fea0003800000 */
[----:B-1----:R-:W1:Y:S01]  /*9ef0*/  LDS.128 R8, [R29] ;  /* 0x000000001d087984 */ /* 0x002e620000000c00 */
        /* <DEDUP_REMOVED lines=20> */
[----:B------:R-:W-:Y:S01]  /*a040*/  FFMA.FTZ R14, R13, R2, -R6 ;  /* 0x000000020d0e7223 */ /* 0x000fe20000010806 */
        /* <DEDUP_REMOVED lines=16> */
.L_x_110:
[----:B------:R-:W-:Y:S05]  /*a150*/  BSYNC B1 ;  /* 0x0000000000017941 */ /* 0x000fea0003800000 */
.L_x_109:
[----:B------:R-:W-:Y:S01]  /*a160*/  IADD3 R0, R39, 0x20, RZ ;  /* 0x0000002027007810 */ /* 0x000fe20007ffe0ff */
[----:B------:R-:W-:Y:S03]  /*a170*/  BSSY B1, `(.L_x_113) ;  /* 0x0000056000017945 */ /* 0x000fe60003800000 */
[----:B------:R-:W-:-:S13]  /*a180*/  ISETP.GE.AND P0, PT, R0, UR4, PT ;  /* 0x0000000400007c0c */ /* 0x000fda000bf06270 */
[----:B------:R-:W-:Y:S05]  /*a190*/  @P0 BRA `(.L_x_114) ;  /* 0x0000053000000947 */ /* 0x000fea0003800000 */
[----:B------:R-:W-:Y:S01]  /*a1a0*/  ISETP.GE.AND P0, PT, R24, c[0x0][0x27c], PT ;  /* 0x00009f0018007a0c */ /* 0x000fe20003f06270 */
[----:B------:R-:W-:-:S12]  /*a1b0*/  BSSY B0, `(.L_x_115) ;  /* 0x0000028000007945 */ /* 0x000fd80003800000 */
[----:B------:R-:W-:Y:S05]  /*a1c0*/  @P0 BRA `(.L_x_116) ;  /* 0x0000026000000947 */ /* 0x000fea0003800000 */
[----:B-1----:R-:W1:Y:S01]  /*a1d0*/  LDS.128 R8, [R26+0x1000] ;  /* 0x001000001a087984 */ /* 0x002e620000000c00 */
        /* <DEDUP_REMOVED lines=11> */
[CC--:B------:R-:W-:Y:S01]  /*a290*/  FFMA.FTZ R18, R5.reuse, R7.reuse, -R14 ;  /* 0x0000000705127223 */ /* 0x0c0fe2000001080e */
[----:B------:R-:W-:Y:S01]  /*a2a0*/  LOP3.LUT R12, R10, 0xffff0000, RZ, 0xc0, !PT ;  /* 0xffff00000a0c7812 */ /* 0x000fe200078ec0ff */
[----:B------:R-:W-:Y:S01]  /*a2b0*/  FMUL.FTZ R10, R5, R6 ;  /* 0x00000006050a7220 */ /* 0x000fe20000410000 */
[----:B------:R-:W-:Y:S01]  /*a2c0*/  LOP3.LUT R11, R11, 0xffff0000, RZ, 0xc0, !PT ;  /* 0xffff00000b0b7812 */ /* 0x000fe200078ec0ff */
[CC--:B------:R-:W-:Y:S01]  /*a2d0*/  FMUL.FTZ R6, R9.reuse, R8.reuse ;  /* 0x0000000809067220 */ /* 0x0c0fe20000410000 */
[----:B------:R-:W-:Y:S01]  /*a2e0*/  LOP3.LUT R5, R22, 0xffff0000, RZ, 0xc0, !PT ;  /* 0xffff000016057812 */ /* 0x000fe200078ec0ff */
[----:B------:R-:W-:Y:S01]  /*a2f0*/  FFMA.FTZ R17, R0, R7, R10 ;  /* 0x0000000700117223 */ /* 0x000fe2000001000a */
[----:B------:R-:W-:Y:S01]  /*a300*/  LOP3.LUT R0, R20, 0xffff0000, RZ, 0xc0, !PT ;  /* 0xffff000014007812 */ /* 0x000fe200078ec0ff */
[C---:B------:R-:W-:Y:S02]  /*a310*/  FMUL.FTZ R8, R2.reuse, R8 ;  /* 0x0000000802087220 */ /* 0x040fe40000410000 */
[-C--:B------:R-:W-:Y:S01]  /*a320*/  FFMA.FTZ R14, R2, R13.reuse, -R6 ;  /* 0x0000000d020e7223 */ /* 0x080fe20000010806 */
[----:B------:R-:W-:Y:S01]  /*a330*/  SHF.L.U32 R2, R20, 0x10, RZ ;  /* 0x0000001014027819 */ /* 0x000fe200000006ff */
[----:B------:R-:W-:Y:S01]  /*a340*/  FFMA.FTZ R13, R9, R13, R8 ;  /* 0x0000000d090d7223 */ /* 0x000fe20000010008 */
[----:B------:R-:W-:Y:S01]  /*a350*/  SHF.L.U32 R6, R22, 0x10, RZ ;  /* 0x0000001016067819 */ /* 0x000fe200000006ff */
[----:B------:R-:W-:-:S02]  /*a360*/  FMUL.FTZ R7, R0, R11 ;  /* 0x0000000b00077220 */ /* 0x000fc40000410000 */
[-C--:B------:R-:W-:Y:S02]  /*a370*/  FMUL.FTZ R9, R2, R12.reuse ;  /* 0x0000000c02097220 */ /* 0x080fe40000410000 */
[C---:B------:R-:W-:Y:S02]  /*a380*/  FMUL.FTZ R8, R6.reuse, R12 ;  /* 0x0000000c06087220 */ /* 0x040fe40000410000 */
[----:B------:R-:W-:Y:S02]  /*a390*/  FMUL.FTZ R11, R5, R11 ;  /* 0x0000000b050b7220 */ /* 0x000fe40000410000 */
[-C--:B------:R-:W-:Y:S01]  /*a3a0*/  FFMA.FTZ R6, R6, R15.reuse, -R9 ;  /* 0x0000000f06067223 */ /* 0x080fe20000010809 */
[----:B------:R-:W-:Y:S01]  /*a3b0*/  F2FP.BF16.PACK_AB R9, R13, R14 ;  /* 0x0000000e0d09723e */ /* 0x000fe200000010ff */
[----:B------:R-:W-:Y:S01]  /*a3c0*/  FFMA.FTZ R10, R2, R15, R8 ;  /* 0x0000000f020a7223 */ /* 0x000fe20000010008 */
[----:B------:R-:W-:Y:S01]  /*a3d0*/  F2FP.BF16.PACK_AB R8, R17, R18 ;  /* 0x000000121108723e */ /* 0x000fe200000010ff */
[----:B------:R-:W-:-:S02]  /*a3e0*/  FFMA.FTZ R7, R5, R16, -R7 ;  /* 0x0000001005077223 */ /* 0x000fc40000010807 */
[----:B------:R-:W-:Y:S01]  /*a3f0*/  FFMA.FTZ R11, R0, R16, R11 ;  /* 0x00000010000b7223 */ /* 0x000fe2000001000b */
[----:B------:R-:W-:-:S04]  /*a400*/  F2FP.BF16.PACK_AB R10, R10, R6 ;  /* 0x000000060a0a723e */ /* 0x000fc800000010ff */
[----:B------:R-:W-:-:S05]  /*a410*/  F2FP.BF16.PACK_AB R11, R11, R7 ;  /* 0x000000070b0b723e */ /* 0x000fca00000010ff */
[----:B------:R1:W-:Y:S02]  /*a420*/  STS.128 [R26+0x1000], R8 ;  /* 0x001000081a007388 */ /* 0x0003e40000000c00 */
.L_x_116:
[----:B------:R-:W-:Y:S05]  /*a430*/  BSYNC B0 ;  /* 0x0000000000007941 */ /* 0x000fea0003800000 */
.L_x_115:
[----:B------:R-:W-:-:S04]  /*a440*/  IADD3 R0, R24, 0x10, RZ ;  /* 0x0000001018007810 */ /* 0x000fc80007ffe0ff */
[----:B------:R-:W-:-:S13]  /*a450*/  ISETP.GE.AND P0, PT, R0, c[0x0][0x27c], PT ;  /* 0x00009f0000007a0c */ /* 0x000fda0003f06270 */
        /* <DEDUP_REMOVED lines=17> */
[-C--:B------:R-:W-:Y:S01]  /*a570*/  FMUL.FTZ R6, R9, R8.reuse ;  /* 0x0000000809067220 */ /* 0x080fe20000410000 */
[----:B------:R-:W-:Y:S01]  /*a580*/  LOP3.LUT R5, R28, 0xffff0000, RZ, 0xc0, !PT ;  /* 0xffff00001c057812 */ /* 0x000fe200078ec0ff */
[----:B------:R-:W-:Y:S01]  /*a590*/  FFMA.FTZ R17, R0, R7, R10 ;  /* 0x0000000700117223 */ /* 0x000fe2000001000a */
[C---:B------:R-:W-:Y:S01]  /*a5a0*/  LOP3.LUT R0, R27.reuse, 0xffff0000, RZ, 0xc0, !PT ;  /* 0xffff00001b007812 */ /* 0x040fe200078ec0ff */
        /* <DEDUP_REMOVED lines=18> */
.L_x_114:
[----:B------:R-:W-:Y:S05]  /*a6d0*/  BSYNC B1 ;  /* 0x0000000000017941 */ /* 0x000fea0003800000 */
.L_x_113:
        /* <DEDUP_REMOVED lines=45> */
.L_x_120:
[----:B------:R-:W-:Y:S05]  /*a9b0*/  BSYNC B0 ;  /* 0x0000000000007941 */ /* 0x000fea0003800000 */
.L_x_119:
        /* <DEDUP_REMOVED lines=41> */
.L_x_118:
[----:B------:R-:W-:Y:S05]  /*ac50*/  BSYNC B1 ;  /* 0x0000000000017941 */ /* 0x000fea0003800000 */
.L_x_117:
[----:B------:R-:W-:-:S04]  /*ac60*/  IADD3 R0, R39, 0x60, RZ ;  /* 0x0000006027007810 */ /* 0x000fc80007ffe0ff */
        /* <DEDUP_REMOVED lines=43> */
.L_x_123:
[----:B------:R-:W-:Y:S05]  /*af20*/  BSYNC B0 ;  /* 0x0000000000007941 */ /* 0x000fea0003800000 */
.L_x_122:
        /* <DEDUP_REMOVED lines=40> */
[----:B------:R1:W-:Y:S01]  /*b1b0*/  STS.128 [R29+0x3000], R8 ;  /* 0x003000081d007388 */ /* 0x0003e20000000c00 */
[----:B------:R-:W-:Y:S05]  /*b1c0*/  BRA `(.L_x_121) ;  /* 0x00001a3000007947 */ /* 0x000fea0003800000 */
.L_x_106:
[----:B------:R-:W-:Y:S01]  /*b1d0*/  ISETP.GE.AND P0, PT, R2, UR19, PT ;  /* 0x0000001302007c0c */ /* 0x000fe2000bf06270 */
[----:B------:R-:W-:Y:S01]  /*b1e0*/  BSSY B0, `(.L_x_124) ;  /* 0x000000d000007945 */ /* 0x000fe20003800000 */
[----:B------:R-:W-:Y:S01]  /*b1f0*/  CS2R R10, SRZ ;  /* 0x00000000000a7805 */ /* 0x000fe2000001ff00 */
[----:B------:R-:W-:Y:S01]  /*b200*/  CS2R R8, SRZ ;  /* 0x0000000000087805 */ /* 0x000fe2000001ff00 */
[----:B------:R-:W-:Y:S01]  /*b210*/  CS2R R14, SRZ ;  /* 0x00000000000e7805 */ /* 0x000fe2000001ff00 */
[----:B------:R-:W-:-:S08]  /*b220*/  CS2R R12, SRZ ;  /* 0x00000000000c7805 */ /* 0x000fd0000001ff00 */
[----:B------:R-:W-:Y:S05]  /*b230*/  @P0 BRA `(.L_x_125) ;  /* 0x0000007000000947 */ /* 0x000fea0003800000 */
[----:B------:R-:W-:Y:S01]  /*b240*/  ISETP.GE.AND P0, PT, R25, c[0x0][0x27c], PT ;  /* 0x00009f0019007a0c */ /* 0x000fe20003f06270 */
[----:B------:R-:W-:-:S12]  /*b250*/  CS2R R10, SRZ ;  /* 0x00000000000a7805 */ /* 0x000fd8000001ff00 */
[----:B------:R-:W-:Y:S05]  /*b260*/  @P0 BRA `(.L_x_125) ;  /* 0x0000004000000947 */ /* 0x000fea0003800000 */
[----:B------:R-:W-:-:S04]  /*b270*/  IMAD.WIDE R12, R25, 0x2, R18 ;  /* 0x00000002190c7825 */ /* 0x000fc800078e0212 */
[----:B------:R-:W-:Y:S02]  /*b280*/  IMAD.WIDE R8, R25, 0x2, R16 ;  /* 0x0000000219087825 */ /* 0x000fe400078e0210 */
[----:B------:R-:W5:Y:S04]  /*b290*/  LD.E.128 R12, [R12.64] ;  /* 0x000000160c0c7980 */ /* 0x000f68000c101d00 */
[----:B------:R-:W5:Y:S02]  /*b2a0*/  LD.E.128 R8, [R8.64] ;  /* 0x0000001608087980 */ /* 0x000f64000c101d00 */
.L_x_125:
[----:B------:R-:W-:Y:S05]  /*b2b0*/  BSYNC B0 ;  /* 0x0000000000007941 */ /* 0x000fea0003800000 */
.L_x_124:
[----:B------:R-:W-:Y:S01]  /*b2c0*/  UIMAD UR4, UR16, -0x80, UR19 ;  /* 0xffffff80100478a4 */ /* 0x000fe2000f8e0213 */
[----:B------:R-:W-:Y:S01]  /*b2d0*/  ISETP.GE.AND P0, PT, R25, c[0x0][0x27c], PT ;  /* 0x00009f0019007a0c */ /* 0x000fe20003f06270 */
[--C-:B-----5:R-:W-:Y:S01]  /*b2e0*/  IMAD.MOV.U32 R21, RZ, RZ, R13.reuse ;  /* 0x000000ffff157224 */ /* 0x120fe200078e000d */
[--C-:B------:R-:W-:Y:S01]  /*b2f0*/  SHF.R.U64 R20, R12, 0x10, R13.reuse ;  /* 0x000000100c147819 */ /* 0x100fe2000000120d */
[----:B------:R-:W-:Y:S01]  /*b300*/  UISETP.LT.AND UP0, UPT, UR4, 0x80, UPT ;  /* 0x000000800400788c */ /* 0x000fe2000bf01270 */
[----:B------:R-:W-:Y:S01]  /*b310*/  SHF.R.U32.HI R16, RZ, 0x10, R13 ;  /* 0x00000010ff107819 */ /* 0x000fe2000001160d */
[----:B------:R-:W-:Y:S01]  /*b320*/  IMAD.MOV.U32 R19, RZ, RZ, R14 ;  /* 0x000000ffff137224 */ /* 0x000fe200078e000e */
[--C-:B------:R-:W-:Y:S01]  /*b330*/  SHF.R.U64 R17, R14, 0x10, R15.reuse ;  /* 0x000000100e117819 */ /* 0x100fe2000000120f */
[----:B------:R-:W-:Y:S01]  /*b340*/  USEL UR4, UR4, 0x80, UP0 ;  /* 0x0000008004047887 */ /* 0x000fe20008000000 */
[----:B------:R-:W-:Y:S01]  /*b350*/  IMAD.MOV.U32 R22, RZ, RZ, R12 ;  /* 0x000000ffff167224 */ /* 0x000fe200078e000c */
[--C-:B------:R-:W-:Y:S01]  /*b360*/  SHF.R.U32.HI R12, RZ, 0x10, R15.reuse ;  /* 0x00000010ff0c7819 */ /* 0x100fe2000001160f */
[----:B------:R-:W-:Y:S01]  /*b370*/  IMAD.MOV.U32 R18, RZ, RZ, R15 ;  /* 0x000000ffff127224 */ /* 0x000fe200078e000f */
[----:B------:R-:W-:-:S04]  /*b380*/  DEPBAR.LE SB0, 0x1 ;  /* 0x000080400000791a */ /* 0x000fc80000000000 */
[----:B------:R-:W-:Y:S01]  /*b390*/  ISETP.GE.OR P1, PT, R39, UR4, P0 ;  /* 0x0000000427007c0c */ /* 0x000fe20008726670 */
[----:B------:R-:W-:Y:S01]  /*b3a0*/  IMAD.MOV.U32 R14, RZ, RZ, R8 ;  /* 0x000000ffff0e7224 */ /* 0x000fe200078e0008 */
[--C-:B------:R-:W-:Y:S01]  /*b3b0*/  SHF.R.U64 R8, R8, 0x10, R9.reuse ;  /* 0x0000001008087819 */ /* 0x100fe20000001209 */
[--C-:B------:R-:W-:Y:S01]  /*b3c0*/  IMAD.MOV.U32 R13, RZ, RZ, R9.reuse ;  /* 0x000000ffff0d7224 */ /* 0x100fe200078e0009 */
[----:B------:R-:W-:Y:S01]  /*b3d0*/  SHF.R.U32.HI R2, RZ, 0x10, R9 ;  /* 0x00000010ff027819 */ /* 0x000fe20000011609 */
[----:B------:R-:W-:Y:S01]  /*b3e0*/  IMAD.MOV.U32 R7, RZ, RZ, R10 ;  /* 0x000000ffff077224 */ /* 0x000fe200078e000a */
[--C-:B------:R-:W-:Y:S01]  /*b3f0*/  SHF.R.U64 R5, R10, 0x10, R11.reuse ;  /* 0x000000100a057819 */ /* 0x100fe2000000120b */
[--C-:B------:R-:W-:Y:S01]  /*b400*/  IMAD.MOV.U32 R6, RZ, RZ, R11.reuse ;  /* 0x000000ffff067224 */ /* 0x100fe200078e000b */
[----:B------:R-:W-:Y:S01]  /*b410*/  SHF.R.U32.HI R0, RZ, 0x10, R11 ;  /* 0x00000010ff007819 */ /* 0x000fe2000001160b */
[----:B------:R-:W-:Y:S01]  /*b420*/  BSSY B0, `(.L_x_126) ;  /* 0x0000062000007945 */ /* 0x000fe20003800000 */
[----:B------:R-:W-:-:S02]  /*b430*/  PRMT R40, R22, 0x5410, R20 ;  /* 0x0000541016287816 */ /* 0x000fc40000000014 */
[----:B------:R-:W-:Y:S02]  /*b440*/  PRMT R44, R21, 0x5410, R16 ;  /* 0x00005410152c7816 */ /* 0x000fe40000000010 */
[----:B------:R-:W-:Y:S02]  /*b450*/  PRMT R36, R19, 0x5410, R17 ;  /* 0x0000541013247816 */ /* 0x000fe40000000011 */
[----:B------:R-:W-:Y:S02]  /*b460*/  PRMT R43, R18, 0x5410, R12 ;  /* 0x00005410122b7816 */ /* 0x000fe4000000000c */
[----:B------:R-:W-:Y:S02]  /*b470*/  PRMT R38, R14, 0x5410, R8 ;  /* 0x000054100e267816 */ /* 0x000fe40000000008 */
[----:B------:R-:W-:Y:S02]  /*b480*/  PRMT R41, R13, 0x5410, R2 ;  /* 0x000054100d297816 */ /* 0x000fe40000000002 */
[----:B------:R-:W-:-:S02]  /*b490*/  PRMT R35, R7, 0x5410, R5 ;  /* 0x0000541007237816 */ /* 0x000fc40000000005 */
[----:B------:R-:W-:Y:S01]  /*b4a0*/  PRMT R42, R6, 0x5410, R0 ;  /* 0x00005410062a7816 */ /* 0x000fe20000000000 */
[----:B------:R-:W-:Y:S06]  /*b4b0*/  BAR.SYNC.DEFER_BLOCKING 0x0 ;  /* 0x0000000000007b1d */ /* 0x000fec0000010000 */
[----:B------:R-:W-:Y:S05]  /*b4c0*/  @P1 BRA `(.L_x_127) ;  /* 0x0000057000001947 */ /* 0x000fea0003800000 */
[----:B------:R-:W-:Y:S01]  /*b4d0*/  SHF.L.U32 R0, R39, 0x6, RZ ;  /* 0x0000000627007819 */ /* 0x000fe200000006ff */
[----:B------:R-:W-:Y:S01]  /*b4e0*/  IMAD.SHL.U32 R7, R53, 0x200, RZ ;  /* 0x0000020035077824 */ /* 0x000fe200078e00ff */
[----:B------:R-:W-:Y:S02]  /*b4f0*/  IADD3 R6, R25, c[0x0][0x27c], RZ ;  /* 0x00009f0019067a10 */ /* 0x000fe40007ffe0ff */
[----:B------:R-:W-:-:S04]  /*b500*/  LOP3.LUT R0, R0, 0x1c0, RZ, 0xc0, !PT ;  /* 0x000001c000007812 */ /* 0x000fc800078ec0ff */
[C---:B------:R-:W-:Y:S02]  /*b510*/  LOP3.LUT R2, R0.reuse, 0x38, R25, 0xf8, !PT ;  /* 0x0000003800027812 */ /* 0x040fe400078ef819 */
[----:B------:R-:W-:Y:S02]  /*b520*/  SHF.R.U32.HI R5, RZ, 0x3, R0 ;  /* 0x00000003ff057819 */ /* 0x000fe40000011600 */
[----:B------:R-:W-:Y:S02]  /*b530*/  LOP3.LUT R0, R0, 0x38, R6, 0xf8, !PT ;  /* 0x0000003800007812 */ /* 0x000fe400078ef806 */
[C-C-:B------:R-:W-:Y:S02]  /*b540*/  LOP3.LUT R2, R7.reuse, R2, R5.reuse, 0xf6, !PT ;  /* 0x0000000207027212 */ /* 0x140fe400078ef605 */
[----:B------:R-:W-:Y:S02]  /*b550*/  LOP3.LUT R0, R7, R0, R5, 0xf6, !PT ;  /* 0x0000000007007212 */ /* 0x000fe400078ef605 */
[----:B------:R-:W-:-:S02]  /*b560*/  SHF.L.U32 R32, R2, 0x1, RZ ;  /* 0x0000000102207819 */ /* 0x000fc400000006ff */
[----:B------:R-:W-:Y:S01]  /*b570*/  SHF.L.U32 R6, R38, 0x10, RZ ;  /* 0x0000001026067819 */ /* 0x000fe200000006ff */
[----:B------:R-:W-:Y:S02]  /*b580*/  IMAD.SHL.U32 R30, R0, 0x2, RZ ;  /* 0x00000002001e7824 */ /* 0x000fe400078e00ff */
[----:B------:R-:W1:Y:S01]  /*b590*/  LDS.128 R12, [R32+0x7100] ;  /* 0x00710000200c7984 */ /* 0x000e620000000c00 */
[----:B------:R-:W-:-:S03]  /*b5a0*/  IMAD.U32 R0, R40, 0x10000, RZ ;  /* 0x0001000028007824 */ /* 0x000fc600078e00ff */
[----:B------:R-:W2:Y:S01]  /*b5b0*/  LDS.128 R8, [R30+0x7100] ;  /* 0x007100001e087984 */ /* 0x000ea20000000c00 */
[C---:B-1----:R-:W-:Y:S01]  /*b5c0*/  SHF.L.U32 R16, R12.reuse, 0x10, RZ ;  /* 0x000000100c107819 */ /* 0x042fe200000006ff */
[----:B------:R-:W-:Y:S01]  /*b5d0*/  IMAD.U32 R21, R13, 0x10000, RZ ;  /* 0x000100000d157824 */ /* 0x000fe200078e00ff */
[----:B------:R-:W-:Y:S01]  /*b5e0*/  LOP3.LUT R18, R12, 0xffff0000, RZ, 0xc0, !PT ;  /* 0xffff00000c127812 */ /* 0x000fe200078ec0ff */
[----:B------:R-:W-:Y:S01]  /*b5f0*/  IMAD.U32 R24, R15, 0x10000, RZ ;  /* 0x000100000f187824 */ /* 0x000fe200078e00ff */
[C---:B--2---:R-:W-:Y:S01]  /*b600*/  SHF.L.U32 R2, R8.reuse, 0x10, RZ ;  /* 0x0000001008027819 */ /* 0x044fe200000006ff */
[C---:B------:R-:W-:Y:S01]  /*b610*/  IMAD.U32 R19, R9.reuse, 0x10000, RZ ;  /* 0x0001000009137824 */ /* 0x040fe200078e00ff */
[----:B------:R-:W-:Y:S02]  /*b620*/  LOP3.LUT R23, R9, 0xffff0000, RZ, 0xc0, !PT ;  /* 0xffff000009177812 */ /* 0x000fe400078ec0ff */
[----:B------:R-:W-:Y:S01]  /*b630*/  LOP3.LUT R12, R8, 0xffff0000, RZ, 0xc0, !PT ;  /* 0xffff0000080c7812 */ /* 0x000fe200078ec0ff */
[----:B------:R-:W-:Y:S01]  /*b640*/  FMUL.FTZ R5, R2, R6 ;  /* 0x0000000602057220 */ /* 0x000fe20000410000 */
[----:B------:R-:W-:Y:S01]  /*b650*/  LOP3.LUT R9, R38, 0xffff0000, RZ, 0xc0, !PT ;  /* 0xffff000026097812 */ /* 0x000fe200078ec0ff */
[-C--:B------:R-:W-:Y:S01]  /*b660*/  FMUL.FTZ R7, R2, R0.reuse ;  /* 0x0000000002077220 */ /* 0x080fe20000410000 */
[----:B------:R-:W-:Y:S01]  /*b670*/  LOP3.LUT R2, R40, 0xffff0000, RZ, 0xc0, !PT ;  /* 0xffff000028027812 */ /* 0x000fe200078ec0ff */
[----:B------:R-:W-:Y:S01]  /*b680*/  FFMA.FTZ R34, R16, R0, -R5 ;  /* 0x0000000010227223 */ /* 0x000fe20000010805 */
[----:B------:R-:W-:Y:S01]  /*b690*/  LOP3.LUT R27, R13, 0xffff0000, RZ, 0xc0, !PT ;  /* 0xffff00000d1b7812 */ /* 0x000fe200078ec0ff */
[----:B------:R-:W-:Y:S01]  /*b6a0*/  FMUL.FTZ R8, R12, R9 ;  /* 0x000000090c087220 */ /* 0x000fe20000410000 */
[----:B------:R-:W-:Y:S01]  /*b6b0*/  SHF.L.U32 R13, R10, 0x10, RZ ;  /* 0x000000100a0d7819 */ /* 0x000fe200000006ff */
[----:B------:R-:W-:Y:S01]  /*b6c0*/  FFMA.FTZ R33, R16, R6, R7 ;  /* 0x0000000610217223 */ /* 0x000fe20000010007 */
[----:B------:R-:W-:Y:S01]  /*b6d0*/  SHF.L.U32 R5, R35, 0x10, RZ ;  /* 0x0000001023057819 */ /* 0x000fe200000006ff */
[-C--:B------:R-:W-:Y:S01]  /*b6e0*/  FMUL.FTZ R7, R12, R2.reuse ;  /* 0x000000020c077220 */ /* 0x080fe20000410000 */
[----:B------:R-:W-:Y:S01]  /*b6f0*/  SHF.L.U32 R17, R14, 0x10, RZ ;  /* 0x000000100e117819 */ /* 0x000fe200000006ff */
[----:B------:R-:W-:Y:S01]  /*b700*/  FFMA.FTZ R12, R18, R2, -R8 ;  /* 0x00000002120c7223 */ /* 0x000fe20000010808 */
[----:B------:R-:W-:Y:S01]  /*b710*/  LOP3.LUT R20, R14, 0xffff0000, RZ, 0xc0, !PT ;  /* 0xffff00000e147812 */ /* 0x000fe200078ec0ff */
[----:B------:R-:W-:Y:S01]  /*b720*/  IMAD.U32 R0, R36, 0x10000, RZ ;  /* 0x0001000024007824 */ /* 0x000fe200078e00ff */
[----:B------:R-:W-:Y:S01]  /*b730*/  LOP3.LUT R14, R10, 0xffff0000, RZ, 0xc0, !PT ;  /* 0xffff00000a0e7812 */ /* 0x000fe200078ec0ff */
[-C--:B------:R-:W-:Y:S01]  /*b740*/  FMUL.FTZ R2, R13, R5.reuse ;  /* 0x000000050d027220 */ /* 0x080fe20000410000 */
[----:B------:R-:W-:Y:S01]  /*b750*/  LOP3.LUT R10, R35, 0xffff0000, RZ, 0xc0, !PT ;  /* 0xffff0000230a7812 */ /* 0x000fe200078ec0ff */
[-C--:B------:R-:W-:Y:S01]  /*b760*/  FMUL.FTZ R6, R13, R0.reuse ;  /* 0x000000000d067220 */ /* 0x080fe20000410000 */
[----:B------:R-:W-:Y:S01]  /*b770*/  LOP3.LUT R26, R15, 0xffff0000, RZ, 0xc0, !PT ;  /* 0xffff00000f1a7812 */ /* 0x000fe200078ec0ff */
[C---:B------:R-:W-:Y:S01]  /*b780*/  FFMA.FTZ R29, R17.reuse, R0, -R2 ;  /* 0x00000000111d7223 */ /* 0x040fe20000010802 */
[----:B------:R-:W-:Y:S01]  /*b790*/  LOP3.LUT R0, R36, 0xffff0000, RZ, 0xc0, !PT ;  /* 0xffff000024007812 */ /* 0x000fe200078ec0ff */
[----:B------:R-:W-:Y:S01]  /*b7a0*/  FFMA.FTZ R28, R17, R5, R6 ;  /* 0x00000005111c7223 */ /* 0x000fe20000010006 */
[----:B------:R-:W-:Y:S01]  /*b7b0*/  SHF.L.U32 R5, R44, 0x10, RZ ;  /* 0x000000102c057819 */ /* 0x000fe200000006ff */
[----:B------:R-:W-:Y:S01]  /*b7c0*/  FFMA.FTZ R31, R18, R9, R7 ;  /* 0x00000009121f7223 */ /* 0x000fe20000010007 */
[----:B------:R-:W-:Y:S01]  /*b7d0*/  SHF.L.U32 R8, R42, 0x10, RZ ;  /* 0x000000102a087819 */ /* 0x000fe200000006ff */
[----:B------:R-:W-:Y:S01]  /*b7e0*/  FMUL.FTZ R6, R14, R10 ;  /* 0x0000000a0e067220 */ /* 0x000fe20000410000 */
[----:B------:R-:W-:Y:S01]  /*b7f0*/  LOP3.LUT R22, R11, 0xffff0000, RZ, 0xc0, !PT ;  /* 0xffff00000b167812 */ /* 0x000fe200078ec0ff */
[----:B------:R-:W-:Y:S01]  /*b800*/  IMAD.U32 R2, R41, 0x10000, RZ ;  /* 0x0001000029027824 */ /* 0x000fe200078e00ff */
[----:B------:R-:W-:Y:S01]  /*b810*/  F2FP.BF16.PACK_AB R12, R12, R34 ;  /* 0x000000220c0c723e */ /* 0x000fe200000010ff */
[----:B------:R-:W-:-:S02]  /*b820*/  FMUL.FTZ R9, R14, R0 ;  /* 0x000000000e097220 */ /* 0x000fc40000410000 */
[----:B------:R-:W-:Y:S02]  /*b830*/  IMAD.U32 R15, R11, 0x10000, RZ ;  /* 0x000100000b0f7824 */ /* 0x000fe400078e00ff */
[C---:B------:R-:W-:Y:S01]  /*b840*/  FFMA.FTZ R14, R20.reuse, R0, -R6 ;  /* 0x00000000140e7223 */ /* 0x040fe20000010806 */
[----:B------:R-:W-:Y:S01]  /*b850*/  SHF.L.U32 R0, R43, 0x10, RZ ;  /* 0x000000102b007819 */ /* 0x000fe200000006ff */
[C---:B------:R-:W-:Y:S02]  /*b860*/  FMUL.FTZ R7, R19.reuse, R2 ;  /* 0x0000000213077220 */ /* 0x040fe40000410000 */
[----:B------:R-:W-:Y:S01]  /*b870*/  FFMA.FTZ R20, R20, R10, R9 ;  /* 0x0000000a14147223 */ /* 0x000fe20000010009 */
[----:B------:R-:W-:Y:S01]  /*b880*/  F2FP.BF16.PACK_AB R14, R14, R29 ;  /* 0x0000001d0e0e723e */ /* 0x000fe200000010ff */
[----:B------:R-:W-:Y:S02]  /*b890*/  FMUL.FTZ R6, R19, R5 ;  /* 0x0000000513067220 */ /* 0x000fe40000410000 */
[----:B------:R-:W-:-:S02]  /*b8a0*/  FMUL.FTZ R9, R15, R8 ;  /* 0x000000080f097220 */ /* 0x000fc40000410000 */
[----:B------:R-:W-:Y:S01]  /*b8b0*/  FFMA.FTZ R18, R21, R5, -R7 ;  /* 0x0000000515127223 */ /* 0x000fe20000010807 */
[----:B------:R-:W-:Y:S01]  /*b8c0*/  LOP3.LUT R5, R43, 0xffff0000, RZ, 0xc0, !PT ;  /* 0xffff00002b057812 */ /* 0x000fe200078ec0ff */
[----:B------:R-:W-:Y:S01]  /*b8d0*/  FFMA.FTZ R17, R21, R2, R6 ;  /* 0x0000000215117223 */ /* 0x000fe20000010006 */
[----:B------:R-:W-:Y:S01]  /*b8e0*/  LOP3.LUT R2, R41, 0xffff0000, RZ, 0xc0, !PT ;  /* 0xffff000029027812 */ /* 0x000fe200078ec0ff */
[-C--:B------:R-:W-:Y:S01]  /*b8f0*/  FMUL.FTZ R7, R15, R0.reuse ;  /* 0x000000000f077220 */ /* 0x080fe20000410000 */
[----:B------:R-:W-:Y:S01]  /*b900*/  LOP3.LUT R6, R44, 0xffff0000, RZ, 0xc0, !PT ;  /* 0xffff00002c067812 */ /* 0x000fe200078ec0ff */
[----:B------:R-:W-:Y:S01]  /*b910*/  FFMA.FTZ R16, R24, R0, -R9 ;  /* 0x0000000018107223 */ /* 0x000fe20000010809 */
[----:B------:R-:W-:Y:S01]  /*b920*/  LOP3.LUT R0, R42, 0xffff0000, RZ, 0xc0, !PT ;  /* 0xffff00002a007812 */ /* 0x000fe200078ec0ff */
[----:B------:R-:W-:Y:S02]  /*b930*/  FFMA.FTZ R11, R24, R8, R7 ;  /* 0x00000008180b7223 */ /* 0x000fe40000010007 */
[----:B------:R-:W-:-:S02]  /*b940*/  FMUL.FTZ R10, R23, R2 ;  /* 0x00000002170a7220 */ /* 0x000fc40000410000 */
[C---:B------:R-:W-:Y:S02]  /*b950*/  FMUL.FTZ R8, R22.reuse, R0 ;  /* 0x0000000016087220 */ /* 0x040fe40000410000 */
[-C--:B------:R-:W-:Y:S02]  /*b960*/  FMUL.FTZ R9, R23, R6.reuse ;  /* 0x0000000617097220 */ /* 0x080fe40000410000 */
[-C--:B------:R-:W-:Y:S02]  /*b970*/  FMUL.FTZ R7, R22, R5.reuse ;  /* 0x0000000516077220 */ /* 0x080fe40000410000 */
[----:B------:R-:W-:Y:S01]  /*b980*/  FFMA.FTZ R13, R27, R6, -R10 ;  /* 0x000000061b0d7223 */ /* 0x000fe2000001080a */
[----:B------:R-:W-:Y:S01]  /*b990*/  F2FP.BF16.PACK_AB R10, R20, R28 ;  /* 0x0000001c140a723e */ /* 0x000fe200000010ff */
[C---:B------:R-:W-:Y:S01]  /*b9a0*/  FFMA.FTZ R15, R26.reuse, R5, -R8 ;  /* 0x000000051a0f7223 */ /* 0x040fe20000010808 */
[----:B------:R-:W-:Y:S01]  /*b9b0*/  F2FP.BF16.PACK_AB R8, R31, R33 ;  /* 0x000000211f08723e */ /* 0x000fe200000010ff */
[----:B------:R-:W-:Y:S01]  /*b9c0*/  FFMA.FTZ R9, R27, R2, R9 ;  /* 0x000000021b097223 */ /* 0x000fe20000010009 */
[----:B------:R-:W-:Y:S01]  /*b9d0*/  F2FP.BF16.PACK_AB R13, R13, R18 ;  /* 0x000000120d0d723e */ /* 0x000fe200000010ff */
[----:B------:R-:W-:Y:S01]  /*b9e0*/  FFMA.FTZ R7, R26, R0, R7 ;  /* 0x000000001a077223 */ /* 0x000fe20000010007 */
[----:B------:R-:W-:-:S02]  /*b9f0*/  F2FP.BF16.PACK_AB R15, R15, R16 ;  /* 0x000000100f0f723e */ /* 0x000fc400000010ff */
[----:B------:R-:W-:Y:S02]  /*ba00*/  F2FP.BF16.PACK_AB R9, R9, R17 ;  /* 0x000000110909723e */ /* 0x000fe400000010ff */
[----:B------:R-:W-:Y:S01]  /*ba10*/  F2FP.BF16.PACK_AB R11, R7, R11 ;  /* 0x0000000b070b723e */ /* 0x000fe200000010ff */
[----:B------:R1:W-:Y:S04]  /*ba20*/  STS.128 [R32+0x7100], R12 ;  /* 0x0071000c20007388 */ /* 0x0003e80000000c00 */
[----:B------:R1:W-:Y:S02]  /*ba30*/  STS.128 [R30+0x7100], R8 ;  /* 0x007100081e007388 */ /* 0x0003e40000000c00 */
.L_x_127:
[----:B------:R-:W-:Y:S05]  /*ba40*/  BSYNC B0 ;  /* 0x0000000000007941 */ /* 0x000fea0003800000 */
.L_x_126:
[----:B------:R-:W-:Y:S01]  /*ba50*/  IADD3 R0, R39, 0x20, RZ ;  /* 0x0000002027007810 */ /* 0x000fe20007ffe0ff */
[----:B------:R-:W-:Y:S03]  /*ba60*/  BSSY B0, `(.L_x_128) ;  /* 0x000005d000007945 */ /* 0x000fe60003800000 */
[----:B------:R-:W-:-:S13]  /*ba70*/  ISETP.GE.OR P1, PT, R0, UR4, P0 ;  /* 0x0000000400007c0c */ /* 0x000fda0008726670 */
[----:B------:R-:W-:Y:S05]  /*ba80*/  @P1 BRA `(.L_x_129) ;  /* 0x000005a000001947 */ /* 0x000fea0003800000 */
[----:B------:R-:W-:Y:S01]  /*ba90*/  SHF.R.S32.HI R2, RZ, 0x1f, R0 ;  /* 0x0000001fff027819 */ /* 0x000fe20000011400 */
[----:B------:R-:W-:Y:S01]  /*baa0*/  IMAD.SHL.U32 R5, R0, 0x40, RZ ;  /* 0x0000004000057824 */ /* 0x000fe200078e00ff */
[----:B------:R-:W-:Y:S02]  /*bab0*/  IADD3 R7, R25, c[0x0][0x27c], RZ ;  /* 0x00009f0019077a10 */ /* 0x000fe40007ffe0ff */
[----:B------:R-:W-:Y:S02]  /*bac0*/  LEA.HI R2, R2, R0, RZ, 0x3 ;  /* 0x0000000002027211 */ /* 0x000fe400078f18ff */
[----:B------:R-:W-:-:S03]  /*bad0*/  LOP3.LUT R0, R5, 0x1c0, RZ, 0xc0, !PT ;  /* 0x000001c005007812 */ /* 0x000fc600078ec0ff */
[----:B------:R-:W-:Y:S01]  /*bae0*/  IMAD.SHL.U32 R2, R2, 0x40, RZ ;  /* 0x0000004002027824 */ /* 0x000fe200078e00ff */
[----:B------:R-:W-:Y:S02]  /*baf0*/  LOP3.LUT R5, R0, 0x38, R25, 0xf8, !PT ;  /* 0x0000003800057812 */ /* 0x000fe400078ef819 */
[----:B------:R-:W-:Y:S02]  /*bb00*/  SHF.R.U32.HI R6, RZ, 0x3, R0 ;  /* 0x00000003ff067819 */ /* 0x000fe40000011600 */
[----:B------:R-:W-:Y:S02]  /*bb10*/  LOP3.LUT R2, R2, 0xfffffe00, RZ, 0xc0, !PT ;  /* 0xfffffe0002027812 */ /* 0x000fe400078ec0ff */
[----:B------:R-:W-:Y:S02]  /*bb20*/  LOP3.LUT R0, R0, 0x38, R7, 0xf8, !PT ;  /* 0x0000003800007812 */ /* 0x000fe400078ef807 */
[C-C-:B------:R-:W-:Y:S02]  /*bb30*/  LOP3.LUT R5, R2.reuse, R5, R6.reuse, 0xf6, !PT ;  /* 0x0000000502057212 */ /* 0x140fe400078ef606 */
[----:B------:R-:W-:-:S02]  /*bb40*/  LOP3.LUT R0, R2, R0, R6, 0xf6, !PT ;  /* 0x0000000002007212 */ /* 0x000fc400078ef606 */
[----:B-1----:R-:W-:Y:S02]  /*bb50*/  SHF.L.U32 R32, R5, 0x1, RZ ;  /* 0x0000000105207819 */ /* 0x002fe400000006ff */
[----:B------:R-:W-:Y:S01]  /*bb60*/  SHF.L.U32 R2, R36, 0x10, RZ ;  /* 0x0000001024027819 */ /* 0x000fe200000006ff */
[----:B------:R-:W-:Y:S01]  /*bb70*/  IMAD.SHL.U32 R30, R0, 0x2, RZ ;  /* 0x00000002001e7824 */ /* 0x000fe200078e00ff */
[----:B------:R-:W-:Y:S01]  /*bb80*/  LOP3.LUT R0, R35, 0xffff0000, RZ, 0xc0, !PT ;  /* 0xffff000023007812 */ /* 0x000fe200078ec0ff */
[----:B------:R-:W1:Y:S04]  /*bb90*/  LDS.128 R12, [R32+0x7100] ;  /* 0x00710000200c7984 */ /* 0x000e680000000c00 */
[----:B------:R-:W2:Y:S01]  /*bba0*/  LDS.128 R8, [R30+0x7100] ;  /* 0x007100001e087984 */ /* 0x000ea20000000c00 */
[C---:B-1----:R-:W-:Y:S01]  /*bbb0*/  SHF.L.U32 R17, R12.reuse, 0x10, RZ ;  /* 0x000000100c117819 */ /* 0x042fe200000006ff */
[----:B------:R-:W-:Y:S01]  /*bbc0*/  IMAD.U32 R21, R13, 0x10000, RZ ;  /* 0x000100000d157824 */ /* 0x000fe200078e00ff */
[----:B------:R-:W-:Y:S01]  /*bbd0*/  LOP3.LUT R20, R12, 0xffff0000, RZ, 0xc0, !PT ;  /* 0xffff00000c147812 */ /* 0x000fe200078ec0ff */
[----:B------:R-:W-:Y:S01]  /*bbe0*/  IMAD.U32 R24, R15, 0x10000, RZ ;  /* 0x000100000f187824 */ /* 0x000fe200078e00ff */
[----:B------:R-:W-:Y:S01]  /*bbf0*/  SHF.L.U32 R12, R35, 0x10, RZ ;  /* 0x00000010230c7819 */ /* 0x000fe200000006ff */
[----:B--2---:R-:W-:Y:S01]  /*bc00*/  IMAD.U32 R5, R10, 0x10000, RZ ;  /* 0x000100000a057824 */ /* 0x004fe200078e00ff */
[----:B------:R-:W-:Y:S01]  /*bc10*/  LOP3.LUT R27, R13, 0xffff0000, RZ, 0xc0, !PT ;  /* 0xffff00000d1b7812 */ /* 0x000fe200078ec0ff */
[----:B------:R-:W-:Y:S01]  /*bc20*/  IMAD.U32 R19, R9, 0x10000, RZ ;  /* 0x0001000009137824 */ /* 0x000fe200078e00ff */
[----:B------:R-:W-:Y:S01]  /*bc30*/  SHF.L.U32 R13, R14, 0x10, RZ ;  /* 0x000000100e0d7819 */ /* 0x000fe200000006ff */
[-C--:B------:R-:W-:Y:S01]  /*bc40*/  FMUL.FTZ R6, R12, R5.reuse ;  /* 0x000000050c067220 */ /* 0x080fe20000410000 */
[----:B------:R-:W-:Y:S01]  /*bc50*/  LOP3.LUT R7, R10, 0xffff0000, RZ, 0xc0, !PT ;  /* 0xffff00000a077812 */ /* 0x000fe200078ec0ff */
[----:B------:R-:W-:Y:S01]  /*bc60*/  FMUL.FTZ R5, R2, R5 ;  /* 0x0000000502057220 */ /* 0x000fe20000410000 */
[----:B------:R-:W-:Y:S01]  /*bc70*/  LOP3.LUT R16, R14, 0xffff0000, RZ, 0xc0, !PT ;  /* 0xffff00000e107812 */ /* 0x000fe200078ec0ff */
[-C--:B------:R-:W-:Y:S01]  /*bc80*/  FFMA.FTZ R37, R2, R13.reuse, -R6 ;  /* 0x0000000d02257223 */ /* 0x080fe20000010806 */
[----:B------:R-:W-:Y:S01]  /*bc90*/  LOP3.LUT R2, R36, 0xffff0000, RZ, 0xc0, !PT ;  /* 0xffff000024027812 */ /* 0x000fe200078ec0ff */
[----:B------:R-:W-:Y:S01]  /*bca0*/  FFMA.FTZ R34, R12, R13, R5 ;  /* 0x0000000d0c227223 */ /* 0x000fe20000010005 */
[----:B------:R-:W-:Y:S01]  /*bcb0*/  LOP3.LUT R26, R15, 0xffff0000, RZ, 0xc0, !PT ;  /* 0xffff00000f1a7812 */ /* 0x000fe200078ec0ff */
[----:B------:R-:W-:Y:S01]  /*bcc0*/  IMAD.U32 R5, R40, 0x10000, RZ ;  /* 0x0001000028057824 */ /* 0x000fe200078e00ff */
[C---:B------:R-:W-:Y:S01]  /*bcd0*/  SHF.L.U32 R14, R8.reuse, 0x10, RZ ;  /* 0x00000010080e7819 */ /* 0x040fe200000006ff */
[----:B------:R-:W-:Y:S01]  /*bce0*/  IMAD.U32 R18, R11, 0x10000, RZ ;  /* 0x000100000b127824 */ /* 0x000fe200078e00ff */
[----:B------:R-:W-:Y:S01]  /*bcf0*/  LOP3.LUT R15, R8, 0xffff0000, RZ, 0xc0, !PT ;  /* 0xffff0000080f7812 */ /* 0x000fe200078ec0ff */
[-C--:B------:R-:W-:Y:S01]  /*bd00*/  FMUL.FTZ R8, R0, R7.reuse ;  /* 0x0000000700087220 */ /* 0x080fe20000410000 */
[----:B------:R-:W-:Y:S01]  /*bd10*/  SHF.L.U32 R6, R38, 0x10, RZ ;  /* 0x0000001026067819 */ /* 0x000fe200000006ff */
[C---:B------:R-:W-:Y:S01]  /*bd20*/  FMUL.FTZ R7, R2.reuse, R7 ;  /* 0x0000000702077220 */ /* 0x040fe20000410000 */
[----:B------:R-:W-:Y:S01]  /*bd30*/  LOP3.LUT R23, R9, 0xffff0000, RZ, 0xc0, !PT ;  /* 0xffff000009177812 */ /* 0x000fe200078ec0ff */
[----:B------:R-:W-:Y:S01]  /*bd40*/  FFMA.FTZ R33, R2, R16, -R8 ;  /* 0x0000001002217223 */ /* 0x000fe20000010808 */
[----:B------:R-:W-:Y:S01]  /*bd50*/  LOP3.LUT R9, R38, 0xffff0000, RZ, 0xc0, !PT ;  /* 0xffff000026097812 */ /* 0x000fe200078ec0ff */
[----:B------:R-:W-:Y:S01]  /*bd60*/  FMUL.FTZ R8, R5, R14 ;  /* 0x0000000e05087220 */ /* 0x000fe20000410000 */
[----:B------:R-:W-:Y:S01]  /*bd70*/  LOP3.LUT R22, R11, 0xffff0000, RZ, 0xc0, !PT ;  /* 0xffff00000b167812 */ /* 0x000fe200078ec0ff */
[----:B------:R-:W-:Y:S01]  /*bd80*/  FFMA.FTZ R31, R0, R16, R7 ;  /* 0x00000010001f7223 */ /* 0x000fe20000010007 */
[----:B------:R-:W-:Y:S01]  /*bd90*/  LOP3.LUT R0, R40, 0xffff0000, RZ, 0xc0, !PT ;  /* 0xffff000028007812 */ /* 0x000fe200078ec0ff */
[----:B------:R-:W-:Y:S01]  /*bda0*/  FMUL.FTZ R2, R6, R14 ;  /* 0x0000000e06027220 */ /* 0x000fe20000410000 */
[----:B------:R-:W-:Y:S01]  /*bdb0*/  SHF.L.U32 R7, R42, 0x10, RZ ;  /* 0x000000102a077819 */ /* 0x000fe200000006ff */
[----:B------:R-:W-:Y:S01]  /*bdc0*/  FFMA.FTZ R28, R6, R17, R8 ;  /* 0x00000011061c7223 */ /* 0x000fe20000010008 */
[----:B------:R-:W-:Y:S01]  /*bdd0*/  F2FP.BF16.PACK_AB R14, R33, R37 ;  /* 0x00000025210e723e */ /* 0x000fe200000010ff */
[----:B------:R-:W-:Y:S01]  /*bde0*/  FFMA.FTZ R29, R5, R17, -R2 ;  /* 0x00000011051d7223 */ /* 0x000fe20000010802 */
[----:B------:R-:W-:Y:S01]  /*bdf0*/  SHF.L.U32 R5, R44, 0x10, RZ ;  /* 0x000000102c057819 */ /* 0x000fe200000006ff */
[----:B------:R-:W-:-:S02]  /*be00*/  FMUL.FTZ R6, R9, R15 ;  /* 0x0000000f09067220 */ /* 0x000fc40000410000 */
[----:B------:R-:W-:Y:S02]  /*be10*/  IMAD.U32 R2, R41, 0x10000, RZ ;  /* 0x0001000029027824 */ /* 0x000fe400078e00ff */
[C---:B------:R-:W-:Y:S02]  /*be20*/  FMUL.FTZ R10, R0.reuse, R15 ;  /* 0x0000000f000a7220 */ /* 0x040fe40000410000 */
[-C--:B------:R-:W-:Y:S02]  /*be30*/  FFMA.FTZ R12, R0, R20.reuse, -R6 ;  /* 0x00000014000c7223 */ /* 0x080fe40000010806 */
[----:B------:R-:W-:Y:S02]  /*be40*/  FMUL.FTZ R8, R2, R19 ;  /* 0x0000001302087220 */ /* 0x000fe40000410000 */
[----:B------:R-:W-:Y:S01]  /*be50*/  FFMA.FTZ R20, R9, R20, R10 ;  /* 0x0000001409147223 */ /* 0x000fe2000001000a */
[----:B------:R-:W-:Y:S01]  /*be60*/  F2FP.BF16.PACK_AB R12, R12, R29 ;  /* 0x0000001d0c0c723e */ /* 0x000fe200000010ff */
[----:B------:R-:W-:-:S02]  /*be70*/  IMAD.U32 R0, R43, 0x10000, RZ ;  /* 0x000100002b007824 */ /* 0x000fc400078e00ff */
[----:B------:R-:W-:Y:S02]  /*be80*/  FMUL.FTZ R6, R5, R19 ;  /* 0x0000001305067220 */ /* 0x000fe40000410000 */
[-C--:B------:R-:W-:Y:S02]  /*be90*/  FMUL.FTZ R9, R7, R18.reuse ;  /* 0x0000001207097220 */ /* 0x080fe40000410000 */
[-C--:B------:R-:W-:Y:S01]  /*bea0*/  FFMA.FTZ R19, R5, R21.reuse, -R8 ;  /* 0x0000001505137223 */ /* 0x080fe20000010808 */
[----:B------:R-:W-:Y:S01]  /*beb0*/  LOP3.LUT R5, R43, 0xffff0000, RZ, 0xc0, !PT ;  /* 0xffff00002b057812 */ /* 0x000fe200078ec0ff */
[----:B------:R-:W-:Y:S01]  /*bec0*/  FFMA.FTZ R17, R2, R21, R6 ;  /* 0x0000001502117223 */ /* 0x000fe20000010006 */
[----:B------:R-:W-:Y:S01]  /*bed0*/  LOP3.LUT R2, R41, 0xffff0000, RZ, 0xc0, !PT ;  /* 0xffff000029027812 */ /* 0x000fe200078ec0ff */
[----:B------:R-:W-:Y:S01]  /*bee0*/  FMUL.FTZ R8, R0, R18 ;  /* 0x0000001200087220 */ /* 0x000fe20000410000 */
[----:B------:R-:W-:Y:S01]  /*bef0*/  LOP3.LUT R6, R44, 0xffff0000, RZ, 0xc0, !PT ;  /* 0xffff00002c067812 */ /* 0x000fe200078ec0ff */
[-C--:B------:R-:W-:Y:S01]  /*bf00*/  FFMA.FTZ R16, R0, R24.reuse, -R9 ;  /* 0x0000001800107223 */ /* 0x080fe20000010809 */
[----:B------:R-:W-:Y:S01]  /*bf10*/  LOP3.LUT R0, R42, 0xffff0000, RZ, 0xc0, !PT ;  /* 0xffff00002a007812 */ /* 0x000fe200078ec0ff */
[----:B------:R-:W-:-:S02]  /*bf20*/  FFMA.FTZ R11, R7, R24, R8 ;  /* 0x00000018070b7223 */ /* 0x000fc40000010008 */
[-C--:B------:R-:W-:Y:S02]  /*bf30*/  FMUL.FTZ R10, R2, R23.reuse ;  /* 0x00000017020a7220 */ /* 0x080fe40000410000 */
[-C--:B------:R-:W-:Y:S02]  /*bf40*/  FMUL.FTZ R8, R0, R22.reuse ;  /* 0x0000001600087220 */ /* 0x080fe40000410000 */
[C---:B------:R-:W-:Y:S02]  /*bf50*/  FMUL.FTZ R9, R6.reuse, R23 ;  /* 0x0000001706097220 */ /* 0x040fe40000410000 */
[----:B------:R-:W-:Y:S02]  /*bf60*/  FMUL.FTZ R7, R5, R22 ;  /* 0x0000001605077220 */ /* 0x000fe40000410000 */
[-C--:B------:R-:W-:Y:S01]  /*bf70*/  FFMA.FTZ R13, R6, R27.reuse, -R10 ;  /* 0x0000001b060d7223 */ /* 0x080fe2000001080a */
[----:B------:R-:W-:Y:S01]  /*bf80*/  F2FP.BF16.PACK_AB R10, R31, R34 ;  /* 0x000000221f0a723e */ /* 0x000fe200000010ff */
[----:B------:R-:W-:Y:S01]  /*bf90*/  FFMA.FTZ R15, R5, R26, -R8 ;  /* 0x0000001a050f7223 */ /* 0x000fe20000010808 */
        /* <DEDUP_REMOVED lines=9> */
.L_x_129:
[----:B------:R-:W-:Y:S05]  /*c030*/  BSYNC B0 ;  /* 0x0000000000007941 */ /* 0x000fea0003800000 */
.L_x_128:
        /* <DEDUP_REMOVED lines=94> */
.L_x_131:
[----:B------:R-:W-:Y:S05]  /*c620*/  BSYNC B0 ;  /* 0x0000000000007941 */ /* 0x000fea0003800000 */
.L_x_130:
[----:B------:R-:W-:-:S04]  /*c630*/  IADD3 R0, R39, 0x60, RZ ;  /* 0x0000006027007810 */ /* 0x000fc80007ffe0ff */
        /* <DEDUP_REMOVED lines=14> */
[----:B------:R-:W-:Y:S02]  /*c720*/  SHF.L.U32 R31, R5, 0x1, RZ ;  /* 0x00000001051f7819 */ /* 0x000fe400000006ff */
[----:B------:R-:W-:Y:S01]  /*c730*/  SHF.L.U32 R2, R36, 0x10, RZ ;  /* 0x0000001024027819 */ /* 0x000fe200000006ff */
[----:B-1----:R-:W-:Y:S01]  /*c740*/  IMAD.SHL.U32 R30, R0, 0x2, RZ ;  /* 0x00000002001e7824 */ /* 0x002fe200078e00ff */
        /* <DEDUP_REMOVED lines=36> */
[-C--:B------:R-:W-:Y:S01]  /*c990*/  FFMA.FTZ R27, R6, R17.reuse, R8 ;  /* 0x00000011061b7223 */ /* 0x080fe20000010008 */
        /* <DEDUP_REMOVED lines=38> */
.L_x_121:
[----:B------:R-:W-:Y:S05]  /*cc00*/  BSYNC B2 ;  /* 0x0000000000027941 */ /* 0x000fea0003800000 */
.L_x_105:
[----:B------:R-:W-:Y:S01]  /*cc10*/  IMAD R0, R49, c[0x0][0x208], RZ ;  /* 0x0000820031007a24 */ /* 0x000fe200078e02ff */
[----:B------:R-:W-:Y:S01]  /*cc20*/  SHF.L.U32 R5, R56, 0x6, RZ ;  /* 0x0000000638057819 */ /* 0x000fe200000006ff */
[----:B------:R-:W-:Y:S01]  /*cc30*/  IMAD.WIDE.U32 R6, R55, c[0x0][0x208], RZ ;  /* 0x0000820037067a25 */ /* 0x000fe200078e00ff */
[----:B-1----:R-:W-:Y:S01]  /*cc40*/  SHF.R.S32.HI R10, RZ, 0x4, R52 ;  /* 0x00000004ff0a7819 */ /* 0x002fe20000011434 */
[----:B------:R-:W-:-:S04]  /*cc50*/  DEPBAR.LE SB0, 0x0 ;  /* 0x000080000000791a */ /* 0x000fc80000000000 */
[----:B------:R-:W-:Y:S01]  /*cc60*/  IMAD R2, R55, c[0x0][0x20c], R0 ;  /* 0x0000830037027a24 */ /* 0x000fe200078e0200 */
[----:B------:R-:W-:Y:S01]  /*cc70*/  SHF.L.U32 R9, R47, 0x3, RZ ;  /* 0x000000032f097819 */ /* 0x000fe200000006ff */
[----:B------:R-:W-:Y:S01]  /*cc80*/  IMAD R8, R51, c[0x0][0x218], RZ ;  /* 0x0000860033087a24 */ /* 0x000fe200078e02ff */
[----:B------:R-:W-:Y:S01]  /*cc90*/  LOP3.LUT R0, R5, 0x1c0, RZ, 0xc0, !PT ;  /* 0x000001c005007812 */ /* 0x000fe200078ec0ff */
[----:B------:R-:W-:Y:S01]  /*cca0*/  UISETP.GE.AND UP0, UPT, UR13, 0x71, UPT ;  /* 0x000000710d00788c */ /* 0x000fe2000bf06270 */
[----:B------:R-:W-:Y:S02]  /*ccb0*/  LEA.HI R5, R52, R10, RZ, 0x1 ;  /* 0x0000000a34057211 */ /* 0x000fe400078f08ff */
[----:B------:R-:W-:Y:S02]  /*ccc0*/  IADD3 R7, R7, R2, RZ ;  /* 0x0000000207077210 */ /* 0x000fe40007ffe0ff */
[----:B------:R-:W-:Y:S02]  /*ccd0*/  LOP3.LUT R9, R0, 0x8, R9, 0xf8, !PT ;  /* 0x0000000800097812 */ /* 0x000fe400078ef809 */
[----:B------:R-:W-:Y:S01]  /*cce0*/  SHF.R.U32.HI R0, RZ, 0x3, R0 ;  /* 0x00000003ff007819 */ /* 0x000fe20000011600 */
[----:B------:R-:W-:Y:S01]  /*ccf0*/  IMAD.WIDE.U32 R6, R54, c[0x0][0x218], R6 ;  /* 0x0000860036067a25 */ /* 0x000fe200078e0006 */
[----:B------:R-:W-:-:S02]  /*cd00*/  LOP3.LUT R5, R5, 0xfffffffe, RZ, 0xc0, !PT ;  /* 0xfffffffe05057812 */ /* 0x000fc400078ec0ff */
[----:B------:R-:W-:Y:S02]  /*cd10*/  LOP3.LUT R9, R9, R0, RZ, 0x3c, !PT ;  /* 0x0000000009097212 */ /* 0x000fe400078e3cff */
[----:B------:R-:W-:Y:S02]  /*cd20*/  SHF.L.U32 R2, R48, 0x6, RZ ;  /* 0x0000000630027819 */ /* 0x000fe400000006ff */
[----:B------:R-:W-:Y:S01]  /*cd30*/  IADD3 R0, R10, -R5, RZ ;  /* 0x800000050a007210 */ /* 0x000fe20007ffe0ff */
[----:B------:R-:W-:Y:S01]  /*cd40*/  IMAD R5, R54, c[0x0][0x21c], R8 ;  /* 0x0000870036057a24 */ /* 0x000fe200078e0208 */
[----:B------:R-:W-:Y:S01]  /*cd50*/  BAR.SYNC.DEFER_BLOCKING 0x0 ;  /* 0x0000000000007b1d */ /* 0x000fe20000010000 */
[----:B------:R-:W-:Y:S02]  /*cd60*/  IADD3 R6, P0, R6, UR26, RZ ;  /* 0x0000001a06067c10 */ /* 0x000fe4000ff1e0ff */
[----:B------:R-:W-:Y:S02]  /*cd70*/  LOP3.LUT R2, R2, 0x1c0, RZ, 0xc0, !PT ;  /* 0x000001c002027812 */ /* 0x000fe400078ec0ff */
[----:B------:R-:W-:-:S02]  /*cd80*/  SHF.L.U32 R8, R0, 0x3, RZ ;  /* 0x0000000300087819 */ /* 0x000fc400000006ff */
[----:B------:R-:W-:Y:S02]  /*cd90*/  LEA R0, R0, R9, 0x9 ;  /* 0x0000000900007211 */ /* 0x000fe400078e48ff */
[----:B------:R-:W-:Y:S02]  /*cda0*/  LOP3.LUT P1, RZ, R56, 0x2, RZ, 0xc0, !PT ;  /* 0x0000000238ff7812 */ /* 0x000fe4000782c0ff */
[----:B------:R-:W-:Y:S02]  /*cdb0*/  IADD3.X R7, R7, UR5, R5, P0, !PT ;  /* 0x0000000507077c10 */ /* 0x000fe400087fe405 */
[----:B------:R-:W-:Y:S02]  /*cdc0*/  LOP3.LUT R8, R2, 0x8, R8, 0xf8, !PT ;  /* 0x0000000802087812 */ /* 0x000fe400078ef808 */
[----:B------:R-:W-:Y:S02]  /*cdd0*/  SHF.R.U32.HI R5, RZ, 0x3, R2 ;  /* 0x00000003ff057819 */ /* 0x000fe40000011602 */
[----:B------:R-:W-:-:S02]  /*cde0*/  LEA R2, P0, R6, c[0x0][0x1f8], 0x1 ;  /* 0x00007e0006027a11 */ /* 0x000fc400078008ff */
[----:B------:R-:W-:Y:S02]  /*cdf0*/  SHF.L.U32 R119, R0, 0x1, RZ ;  /* 0x0000000100777819 */ /* 0x000fe400000006ff */
[----:B------:R-:W-:Y:S01]  /*ce00*/  LOP3.LUT R117, R8, R5, RZ, 0x3c, !PT ;  /* 0x0000000508757212 */ /* 0x000fe200078e3cff */
[----:B------:R-:W1:Y:S01]  /*ce10*/  SHFL.IDX PT, R11, R2, 0x1, 0x181f ;  /* 0x00381f00020b7f89 */ /* 0x000e6200000e0000 */
[----:B------:R-:W-:Y:S02]  /*ce20*/  LEA.HI.X R5, R6, c[0x0][0x1fc], R7, 0x1, P0 ;  /* 0x00007f0006057a11 */ /* 0x000fe400000f0c07 */
[C---:B------:R-:W-:Y:S01]  /*ce30*/  IADD3 R0, R119.reuse, 0x3900, RZ ;  /* 0x0000390077007810 */ /* 0x040fe20007ffe0ff */
[----:B------:R-:W2:Y:S01]  /*ce40*/  SHFL.IDX PT, R12, R2, RZ, 0x181f ;  /* 0x00181fff020c7589 */ /* 0x000ea200000e0000 */
[----:B------:R-:W-:Y:S02]  /*ce50*/  IADD3 R234, R119, 0x3920, RZ ;  /* 0x0000392077ea7810 */ /* 0x000fe40007ffe0ff */
[----:B------:R-:W-:Y:S01]  /*ce60*/  @P1 IADD3 R234, R0, -0x20, RZ ;  /* 0xffffffe000ea1810 */ /* 0x000fe20007ffe0ff */
[----:B------:R-:W3:Y:S01]  /*ce70*/  SHFL.IDX PT, R8, R5, 0x1, 0x181f ;  /* 0x00381f0005087f89 */ /* 0x000ee200000e0000 */
[----:B------:R-:W-:-:S02]  /*ce80*/  SHF.L.U64.HI R241, R242, 0x1, R241 ;  /* 0x00000001f2f17819 */ /* 0x000fc400000102f1 */
[C---:B------:R-:W-:Y:S01]  /*ce90*/  ISETP.GE.AND P0, PT, R242.reuse, c[0x0][0x1d4], PT ;  /* 0x00007500f2007a0c */ /* 0x040fe20003f06270 */
[----:B------:R-:W4:Y:S01]  /*cea0*/  SHFL.IDX PT, R13, R5, RZ, 0x181f ;  /* 0x00181fff050d7589 */ /* 0x000f2200000e0000 */
[----:B------:R-:W-:Y:S02]  /*ceb0*/  SHF.L.U32 R242, R242, 0x1, RZ ;  /* 0x00000001f2f27819 */ /* 0x000fe400000006ff */
[----:B------:R-:W-:Y:S01]  /*cec0*/  SHF.L.U32 R9, R50, 0x6, RZ ;  /* 0x0000000632097819 */ /* 0x000fe200000006ff */
[----:B------:R-:W5:Y:S01]  /*ced0*/  SHFL.IDX PT, R6, R2, 0x3, 0x181f ;  /* 0x00781f0002067f89 */ /* 0x000f6200000e0000 */
[----:B------:R-:W-:Y:S02]  /*cee0*/  ISETP.LT.OR P6, PT, R46, 0x1, P0 ;  /* 0x000000012e00780c */ /* 0x000fe400007c1670 */
[----:B------:R-:W-:Y:S01]  /*cef0*/  LOP3.LUT R116, R9, 0xfffffe00, RZ, 0xc0, !PT ;  /* 0xfffffe0009747812 */ /* 0x000fe200078ec0ff */
[----:B------:R-:W5:Y:S01]  /*cf00*/  SHFL.IDX PT, R0, R2, 0x4, 0x181f ;  /* 0x00981f0002007f89 */ /* 0x000f6200000e0000 */
[----:B------:R-:W-:-:S02]  /*cf10*/  SHF.L.U32 R195, R45, 0x1, RZ ;  /* 0x000000012dc37819 */ /* 0x000fc400000006ff */
[C---:B------:R-:W-:Y:S01]  /*cf20*/  IADD3 R240, R234.reuse, 0x800, RZ ;  /* 0x00000800eaf07810 */ /* 0x040fe20007ffe0ff */
[----:B------:R-:W5:Y:S01]  /*cf30*/  SHFL.IDX PT, R10, R2, 0x2, 0x181f ;  /* 0x00581f00020a7f89 */ /* 0x000f6200000e0000 */
[-C--:B-1----:R-:W-:Y:S02]  /*cf40*/  IADD3 R14, P1, R11, R242.reuse, RZ ;  /* 0x000000f20b0e7210 */ /* 0x082fe40007f3e0ff */
[----:B------:R-:W-:Y:S01]  /*cf50*/  IADD3 R239, R234, 0x1000, RZ ;  /* 0x00001000eaef7810 */ /* 0x000fe20007ffe0ff */
[----:B------:R-:W1:Y:S01]  /*cf60*/  SHFL.IDX PT, R19, R5, 0x3, 0x181f ;  /* 0x00781f0005137f89 */ /* 0x000e6200000e0000 */
[----:B--2---:R-:W-:Y:S02]  /*cf70*/  IADD3 R16, P2, R12, R242, RZ ;  /* 0x000000f20c107210 */ /* 0x004fe40007f5e0ff */
[----:B------:R-:W-:Y:S01]  /*cf80*/  IADD3 R238, R234, 0x1800, RZ ;  /* 0x00001800eaee7810 */ /* 0x000fe20007ffe0ff */
[----:B------:R-:W2:Y:S01]  /*cf90*/  SHFL.IDX PT, R18, R2, 0x5, 0x181f ;  /* 0x00b81f0002127f89 */ /* 0x000ea200000e0000 */
[----:B---3--:R-:W-:-:S02]  /*cfa0*/  IADD3.X R15, R8, R241, RZ, P1, !PT ;  /* 0x000000f1080f7210 */ /* 0x008fc40000ffe4ff */
[C---:B------:R-:W-:Y:S01]  /*cfb0*/  IADD3 R237, R234.reuse, 0x2000, RZ ;  /* 0x00002000eaed7810 */ /* 0x040fe20007ffe0ff */
[----:B------:R-:W3:Y:S01]  /*cfc0*/  SHFL.IDX PT, R7, R5, 0x2, 0x181f ;  /* 0x00581f0005077f89 */ /* 0x000ee200000e0000 */
[----:B----4-:R-:W-:Y:S02]  /*cfd0*/  IADD3.X R17, R13, R241, RZ, P2, !PT ;  /* 0x000000f10d117210 */ /* 0x010fe400017fe4ff */
[----:B------:R-:W-:Y:S01]  /*cfe0*/  IADD3 R236, R234, 0x2800, RZ ;  /* 0x00002800eaec7810 */ /* 0x000fe20007ffe0ff */
[----:B------:R-:W4:Y:S01]  /*cff0*/  SHFL.IDX PT, R20, R5, 0x4, 0x181f ;  /* 0x00981f0005147f89 */ /* 0x000f2200000e0000 */
[-C--:B-----5:R-:W-:Y:S02]  /*d000*/  IADD3 R8, P1, R6, R242.reuse, RZ ;  /* 0x000000f206087210 */ /* 0x0a0fe40007f3e0ff */
[----:B------:R-:W-:Y:S01]  /*d010*/  IADD3 R235, R234, 0x3000, RZ ;  /* 0x00003000eaeb7810 */ /* 0x000fe20007ffe0ff */
[----:B------:R-:W5:Y:S01]  /*d020*/  SHFL.IDX PT, R21, R5, 0x5, 0x181f ;  /* 0x00b81f0005157f89 */ /* 0x000f6200000e0000 */
[----:B------:R-:W-:-:S02]  /*d030*/  IADD3 R6, P2, R0, R242, RZ ;  /* 0x000000f200067210 */ /* 0x000fc40007f5e0ff */
[----:B------:R-:W-:Y:S01]  /*d040*/  LEA R0, R53, R116, 0xa ;  /* 0x0000007435007211 */ /* 0x000fe200078e50ff */
[----:B------:R-:W-:Y:S01]  /*d050*/  LDSM.16.M88.4 R48, [R119+0x3900] ;  /* 0x003900007730783b */ /* 0x000fe20000000200 */
[----:B------:R-:W-:Y:S02]  /*d060*/  IADD3 R12, P4, R10, R242, RZ ;  /* 0x000000f20a0c7210 */ /* 0x000fe40007f9e0ff */
[----:B------:R-:W-:Y:S01]  /*d070*/  IADD3 R0, R117, R0, RZ ;  /* 0x0000000075007210 */ /* 0x000fe20007ffe0ff */
[----:B------:R-:W-:Y:S01]  /*d080*/  SHFL.IDX PT, R2, R2, 0x6, 0x181f ;  /* 0x00d81f0002027f89 */ /* 0x000fe200000e0000 */
[----:B-1----:R-:W-:Y:S02]  /*d090*/  IADD3.X R9, R19, R241, RZ, P1, !PT ;  /* 0x000000f113097210 */ /* 0x002fe40000ffe4ff */
[----:B------:R-:W-:Y:S01]  /*d0a0*/  SHF.L.U32 R230, R0, 0x1, RZ ;  /* 0x0000000100e67819 */ /* 0x000fe200000006ff */
[----:B------:R-:W-:Y:S01]  /*d0b0*/  SHFL.IDX PT, R5, R5, 0x6, 0x181f ;  /* 0x00d81f0005057f89 */ /* 0x000fe200000e0000 */
[----:B--2---:R-:W-:-:S02]  /*d0c0*/  IADD3 R10, P1, R18, R242, RZ ;  /* 0x000000f2120a7210 */ /* 0x004fc40007f3e0ff */
[----:B------:R-:W-:Y:S01]  /*d0d0*/  LEA R233, R3, R230, 0x1 ;  /* 0x000000e603e97211 */ /* 0x000fe200078e08ff */
[----:B------:R-:W1:Y:S01]  /*d0e0*/  LDSM.16.M88.4 R36, [R230+0x7100] ;  /* 0x00710000e624783b */ /* 0x000e620000000200 */
[-C--:B---3--:R-:W-:Y:S02]  /*d0f0*/  IADD3.X R13, R7, R241.reuse, RZ, P4, !PT ;  /* 0x000000f1070d7210 */ /* 0x088fe400027fe4ff */
[----:B------:R-:W-:Y:S01]  /*d100*/  ISETP.LT.OR P4, PT, R46, 0x11, P0 ;  /* 0x000000112e00780c */ /* 0x000fe20000781670 */
[----:B------:R-:W2:Y:S01]  /*d110*/  LDSM.16.M88.4 R32, [R230+0x9100] ;  /* 0x00910000e620783b */ /* 0x000ea20000000200 */
[-C--:B----4-:R-:W-:Y:S02]  /*d120*/  IADD3.X R7, R20, R241.reuse, RZ, P2, !PT ;  /* 0x000000f114077210 */ /* 0x090fe400017fe4ff */
[----:B------:R-:W-:Y:S01]  /*d130*/  ISETP.LT.OR P2, PT, R46, 0x21, P0 ;  /* 0x000000212e00780c */ /* 0x000fe20000741670 */
[----:B------:R-:W-:Y:S01]  /*d140*/  LDSM.16.M88.4 R80, [R119+0x4100] ;  /* 0x004100007750783b */ /* 0x000fe20000000200 */
[----:B-----5:R-:W-:-:S02]  /*d150*/  IADD3.X R11, R21, R241, RZ, P1, !PT ;  /* 0x000000f1150b7210 */ /* 0x020fc40000ffe4ff */
[----:B------:R-:W-:Y:S01]  /*d160*/  ISETP.LT.OR P1, PT, R46, 0x31, P0 ;  /* 0x000000312e00780c */ /* 0x000fe20000721670 */
[----:B------:R-:W-:Y:S01]  /*d170*/  LDSM.16.M88.4 R88, [R119+0x4900] ;  /* 0x004900007758783b */ /* 0x000fe20000000200 */
[----:B------:R-:W-:Y:S02]  /*d180*/  MOV R0, 0x40 ;  /* 0x0000004000007802 */ /* 0x000fe40000000f00 */
[----:B------:R-:W-:Y:S01]  /*d190*/  LEA R231, R4, R230, 0x1 ;  /* 0x000000e604e77211 */ /* 0x000fe200078e08ff */
[----:B------:R-:W-:Y:S03]  /*d1a0*/  LDSM.16.M88.4 R96, [R119+0x5100] ;  /* 0x005100007760783b */ /* 0x000fe60000000200 */
[----:B------:R-:W-:Y:S01]  /*d1b0*/  LEA R232, R3, R231, 0x1 ;  /* 0x000000e703e87211 */ /* 0x000fe200078e08ff */
[----:B------:R-:W-:Y:S04]  /*d1c0*/  LDSM.16.M88.4 R104, [R119+0x5900] ;  /* 0x005900007768783b */ /* 0x000fe80000000200 */
[----:B------:R-:W-:Y:S04]  /*d1d0*/  LDSM.16.M88.4 R112, [R119+0x6100] ;  /* 0x006100007770783b */ /* 0x000fe80000000200 */
[----:B------:R-:W-:Y:S04]  /*d1e0*/  LDSM.16.M88.4 R124, [R119+0x6900] ;  /* 0x00690000777c783b */ /* 0x000fe80000000200 */
[----:B------:R-:W-:Y:S04]  /*d1f0*/  LDSM.16.M88.4 R52, [R234] ;  /* 0x00000000ea34783b */ /* 0x000fe80000000200 */
[----:B------:R-:W-:Y:S04]  /*d200*/  LDSM.16.M88.4 R84, [R234+0x800] ;  /* 0x00080000ea54783b */ /* 0x000fe80000000200 */
[----:B------:R-:W-:Y:S01]  /*d210*/  LDSM.16.M88.4 R92, [R234+0x1000] ;  /* 0x00100000ea5c783b */ /* 0x000fe20000000200 */
[----:B-1----:R-:W-:Y:S03]  /*d220*/  HMMA.16816.F32.BF16 R68, R36, R50, RZ ;  /* 0x000000322444723c */ /* 0x002fe600000418ff */
[----:B------:R-:W-:Y:S04]  /*d230*/  LDSM.16.M88.4 R100, [R234+0x1800] ;  /* 0x00180000ea64783b */ /* 0x000fe80000000200 */
[----:B------:R-:W-:Y:S04]  /*d240*/  LDSM.16.M88.4 R108, [R234+0x2000] ;  /* 0x00200000ea6c783b */ /* 0x000fe80000000200 */
[----:B------:R-:W-:Y:S04]  /*d250*/  LDSM.16.M88.4 R120, [R234+0x2800] ;  /* 0x00280000ea78783b */ /* 0x000fe80000000200 */
[----:B------:R-:W-:Y:S04]  /*d260*/  LDSM.16.M88.4 R128, [R234+0x3000] ;  /* 0x00300000ea80783b */ /* 0x000fe80000000200 */
[----:B------:R-:W-:Y:S04]  /*d270*/  LDSM.16.M88.4 R28, [R233+0x7100] ;  /* 0x00710000e91c783b */ /* 0x000fe80000000200 */
[----:B------:R-:W1:Y:S04]  /*d280*/  LDSM.16.M88.4 R24, [R233+0x9100] ;  /* 0x00910000e918783b */ /* 0x000e680000000200 */
[----:B------:R-:W-:Y:S01]  /*d290*/  @!PT LDS RZ, [RZ] ;  /* 0x00000000fffff984 */ /* 0x000fe20000000800 */
[----:B------:R-:W-:Y:S01]  /*d2a0*/  @!PT LDS RZ, [RZ] ;  /* 0x00000000fffff984 */ /* 0x000fe20000000800 */
[----:B------:R-:W-:Y:S01]  /*d2b0*/  @!PT LDS RZ, [RZ] ;  /* 0x00000000fffff984 */ /* 0x000fe20000000800 */
[----:B------:R3:W-:Y:S01]  /*d2c0*/  LDGSTS.E.BYPASS.LTC128B.128 [R195+0x100], [R16.64], !P6 ;  /* 0x0010000010c37fae */ /* 0x0007e2000f101d56 */
[----:B------:R-:W-:-:S03]  /*d2d0*/  ISETP.LT.OR P6, PT, R46, 0x41, P0 ;  /* 0x000000412e00780c */ /* 0x000fc600007c1670 */
[----:B------:R4:W-:Y:S01]  /*d2e0*/  LDGSTS.E.BYPASS.LTC128B.128 [R195+0x900], [R14.64], !P4 ;  /* 0x009000000ec37fae */ /* 0x0009e2000e101d56 */
[----:B------:R-:W-:Y:S02]  /*d2f0*/  LOP3.LUT P4, RZ, R56, 0x4, RZ, 0xc0, !PT ;  /* 0x0000000438ff7812 */ /* 0x000fe4000788c0ff */
[----:B--2---:R-:W-:Y:S01]  /*d300*/  HMMA.16816.F32.BF16 R56, R32, R48, RZ ;  /* 0x000000302038723c */ /* 0x004fe200000418ff */
[----:B------:R4:W-:Y:S01]  /*d310*/  LDGSTS.E.BYPASS.LTC128B.128 [R195+0x1100], [R12.64], !P2 ;  /* 0x011000000cc37fae */ /* 0x0009e2000d101d56 */
[----:B------:R-:W-:Y:S02]  /*d320*/  ISETP.LT.OR P2, PT, R46, 0x51, P0 ;  /* 0x000000512e00780c */ /* 0x000fe40000741670 */
[----:B------:R-:W-:Y:S01]  /*d330*/  SEL R0, R0, 0xffffffc0, !P4 ;  /* 0xffffffc000007807 */ /* 0x000fe20006000000 */
[----:B------:R2:W-:Y:S01]  /*d340*/  LDGSTS.E.BYPASS.LTC128B.128 [R195+0x1900], [R8.64], !P1 ;  /* 0x0190000008c37fae */ /* 0x0005e2000c901d56 */
[----:B------:R-:W-:Y:S02]  /*d350*/  ISETP.LT.OR P1, PT, R46, 0x61, P0 ;  /* 0x000000612e00780c */ /* 0x000fe40000721670 */
[----:B------:R-:W-:Y:S01]  /*d360*/  IADD3 R229, R119, R0, RZ ;  /* 0x0000000077e57210 */ /* 0x000fe20007ffe0ff */
[----:B------:R5:W-:Y:S01]  /*d370*/  LDGSTS.E.BYPASS.LTC128B.128 [R195+0x2100], [R6.64], !P6 ;  /* 0x0210000006c37fae */ /* 0x000be2000f101d56 */
[----:B------:R-:W-:-:S02]  /*d380*/  IADD3 R228, R0, R234, RZ ;  /* 0x000000ea00e47210 */ /* 0x000fc40007ffe0ff */
[----:B------:R-:W-:Y:S01]  /*d390*/  PLOP3.LUT P6, PT, PT, PT, UP0, 0x80, 0x0 ;  /* 0x000000000000781c */ /* 0x000fe20003fcf008 */
[----:B------:R-:W-:Y:S04]  /*d3a0*/  STL [R1], R195 ;  /* 0x000000c301007387 */ /* 0x000fe80000100800 */
[----:B------:R2:W-:Y:S01]  /*d3b0*/  LDGSTS.E.BYPASS.LTC128B.128 [R195+0x2900], [R10.64], !P2 ;  /* 0x029000000ac37fae */ /* 0x0005e2000d101d56 */
[----:B----4-:R-:W-:Y:S01]  /*d3c0*/  HMMA.16816.F32.BF16 R12, R36, R48, RZ ;  /* 0x00000030240c723c */ /* 0x010fe200000418ff */
[----:B-----5:R-:W-:-:S07]  /*d3d0*/  IADD3 R6, P0, R2, R242, RZ ;  /* 0x000000f202067210 */ /* 0x020fce0007f1e0ff */
[----:B-1----:R-:W-:Y:S01]  /*d3e0*/  HMMA.16816.F32.BF16 R56, R24, R52, R56 ;  /* 0x000000341838723c */ /* 0x002fe20000041838 */
[----:B------:R-:W-:-:S05]  /*d3f0*/  IADD3.X R7, R5, R241, RZ, P0, !PT ;  /* 0x000000f105077210 */ /* 0x000fca00007fe4ff */
[----:B------:R1:W-:Y:S04]  /*d400*/  LDGSTS.E.BYPASS.LTC128B.128 [R195+0x3100], [R6.64], !P1 ;  /* 0x0310000006c37fae */ /* 0x0003e8000c901d56 */
[----:B------:R-:W-:Y:S06]  /*d410*/  LDSM.16.M88.4 R40, [R229+0x3900] ;  /* 0x00390000e528783b */ /* 0x000fec0000000200 */
[----:B------:R-:W-:Y:S01]  /*d420*/  HMMA.16816.F32.BF16 R60, R28, R52, R12 ;  /* 0x000000341c3c723c */ /* 0x000fe2000004180c */
[----:B------:R-:W4:Y:S04]  /*d430*/  LDSM.16.M88.4 R20, [R231+0x7100] ;  /* 0x00710000e714783b */ /* 0x000f280000000200 */
[----:B---3--:R-:W3:Y:S04]  /*d440*/  LDSM.16.M88.4 R16, [R231+0x9100] ;  /* 0x00910000e710783b */ /* 0x008ee80000000200 */
[----:B------:R-:W-:Y:S04]  /*d450*/  LDSM.16.M88.4 R44, [R228] ;  /* 0x00000000e42c783b */ /* 0x000fe80000000200 */
[----:B------:R-:W5:Y:S04]  /*d460*/  LDSM.16.M88.4 R12, [R232+0x7100] ;  /* 0x00710000e80c783b */ /* 0x000f680000000200 */
[----:B--2---:R-:W2:Y:S04]  /*d470*/  LDSM.16.M88.4 R8, [R232+0x9100] ;  /* 0x00910000e808783b */ /* 0x004ea80000000200 */
[----:B------:R-:W0:Y:S03]  /*d480*/  LDGDEPBAR ;  /* 0x00000000000079af */ /* 0x000e260000000000 */
[----:B----4-:R-:W-:Y:S08]  /*d490*/  HMMA.16816.F32.BF16 R64, R20, R40, R60 ;  /* 0x000000281440723c */ /* 0x010ff0000004183c */
[----:B------:R-:W-:Y:S08]  /*d4a0*/  HMMA.16816.F32.BF16 R60, R32, R50, RZ ;  /* 0x00000032203c723c */ /* 0x000ff000000418ff */
[----:B---3--:R-:W-:Y:S08]  /*d4b0*/  HMMA.16816.F32.BF16 R48, R16, R40, R56 ;  /* 0x000000281030723c */ /* 0x008ff00000041838 */
[----:B------:R-:W-:Y:S08]  /*d4c0*/  HMMA.16816.F32.BF16 R56, R28, R54, R68 ;  /* 0x000000361c38723c */ /* 0x000ff00000041844 */
[----:B-----5:R-:W-:Y:S08]  /*d4d0*/  HMMA.16816.F32.BF16 R68, R12, R44, R64 ;  /* 0x0000002c0c44723c */ /* 0x020ff00000041840 */
[----:B------:R-:W-:Y:S08]  /*d4e0*/  HMMA.16816.F32.BF16 R64, R24, R54, R60 ;  /* 0x000000361840723c */ /* 0x000ff0000004183c */
[----:B------:R-:W-:Y:S08]  /*d4f0*/  HMMA.16816.F32.BF16 R60, R36, R80, RZ ;  /* 0x00000050243c723c */ /* 0x000ff000000418ff */
[----:B--2---:R-:W-:Y:S01]  /*d500*/  HMMA.16816.F32.BF16 R76, R8, R44, R48 ;  /* 0x0000002c084c723c */ /* 0x004fe20000041830 */
[----:B------:R-:W2:Y:S01]  /*d510*/  LDSM.16.M88.4 R48, [R229+0x4100] ;  /* 0x00410000e530783b */ /* 0x000ea20000000200 */
        /* <DEDUP_REMOVED lines=10> */
[----:B------:R3:W1:Y:S10]  /*d5c0*/  MUFU.TANH R190, R0 ;  /* 0x0000000000be7308 */ /* 0x0006740000002400 */
[----:B--2---:R-:W-:Y:S08]  /*d5d0*/  HMMA.16816.F32.BF16 R60, R20, R48, R60 ;  /* 0x00000030143c723c */ /* 0x004ff0000004183c */
[----:B------:R-:W-:Y:S01]  /*d5e0*/  HMMA.16816.F32.BF16 R72, R8, R46, R64 ;  /* 0x0000002e0848723c */ /* 0x000fe20000041840 */
[----:B---3--:R-:W-:-:S07]  /*d5f0*/  FMUL.FTZ R0, R71, c[0x0][0x320] ;  /* 0x0000c80047007a20 */ /* 0x008fce0000410000 */
[----:B------:R-:W-:Y:S01]  /*d600*/  HMMA.16816.F32.BF16 R68, R12, R46, R52 ;  /* 0x0000002e0c44723c */ /* 0x000fe20000041834 */
[----:B------:R2:W3:Y:S07]  /*d610*/  MUFU.TANH R189, R0 ;  /* 0x0000000000bd7308 */ /* 0x0004ee0000002400 */
[----:B------:R-:W-:Y:S08]  /*d620*/  HMMA.16816.F32.BF16 R52, R24, R84, R56 ;  /* 0x000000541834723c */ /* 0x000ff00000041838 */
[----:B------:R-:W-:Y:S01]  /*d630*/  HMMA.16816.F32.BF16 R56, R36, R82, RZ ;  /* 0x000000522438723c */ /* 0x000fe200000418ff */
[----:B--2---:R-:W-:-:S04]  /*d640*/  FMUL.FTZ R0, R76, c[0x0][0x320] ;  /* 0x0000c8004c007a20 */ /* 0x004fc80000410000 */
[----:B------:R2:W1:Y:S03]  /*d650*/  MUFU.TANH R188, R0 ;  /* 0x0000000000bc7308 */ /* 0x0004660000002400 */
[----:B------:R-:W-:Y:S08]  /*d660*/  HMMA.16816.F32.BF16 R64, R32, R82, RZ ;  /* 0x000000522040723c */ /* 0x000ff000000418ff */
[----:B------:R-:W-:Y:S01]  /*d670*/  HMMA.16816.F32.BF16 R44, R16, R48, R52 ;  /* 0x00000030102c723c */ /* 0x000fe20000041834 */
[----:B--2---:R-:W-:-:S07]  /*d680*/  FMUL.FTZ R0, R77, c[0x0][0x320] ;  /* 0x0000c8004d007a20 */ /* 0x004fce0000410000 */
[-C--:B------:R-:W-:Y:S01]  /*d690*/  HMMA.16816.F32.BF16 R52, R28, R86.reuse, R56 ;  /* 0x000000561c34723c */ /* 0x080fe20000041838 */
[----:B------:R2:W1:Y:S07]  /*d6a0*/  MUFU.TANH R187, R0 ;  /* 0x0000000000bb7308 */ /* 0x00046e0000002400 */
[----:B------:R-:W-:Y:S08]  /*d6b0*/  HMMA.16816.F32.BF16 R64, R24, R86, R64 ;  /* 0x000000561840723c */ /* 0x000ff00000041840 */
[----:B------:R-:W-:Y:S01]  /*d6c0*/  HMMA.16816.F32.BF16 R56, R32, R88, RZ ;  /* 0x000000582038723c */ /* 0x000fe200000418ff */
[----:B--2---:R-:W-:-:S04]  /*d6d0*/  FMUL.FTZ R0, R78, c[0x0][0x320] ;  /* 0x0000c8004e007a20 */ /* 0x004fc80000410000 */
[----:B------:R2:W1:Y:S03]  /*d6e0*/  MUFU.TANH R183, R0 ;  /* 0x0000000000b77308 */ /* 0x0004660000002400 */
[-C--:B------:R-:W-:Y:S08]  /*d6f0*/  HMMA.16816.F32.BF16 R52, R20, R50.reuse, R52 ;  /* 0x000000321434723c */ /* 0x080ff00000041834 */
[----:B------:R-:W-:Y:S01]  /*d700*/  HMMA.16816.F32.BF16 R64, R16, R50, R64 ;  /* 0x000000321040723c */ /* 0x000fe20000041840 */
[----:B------:R-:W-:Y:S01]  /*d710*/  LDSM.16.M88.4 R48, [R228+0x1000] ;  /* 0x00100000e430783b */ /* 0x000fe20000000200 */
[----:B--2---:R-:W-:-:S06]  /*d720*/  FMUL.FTZ R0, R79, c[0x0][0x320] ;  /* 0x0000c8004f007a20 */ /* 0x004fcc0000410000 */
[----:B-----5:R-:W-:Y:S01]  /*d730*/  HMMA.16816.F32.BF16 R76, R8, R40, R44 ;  /* 0x00000028084c723c */ /* 0x020fe2000004182c */
[----:B------:R-:W2:Y:S01]  /*d740*/  LDSM.16.M88.4 R44, [R229+0x4900] ;  /* 0x00490000e52c783b */ /* 0x000ea20000000200 */
        /* <DEDUP_REMOVED lines=18> */
[----:B--2---:R-:W-:Y:S01]  /*d870*/  HMMA.16816.F32.BF16 R60, R20, R44, R60 ;  /* 0x0000002c143c723c */ /* 0x004fe2000004183c */
[----:B-----5:R-:W-:-:S04]  /*d880*/  FMUL.FTZ R0, R74, c[0x0][0x320] ;  /* 0x0000c8004a007a20 */ /* 0x020fc80000410000 */
[----:B------:R2:W1:Y:S02]  /*d890*/  MUFU.TANH R175, R0 ;  /* 0x0000000000af7308 */ /* 0x0004640000002400 */
[----:B--2---:R-:W-:Y:S02]  /*d8a0*/  FMUL.FTZ R0, R75, c[0x0][0x320] ;  /* 0x0000c8004b007a20 */ /* 0x004fe40000410000 */
[----:B------:R-:W-:Y:S04]  /*d8b0*/  HMMA.16816.F32.BF16 R72, R8, R42, R64 ;  /* 0x0000002a0848723c */ /* 0x000fe80000041840 */
[----:B------:R2:W1:Y:S04]  /*d8c0*/  MUFU.TANH R176, R0 ;  /* 0x0000000000b07308 */ /* 0x0004680000002400 */
[----:B------:R-:W-:Y:S01]  /*d8d0*/  HMMA.16816.F32.BF16 R64, R32, R90, RZ ;  /* 0x0000005a2040723c */ /* 0x000fe200000418ff */
[----:B--2---:R-:W-:-:S04]  /*d8e0*/  FMUL.FTZ R0, R68, c[0x0][0x320] ;  /* 0x0000c80044007a20 */ /* 0x004fc80000410000 */
[----:B------:R2:W1:Y:S11]  /*d8f0*/  MUFU.TANH R178, R0 ;  /* 0x0000000000b27308 */ /* 0x0004760000002400 */
[----:B------:R-:W-:Y:S08]  /*d900*/  @!UPT UIADD3 URZ, URZ, URZ, URZ ;  /* 0x0000003f3f3ff290 */ /* 0x000ff0000fffe03f */
[----:B------:R-:W-:Y:S01]  /*d910*/  HMMA.16816.F32.BF16 R64, R24, R94, R64 ;  /* 0x0000005e1840723c */ /* 0x000fe20000041840 */
[----:B--2---:R-:W-:-:S04]  /*d920*/  FMUL.FTZ R0, R69, c[0x0][0x320] ;  /* 0x0000c80045007a20 */ /* 0x004fc80000410000 */
[----:B------:R2:W1:Y:S11]  /*d930*/  MUFU.TANH R177, R0 ;  /* 0x0000000000b17308 */ /* 0x0004760000002400 */
[----:B------:R-:W-:Y:S08]  /*d940*/  @!UPT UIADD3 URZ, URZ, URZ, URZ ;  /* 0x0000003f3f3ff290 */ /* 0x000ff0000fffe03f */
[----:B------:R-:W-:Y:S01]  /*d950*/  HMMA.16816.F32.BF16 R64, R16, R46, R64 ;  /* 0x0000002e1040723c */ /* 0x000fe20000041840 */
[----:B--2---:R-:W-:-:S04]  /*d960*/  FMUL.FTZ R0, R70, c[0x0][0x320] ;  /* 0x0000c80046007a20 */ /* 0x004fc80000410000 */
[----:B------:R2:W1:Y:S02]  /*d970*/  MUFU.TANH R174, R0 ;  /* 0x0000000000ae7308 */ /* 0x0004640000002400 */
[----:B--2---:R-:W-:Y:S02]  /*d980*/  FMUL.FTZ R0, R71, c[0x0][0x320] ;  /* 0x0000c80047007a20 */ /* 0x004fe40000410000 */
[----:B------:R-:W-:Y:S04]  /*d990*/  HMMA.16816.F32.BF16 R68, R12, R42, R52 ;  /* 0x0000002a0c44723c */ /* 0x000fe80000041834 */
[----:B------:R2:W1:Y:S04]  /*d9a0*/  MUFU.TANH R173, R0 ;  /* 0x0000000000ad7308 */ /* 0x0004680000002400 */
[----:B------:R-:W-:Y:S08]  /*d9b0*/  HMMA.16816.F32.BF16 R52, R24, R92, R56 ;  /* 0x0000005c1834723c */ /* 0x000ff00000041838 */
[----:B------:R-:W-:Y:S01]  /*d9c0*/  HMMA.16816.F32.BF16 R56, R36, R90, RZ ;  /* 0x0000005a2438723c */ /* 0x000fe200000418ff */
[----:B--2---:R-:W-:-:S04]  /*d9d0*/  FMUL.FTZ R0, R76, c[0x0][0x320] ;  /* 0x0000c8004c007a20 */ /* 0x004fc80000410000 */
[----:B------:R2:W1:Y:S11]  /*d9e0*/  MUFU.TANH R172, R0 ;  /* 0x0000000000ac7308 */ /* 0x0004760000002400 */
[----:B------:R-:W-:Y:S01]  /*d9f0*/  HMMA.16816.F32.BF16 R40, R16, R44, R52 ;  /* 0x0000002c1028723c */ /* 0x000fe20000041834 */
[----:B--2---:R-:W-:-:S07]  /*da00*/  FMUL.FTZ R0, R77, c[0x0][0x320] ;  /* 0x0000c8004d007a20 */ /* 0x004fce0000410000 */
[----:B------:R-:W-:Y:S01]  /*da10*/  HMMA.16816.F32.BF16 R52, R28, R94, R56 ;  /* 0x0000005e1c34723c */ /* 0x000fe20000041838 */
[----:B------:R2:W1:Y:S07]  /*da20*/  MUFU.TANH R171, R0 ;  /* 0x0000000000ab7308 */ /* 0x00046e0000002400 */
[----:B------:R-:W-:Y:S01]  /*da30*/  HMMA.16816.F32.BF16 R56, R32, R96, RZ ;  /* 0x000000602038723c */ /* 0x000fe200000418ff */
[----:B--2---:R-:W-:-:S04]  /*da40*/  FMUL.FTZ R0, R78, c[0x0][0x320] ;  /* 0x0000c8004e007a20 */ /* 0x004fc80000410000 */
[----:B------:R2:W1:Y:S02]  /*da50*/  MUFU.TANH R93, R0 ;  /* 0x00000000005d7308 */ /* 0x0004640000002400 */
[----:B--2---:R-:W-:Y:S02]  /*da60*/  FMUL.FTZ R0, R79, c[0x0][0x320] ;  /* 0x0000c8004f007a20 */ /* 0x004fe40000410000 */
[----:B------:R-:W-:Y:S04]  /*da70*/  HMMA.16816.F32.BF16 R76, R8, R48, R40 ;  /* 0x00000030084c723c */ /* 0x000fe80000041828 */
[----:B------:R2:W1:Y:S04]  /*da80*/  MUFU.TANH R168, R0 ;  /* 0x0000000000a87308 */ /* 0x0004680000002400 */
[----:B------:R-:W-:Y:S01]  /*da90*/  HMMA.16816.F32.BF16 R40, R20, R46, R52 ;  /* 0x0000002e1428723c */ /* 0x000fe20000041834 */
[----:B------:R-:W5:Y:S07]  /*daa0*/  LDSM.16.M88.4 R52, [R229+0x5100] ;  /* 0x00510000e534783b */ /* 0x000f6e0000000200 */
[----:B------:R-:W-:Y:S01]  /*dab0*/  HMMA.16816.F32.BF16 R44, R24, R100, R56 ;  /* 0x00000064182c723c */ /* 0x000fe20000041838 */
[----:B--2---:R-:W-:-:S04]  /*dac0*/  FMUL.FTZ R0, R68, c[0x0][0x320] ;  /* 0x0000c80044007a20 */ /* 0x004fc80000410000 */
[----:B------:R2:W1:Y:S02]  /*dad0*/  MUFU.TANH R170, R0 ;  /* 0x0000000000aa7308 */ /* 0x0004640000002400 */
[----:B--2---:R-:W-:-:S06]  /*dae0*/  FMUL.FTZ R0, R69, c[0x0][0x320] ;  /* 0x0000c80045007a20 */ /* 0x004fcc0000410000 */
[----:B------:R2:W1:Y:S11]  /*daf0*/  MUFU.TANH R169, R0 ;  /* 0x0000000000a97308 */ /* 0x0004760000002400 */
[----:B-----5:R-:W-:Y:S01]  /*db00*/  HMMA.16816.F32.BF16 R44, R16, R52, R44 ;  /* 0x00000034102c723c */ /* 0x020fe2000004182c */
[----:B--2---:R-:W-:-:S04]  /*db10*/  FMUL.FTZ R0, R70, c[0x0][0x320] ;  /* 0x0000c80046007a20 */ /* 0x004fc80000410000 */
        /* <DEDUP_REMOVED lines=14> */
[----:B------:R2:W1:Y:S03]  /*dc00*/  MUFU.TANH R92, R0 ;  /* 0x00000000005c7308 */ /* 0x0004660000002400 */
[----:B------:R-:W-:Y:S01]  /*dc10*/  HMMA.16816.F32.BF16 R60, R32, R98, RZ ;  /* 0x00000062203c723c */ /* 0x000fe200000418ff */
[----:B--2---:R-:W-:-:S07]  /*dc20*/  FMUL.FTZ R0, R75, c[0x0][0x320] ;  /* 0x0000c8004b007a20 */ /* 0x004fce0000410000 */
[----:B------:R-:W-:Y:S01]  /*dc30*/  HMMA.16816.F32.BF16 R72, R8, R50, R64 ;  /* 0x000000320848723c */ /* 0x000fe20000041840 */
[----:B------:R2:W1:Y:S11]  /*dc40*/  MUFU.TANH R118, R0 ;  /* 0x0000000000767308 */ /* 0x0004760000002400 */
[----:B------:R-:W-:Y:S04]  /*dc50*/  @!UPT UIADD3 URZ, URZ, URZ, URZ ;  /* 0x0000003f3f3ff290 */ /* 0x000fe8000fffe03f */
[----:B------:R-:W-:Y:S08]  /*dc60*/  HMMA.16816.F32.BF16 R64, R24, R102, R60 ;  /* 0x000000661840723c */ /* 0x000ff0000004183c */
[----:B------:R-:W-:Y:S01]  /*dc70*/  HMMA.16816.F32.BF16 R60, R36, R104, RZ ;  /* 0x00000068243c723c */ /* 0x000fe200000418ff */
[----:B--2---:R-:W-:-:S04]  /*dc80*/  FMUL.FTZ R0, R68, c[0x0][0x320] ;  /* 0x0000c80044007a20 */ /* 0x004fc80000410000 */
[----:B------:R2:W1:Y:S11]  /*dc90*/  MUFU.TANH R161, R0 ;  /* 0x0000000000a17308 */ /* 0x0004760000002400 */
[----:B------:R-:W-:Y:S01]  /*dca0*/  HMMA.16816.F32.BF16 R64, R16, R54, R64 ;  /* 0x000000361040723c */ /* 0x000fe20000041840 */
[----:B--2---:R-:W-:-:S07]  /*dcb0*/  FMUL.FTZ R0, R69, c[0x0][0x320] ;  /* 0x0000c80045007a20 */ /* 0x004fce0000410000 */
[----:B------:R-:W-:Y:S01]  /*dcc0*/  HMMA.16816.F32.BF16 R60, R28, R108, R60 ;  /* 0x0000006c1c3c723c */ /* 0x000fe2000004183c */
[----:B------:R2:W1:Y:S02]  /*dcd0*/  MUFU.TANH R158, R0 ;  /* 0x00000000009e7308 */ /* 0x0004640000002400 */
[----:B--2---:R-:W-:-:S06]  /*dce0*/  FMUL.FTZ R0, R70, c[0x0][0x320] ;  /* 0x0000c80046007a20 */ /* 0x004fcc0000410000 */
[----:B------:R2:W1:Y:S02]  /*dcf0*/  MUFU.TANH R157, R0 ;  /* 0x00000000009d7308 */ /* 0x0004640000002400 */
[----:B--2---:R-:W-:Y:S02]  /*dd00*/  FMUL.FTZ R0, R71, c[0x0][0x320] ;  /* 0x0000c80047007a20 */ /* 0x004fe40000410000 */
[----:B------:R-:W-:Y:S01]  /*dd10*/  HMMA.16816.F32.BF16 R68, R12, R50, R40 ;  /* 0x000000320c44723c */ /* 0x000fe20000041828 */
[----:B------:R-:W2:Y:S03]  /*dd20*/  LDSM.16.M88.4 R40, [R228+0x1800] ;  /* 0x00180000e428783b */ /* 0x000ea60000000200 */
        /* <DEDUP_REMOVED lines=13> */
[----:B--2---:R-:W-:Y:S01]  /*de00*/  HMMA.16816.F32.BF16 R76, R8, R40, R44 ;  /* 0x00000028084c723c */ /* 0x004fe2000004182c */
[----:B------:R-:W2:Y:S03]  /*de10*/  LDSM.16.M88.4 R44, [R229+0x5900] ;  /* 0x00590000e52c783b */ /* 0x000ea60000000200 */
[----:B------:R5:W1:Y:S02]  /*de20*/  MUFU.TANH R134, R0 ;  /* 0x0000000000867308 */ /* 0x000a640000002400 */
[----:B-----5:R-:W-:-:S06]  /*de30*/  FMUL.FTZ R0, R68, c[0x0][0x320] ;  /* 0x0000c80044007a20 */ /* 0x020fcc0000410000 */
[----:B------:R5:W1:Y:S02]  /*de40*/  MUFU.TANH R153, R0 ;  /* 0x0000000000997308 */ /* 0x000a640000002400 */
[----:B-----5:R-:W-:Y:S01]  /*de50*/  FMUL.FTZ R0, R69, c[0x0][0x320] ;  /* 0x0000c80045007a20 */ /* 0x020fe20000410000 */
[----:B--2---:R-:W-:Y:S05]  /*de60*/  HMMA.16816.F32.BF16 R60, R20, R44, R60 ;  /* 0x0000002c143c723c */ /* 0x004fea000004183c */
[----:B------:R2:W1:Y:S02]  /*de70*/  MUFU.TANH R139, R0 ;  /* 0x00000000008b7308 */ /* 0x0004640000002400 */
[----:B--2---:R-:W-:-:S06]  /*de80*/  FMUL.FTZ R0, R70, c[0x0][0x320] ;  /* 0x0000c80046007a20 */ /* 0x004fcc0000410000 */
        /* <DEDUP_REMOVED lines=9> */
[----:B--2---:R-:W-:-:S07]  /*df20*/  FMUL.FTZ R0, R73, c[0x0][0x320] ;  /* 0x0000c80049007a20 */ /* 0x004fce0000410000 */
[----:B------:R-:W-:Y:S01]  /*df30*/  HMMA.16816.F32.BF16 R56, R36, R106, RZ ;  /* 0x0000006a2438723c */ /* 0x000fe200000418ff */
        /* <DEDUP_REMOVED lines=18> */
[----:B------:R-:W-:Y:S01]  /*e060*/  HMMA.16816.F32.BF16 R68, R12, R42, R48 ;  /* 0x0000002a0c44723c */ /* 0x000fe20000041830 */
[----:B------:R-:W2:Y:S03]  /*e070*/  LDSM.16.M88.4 R48, [R228+0x2000] ;  /* 0x00200000e430783b */ /* 0x000ea60000000200 */
        /* <DEDUP_REMOVED lines=11> */
[----:B--2---:R-:W-:Y:S04]  /*e130*/  HMMA.16816.F32.BF16 R76, R8, R48, R40 ;  /* 0x00000030084c723c */ /* 0x004fe80000041828 */
        /* <DEDUP_REMOVED lines=33> */
[----:B------:R2:W1:Y:S02]  /*e350*/  MUFU.TANH R156, R0 ;  /* 0x00000000009c7308 */ /* 0x0004640000002400 */
[----:B--2---:R-:W-:Y:S11]  /*e360*/  FMUL.FTZ R0, R69, c[0x0][0x320] ;  /* 0x0000c80045007a20 */ /* 0x004ff60000410000 */
[----:B------:R-:W-:Y:S06]  /*e370*/  @!UPT UIADD3 URZ, URZ, URZ, URZ ;  /* 0x0000003f3f3ff290 */ /* 0x000fec000fffe03f */
        /* <DEDUP_REMOVED lines=22> */
[C---:B--2---:R-:W-:Y:S01]  /*e4e0*/  HMMA.16816.F32.BF16 R76, R8.reuse, R40, R44 ;  /* 0x00000028084c723c */ /* 0x044fe2000004182c */
[----:B------:R-:W2:Y:S01]  /*e4f0*/  LDSM.16.M88.4 R44, [R229+0x6900] ;  /* 0x00690000e52c783b */ /* 0x000ea20000000200 */
        /* <DEDUP_REMOVED lines=32> */
[----:B------:R5:W1:Y:S11]  /*e700*/  MUFU.TANH R85, R0 ;  /* 0x0000000000557308 */ /* 0x000a760000002400 */
[----:B------:R-:W-:Y:S08]  /*e710*/  @!UPT UIADD3 URZ, URZ, URZ, URZ ;  /* 0x0000003f3f3ff290 */ /* 0x000ff0000fffe03f */
[----:B--2---:R-:W-:Y:S01]  /*e720*/  HMMA.16816.F32.BF16 R32, R16, R44, R56 ;  /* 0x0000002c1020723c */ /* 0x004fe20000041838 */
[----:B-----5:R-:W-:-:S07]  /*e730*/  FMUL.FTZ R0, R74, c[0x0][0x320] ;  /* 0x0000c8004a007a20 */ /* 0x020fce0000410000 */
[----:B------:R-:W-:Y:S01]  /*e740*/  HMMA.16816.F32.BF16 R16, R16, R46, R36 ;  /* 0x0000002e1010723c */ /* 0x000fe20000041824 */
[----:B------:R2:W1:Y:S02]  /*e750*/  MUFU.TANH R84, R0 ;  /* 0x0000000000547308 */ /* 0x0004640000002400 */
[----:B--2---:R-:W-:-:S06]  /*e760*/  FMUL.FTZ R0, R75, c[0x0][0x320] ;  /* 0x0000c8004b007a20 */ /* 0x004fcc0000410000 */
[----:B------:R2:W1:Y:S02]  /*e770*/  MUFU.TANH R83, R0 ;  /* 0x0000000000537308 */ /* 0x0004640000002400 */
[----:B--2---:R-:W-:-:S06]  /*e780*/  FMUL.FTZ R0, R68, c[0x0][0x320] ;  /* 0x0000c80044007a20 */ /* 0x004fcc0000410000 */
[----:B------:R2:W1:Y:S02]  /*e790*/  MUFU.TANH R82, R0 ;  /* 0x0000000000527308 */ /* 0x0004640000002400 */
[----:B--2---:R-:W-:-:S06]  /*e7a0*/  FMUL.FTZ R0, R69, c[0x0][0x320] ;  /* 0x0000c80045007a20 */ /* 0x004fcc0000410000 */
[----:B------:R2:W1:Y:S02]  /*e7b0*/  MUFU.TANH R81, R0 ;  /* 0x0000000000517308 */ /* 0x0004640000002400 */
[----:B--2---:R-:W-:-:S06]  /*e7c0*/  FMUL.FTZ R0, R70, c[0x0][0x320] ;  /* 0x0000c80046007a20 */ /* 0x004fcc0000410000 */
[----:B------:R2:W1:Y:S02]  /*e7d0*/  MUFU.TANH R80, R0 ;  /* 0x0000000000507308 */ /* 0x0004640000002400 */
[----:B--2---:R-:W-:Y:S02]  /*e7e0*/  FMUL.FTZ R0, R71, c[0x0][0x320] ;  /* 0x0000c80047007a20 */ /* 0x004fe40000410000 */
[----:B------:R-:W-:Y:S01]  /*e7f0*/  HMMA.16816.F32.BF16 R68, R12, R42, R48 ;  /* 0x0000002a0c44723c */ /* 0x000fe20000041830 */
[----:B------:R-:W2:Y:S03]  /*e800*/  LDSM.16.M88.4 R48, [R228+0x3000] ;  /* 0x00300000e430783b */ /* 0x000ea60000000200 */
        /* <DEDUP_REMOVED lines=10> */
[----:B------:R-:W1:Y:S01]  /*e8b0*/  MUFU.TANH R62, R68 ;  /* 0x00000044003e7308 */ /* 0x000e620000002400 */
[----:B-----5:R-:W-:-:S07]  /*e8c0*/  FMUL.FTZ R0, R67, c[0x0][0x320] ;  /* 0x0000c80043007a20 */ /* 0x020fce0000410000 */
[----:B------:R-:W1:Y:S01]  /*e8d0*/  MUFU.TANH R61, R69 ;  /* 0x00000045003d7308 */ /* 0x000e620000002400 */
[-C--:B--2---:R-:W-:Y:S07]  /*e8e0*/  HMMA.16816.F32.BF16 R40, R12, R48.reuse, R40 ;  /* 0x000000300c28723c */ /* 0x084fee0000041828 */
[----:B------:R-:W2:Y:S01]  /*e8f0*/  MUFU.TANH R60, R70 ;  /* 0x00000046003c7308 */ /* 0x000ea20000002400 */
        /* <DEDUP_REMOVED lines=10> */
[----:B------:R-:W-:Y:S01]  /*e9a0*/  FMUL.FTZ R24, R24, c[0x0][0x320] ;  /* 0x0000c80018187a20 */ /* 0x000fe20000410000 */
[----:B------:R-:W-:Y:S01]  /*e9b0*/  P2R R19, PR, RZ, 0x40 ;  /* 0x00000040ff137803 */ /* 0x000fe20000000000 */
        /* <DEDUP_REMOVED lines=14> */
[----:B------:R1:W1:Y:S08]  /*eaa0*/  MUFU.TANH R48, R41 ;  /* 0x0000002900307308 */ /* 0x0002700000002400 */
[----:B------:R-:W1:Y:S08]  /*eab0*/  MUFU.TANH R43, R43 ;  /* 0x0000002b002b7308 */ /* 0x000e700000002400 */
[----:B------:R-:W1:Y:S08]  /*eac0*/  MUFU.TANH R24, R24 ;  /* 0x0000001800187308 */ /* 0x000e700000002400 */
        /* <DEDUP_REMOVED lines=12> */
[----:B--234-:R-:W-:Y:S01]  /*eb90*/  IMAD.U32 R2, RZ, RZ, UR17 ;  /* 0x00000011ff027e24 */ /* 0x01cfe2000f8e00ff */
[----:B------:R-:W-:Y:S01]  /*eba0*/  ISETP.NE.AND P6, PT, R197, 0x1, PT ;  /* 0x00000001c500780c */ /* 0x000fe20003fc5270 */
[----:B-1----:R-:W-:-:S03]  /*ebb0*/  IMAD.MOV.U32 R9, RZ, RZ, RZ ;  /* 0x000000ffff097224 */ /* 0x002fc600078e00ff */
[----:B------:R-:W-:-:S04]  /*ebc0*/  IADD3 R2, R196, UR6, R2 ;  /* 0x00000006c4027c10 */ /* 0x000fc8000fffe002 */
[----:B------:R-:W-:-:S05]  /*ebd0*/  IADD3 R5, R2, -0x70, RZ ;  /* 0xffffff9002057810 */ /* 0x000fca0007ffe0ff */
[----:B------:R-:W-:-:S04]  /*ebe0*/  @P6 IMAD.HI.U32 R6, R5, c[0x0][0x2bc], RZ ;  /* 0x0000af0005066a27 */ /* 0x000fc800078e00ff */
[----:B------:R-:W-:Y:S01]  /*ebf0*/  IMAD.MOV.U32 R2, RZ, RZ, R5 ;  /* 0x000000ffff027224 */ /* 0x000fe200078e0005 */
[----:B------:R-:W-:-:S04]  /*ec00*/  @P6 SHF.R.U32.HI R2, RZ, c[0x0][0x2c0], R6 ;  /* 0x0000b000ff026a19 */ /* 0x000fc80000011606 */
[----:B------:R-:W-:-:S04]  /*ec10*/  @!P5 IADD3 R7, P0, R2, UR8, RZ ;  /* 0x000000080207dc10 */ /* 0x000fc8000ff1e0ff */
[----:B------:R-:W-:Y:S02]  /*ec20*/  @!P5 LEA.HI.X.SX32 R8, R2, UR7, 0x1, P0 ;  /* 0x000000070208dc11 */ /* 0x000fe400080f0eff */
        /* <DEDUP_REMOVED lines=12> */
[----:B------:R-:W-:Y:S01]  /*ecf0*/  IMAD.WIDE.U32 R6, R9, c[0x0][0x1f0], R6 ;  /* 0x00007c0009067a25 */ /* 0x000fe200078e0006 */
[----:B------:R-:W-:Y:S03]  /*ed00*/  STL [R1+0x8], R9 ;  /* 0x0000080901007387 */ /* 0x000fe60000100800 */
        /* <DEDUP_REMOVED lines=18> */
[----:B---3--:R-:W-:-:S03]  /*ee30*/  IMAD.X R9, R9, 0x1, R241, P1 ;  /* 0x0000000109097824 */ /* 0x008fc600008e06f1 */
[----:B------:R-:W-:Y:S01]  /*ee40*/  SHFL.IDX PT, R18, R2, 0x3, 0x181f ;  /* 0x00781f0002127f89 */ /* 0x000fe200000e0000 */
[----:B----4-:R-:W-:Y:S01]  /*ee50*/  IMAD.X R7, R7, 0x1, R241, P0 ;  /* 0x0000000107077824 */ /* 0x010fe200000e06f1 */
[-C--:B------:R-:W-:Y:S02]  /*ee60*/  IADD3 R14, P0, R14, R242.reuse, RZ ;  /* 0x000000f20e0e7210 */ /* 0x080fe40007f1e0ff */
[----:B------:R-:W2:Y:S01]  /*ee70*/  SHFL.IDX PT, R17, R2, 0x4, 0x181f ;  /* 0x00981f0002117f89 */ /* 0x000ea200000e0000 */
[----:B-----5:R-:W-:-:S03]  /*ee80*/  IADD3 R12, P4, R12, R242, RZ ;  /* 0x000000f20c0c7210 */ /* 0x020fc60007f9e0ff */
[----:B------:R-:W3:Y:S01]  /*ee90*/  SHFL.IDX PT, R16, R2, 0x5, 0x181f ;  /* 0x00b81f0002107f89 */ /* 0x000ee200000e0000 */
[----:B------:R-:W-:-:S03]  /*eea0*/  IADD3 R10, P2, R10, R242, RZ ;  /* 0x000000f20a0a7210 */ /* 0x000fc60007f5e0ff */
[----:B------:R-:W4:Y:S01]  /*eeb0*/  SHFL.IDX PT, R2, R2, 0x6, 0x181f ;  /* 0x00d81f0002027f89 */ /* 0x000f2200000e0000 */
[----:B-1----:R-:W-:-:S03]  /*eec0*/  IMAD.X R15, R11, 0x1, R241, P0 ;  /* 0x000000010b0f7824 */ /* 0x002fc600000e06f1 */
        /* <DEDUP_REMOVED lines=13> */
.L_x_132:
        /* <DEDUP_REMOVED lines=13> */
[C---:B------:R-:W-:Y:S02]  /*f070*/  ISETP.GT.AND P0, PT, R2.reuse, RZ, PT ;  /* 0x000000ff0200720c */ /* 0x040fe40003f04270 */
[C---:B------:R-:W-:Y:S02]  /*f080*/  ISETP.GT.AND P1, PT, R2.reuse, 0x1, PT ;  /* 0x000000010200780c */ /* 0x040fe40003f24270 */
[----:B------:R-:W-:Y:S02]  /*f090*/  ISETP.GT.AND P2, PT, R2, 0x8, PT ;  /* 0x000000080200780c */ /* 0x000fe40003f44270 */
[----:B------:R-:W-:Y:S02]  /*f0a0*/  FSEL R10, R192, -INF , P0 ;  /* 0xff800000c00a7808 */ /* 0x000fe40000000000 */
[----:B------:R-:W-:Y:S02]  /*f0b0*/  FSEL R29, R191, -INF , P1 ;  /* 0xff800000bf1d7808 */ /* 0x000fe40000800000 */
[----:B------:R-:W-:-:S02]  /*f0c0*/  FSEL R16, R183, -INF , P0 ;  /* 0xff800000b7107808 */ /* 0x000fc40000000000 */
[----:B------:R-:W-:Y:S02]  /*f0d0*/  FSEL R12, R188, -INF , P0 ;  /* 0xff800000bc0c7808 */ /* 0x000fe40000000000 */
[----:B------:R-:W-:Y:S02]  /*f0e0*/  FSEL R32, R190, -INF , P0 ;  /* 0xff800000be207808 */ /* 0x000fe40000000000 */
[----:B------:R-:W-:Y:S02]  /*f0f0*/  ISETP.GT.AND P0, PT, R2, 0x9, PT ;  /* 0x000000090200780c */ /* 0x000fe40003f04270 */
[----:B------:R-:W-:Y:S02]  /*f100*/  FSEL R13, R187, -INF , P1 ;  /* 0xff800000bb0d7808 */ /* 0x000fe40000800000 */
[----:B------:R-:W-:Y:S02]  /*f110*/  FSEL R30, R186, -INF , P2 ;  /* 0xff800000ba1e7808 */ /* 0x000fe40001000000 */
[----:B------:R-:W-:-:S02]  /*f120*/  FMNMX.FTZ R5, R10, R29, !PT ;  /* 0x0000001d0a057209 */ /* 0x000fc40007810000 */
[----:B------:R-:W-:Y:S02]  /*f130*/  FSEL R17, R184, -INF , P1 ;  /* 0xff800000b8117808 */ /* 0x000fe40000800000 */
[----:B------:R-:W-:Y:S02]  /*f140*/  FSEL R33, R189, -INF , P1 ;  /* 0xff800000bd217808 */ /* 0x000fe40000800000 */
[----:B------:R-:W-:Y:S02]  /*f150*/  ISETP.GT.AND P1, PT, R2, 0x10, PT ;  /* 0x000000100200780c */ /* 0x000fe40003f24270 */
[----:B------:R-:W-:Y:S02]  /*f160*/  FSEL R14, R180, -INF , P2 ;  /* 0xff800000b40e7808 */ /* 0x000fe40001000000 */
[----:B------:R-:W-:Y:S02]  /*f170*/  FSEL R31, R185, -INF , P0 ;  /* 0xff800000b91f7808 */ /* 0x000fe40000000000 */
[----:B------:R-:W-:-:S02]  /*f180*/  FMNMX.FTZ R6, R12, R13, !PT ;  /* 0x0000000d0c067209 */ /* 0x000fc40007810000 */
[----:B------:R-:W-:Y:S02]  /*f190*/  FMNMX.FTZ R5, R30, R5, !PT ;  /* 0x000000051e057209 */ /* 0x000fe40007810000 */
[----:B------:R-:W-:Y:S02]  /*f1a0*/  FSEL R18, R175, -INF , P2 ;  /* 0xff800000af127808 */ /* 0x000fe40001000000 */
[----:B------:R-:W-:Y:S02]  /*f1b0*/  FSEL R34, R182, -INF , P2 ;  /* 0xff800000b6227808 */ /* 0x000fe40001000000 */
[----:B------:R-:W-:Y:S02]  /*f1c0*/  FSEL R70, R93, -INF , P1 ;  /* 0xff8000005d467808 */ /* 0x000fe40000800000 */
[----:B------:R-:W-:Y:S02]  /*f1d0*/  ISETP.GT.AND P2, PT, R2, 0x11, PT ;  /* 0x000000110200780c */ /* 0x000fe40003f44270 */
[----:B------:R-:W-:-:S02]  /*f1e0*/  FSEL R15, R179, -INF , P0 ;  /* 0xff800000b30f7808 */ /* 0x000fc40000000000 */
[----:B------:R-:W-:Y:S02]  /*f1f0*/  FSEL R93, R178, -INF , P1 ;  /* 0xff800000b25d7808 */ /* 0x000fe40000800000 */
[----:B------:R-:W-:Y:S02]  /*f200*/  FMNMX.FTZ R6, R14, R6, !PT ;  /* 0x000000060e067209 */ /* 0x000fe40007810000 */
[----:B------:R-:W-:Y:S02]  /*f210*/  FMNMX.FTZ R5, R31, R5, !PT ;  /* 0x000000051f057209 */ /* 0x000fe40007810000 */
[----:B------:R-:W-:Y:S02]  /*f220*/  FSEL R28, R176, -INF , P0 ;  /* 0xff800000b01c7808 */ /* 0x000fe40000000000 */
[----:B------:R-:W-:Y:S02]  /*f230*/  FSEL R35, R181, -INF , P0 ;  /* 0xff800000b5237808 */ /* 0x000fe40000000000 */
[----:B------:R-:W-:-:S02]  /*f240*/  ISETP.GT.AND P0, PT, R2, 0x18, PT ;  /* 0x000000180200780c */ /* 0x000fc40003f04270 */
[----:B------:R-:W-:Y:S02]  /*f250*/  FSEL R40, R172, -INF , P1 ;  /* 0xff800000ac287808 */ /* 0x000fe40000800000 */
[----:B------:R-:W-:Y:S02]  /*f260*/  FSEL R94, R177, -INF , P2 ;  /* 0xff800000b15e7808 */ /* 0x000fe40001000000 */
[----:B------:R-:W-:Y:S02]  /*f270*/  FMNMX.FTZ R6, R15, R6, !PT ;  /* 0x000000060f067209 */ /* 0x000fe40007810000 */
[----:B------:R-:W-:Y:S02]  /*f280*/  FMNMX.FTZ R5, R93, R5, !PT ;  /* 0x000000055d057209 */ /* 0x000fe40007810000 */
[----:B------:R-:W-:Y:S02]  /*f290*/  FSEL R97, R174, -INF , P1 ;  /* 0xff800000ae617808 */ /* 0x000fe40000800000 */
[----:B------:R-:W-:-:S02]  /*f2a0*/  ISETP.GT.AND P1, PT, R2, 0x19, PT ;  /* 0x000000190200780c */ /* 0x000fc40003f24270 */
[----:B------:R-:W-:Y:S02]  /*f2b0*/  FSEL R41, R171, -INF , P2 ;  /* 0xff800000ab297808 */ /* 0x000fe40001000000 */
[----:B------:R-:W-:Y:S02]  /*f2c0*/  FSEL R95, R170, -INF , P0 ;  /* 0xff800000aa5f7808 */ /* 0x000fe40000000000 */
[----:B------:R-:W-:Y:S02]  /*f2d0*/  FMNMX.FTZ R6, R40, R6, !PT ;  /* 0x0000000628067209 */ /* 0x000fe40007810000 */
[----:B------:R-:W-:Y:S02]  /*f2e0*/  FMNMX.FTZ R5, R94, R5, !PT ;  /* 0x000000055e057209 */ /* 0x000fe40007810000 */
[----:B------:R-:W-:Y:S02]  /*f2f0*/  FSEL R74, R168, -INF , P2 ;  /* 0xff800000a84a7808 */ /* 0x000fe40001000000 */
[----:B------:R-:W-:-:S02]  /*f300*/  FSEL R116, R173, -INF , P2 ;  /* 0xff800000ad747808 */ /* 0x000fc40001000000 */
[----:B------:R-:W-:Y:S02]  /*f310*/  ISETP.GT.AND P2, PT, R2, 0x20, PT ;  /* 0x000000200200780c */ /* 0x000fe40003f44270 */
[----:B------:R-:W-:Y:S02]  /*f320*/  FSEL R68, R165, -INF , P0 ;  /* 0xff800000a5447808 */ /* 0x000fe40000000000 */
[----:B------:R-:W-:Y:S02]  /*f330*/  FSEL R96, R169, -INF , P1 ;  /* 0xff800000a9607808 */ /* 0x000fe40000800000 */
[----:B------:R-:W-:Y:S02]  /*f340*/  FMNMX.FTZ R6, R41, R6, !PT ;  /* 0x0000000629067209 */ /* 0x000fe40007810000 */
[----:B------:R-:W-:Y:S02]  /*f350*/  FMNMX.FTZ R5, R95, R5, !PT ;  /* 0x000000055f057209 */ /* 0x000fe40007810000 */
[----:B------:R-:W-:-:S02]  /*f360*/  FSEL R75, R92, -INF , P0 ;  /* 0xff8000005c4b7808 */ /* 0x000fc40000000000 */
[----:B------:R-:W-:Y:S02]  /*f370*/  FSEL R117, R167, -INF , P0 ;  /* 0xff800000a7757808 */ /* 0x000fe40000000000 */
[----:B------:R-:W-:Y:S02]  /*f380*/  ISETP.GT.AND P0, PT, R2, 0x21, PT ;  /* 0x000000210200780c */ /* 0x000fe40003f04270 */
[----:B------:R-:W-:Y:S02]  /*f390*/  FSEL R69, R164, -INF , P1 ;  /* 0xff800000a4457808 */ /* 0x000fe40000800000 */
[----:B------:R-:W-:Y:S02]  /*f3a0*/  FSEL R128, R161, -INF , P2 ;  /* 0xff800000a1807808 */ /* 0x000fe40001000000 */
[----:B------:R-:W-:Y:S02]  /*f3b0*/  FMNMX.FTZ R6, R68, R6, !PT ;  /* 0x0000000644067209 */ /* 0x000fe40007810000 */
[----:B------:R-:W-:-:S02]  /*f3c0*/  FMNMX.FTZ R5, R96, R5, !PT ;  /* 0x0000000560057209 */ /* 0x000fc40007810000 */
[----:B------:R-:W-:Y:S02]  /*f3d0*/  FSEL R92, R118, -INF , P1 ;  /* 0xff800000765c7808 */ /* 0x000fe40000800000 */
[----:B------:R-:W-:Y:S02]  /*f3e0*/  FSEL R118, R166, -INF , P1 ;  /* 0xff800000a6767808 */ /* 0x000fe40000800000 */
[----:B------:R-:W-:Y:S02]  /*f3f0*/  ISETP.GT.AND P1, PT, R2, 0x28, PT ;  /* 0x000000280200780c */ /* 0x000fe40003f24270 */
[----:B------:R-:W-:Y:S02]  /*f400*/  FSEL R130, R137, -INF , P0 ;  /* 0xff80000089827808 */ /* 0x000fe40000000000 */
[----:B------:R-:W-:Y:S02]  /*f410*/  FSEL R129, R141, -INF , P2 ;  /* 0xff8000008d817808 */ /* 0x000fe40001000000 */
[----:B------:R-:W-:-:S02]  /*f420*/  FSEL R137, R158, -INF , P0 ;  /* 0xff8000009e897808 */ /* 0x000fc40000000000 */
[----:B------:R-:W-:Y:S02]  /*f430*/  FMNMX.FTZ R6, R69, R6, !PT ;  /* 0x0000000645067209 */ /* 0x000fe40007810000 */
[----:B------:R-:W-:Y:S02]  /*f440*/  FMNMX.FTZ R5, R128, R5, !PT ;  /* 0x0000000580057209 */ /* 0x000fe40007810000 */
[----:B------:R-:W-:Y:S02]  /*f450*/  FSEL R134, R134, -INF , P0 ;  /* 0xff80000086867808 */ /* 0x000fe40000000000 */
[----:B------:R-:W-:Y:S02]  /*f460*/  FSEL R142, R142, -INF , P0 ;  /* 0xff8000008e8e7808 */ /* 0x000fe40000000000 */
[----:B------:R-:W-:Y:S02]  /*f470*/  FMNMX.FTZ R7, R16, R17, !PT ;  /* 0x0000001110077209 */ /* 0x000fe40007810000 */
[----:B------:R-:W-:-:S02]  /*f480*/  FSEL R133, R133, -INF , P2 ;  /* 0xff80000085857808 */ /* 0x000fc40001000000 */
[----:B------:R-:W-:Y:S02]  /*f490*/  FSEL R141, R157, -INF , P2 ;  /* 0xff8000009d8d7808 */ /* 0x000fe40001000000 */
[----:B------:R-:W-:Y:S02]  /*f4a0*/  ISETP.GT.AND P0, PT, R2, 0x30, PT ;  /* 0x000000300200780c */ /* 0x000fe40003f04270 */
[----:B------:R-:W-:Y:S02]  /*f4b0*/  FSEL R131, R138, -INF , P1 ;  /* 0xff8000008a837808 */ /* 0x000fe40000800000 */
[----:B------:R-:W-:Y:S02]  /*f4c0*/  ISETP.GT.AND P2, PT, R2, 0x29, PT ;  /* 0x000000290200780c */ /* 0x000fe40003f44270 */
[----:B------:R-:W-:Y:S02]  /*f4d0*/  FSEL R138, R153, -INF , P1 ;  /* 0xff800000998a7808 */ /* 0x000fe40000800000 */
        /* <DEDUP_REMOVED lines=26> */
[----:B------:R-:W-:Y:S02]  /*f680*/  FMNMX.FTZ R6, R131, R6, !PT ;  /* 0x0000000683067209 */ /* 0x000fe40007810000 */
[----:B------:R-:W-:Y:S02]  /*f690*/  FMNMX.FTZ R5, R139, R5, !PT ;  /* 0x000000058b057209 */ /* 0x000fe40007810000 */
[C---:B------:R-:W-:Y:S02]  /*f6a0*/  ISETP.GT.AND P2, PT, R2.reuse, 0x38, PT ;  /* 0x000000380200780c */ /* 0x040fe40003f44270 */
[C---:B------:R-:W-:Y:S02]  /*f6b0*/  ISETP.GT.AND P1, PT, R2.reuse, 0x40, PT ;  /* 0x000000400200780c */ /* 0x040fe40003f24270 */
[----:B------:R-:W-:-:S02]  /*f6c0*/  ISETP.GT.AND P4, PT, R2, 0x41, PT ;  /* 0x000000410200780c */ /* 0x000fc40003f84270 */
[----:B------:R-:W-:Y:S02]  /*f6d0*/  ISETP.GT.AND P0, PT, R2, 0x48, PT ;  /* 0x000000480200780c */ /* 0x000fe40003f04270 */
[----:B------:R-:W-:Y:S02]  /*f6e0*/  FMNMX.FTZ R7, R70, R7, !PT ;  /* 0x0000000746077209 */ /* 0x000fe40007810000 */
        /* <DEDUP_REMOVED lines=18> */
[C---:B------:R-:W-:Y:S02]  /*f810*/  ISETP.GT.AND P2, PT, R2.reuse, 0x49, PT ;  /* 0x000000490200780c */ /* 0x040fe40003f44270 */
[C---:B------:R-:W-:Y:S02]  /*f820*/  ISETP.GT.AND P4, PT, R2.reuse, 0x50, PT ;  /* 0x000000500200780c */ /* 0x040fe40003f84270 */
        /* <DEDUP_REMOVED lines=22> */
[C---:B------:R-:W-:Y:S02]  /*f990*/  ISETP.GT.AND P6, PT, R2.reuse, 0x59, PT ;  /* 0x000000590200780c */ /* 0x040fe40003fc4270 */
[C---:B------:R-:W-:Y:S02]  /*f9a0*/  ISETP.GT.AND P4, PT, R2.reuse, 0x60, PT ;  /* 0x000000600200780c */ /* 0x040fe40003f84270 */
[C---:B------:R-:W-:Y:S02]  /*f9b0*/  ISETP.GT.AND P2, PT, R2.reuse, 0x61, PT ;  /* 0x000000610200780c */ /* 0x040fe40003f44270 */
[----:B------:R-:W-:-:S02]  /*f9c0*/  ISETP.GT.AND P1, PT, R2, 0x68, PT ;  /* 0x000000680200780c */ /* 0x000fc40003f24270 */
[----:B------:R-:W-:Y:S02]  /*f9d0*/  ISETP.GT.AND P0, PT, R2, 0x69, PT ;  /* 0x000000690200780c */ /* 0x000fe40003f04270 */
        /* <DEDUP_REMOVED lines=41> */
[----:B------:R-:W-:Y:S01]  /*fc70*/  FMNMX.FTZ R5, R185, R5, !PT ;  /* 0x00000005b9057209 */ /* 0x000fe20007810000 */
[----:B------:R-:W-:Y:S01]  /*fc80*/  IMAD.MOV.U32 R4, RZ, RZ, R110 ;  /* 0x000000ffff047224 */ /* 0x000fe200078e006e */
        /* <DEDUP_REMOVED lines=25> */
[----:B------:R-:W-:-:S02]  /*fe20*/  FSEL R181, R44, -INF , P6 ;  /* 0xff8000002cb57808 */ /* 0x000fc40003000000 */
[----:B------:R-:W-:Y:S02]  /*fe30*/  FMNMX.FTZ R6, R182, R6, !PT ;  /* 0x00000006b6067209 */ /* 0x000fe40007810000 */
[----:B------:R-:W-:Y:S02]  /*fe40*/  FMNMX.FTZ R7, R144, R7, !PT ;  /* 0x0000000790077209 */ /* 0x000fe40007810000 */
[----:B------:R-:W-:Y:S02]  /*fe50*/  FSEL R107, R26, -INF , P4 ;  /* 0xff8000001a6b7808 */ /* 0x000fe40002000000 */
[----:B------:R-:W-:Y:S02]  /*fe60*/  FMNMX.FTZ R6, R181, R6, !PT ;  /* 0x00000006b5067209 */ /* 0x000fe40007810000 */
[----:B------:R-:W-:Y:S02]  /*fe70*/  FMNMX.FTZ R7, R159, R7, !PT ;  /* 0x000000079f077209 */ /* 0x000fe40007810000 */
[----:B------:R-:W-:-:S02]  /*fe80*/  FSEL R211, R37, -INF , P2 ;  /* 0xff80000025d37808 */ /* 0x000fc40001000000 */
[----:B------:R-:W-:Y:S02]  /*fe90*/  FMNMX.FTZ R6, R107, R6, !PT ;  /* 0x000000066b067209 */ /* 0x000fe40007810000 */
[----:B------:R-:W-:Y:S02]  /*fea0*/  FMNMX.FTZ R7, R160, R7, !PT ;  /* 0x00000007a0077209 */ /* 0x000fe40007810000 */
[----:B------:R-:W-:Y:S02]  /*feb0*/  FSEL R217, R36, -INF , P1 ;  /* 0xff80000024d97808 */ /* 0x000fe40000800000 */
[----:B------:R-:W-:Y:S02]  /*fec0*/  FMNMX.FTZ R6, R211, R6, !PT ;  /* 0x00000006d3067209 */ /* 0x000fe40007810000 */
[----:B------:R-:W-:Y:S02]  /*fed0*/  FMNMX.FTZ R7, R162, R7, !PT ;  /* 0x00000007a2077209 */ /* 0x000fe40007810000 */
[----:B------:R-:W-:-:S02]  /*fee0*/  FSEL R213, R27, -INF , P0 ;  /* 0xff8000001bd57808 */ /* 0x000fc40000000000 */
[----:B------:R-:W-:Y:S01]  /*fef0*/  FMNMX.FTZ R6, R217, R6, !PT ;  /* 0x00000006d9067209 */ /* 0x000fe20007810000 */
[----:B------:R-:W-:Y:S01]  /*ff00*/  LDSM.16.MT88.4 R24, [R225+0x100] ;  /* 0x00010000e118783b */ /* 0x000fe20000004200 */
[----:B------:R-:W-:Y:S02]  /*ff10*/  FMNMX.FTZ R7, R163, R7, !PT ;  /* 0x00000007a3077209 */ /* 0x000fe40007810000 */
[----:B-1----:R-:W-:Y:S02]  /*ff20*/  FMNMX.FTZ R5, R5, R8, !PT ;  /* 0x0000000805057209 */ /* 0x002fe40007810000 */
[----:B------:R-:W-:Y:S02]  /*ff30*/  FMNMX.FTZ R6, R213, R6, !PT ;  /* 0x00000006d5067209 */ /* 0x000fe40007810000 */
[----:B------:R-:W-:Y:S01]  /*ff40*/  FMNMX.FTZ R7, R173, R7, !PT ;  /* 0x00000007ad077209 */ /* 0x000fe20007810000 */
[----:B------:R-:W1:Y:S01]  /*ff50*/  SHFL.BFLY PT, R73, R5, 0x1, 0x1f ;  /* 0x0c201f0005497f89 */ /* 0x000e6200000e0000 */
[----:B--2---:R-:W-:-:S02]  /*ff60*/  FMNMX.FTZ R2, R2, R9, !PT ;  /* 0x0000000902027209 */ /* 0x004fc40007810000 */
[----:B------:R-:W-:Y:S01]  /*ff70*/  FMNMX.FTZ R7, R172, R7, !PT ;  /* 0x00000007ac077209 */ /* 0x000fe20007810000 */
[----:B------:R-:W2:Y:S01]  /*ff80*/  SHFL.BFLY PT, R9, R6, 0x2, 0x1f ;  /* 0x0c401f0006097f89 */ /* 0x000ea200000e0000 */
[----:B------:R-:W-:Y:S02]  /*ff90*/  FSEL R184, R71, -INF , P6 ;  /* 0xff80000047b87808 */ /* 0x000fe40003000000 */
[----:B------:R-:W-:Y:S01]  /*ffa0*/  FMNMX.FTZ R7, R174, R7, !PT ;  /* 0x00000007ae077209 */ /* 0x000fe20007810000 */
[----:B------:R-:W3:Y:S01]  /*ffb0*/  SHFL.BFLY PT, R71, R2, 0x1, 0x1f ;  /* 0x0c201f0002477f89 */ /* 0x000ee200000e0000 */
[----:B------:R-:W-:Y:S02]  /*ffc0*/  FSEL R190, R42, -INF , P4 ;  /* 0xff8000002abe7808 */ /* 0x000fe40002000000 */
[----:B------:R-:W-:Y:S02]  /*ffd0*/  FMNMX.FTZ R7, R175, R7, !PT ;  /* 0x00000007af077209 */ /* 0x000fe40007810000 */
[----:B------:R-:W-:-:S02]  /*ffe0*/  FSEL R251, R43, -INF , P2 ;  /* 0xff8000002bfb7808 */ /* 0x000fc40001000000 */
[----:B------:R-:W-:Y:S02]  /*fff0*/  FMNMX.FTZ R7, R194, R7, !PT ;  /* 0x00000007c2077209 */ /* 0x000fe40007810000 */
[----:B------:R-:W-:Y:S02]  /*10000*/  FSEL R199, R38, -INF , P1 ;  /* 0xff80000026c77808 */ /* 0x000fe40000800000 */
[----:B------:R-:W-:Y:S02]  /*10010*/  FMNMX.FTZ R7, R187, R7, !PT ;  /* 0x00000007bb077209 */ /* 0x000fe40007810000 */
[----:B------:R-:W-:Y:S02]  /*10020*/  FSEL R109, R39, -INF , P0 ;  /* 0xff800000276d7808 */ /* 0x000fe40000000000 */
[----:B------:R-:W-:Y:S01]  /*10030*/  FMNMX.FTZ R7, R192, R7, !PT ;  /* 0x00000007c0077209 */ /* 0x000fe20007810000 */
[----:B------:R-:W-:Y:S01]  /*10040*/  LDSM.16.MT88.4 R36, [R226+0x100] ;  /* 0x00010000e224783b */ /* 0x000fe20000004200 */
[----:B-1----:R-:W-:-:S02]  /*10050*/  FMNMX.FTZ R73, R5, R73, !PT ;  /* 0x0000004905497209 */ /* 0x002fc40007810000 */
[----:B------:R-:W-:Y:S02]  /*10060*/  FMNMX.FTZ R5, R184, R7, !PT ;  /* 0x00000007b8057209 */ /* 0x000fe40007810000 */
[----:B--2---:R-:W-:Y:S01]  /*10070*/  FMNMX.FTZ R9, R6, R9, !PT ;  /* 0x0000000906097209 */ /* 0x004fe20007810000 */
[C---:B------:R-:W-:Y:S01]  /*10080*/  FMUL.FTZ R7, R73.reuse, c[0x0][0x2d0] ;  /* 0x0000b40049077a20 */ /* 0x040fe20000410000 */
[----:B------:R-:W-:Y:S02]  /*10090*/  FSETP.NEU.FTZ.AND P2, PT, R73, -INF , PT ;  /* 0xff8000004900780b */ /* 0x000fe40003f5d000 */
[----:B---3--:R-:W-:Y:S01]  /*100a0*/  FMNMX.FTZ R71, R2, R71, !PT ;  /* 0x0000004702477209 */ /* 0x008fe20007810000 */
[----:B------:R-:W-:Y:S01]  /*100b0*/  SHFL.BFLY PT, R11, R9, 0x1, 0x1f ;  /* 0x0c201f00090b7f89 */ /* 0x000fe200000e0000 */
[----:B------:R-:W-:Y:S02]  /*100c0*/  FMNMX.FTZ R2, R190, R5, !PT ;  /* 0x00000005be027209 */ /* 0x000fe40007810000 */
[----:B------:R-:W-:Y:S01]  /*100d0*/  FSEL R7, R7, RZ, P2 ;  /* 0x000000ff07077208 */ /* 0x000fe20001000000 */
[----:B------:R-:W-:Y:S01]  /*100e0*/  FMUL.FTZ R6, R71, c[0x0][0x2d0] ;  /* 0x0000b40047067a20 */ /* 0x000fe20000410000 */
[----:B------:R-:W-:-:S02]  /*100f0*/  FMNMX.FTZ R2, R251, R2, !PT ;  /* 0x00000002fb027209 */ /* 0x000fc40007810000 */
[----:B------:R-:W-:Y:S02]  /*10100*/  FSETP.NEU.FTZ.AND P1, PT, R71, -INF , PT ;  /* 0xff8000004700780b */ /* 0x000fe40003f3d000 */
[----:B------:R-:W-:Y:S01]  /*10110*/  FMNMX.FTZ R8, R199, R2, !PT ;  /* 0x00000002c7087209 */ /* 0x000fe20007810000 */
[----:B------:R-:W-:Y:S01]  /*10120*/  FFMA.FTZ R2, R10, c[0x0][0x2d0], -R7 ;  /* 0x0000b4000a027a23 */ /* 0x000fe20000010807 */
[----:B------:R-:W-:Y:S02]  /*10130*/  FSEL R6, R6, RZ, P1 ;  /* 0x000000ff06067208 */ /* 0x000fe40000800000 */
[----:B------:R-:W-:Y:S01]  /*10140*/  FMNMX.FTZ R8, R109, R8, !PT ;  /* 0x000000086d087209 */ /* 0x000fe20007810000 */
[----:B------:R1:W-:Y:S01]  /*10150*/  MUFU.EX2 R106, R2 ;  /* 0x00000002006a7308 */ /* 0x0003e20000000800 */
[----:B------:R-:W-:Y:S01]  /*10160*/  ISETP.NE.AND P6, PT, R19, RZ, PT ;  /* 0x000000ff1300720c */ /* 0x000fe20003fc5270 */
[--C-:B------:R-:W-:Y:S02]  /*10170*/  FFMA.FTZ R5, R13, c[0x0][0x2d0], -R6.reuse ;  /* 0x0000b4000d057a23 */ /* 0x100fe40000010806 */
[----:B------:R-:W2:Y:S04]  /*10180*/  SHFL.BFLY PT, R10, R8, 0x2, 0x1f ;  /* 0x0c401f00080a7f89 */ /* 0x000ea800000e0000 */
[----:B------:R-:W-:Y:S01]  /*10190*/  MUFU.EX2 R105, R5 ;  /* 0x0000000500697308 */ /* 0x000fe20000000800 */
[----:B-1----:R-:W-:-:S07]  /*101a0*/  FFMA.FTZ R2, R12, c[0x0][0x2d0], -R6 ;  /* 0x0000b4000c027a23 */ /* 0x002fce0000010806 */
[----:B------:R1:W-:Y:S01]  /*101b0*/  MUFU.EX2 R111, R2 ;  /* 0x00000002006f7308 */ /* 0x0003e20000000800 */
[----:B--2---:R-:W-:Y:S02]  /*101c0*/  FMNMX.FTZ R8, R8, R10, !PT ;  /* 0x0000000a08087209 */ /* 0x004fe40007810000 */
[----:B-1----:R-:W-:Y:S01]  /*101d0*/  FMNMX.FTZ R2, R11, R9, !PT ;  /* 0x000000090b027209 */ /* 0x002fe20007810000 */
[----:B------:R-:W-:-:S03]  /*101e0*/  FFMA.FTZ R9, R14, c[0x0][0x2d0], -R6 ;  /* 0x0000b4000e097a23 */ /* 0x000fc60000010806 */
[C---:B------:R-:W-:Y:S01]  /*101f0*/  FSETP.NEU.FTZ.AND P0, PT, R2.reuse, -INF , PT ;  /* 0xff8000000200780b */ /* 0x040fe20003f1d000 */
[----:B------:R-:W-:Y:S01]  /*10200*/  FMUL.FTZ R5, R2, c[0x0][0x2d0] ;  /* 0x0000b40002057a20 */ /* 0x000fe20000410000 */
[----:B------:R1:W-:Y:S04]  /*10210*/  MUFU.EX2 R201, R9 ;  /* 0x0000000900c97308 */ /* 0x0003e80000000800 */
[----:B------:R-:W-:-:S05]  /*10220*/  FSEL R5, R5, RZ, P0 ;  /* 0x000000ff05057208 */ /* 0x000fca0000000000 */
[----:B------:R-:W-:-:S04]  /*10230*/  FFMA.FTZ R0, R17, c[0x0][0x2d0], -R5 ;  /* 0x0000b40011007a23 */ /* 0x000fc80000010805 */
[----:B------:R2:W-:Y:S01]  /*10240*/  MUFU.EX2 R246, R0 ;  /* 0x0000000000f67308 */ /* 0x0005e20000000800 */
[----:B-1----:R-:W-:-:S07]  /*10250*/  FFMA.FTZ R9, R15, c[0x0][0x2d0], -R6 ;  /* 0x0000b4000f097a23 */ /* 0x002fce0000010806 */
[----:B------:R1:W3:Y:S01]  /*10260*/  MUFU.EX2 R197, R9 ;  /* 0x0000000900c57308 */ /* 0x0002e20000000800 */
[----:B--2---:R-:W-:-:S07]  /*10270*/  FFMA.FTZ R0, R18, c[0x0][0x2d0], -R5 ;  /* 0x0000b40012007a23 */ /* 0x004fce0000010805 */
[----:B------:R2:W-:Y:S01]  /*10280*/  MUFU.EX2 R108, R0 ;  /* 0x00000000006c7308 */ /* 0x0005e20000000800 */
[--C-:B-1----:R-:W-:Y:S01]  /*10290*/  FFMA.FTZ R9, R16, c[0x0][0x2d0], -R5.reuse ;  /* 0x0000b40010097a23 */ /* 0x102fe20000010805 */
[----:B---3--:R-:W-:Y:S01]  /*102a0*/  F2FP.BF16.PACK_AB R10, R197, R201 ;  /* 0x000000c9c50a723e */ /* 0x008fe200000010ff */
[----:B------:R-:W-:Y:S05]  /*102b0*/  LDSM.16.MT88.4 R16, [R227+0x100] ;  /* 0x00010000e310783b */ /* 0x000fea0000004200 */
[----:B------:R1:W-:Y:S01]  /*102c0*/  MUFU.EX2 R202, R9 ;  /* 0x0000000900ca7308 */ /* 0x0003e20000000800 */
[----:B--2---:R-:W-:-:S07]  /*102d0*/  FFMA.FTZ R0, R28, c[0x0][0x2d0], -R5 ;  /* 0x0000b4001c007a23 */ /* 0x004fce0000010805 */
[----:B------:R2:W3:Y:S01]  /*102e0*/  MUFU.EX2 R198, R0 ;  /* 0x0000000000c67308 */ /* 0x0004e20000000800 */
[----:B-1----:R-:W1:Y:S01]  /*102f0*/  SHFL.BFLY PT, R9, R8, 0x1, 0x1f ;  /* 0x0c201f0008097f89 */ /* 0x002e6200000e0000 */
[----:B--2---:R-:W-:Y:S01]  /*10300*/  FFMA.FTZ R0, R29, c[0x0][0x2d0], -R7 ;  /* 0x0000b4001d007a23 */ /* 0x004fe20000010807 */
[----:B---3--:R-:W-:-:S05]  /*10310*/  F2FP.BF16.PACK_AB R11, R198, R108 ;  /* 0x0000006cc60b723e */ /* 0x008fca00000010ff */
[----:B------:R2:W3:Y:S01]  /*10320*/  MUFU.EX2 R245, R0 ;  /* 0x0000000000f57308 */ /* 0x0004e20000000800 */
[----:B-1----:R-:W-:Y:S02]  /*10330*/  FMNMX.FTZ R72, R8, R9, !PT ;  /* 0x0000000908487209 */ /* 0x002fe40007810000 */
[----:B------:R-:W-:Y:S02]  /*10340*/  F2FP.BF16.PACK_AB R8, R105, R111 ;  /* 0x0000006f6908723e */ /* 0x000fe400000010ff */
[C---:B------:R-:W-:Y:S01]  /*10350*/  FSETP.NEU.FTZ.AND P0, PT, R72.reuse, -INF , PT ;  /* 0xff8000004800780b */ /* 0x040fe20003f1d000 */
[----:B------:R-:W-:Y:S01]  /*10360*/  FMUL.FTZ R3, R72, c[0x0][0x2d0] ;  /* 0x0000b40048037a20 */ /* 0x000fe20000410000 */
[----:B------:R-:W-:Y:S01]  /*10370*/  F2FP.BF16.PACK_AB R9, R246, R202 ;  /* 0x000000caf609723e */ /* 0x000fe200000010ff */
[----:B--2---:R-:W-:Y:S01]  /*10380*/  FFMA.FTZ R0, R30, c[0x0][0x2d0], -R7 ;  /* 0x0000b4001e007a23 */ /* 0x004fe20000010807 */
[----:B---3--:R-:W-:-:S03]  /*10390*/  F2FP.BF16.PACK_AB R12, R245, R106 ;  /* 0x0000006af50c723e */ /* 0x008fc600000010ff */
[----:B------:R1:W-:Y:S02]  /*103a0*/  MUFU.EX2 R244, R0 ;  /* 0x0000000000f47308 */ /* 0x0003e40000000800 */
        /* <DEDUP_REMOVED lines=11> */
[----:B------:R1:W-:Y:S03]  /*10460*/  MUFU.EX2 R220, R3 ;  /* 0x0000000300dc7308 */ /* 0x0003e60000000800 */
[C---:B------:R-:W-:Y:S08]  /*10470*/  HMMA.16816.F32.BF16 R52, R8.reuse, R24, RZ ;  /* 0x000000180834723c */ /* 0x040ff000000418ff */
        /* <DEDUP_REMOVED lines=11> */
[----:B------:R1:W2:Y:S02]  /*10530*/  MUFU.EX2 R113, R3 ;  /* 0x0000000300717308 */ /* 0x0002a40000000800 */
[C---:B------:R-:W-:Y:S08]  /*10540*/  HMMA.16816.F32.BF16 R88, R12.reuse, R20, RZ ;  /* 0x000000140c58723c */ /* 0x040ff000000418ff */
[----:B------:R-:W-:Y:S01]  /*10550*/  HMMA.16816.F32.BF16 R100, R12, R22, RZ ;  /* 0x000000160c64723c */ /* 0x000fe200000418ff */
[----:B------:R-:W3:Y:S01]  /*10560*/  LDSM.16.MT88.4 R20, [R224+0x900] ;  /* 0x00090000e014783b */ /* 0x000ee20000004200 */
[----:B-1----:R-:W-:-:S04]  /*10570*/  FFMA.FTZ R3, R41, c[0x0][0x2d0], -R6 ;  /* 0x0000b40029037a23 */ /* 0x002fc80000010806 */
[----:B------:R1:W4:Y:S02]  /*10580*/  MUFU.EX2 R112, R3 ;  /* 0x0000000300707308 */ /* 0x0003240000000800 */
[----:B------:R-:W-:Y:S08]  /*10590*/  HMMA.16816.F32.BF16 R84, R12, R16, RZ ;  /* 0x000000100c54723c */ /* 0x000ff000000418ff */
[----:B------:R-:W-:Y:S01]  /*105a0*/  HMMA.16816.F32.BF16 R40, R8, R38, RZ ;  /* 0x000000260828723c */ /* 0x000fe200000418ff */
[----:B-1----:R-:W-:-:S07]  /*105b0*/  FFMA.FTZ R3, R68, c[0x0][0x2d0], -R6 ;  /* 0x0000b40044037a23 */ /* 0x002fce0000010806 */
[C---:B------:R-:W-:Y:S01]  /*105c0*/  HMMA.16816.F32.BF16 R80, R12.reuse, R24, RZ ;  /* 0x000000180c50723c */ /* 0x040fe200000418ff */
[----:B--2---:R-:W-:Y:S01]  /*105d0*/  IMAD.MOV.U32 R68, RZ, RZ, R113 ;  /* 0x000000ffff447224 */ /* 0x004fe200078e0071 */
[----:B------:R1:W-:Y:S06]  /*105e0*/  MUFU.EX2 R200, R3 ;  /* 0x0000000300c87308 */ /* 0x0003ec0000000800 */
[C---:B------:R-:W-:Y:S08]  /*105f0*/  HMMA.16816.F32.BF16 R124, R12.reuse, R26, RZ ;  /* 0x0000001a0c7c723c */ /* 0x040ff000000418ff */
[----:B------:R-:W-:Y:S01]  /*10600*/  HMMA.16816.F32.BF16 R24, R12, R36, RZ ;  /* 0x000000240c18723c */ /* 0x000fe200000418ff */
[----:B-1----:R-:W-:-:S04]  /*10610*/  FFMA.FTZ R3, R69, c[0x0][0x2d0], -R6 ;  /* 0x0000b40045037a23 */ /* 0x002fc80000010806 */
[----:B------:R1:W2:Y:S02]  /*10620*/  MUFU.EX2 R196, R3 ;  /* 0x0000000300c47308 */ /* 0x0002a40000000800 */
[----:B------:R-:W-:Y:S02]  /*10630*/  IMAD.MOV.U32 R37, RZ, RZ, R109 ;  /* 0x000000ffff257224 */ /* 0x000fe400078e006d */
[----:B------:R-:W-:Y:S02]  /*10640*/  IMAD.MOV.U32 R36, RZ, RZ, R107 ;  /* 0x000000ffff247224 */ /* 0x000fe400078e006b */
[----:B-1----:R-:W-:Y:S01]  /*10650*/  FFMA.FTZ R3, R70, c[0x0][0x2d0], -R5 ;  /* 0x0000b40046037a23 */ /* 0x002fe20000010805 */
[----:B----4-:R-:W-:Y:S02]  /*10660*/  MOV R70, R112 ;  /* 0x0000007000467202 */ /* 0x010fe40000000f00 */
[----:B------:R-:W-:Y:S01]  /*10670*/  HMMA.16816.F32.BF16 R112, R12, R18, RZ ;  /* 0x000000120c70723c */ /* 0x000fe200000418ff */
[----:B------:R1:W-:Y:S01]  /*10680*/  MUFU.EX2 R249, R3 ;  /* 0x0000000300f97308 */ /* 0x0003e20000000800 */
[----:B------:R-:W4:Y:S01]  /*10690*/  LDSM.16.MT88.4 R16, [R225+0x900] ;  /* 0x00090000e110783b */ /* 0x000f220000004200 */
[----:B------:R-:W-:-:S02]  /*106a0*/  F2FP.BF16.PACK_AB R8, R70, R68 ;  /* 0x000000444608723e */ /* 0x000fc400000010ff */
[----:B--2---:R-:W-:Y:S01]  /*106b0*/  F2FP.BF16.PACK_AB R10, R196, R200 ;  /* 0x000000c8c40a723e */ /* 0x004fe200000010ff */
[----:B-1----:R-:W-:Y:S02]  /*106c0*/  FFMA.FTZ R3, R74, c[0x0][0x2d0], -R5 ;  /* 0x0000b4004a037a23 */ /* 0x002fe40000010805 */
[----:B------:R-:W-:Y:S02]  /*106d0*/  IMAD.MOV.U32 R74, RZ, RZ, R111 ;  /* 0x000000ffff4a7224 */ /* 0x000fe400078e006f */
[----:B------:R1:W2:Y:S02]  /*106e0*/  MUFU.EX2 R248, R3 ;  /* 0x0000000300f87308 */ /* 0x0002a40000000800 */
[----:B-1----:R-:W-:Y:S01]  /*106f0*/  FFMA.FTZ R3, R75, c[0x0][0x2d0], -R5 ;  /* 0x0000b4004b037a23 */ /* 0x002fe20000010805 */
[----:B--2---:R-:W-:Y:S01]  /*10700*/  F2FP.BF16.PACK_AB R9, R248, R249 ;  /* 0x000000f9f809723e */ /* 0x004fe200000010ff */
[----:B------:R-:W-:-:S04]  /*10710*/  IMAD.MOV.U32 R75, RZ, RZ, R108 ;  /* 0x000000ffff4b7224 */ /* 0x000fc800078e006c */
[----:B------:R1:W-:Y:S01]  /*10720*/  MUFU.EX2 R69, R3 ;  /* 0x0000000300457308 */ /* 0x0003e20000000800 */
[----:B------:R-:W-:Y:S01]  /*10730*/  HMMA.16816.F32.BF16 R108, R12, R38, RZ ;  /* 0x000000260c6c723c */ /* 0x000fe200000418ff */
[----:B------:R-:W2:Y:S06]  /*10740*/  LDSM.16.MT88.4 R12, [R224+0x1100] ;  /* 0x00110000e00c783b */ /* 0x000eac0000004200 */
[----:B------:R-:W-:Y:S02]  /*10750*/  IMAD.MOV.U32 R39, RZ, RZ, R106 ;  /* 0x000000ffff277224 */ /* 0x000fe400078e006a */
[----:B------:R-:W-:-:S02]  /*10760*/  IMAD.MOV.U32 R38, RZ, RZ, R105 ;  /* 0x000000ffff267224 */ /* 0x000fc400078e0069 */
[----:B-1----:R-:W-:-:S04]  /*10770*/  FFMA.FTZ R3, R92, c[0x0][0x2d0], -R5 ;  /* 0x0000b4005c037a23 */ /* 0x002fc80000010805 */
[----:B------:R1:W5:Y:S02]  /*10780*/  MUFU.EX2 R193, R3 ;  /* 0x0000000300c17308 */ /* 0x0003640000000800 */
[----:B-1----:R-:W-:Y:S01]  /*10790*/  FFMA.FTZ R3, R93, c[0x0][0x2d0], -R7 ;  /* 0x0000b4005d037a23 */ /* 0x002fe20000010807 */
[----:B-----5:R-:W-:-:S05]  /*107a0*/  F2FP.BF16.PACK_AB R11, R193, R69 ;  /* 0x00000045c10b723e */ /* 0x020fca00000010ff */
[----:B------:R1:W-:Y:S02]  /*107b0*/  MUFU.EX2 R216, R3 ;  /* 0x0000000300d87308 */ /* 0x0003e40000000800 */
[C---:B---3--:R-:W-:Y:S08]  /*107c0*/  HMMA.16816.F32.BF16 R120, R8.reuse, R20, R76 ;  /* 0x000000140878723c */ /* 0x048ff0000004184c */
[----:B------:R-:W-:Y:S01]  /*107d0*/  HMMA.16816.F32.BF16 R104, R8, R32, R60 ;  /* 0x000000200868723c */ /* 0x000fe2000004183c */
[----:B-1----:R-:W-:-:S04]  /*107e0*/  FFMA.FTZ R3, R94, c[0x0][0x2d0], -R7 ;  /* 0x0000b4005e037a23 */ /* 0x002fc80000010807 */
[----:B------:R1:W3:Y:S03]  /*107f0*/  MUFU.EX2 R215, R3 ;  /* 0x0000000300d77308 */ /* 0x0002e60000000800 */
[C---:B------:R-:W-:Y:S08]  /*10800*/  HMMA.16816.F32.BF16 R76, R8.reuse, R22, R64 ;  /* 0x00000016084c723c */ /* 0x040ff00000041840 */
[----:B------:R-:W-:Y:S01]  /*10810*/  HMMA.16816.F32.BF16 R64, R8, R34, R56 ;  /* 0x000000220840723c */ /* 0x000fe20000041838 */
[----:B-1----:R-:W-:-:S07]  /*10820*/  FFMA.FTZ R3, R95, c[0x0][0x2d0], -R7 ;  /* 0x0000b4005f037a23 */ /* 0x002fce0000010807 */
[C---:B----4-:R-:W-:Y:S01]  /*10830*/  HMMA.16816.F32.BF16 R60, R8.reuse, R18, R48 ;  /* 0x00000012083c723c */ /* 0x050fe20000041830 */
[----:B------:R1:W-:Y:S07]  /*10840*/  MUFU.EX2 R212, R3 ;  /* 0x0000000300d47308 */ /* 0x0003ee0000000800 */
[C---:B------:R-:W-:Y:S08]  /*10850*/  HMMA.16816.F32.BF16 R92, R8.reuse, R28, R44 ;  /* 0x0000001c085c723c */ /* 0x040ff0000004182c */
[----:B------:R-:W-:Y:S01]  /*10860*/  HMMA.16816.F32.BF16 R44, R8, R30, R40 ;  /* 0x0000001e082c723c */ /* 0x000fe20000041828 */
[----:B-1----:R-:W-:-:S04]  /*10870*/  FFMA.FTZ R3, R96, c[0x0][0x2d0], -R7 ;  /* 0x0000b40060037a23 */ /* 0x002fc80000010807 */
[----:B------:R1:W4:Y:S02]  /*10880*/  MUFU.EX2 R214, R3 ;  /* 0x0000000300d67308 */ /* 0x0003240000000800 */
[----:B-1----:R-:W-:Y:S02]  /*10890*/  FFMA.FTZ R3, R97, c[0x0][0x2d0], -R0 ;  /* 0x0000b40061037a23 */ /* 0x002fe40000010800 */
[----:B------:R-:W-:Y:S04]  /*108a0*/  HMMA.16816.F32.BF16 R96, R8, R16, R52 ;  /* 0x000000100860723c */ /* 0x000fe80000041834 */
[----:B------:R1:W-:Y:S03]  /*108b0*/  MUFU.EX2 R206, R3 ;  /* 0x0000000300ce7308 */ /* 0x0003e60000000800 */
[----:B---3--:R-:W-:-:S02]  /*108c0*/  F2FP.BF16.PACK_AB R8, R215, R216 ;  /* 0x000000d8d708723e */ /* 0x008fc400000010ff */
[----:B----4-:R-:W-:Y:S01]  /*108d0*/  F2FP.BF16.PACK_AB R10, R214, R212 ;  /* 0x000000d4d60a723e */ /* 0x010fe200000010ff */
[--C-:B-1----:R-:W-:Y:S02]  /*108e0*/  FFMA.FTZ R3, R116, c[0x0][0x2d0], -R0.reuse ;  /* 0x0000b40074037a23 */ /* 0x102fe40000010800 */
[----:B------:R-:W-:Y:S02]  /*108f0*/  IMAD.MOV.U32 R116, RZ, RZ, R37 ;  /* 0x000000ffff747224 */ /* 0x000fe400078e0025 */
[----:B------:R1:W3:Y:S02]  /*10900*/  MUFU.EX2 R208, R3 ;  /* 0x0000000300d07308 */ /* 0x0002e40000000800 */
[----:B-1----:R-:W-:Y:S01]  /*10910*/  FFMA.FTZ R3, R117, c[0x0][0x2d0], -R0 ;  /* 0x0000b40075037a23 */ /* 0x002fe20000010800 */
[----:B---3--:R-:W-:Y:S01]  /*10920*/  F2FP.BF16.PACK_AB R9, R208, R206 ;  /* 0x000000ced009723e */ /* 0x008fe200000010ff */
[----:B------:R-:W-:-:S04]  /*10930*/  IMAD.MOV.U32 R117, RZ, RZ, R202 ;  /* 0x000000ffff757224 */ /* 0x000fc800078e00ca */
[----:B------:R1:W-:Y:S02]  /*10940*/  MUFU.EX2 R210, R3 ;  /* 0x0000000300d27308 */ /* 0x0003e40000000800 */
[----:B-1----:R-:W-:Y:S02]  /*10950*/  FFMA.FTZ R3, R118, c[0x0][0x2d0], -R0 ;  /* 0x0000b40076037a23 */ /* 0x002fe40000010800 */
[----:B------:R-:W-:-:S04]  /*10960*/  IMAD.MOV.U32 R118, RZ, RZ, R201 ;  /* 0x000000ffff767224 */ /* 0x000fc800078e00c9 */
[----:B------:R1:W3:Y:S02]  /*10970*/  MUFU.EX2 R207, R3 ;  /* 0x0000000300cf7308 */ /* 0x0002e40000000800 */
[----:B-1----:R-:W-:Y:S01]  /*10980*/  FFMA.FTZ R3, R128, c[0x0][0x2d0], -R7 ;  /* 0x0000b40080037a23 */ /* 0x002fe20000010807 */
[----:B---3--:R-:W-:-:S05]  /*10990*/  F2FP.BF16.PACK_AB R11, R207, R210 ;  /* 0x000000d2cf0b723e */ /* 0x008fca00000010ff */
[----:B------:R1:W-:Y:S02]  /*109a0*/  MUFU.EX2 R209, R3 ;  /* 0x0000000300d17308 */ /* 0x0003e40000000800 */
[C---:B------:R-:W-:Y:S07]  /*109b0*/  HMMA.16816.F32.BF16 R52, R8.reuse, R32, R84 ;  /* 0x000000200834723c */ /* 0x040fee0000041854 */
[----:B------:R-:W-:Y:S01]  /*109c0*/  IMAD.MOV.U32 R84, RZ, RZ, R200 ;  /* 0x000000ffff547224 */ /* 0x000fe200078e00c8 */
[----:B------:R-:W-:Y:S01]  /*109d0*/  HMMA.16816.F32.BF16 R80, R8, R16, R80 ;  /* 0x000000100850723c */ /* 0x000fe20000041850 */
[----:B------:R-:W-:Y:S01]  /*109e0*/  MOV R87, R38 ;  /* 0x0000002600577202 */ /* 0x000fe20000000f00 */
[----:B------:R-:W-:-:S02]  /*109f0*/  IMAD.MOV.U32 R86, RZ, RZ, R39 ;  /* 0x000000ffff567224 */ /* 0x000fc400078e0027 */
[----:B-1----:R-:W-:Y:S02]  /*10a00*/  FFMA.FTZ R3, R129, c[0x0][0x2d0], -R6 ;  /* 0x0000b40081037a23 */ /* 0x002fe40000010806 */
[----:B------:R-:W-:Y:S01]  /*10a10*/  IMAD.MOV.U32 R85, RZ, RZ, R36 ;  /* 0x000000ffff557224 */ /* 0x000fe200078e0024 */
[----:B------:R-:W-:Y:S01]  /*10a20*/  MOV R16, R198 ;  /* 0x000000c600107202 */ /* 0x000fe20000000f00 */
[----:B------:R1:W-:Y:S01]  /*10a30*/  MUFU.EX2 R204, R3 ;  /* 0x0000000300cc7308 */ /* 0x0003e20000000800 */
[----:B------:R-:W-:Y:S01]  /*10a40*/  IMAD.MOV.U32 R17, RZ, RZ, R197 ;  /* 0x000000ffff117224 */ /* 0x000fe200078e00c5 */
[C---:B------:R-:W-:Y:S01]  /*10a50*/  HMMA.16816.F32.BF16 R36, R8.reuse, R34, R112 ;  /* 0x000000220824723c */ /* 0x040fe20000041870 */
[----:B------:R-:W-:Y:S06]  /*10a60*/  LDSM.16.MT88.4 R32, [R226+0x1100] ;  /* 0x00110000e220783b */ /* 0x000fec0000004200 */
[----:B------:R-:W-:Y:S01]  /*10a70*/  IMAD.MOV.U32 R114, RZ, RZ, R196 ;  /* 0x000000ffff727224 */ /* 0x000fe200078e00c4 */
[----:B------:R-:W-:Y:S01]  /*10a80*/  MOV R113, R195 ;  /* 0x000000c300717202 */ /* 0x000fe20000000f00 */
[----:B------:R-:W-:Y:S01]  /*10a90*/  HMMA.16816.F32.BF16 R48, R8, R20, R88 ;  /* 0x000000140830723c */ /* 0x000fe20000041858 */
[----:B------:R-:W-:-:S02]  /*10aa0*/  IMAD.MOV.U32 R115, RZ, RZ, R193 ;  /* 0x000000ffff737224 */ /* 0x000fc400078e00c1 */
[----:B-1----:R-:W-:-:S05]  /*10ab0*/  FFMA.FTZ R3, R130, c[0x0][0x2d0], -R6 ;  /* 0x0000b40082037a23 */ /* 0x002fca0000010806 */
[C---:B------:R-:W-:Y:S01]  /*10ac0*/  HMMA.16816.F32.BF16 R40, R8.reuse, R22, R100 ;  /* 0x000000160828723c */ /* 0x040fe20000041864 */
[----:B------:R1:W3:Y:S01]  /*10ad0*/  MUFU.EX2 R205, R3 ;  /* 0x0000000300cd7308 */ /* 0x0002e20000000800 */
[----:B------:R-:W4:Y:S06]  /*10ae0*/  LDSM.16.MT88.4 R20, [R227+0x1100] ;  /* 0x00110000e314783b */ /* 0x000f2c0000004200 */
[C---:B------:R-:W-:Y:S07]  /*10af0*/  HMMA.16816.F32.BF16 R88, R8.reuse, R30, R108 ;  /* 0x0000001e0858723c */ /* 0x040fee000004186c */
[----:B------:R-:W-:Y:S01]  /*10b00*/  IMAD.MOV.U32 R110, RZ, RZ, R16 ;  /* 0x000000ffff6e7224 */ /* 0x000fe200078e0010 */
[----:B------:R-:W-:Y:S01]  /*10b10*/  HMMA.16816.F32.BF16 R56, R8, R18, R124 ;  /* 0x000000120838723c */ /* 0x000fe2000004187c */
[----:B-1----:R-:W-:-:S02]  /*10b20*/  FFMA.FTZ R3, R131, c[0x0][0x2d0], -R6 ;  /* 0x0000b40083037a23 */ /* 0x002fc40000010806 */
[----:B------:R-:W-:Y:S02]  /*10b30*/  IMAD.MOV.U32 R16, RZ, RZ, R85 ;  /* 0x000000ffff107224 */ /* 0x000fe400078e0055 */
[----:B------:R1:W-:Y:S01]  /*10b40*/  MUFU.EX2 R203, R3 ;  /* 0x0000000300cb7308 */ /* 0x0003e20000000800 */
[----:B------:R-:W-:Y:S02]  /*10b50*/  IMAD.MOV.U32 R108, RZ, RZ, R17 ;  /* 0x000000ffff6c7224 */ /* 0x000fe400078e0011 */
[----:B------:R-:W-:Y:S01]  /*10b60*/  HMMA.16816.F32.BF16 R128, R8, R28, R24 ;  /* 0x0000001c0880723c */ /* 0x000fe20000041818 */
[----:B------:R-:W5:Y:S01]  /*10b70*/  LDSM.16.MT88.4 R24, [R225+0x1100] ;  /* 0x00110000e118783b */ /* 0x000f620000004200 */
[----:B------:R-:W-:Y:S02]  /*10b80*/  IMAD.MOV.U32 R127, RZ, RZ, R115 ;  /* 0x000000ffff7f7224 */ /* 0x000fe400078e0073 */
[----:B------:R-:W-:-:S03]  /*10b90*/  IMAD.MOV.U32 R17, RZ, RZ, R84 ;  /* 0x000000ffff117224 */ /* 0x000fc600078e0054 */
[----:B------:R-:W-:Y:S01]  /*10ba0*/  MOV R28, R74 ;  /* 0x0000004a001c7202 */ /* 0x000fe20000000f00 */
[----:B------:R-:W-:Y:S01]  /*10bb0*/  IMAD.MOV.U32 R74, RZ, RZ, R191 ;  /* 0x000000ffff4a7224 */ /* 0x000fe200078e00bf */
[----:B---3--:R-:W-:Y:S01]  /*10bc0*/  F2FP.BF16.PACK_AB R8, R205, R204 ;  /* 0x000000cccd08723e */ /* 0x008fe200000010ff */
[----:B------:R-:W-:Y:S02]  /*10bd0*/  IMAD.MOV.U32 R29, RZ, RZ, R87 ;  /* 0x000000ffff1d7224 */ /* 0x000fe400078e0057 */
[----:B-1----:R-:W-:Y:S02]  /*10be0*/  FFMA.FTZ R3, R132, c[0x0][0x2d0], -R6 ;  /* 0x0000b40084037a23 */ /* 0x002fe40000010806 */
        /* <DEDUP_REMOVED lines=8> */
[----:B------:R1:W3:Y:S01]  /*10c70*/  MUFU.EX2 R200, R3 ;  /* 0x0000000300c87308 */ /* 0x0002e20000000800 */
[----:B------:R-:W-:Y:S01]  /*10c80*/  IMAD.MOV.U32 R70, RZ, RZ, R192 ;  /* 0x000000ffff467224 */ /* 0x000fe200078e00c0 */
[----:B------:R-:W-:Y:S01]  /*10c90*/  MOV R115, R134 ;  /* 0x0000008600737202 */ /* 0x000fe20000000f00 */
[----:B------:R-:W-:Y:S02]  /*10ca0*/  IMAD.MOV.U32 R134, RZ, RZ, R29 ;  /* 0x000000ffff867224 */ /* 0x000fe400078e001d */
[----:B------:R-:W-:Y:S02]  /*10cb0*/  IMAD.MOV.U32 R29, RZ, RZ, R16 ;  /* 0x000000ffff1d7224 */ /* 0x000fe400078e0010 */
[----:B------:R-:W-:Y:S01]  /*10cc0*/  IMAD.MOV.U32 R16, RZ, RZ, R132 ;  /* 0x000000ffff107224 */ /* 0x000fe200078e0084 */
[----:B------:R-:W-:Y:S01]  /*10cd0*/  MOV R132, R117 ;  /* 0x0000007500847202 */ /* 0x000fe20000000f00 */
[----:B------:R-:W-:Y:S02]  /*10ce0*/  IMAD.MOV.U32 R117, RZ, RZ, R75 ;  /* 0x000000ffff757224 */ /* 0x000fe400078e004b */
[----:B------:R-:W-:-:S02]  /*10cf0*/  IMAD.MOV.U32 R75, RZ, RZ, R188 ;  /* 0x000000ffff4b7224 */ /* 0x000fc400078e00bc */
[----:B------:R-:W-:Y:S02]  /*10d00*/  IMAD.MOV.U32 R124, RZ, RZ, R16 ;  /* 0x000000ffff7c7224 */ /* 0x000fe400078e0010 */
[--C-:B-1----:R-:W-:Y:S01]  /*10d10*/  FFMA.FTZ R3, R135, c[0x0][0x2d0], -R5.reuse ;  /* 0x0000b40087037a23 */ /* 0x102fe20000010805 */
[----:B---3--:R-:W-:Y:S01]  /*10d20*/  F2FP.BF16.PACK_AB R9, R200, R201 ;  /* 0x000000c9c809723e */ /* 0x008fe200000010ff */
[----:B------:R-:W-:Y:S02]  /*10d30*/  IMAD.MOV.U32 R135, RZ, RZ, R68 ;  /* 0x000000ffff877224 */ /* 0x000fe400078e0044 */
[----:B------:R1:W-:Y:S01]  /*10d40*/  MUFU.EX2 R199, R3 ;  /* 0x0000000300c77308 */ /* 0x0003e20000000800 */
[----:B------:R-:W-:Y:S02]  /*10d50*/  IMAD.MOV.U32 R68, RZ, RZ, R194 ;  /* 0x000000ffff447224 */ /* 0x000fe400078e00c2 */
[----:B-1----:R-:W-:Y:S02]  /*10d60*/  FFMA.FTZ R3, R136, c[0x0][0x2d0], -R5 ;  /* 0x0000b40088037a23 */ /* 0x002fe40000010805 */
[----:B------:R-:W-:-:S03]  /*10d70*/  IMAD.MOV.U32 R136, RZ, RZ, R114 ;  /* 0x000000ffff887224 */ /* 0x000fc600078e0072 */
[----:B------:R-:W1:Y:S01]  /*10d80*/  MUFU.EX2 R198, R3 ;  /* 0x0000000300c67308 */ /* 0x000e620000000800 */
[----:B------:R-:W-:Y:S02]  /*10d90*/  IMAD.MOV.U32 R114, RZ, RZ, R135 ;  /* 0x000000ffff727224 */ /* 0x000fe400078e0087 */
[----:B------:R-:W-:Y:S02]  /*10da0*/  IMAD.MOV.U32 R135, RZ, RZ, R28 ;  /* 0x000000ffff877224 */ /* 0x000fe400078e001c */
[----:B------:R-:W-:Y:S02]  /*10db0*/  IMAD.MOV.U32 R28, RZ, RZ, R133 ;  /* 0x000000ffff1c7224 */ /* 0x000fe400078e0085 */
[----:B------:R-:W-:Y:S02]  /*10dc0*/  IMAD.MOV.U32 R133, RZ, RZ, R17 ;  /* 0x000000ffff857224 */ /* 0x000fe400078e0011 */
[----:B------:R-:W-:Y:S02]  /*10dd0*/  IMAD.MOV.U32 R17, RZ, RZ, R118 ;  /* 0x000000ffff117224 */ /* 0x000fe400078e0076 */
[----:B------:R-:W-:-:S02]  /*10de0*/  IMAD.MOV.U32 R118, RZ, RZ, R116 ;  /* 0x000000ffff767224 */ /* 0x000fc400078e0074 */
[----:B------:R-:W-:Y:S02]  /*10df0*/  IMAD.MOV.U32 R116, RZ, RZ, R186 ;  /* 0x000000ffff747224 */ /* 0x000fe400078e00ba */
[----:B------:R-:W-:Y:S01]  /*10e00*/  IMAD.MOV.U32 R125, RZ, RZ, R133 ;  /* 0x000000ffff7d7224 */ /* 0x000fe200078e0085 */
[----:B-1----:R-:W-:Y:S01]  /*10e10*/  F2FP.BF16.PACK_AB R11, R198, R199 ;  /* 0x000000c7c60b723e */ /* 0x002fe200000010ff */
[----:B------:R-:W-:Y:S02]  /*10e20*/  FFMA.FTZ R3, R137, c[0x0][0x2d0], -R7 ;  /* 0x0000b40089037a23 */ /* 0x000fe40000010807 */
[----:B------:R-:W-:Y:S02]  /*10e30*/  IMAD.MOV.U32 R133, RZ, RZ, R117 ;  /* 0x000000ffff857224 */ /* 0x000fe400078e0075 */
[----:B------:R1:W3:Y:S01]  /*10e40*/  MUFU.EX2 R197, R3 ;  /* 0x0000000300c57308 */ /* 0x0002e20000000800 */
[----:B------:R-:W-:Y:S01]  /*10e50*/  IMAD.MOV.U32 R137, RZ, RZ, R29 ;  /* 0x000000ffff897224 */ /* 0x000fe200078e001d */
[----:B--2---:R-:W-:Y:S01]  /*10e60*/  HMMA.16816.F32.BF16 R84, R8, R14, R76 ;  /* 0x0000000e0854723c */ /* 0x004fe2000004184c */
[----:B------:R-:W-:-:S02]  /*10e70*/  IMAD.MOV.U32 R126, RZ, RZ, R17 ;  /* 0x000000ffff7e7224 */ /* 0x000fc400078e0011 */
[----:B------:R-:W-:Y:S05]  /*10e80*/  LDSM.16.MT88.4 R16, [R224+0x1900] ;  /* 0x00190000e010783b */ /* 0x000fea0000004200 */
[----:B----4-:R-:W-:Y:S01]  /*10e90*/  HMMA.16816.F32.BF16 R76, R8, R22, R64 ;  /* 0x00000016084c723c */ /* 0x010fe20000041840 */
[----:B-1----:R-:W-:Y:S01]  /*10ea0*/  FFMA.FTZ R3, R138, c[0x0][0x2d0], -R7 ;  /* 0x0000b4008a037a23 */ /* 0x002fe20000010807 */
[----:B------:R-:W-:-:S06]  /*10eb0*/  MOV R138, R115 ;  /* 0x00000073008a7202 */ /* 0x000fcc0000000f00 */
[C---:B-----5:R-:W-:Y:S01]  /*10ec0*/  HMMA.16816.F32.BF16 R64, R8.reuse, R26, R60 ;  /* 0x0000001a0840723c */ /* 0x060fe2000004183c */
[----:B------:R1:W-:Y:S07]  /*10ed0*/  MUFU.EX2 R196, R3 ;  /* 0x0000000300c47308 */ /* 0x0003ee0000000800 */
[C---:B------:R-:W-:Y:S08]  /*10ee0*/  HMMA.16816.F32.BF16 R120, R8.reuse, R12, R120 ;  /* 0x0000000c0878723c */ /* 0x040ff00000041878 */
[----:B------:R-:W-:Y:S01]  /*10ef0*/  HMMA.16816.F32.BF16 R104, R8, R20, R104 ;  /* 0x000000140868723c */ /* 0x000fe20000041868 */
[----:B-1----:R-:W-:-:S02]  /*10f00*/  FFMA.FTZ R3, R139, c[0x0][0x2d0], -R7 ;  /* 0x0000b4008b037a23 */ /* 0x002fc40000010807 */
[----:B------:R-:W-:Y:S01]  /*10f10*/  IMAD.MOV.U32 R139, RZ, RZ, R135 ;  /* 0x000000ffff8b7224 */ /* 0x000fe200078e0087 */
[----:B------:R-:W-:Y:S01]  /*10f20*/  MOV R135, R132 ;  /* 0x0000008400877202 */ /* 0x000fe20000000f00 */
[----:B------:R1:W2:Y:S01]  /*10f30*/  MUFU.EX2 R195, R3 ;  /* 0x0000000300c37308 */ /* 0x0002a20000000800 */
[----:B------:R-:W-:Y:S02]  /*10f40*/  IMAD.MOV.U32 R132, RZ, RZ, R116 ;  /* 0x000000ffff847224 */ /* 0x000fe400078e0074 */
[C---:B------:R-:W-:Y:S08]  /*10f50*/  HMMA.16816.F32.BF16 R96, R8.reuse, R24, R96 ;  /* 0x000000180860723c */ /* 0x040ff00000041860 */
[----:B------:R-:W-:Y:S01]  /*10f60*/  HMMA.16816.F32.BF16 R100, R8, R32, R92 ;  /* 0x000000200864723c */ /* 0x000fe2000004185c */
[----:B-1----:R-:W-:-:S07]  /*10f70*/  FFMA.FTZ R3, R140, c[0x0][0x2d0], -R7 ;  /* 0x0000b4008c037a23 */ /* 0x002fce0000010807 */
[----:B------:R-:W-:Y:S01]  /*10f80*/  HMMA.16816.F32.BF16 R60, R8, R34, R44 ;  /* 0x00000022083c723c */ /* 0x000fe2000004182c */
[----:B------:R1:W-:Y:S06]  /*10f90*/  MUFU.EX2 R194, R3 ;  /* 0x0000000300c27308 */ /* 0x0003ec0000000800 */
[----:B---3--:R-:W-:Y:S02]  /*10fa0*/  F2FP.BF16.PACK_AB R8, R197, R209 ;  /* 0x000000d1c508723e */ /* 0x008fe400000010ff */
        /* <DEDUP_REMOVED lines=8> */
[----:B-1----:R-:W-:Y:S02]  /*11030*/  FFMA.FTZ R3, R144, c[0x0][0x2d0], -R0 ;  /* 0x0000b40090037a23 */ /* 0x002fe40000010800 */
[----:B------:R-:W-:Y:S02]  /*11040*/  IMAD.MOV.U32 R144, RZ, RZ, R4 ;  /* 0x000000ffff907224 */ /* 0x000fe400078e0004 */
[----:B------:R-:W-:Y:S02]  /*11050*/  IMAD.MOV.U32 R4, RZ, RZ, R189 ;  /* 0x000000ffff047224 */ /* 0x000fe400078e00bd */
[----:B------:R1:W2:Y:S02]  /*11060*/  MUFU.EX2 R189, R3 ;  /* 0x0000000300bd7308 */ /* 0x0002a40000000800 */
[----:B------:R-:W-:-:S02]  /*11070*/  FFMA.FTZ R4, R4, c[0x0][0x2d0], -R7 ;  /* 0x0000b40004047a23 */ /* 0x000fc40000010807 */
[--C-:B-1----:R-:W-:Y:S01]  /*11080*/  FFMA.FTZ R3, R145, c[0x0][0x2d0], -R7.reuse ;  /* 0x0000b40091037a23 */ /* 0x102fe20000010807 */
[----:B--2---:R-:W-:Y:S01]  /*11090*/  F2FP.BF16.PACK_AB R11, R189, R191 ;  /* 0x000000bfbd0b723e */ /* 0x004fe200000010ff */
[----:B------:R-:W-:Y:S02]  /*110a0*/  IMAD.MOV.U32 R145, RZ, RZ, R190 ;  /* 0x000000ffff917224 */ /* 0x000fe400078e00be */
[----:B------:R1:W-:Y:S04]  /*110b0*/  MUFU.EX2 R190, R3 ;  /* 0x0000000300be7308 */ /* 0x0003e80000000800 */
[C---:B------:R-:W-:Y:S08]  /*110c0*/  HMMA.16816.F32.BF16 R44, R8.reuse, R14, R40 ;  /* 0x0000000e082c723c */ /* 0x040ff00000041828 */
[----:B------:R-:W-:Y:S01]  /*110d0*/  HMMA.16816.F32.BF16 R40, R8, R20, R52 ;  /* 0x000000140828723c */ /* 0x000fe20000041834 */
[----:B-1----:R-:W-:-:S02]  /*110e0*/  FFMA.FTZ R3, R146, c[0x0][0x2d0], -R7 ;  /* 0x0000b40092037a23 */ /* 0x002fc40000010807 */
[----:B------:R-:W-:Y:S02]  /*110f0*/  IMAD.MOV.U32 R146, RZ, RZ, R113 ;  /* 0x000000ffff927224 */ /* 0x000fe400078e0071 */
[----:B------:R1:W-:Y:S02]  /*11100*/  MUFU.EX2 R188, R3 ;  /* 0x0000000300bc7308 */ /* 0x0003e40000000800 */
[----:B------:R-:W-:Y:S01]  /*11110*/  IMAD.MOV.U32 R53, RZ, RZ, R184 ;  /* 0x000000ffff357224 */ /* 0x000fe200078e00b8 */
[----:B------:R-:W-:Y:S01]  /*11120*/  HMMA.16816.F32.BF16 R48, R8, R12, R48 ;  /* 0x0000000c0830723c */ /* 0x000fe20000041830 */
[----:B------:R-:W-:Y:S01]  /*11130*/  IMAD.MOV.U32 R55, RZ, RZ, R134 ;  /* 0x000000ffff377224 */ /* 0x000fe200078e0086 */
[----:B------:R-:W2:Y:S01]  /*11140*/  LDSM.16.MT88.4 R12, [R227+0x1900] ;  /* 0x00190000e30c783b */ /* 0x000ea20000004200 */
[----:B------:R-:W-:Y:S02]  /*11150*/  IMAD.MOV.U32 R134, RZ, RZ, R118 ;  /* 0x000000ffff867224 */ /* 0x000fe400078e0076 */
[----:B------:R-:W-:-:S02]  /*11160*/  IMAD.MOV.U32 R54, RZ, RZ, R114 ;  /* 0x000000ffff367224 */ /* 0x000fc400078e0072 */
[----:B------:R-:W-:Y:S01]  /*11170*/  IMAD.MOV.U32 R52, RZ, RZ, R110 ;  /* 0x000000ffff347224 */ /* 0x000fe200078e006e */
[----:B------:R-:W-:Y:S01]  /*11180*/  HMMA.16816.F32.BF16 R56, R8, R26, R56 ;  /* 0x0000001a0838723c */ /* 0x000fe20000041838 */
[----:B-1----:R-:W-:Y:S02]  /*11190*/  FFMA.FTZ R3, R147, c[0x0][0x2d0], -R6 ;  /* 0x0000b40093037a23 */ /* 0x002fe40000010806 */
[----:B------:R-:W-:-:S05]  /*111a0*/  IMAD.MOV.U32 R147, RZ, RZ, R187 ;  /* 0x000000ffff937224 */ /* 0x000fca00078e00bb */
[C---:B------:R-:W-:Y:S01]  /*111b0*/  HMMA.16816.F32.BF16 R36, R8.reuse, R22, R36 ;  /* 0x000000160824723c */ /* 0x040fe20000041824 */
[----:B------:R1:W-:Y:S01]  /*111c0*/  MUFU.EX2 R187, R3 ;  /* 0x0000000300bb7308 */ /* 0x0003e20000000800 */
[----:B------:R-:W-:Y:S06]  /*111d0*/  LDSM.16.MT88.4 R20, [R225+0x1900] ;  /* 0x00190000e114783b */ /* 0x000fec0000004200 */
[C---:B------:R-:W-:Y:S08]  /*111e0*/  HMMA.16816.F32.BF16 R92, R8.reuse, R32, R128 ;  /* 0x00000020085c723c */ /* 0x040ff00000041880 */
[----:B------:R-:W-:Y:S01]  /*111f0*/  HMMA.16816.F32.BF16 R88, R8, R34, R88 ;  /* 0x000000220858723c */ /* 0x000fe20000041858 */
[----:B-1----:R-:W-:-:S02]  /*11200*/  FFMA.FTZ R3, R148, c[0x0][0x2d0], -R6 ;  /* 0x0000b40094037a23 */ /* 0x002fc40000010806 */
[----:B------:R-:W-:Y:S02]  /*11210*/  IMAD.MOV.U32 R148, RZ, RZ, R28 ;  /* 0x000000ffff947224 */ /* 0x000fe400078e001c */
[----:B------:R1:W3:Y:S03]  /*11220*/  MUFU.EX2 R186, R3 ;  /* 0x0000000300ba7308 */ /* 0x0002e60000000800 */
[----:B------:R-:W-:Y:S01]  /*11230*/  HMMA.16816.F32.BF16 R28, R8, R24, R80 ;  /* 0x00000018081c723c */ /* 0x000fe20000041850 */
[----:B------:R-:W4:Y:S01]  /*11240*/  LDSM.16.MT88.4 R24, [R226+0x1900] ;  /* 0x00190000e218783b */ /* 0x000f220000004200 */
[----:B-1----:R-:W-:-:S05]  /*11250*/  FFMA.FTZ R3, R149, c[0x0][0x2d0], -R6 ;  /* 0x0000b40095037a23 */ /* 0x002fca0000010806 */
[----:B---3--:R-:W-:Y:S01]  /*11260*/  F2FP.BF16.PACK_AB R8, R186, R187 ;  /* 0x000000bbba08723e */ /* 0x008fe200000010ff */
[----:B------:R-:W-:Y:S02]  /*11270*/  IMAD.MOV.U32 R149, RZ, RZ, R185 ;  /* 0x000000ffff957224 */ /* 0x000fe400078e00b9 */
[----:B------:R1:W-:Y:S02]  /*11280*/  MUFU.EX2 R185, R3 ;  /* 0x0000000300b97308 */ /* 0x0003e40000000800 */
[----:B-1----:R-:W-:Y:S02]  /*11290*/  FFMA.FTZ R3, R150, c[0x0][0x2d0], -R6 ;  /* 0x0000b40096037a23 */ /* 0x002fe40000010806 */
[----:B------:R-:W-:-:S04]  /*112a0*/  IMAD.MOV.U32 R150, RZ, RZ, R145 ;  /* 0x000000ffff967224 */ /* 0x000fc800078e0091 */
        /* <DEDUP_REMOVED lines=19> */
[C---:B--2---:R-:W-:Y:S08]  /*113e0*/  HMMA.16816.F32.BF16 R140, R8.reuse, R12, R104 ;  /* 0x0000000c088c723c */ /* 0x044ff00000041868 */
[----:B----4-:R-:W-:Y:S01]  /*113f0*/  HMMA.16816.F32.BF16 R80, R8, R24, R100 ;  /* 0x000000180850723c */ /* 0x010fe20000041864 */
[----:B-1----:R-:W-:-:S04]  /*11400*/  FFMA.FTZ R3, R156, c[0x0][0x2d0], -R7 ;  /* 0x0000b4009c037a23 */ /* 0x002fc80000010807 */
[----:B------:R1:W-:Y:S03]  /*11410*/  MUFU.EX2 R113, R3 ;  /* 0x0000000300717308 */ /* 0x0003e60000000800 */
[C---:B------:R-:W-:Y:S08]  /*11420*/  HMMA.16816.F32.BF16 R128, R8.reuse, R18, R84 ;  /* 0x000000120880723c */ /* 0x040ff00000041854 */
[----:B------:R-:W-:Y:S01]  /*11430*/  HMMA.16816.F32.BF16 R120, R8, R16, R120 ;  /* 0x000000100878723c */ /* 0x000fe20000041878 */
[----:B-1----:R-:W-:-:S07]  /*11440*/  FFMA.FTZ R3, R157, c[0x0][0x2d0], -R7 ;  /* 0x0000b4009d037a23 */ /* 0x002fce0000010807 */
[----:B------:R-:W-:Y:S01]  /*11450*/  HMMA.16816.F32.BF16 R84, R8, R22, R64 ;  /* 0x000000160854723c */ /* 0x000fe20000041840 */
[----:B------:R1:W-:Y:S02]  /*11460*/  MUFU.EX2 R112, R3 ;  /* 0x0000000300707308 */ /* 0x0003e40000000800 */
[----:B-1----:R-:W-:-:S06]  /*11470*/  FFMA.FTZ R3, R158, c[0x0][0x2d0], -R7 ;  /* 0x0000b4009e037a23 */ /* 0x002fcc0000010807 */
[----:B------:R1:W-:Y:S02]  /*11480*/  MUFU.EX2 R111, R3 ;  /* 0x00000003006f7308 */ /* 0x0003e40000000800 */
[--C-:B-1----:R-:W-:Y:S02]  /*11490*/  FFMA.FTZ R3, R159, c[0x0][0x2d0], -R0.reuse ;  /* 0x0000b4009f037a23 */ /* 0x102fe40000010800 */
[----:B------:R-:W-:Y:S04]  /*114a0*/  HMMA.16816.F32.BF16 R156, R8, R20, R96 ;  /* 0x00000014089c723c */ /* 0x000fe80000041860 */
[----:B------:R1:W-:Y:S02]  /*114b0*/  MUFU.EX2 R109, R3 ;  /* 0x00000003006d7308 */ /* 0x0003e40000000800 */
[----:B-1----:R-:W-:-:S02]  /*114c0*/  FFMA.FTZ R3, R160, c[0x0][0x2d0], -R0 ;  /* 0x0000b400a0037a23 */ /* 0x002fc40000010800 */
[----:B------:R-:W-:-:S04]  /*114d0*/  IMAD.MOV.U32 R160, RZ, RZ, R53 ;  /* 0x000000ffffa07224 */ /* 0x000fc800078e0035 */
[----:B------:R1:W2:Y:S01]  /*114e0*/  MUFU.EX2 R108, R3 ;  /* 0x00000003006c7308 */ /* 0x0002a20000000800 */
[----:B------:R-:W-:Y:S01]  /*114f0*/  IMAD.MOV.U32 R53, RZ, RZ, R149 ;  /* 0x000000ffff357224 */ /* 0x000fe200078e0095 */
[----:B------:R-:W-:Y:S02]  /*11500*/  MOV R149, R146 ;  /* 0x0000009200957202 */ /* 0x000fe40000000f00 */
[C---:B------:R-:W-:Y:S08]  /*11510*/  HMMA.16816.F32.BF16 R144, R8.reuse, R14, R76 ;  /* 0x0000000e0890723c */ /* 0x040ff0000004184c */
[----:B------:R-:W-:Y:S01]  /*11520*/  HMMA.16816.F32.BF16 R76, R8, R26, R60 ;  /* 0x0000001a084c723c */ /* 0x000fe2000004183c */
[----:B-1----:R-:W-:-:S02]  /*11530*/  FFMA.FTZ R3, R162, c[0x0][0x2d0], -R0 ;  /* 0x0000b400a2037a23 */ /* 0x002fc40000010800 */
[----:B------:R-:W-:-:S04]  /*11540*/  IMAD.MOV.U32 R162, RZ, RZ, R152 ;  /* 0x000000ffffa27224 */ /* 0x000fc800078e0098 */
[----:B------:R-:W-:Y:S01]  /*11550*/  F2FP.BF16.PACK_AB R8, R190, R194 ;  /* 0x000000c2be08723e */ /* 0x000fe200000010ff */
[----:B------:R1:W-:Y:S01]  /*11560*/  MUFU.EX2 R107, R3 ;  /* 0x00000003006b7308 */ /* 0x0003e20000000800 */
[----:B--2---:R-:W-:Y:S01]  /*11570*/  F2FP.BF16.PACK_AB R9, R108, R109 ;  /* 0x0000006d6c09723e */ /* 0x004fe200000010ff */
[----:B------:R-:W-:Y:S01]  /*11580*/  IMAD.MOV.U32 R152, RZ, RZ, R55 ;  /* 0x000000ffff987224 */ /* 0x000fe200078e0037 */
[----:B------:R-:W-:Y:S01]  /*11590*/  F2FP.BF16.PACK_AB R10, R114, R188 ;  /* 0x000000bc720a723e */ /* 0x000fe200000010ff */
[----:B-1----:R-:W-:Y:S01]  /*115a0*/  FFMA.FTZ R3, R163, c[0x0][0x2d0], -R0 ;  /* 0x0000b400a3037a23 */ /* 0x002fe20000010800 */
[----:B------:R-:W-:-:S03]  /*115b0*/  MOV R163, R53 ;  /* 0x0000003500a37202 */ /* 0x000fc60000000f00 */
[----:B------:R1:W2:Y:S02]  /*115c0*/  MUFU.EX2 R106, R3 ;  /* 0x00000003006a7308 */ /* 0x0002a40000000800 */
[----:B-1----:R-:W-:Y:S01]  /*115d0*/  FFMA.FTZ R3, R161, c[0x0][0x2d0], -R7 ;  /* 0x0000b400a1037a23 */ /* 0x002fe20000010807 */
[----:B--2---:R-:W-:Y:S01]  /*115e0*/  F2FP.BF16.PACK_AB R11, R106, R107 ;  /* 0x0000006b6a0b723e */ /* 0x004fe200000010ff */
[----:B------:R-:W-:Y:S01]  /*115f0*/  IMAD.MOV.U32 R161, RZ, RZ, R137 ;  /* 0x000000ffffa17224 */ /* 0x000fe200078e0089 */
[----:B------:R-:W-:-:S03]  /*11600*/  MOV R137, R135 ;  /* 0x0000008700897202 */ /* 0x000fc60000000f00 */
[----:B------:R1:W-:Y:S01]  /*11610*/  MUFU.EX2 R110, R3 ;  /* 0x00000003006e7308 */ /* 0x0003e20000000800 */
[----:B------:R-:W-:Y:S02]  /*11620*/  IMAD.MOV.U32 R135, RZ, RZ, R134 ;  /* 0x000000ffff877224 */ /* 0x000fe400078e0086 */
[----:B------:R-:W-:Y:S01]  /*11630*/  IMAD.MOV.U32 R134, RZ, RZ, R133 ;  /* 0x000000ffff867224 */ /* 0x000fe200078e0085 */
[----:B------:R-:W-:Y:S01]  /*11640*/  HMMA.16816.F32.BF16 R60, R8, R18, R44 ;  /* 0x00000012083c723c */ /* 0x000fe2000004182c */
[----:B------:R-:W-:Y:S02]  /*11650*/  IMAD.MOV.U32 R133, RZ, RZ, R132 ;  /* 0x000000ffff857224 */ /* 0x000fe400078e0084 */
[----:B------:R-:W-:-:S05]  /*11660*/  IMAD.MOV.U32 R132, RZ, RZ, R75 ;  /* 0x000000ffff847224 */ /* 0x000fca00078e004b */
[C---:B------:R-:W-:Y:S01]  /*11670*/  HMMA.16816.F32.BF16 R44, R8.reuse, R24, R92 ;  /* 0x00000018082c723c */ /* 0x040fe2000004185c */
[----:B-1----:R-:W-:Y:S02]  /*11680*/  FFMA.FTZ R3, R164, c[0x0][0x2d0], -R6 ;  /* 0x0000b400a4037a23 */ /* 0x002fe40000010806 */
[----:B------:R-:W-:Y:S02]  /*11690*/  IMAD.MOV.U32 R164, RZ, RZ, R74 ;  /* 0x000000ffffa47224 */ /* 0x000fe400078e004a */
[----:B------:R1:W-:Y:S03]  /*116a0*/  MUFU.EX2 R104, R3 ;  /* 0x0000000300687308 */ /* 0x0003e60000000800 */
[C---:B------:R-:W-:Y:S01]  /*116b0*/  HMMA.16816.F32.BF16 R64, R8.reuse, R16, R48 ;  /* 0x000000100840723c */ /* 0x040fe20000041830 */
[----:B------:R-:W2:Y:S07]  /*116c0*/  LDSM.16.MT88.4 R16, [R224+0x2100] ;  /* 0x00210000e010783b */ /* 0x000eae0000004200 */
[----:B------:R-:W-:Y:S01]  /*116d0*/  HMMA.16816.F32.BF16 R48, R8, R14, R36 ;  /* 0x0000000e0830723c */ /* 0x000fe20000041824 */
[----:B-1----:R-:W-:-:S07]  /*116e0*/  FFMA.FTZ R3, R165, c[0x0][0x2d0], -R6 ;  /* 0x0000b400a5037a23 */ /* 0x002fce0000010806 */
[C---:B------:R-:W-:Y:S01]  /*116f0*/  HMMA.16816.F32.BF16 R52, R8.reuse, R12, R40 ;  /* 0x0000000c0834723c */ /* 0x040fe20000041828 */
[----:B------:R-:W1:Y:S01]  /*11700*/  LDSM.16.MT88.4 R12, [R227+0x2100] ;  /* 0x00210000e30c783b */ /* 0x000e620000004200 */
[----:B------:R-:W-:Y:S01]  /*11710*/  IMAD.MOV.U32 R165, RZ, RZ, R70 ;  /* 0x000000ffffa57224 */ /* 0x000fe200078e0046 */
[----:B------:R3:W4:Y:S05]  /*11720*/  MUFU.EX2 R105, R3 ;  /* 0x0000000300697308 */ /* 0x00072a0000000800 */
[C---:B------:R-:W-:Y:S01]  /*11730*/  HMMA.16816.F32.BF16 R32, R8.reuse, R20, R28 ;  /* 0x000000140820723c */ /* 0x040fe2000004181c */
[----:B------:R-:W-:Y:S07]  /*11740*/  LDSM.16.MT88.4 R28, [R226+0x2100] ;  /* 0x00210000e21c783b */ /* 0x000fee0000004200 */
[----:B------:R-:W-:Y:S01]  /*11750*/  HMMA.16816.F32.BF16 R36, R8, R22, R56 ;  /* 0x000000160824723c */ /* 0x000fe20000041838 */
[----:B------:R-:W5:Y:S01]  /*11760*/  LDSM.16.MT88.4 R20, [R225+0x2100] ;  /* 0x00210000e114783b */ /* 0x000f620000004200 */
[----:B---3--:R-:W-:-:S02]  /*11770*/  FFMA.FTZ R3, R166, c[0x0][0x2d0], -R6 ;  /* 0x0000b400a6037a23 */ /* 0x008fc40000010806 */
[----:B------:R-:W-:Y:S02]  /*11780*/  IMAD.MOV.U32 R166, RZ, RZ, R153 ;  /* 0x000000ffffa67224 */ /* 0x000fe400078e0099 */
[----:B------:R3:W-:Y:S02]  /*11790*/  MUFU.EX2 R103, R3 ;  /* 0x0000000300677308 */ /* 0x0007e40000000800 */
[----:B------:R-:W-:Y:S01]  /*117a0*/  HMMA.16816.F32.BF16 R40, R8, R26, R88 ;  /* 0x0000001a0828723c */ /* 0x000fe20000041858 */
[----:B------:R-:W-:Y:S01]  /*117b0*/  IMAD.MOV.U32 R153, RZ, RZ, R148 ;  /* 0x000000ffff997224 */ /* 0x000fe200078e0094 */
[----:B------:R-:W1:Y:S01]  /*117c0*/  LDSM.16.MT88.4 R24, [R224+0x2900] ;  /* 0x00290000e018783b */ /* 0x000e620000004200 */
[----:B------:R-:W-:Y:S02]  /*117d0*/  IMAD.MOV.U32 R148, RZ, RZ, R124 ;  /* 0x000000ffff947224 */ /* 0x000fe400078e007c */
[----:B------:R-:W-:Y:S01]  /*117e0*/  IMAD.MOV.U32 R124, RZ, RZ, R126 ;  /* 0x000000ffff7c7224 */ /* 0x000fe200078e007e */
[----:B------:R-:W-:-:S02]  /*117f0*/  MOV R126, R69 ;  /* 0x00000045007e7202 */ /* 0x000fc40000000f00 */
[----:B----4-:R-:W-:Y:S01]  /*11800*/  F2FP.BF16.PACK_AB R8, R105, R104 ;  /* 0x000000686908723e */ /* 0x010fe200000010ff */
[----:B---3--:R-:W-:Y:S02]  /*11810*/  FFMA.FTZ R3, R167, c[0x0][0x2d0], -R6 ;  /* 0x0000b400a7037a23 */ /* 0x008fe40000010806 */
[----:B------:R-:W-:Y:S02]  /*11820*/  IMAD.MOV.U32 R167, RZ, RZ, R68 ;  /* 0x000000ffffa77224 */ /* 0x000fe400078e0044 */
[----:B------:R3:W4:Y:S02]  /*11830*/  MUFU.EX2 R102, R3 ;  /* 0x0000000300667308 */ /* 0x0007240000000800 */
[----:B---3--:R-:W-:Y:S01]  /*11840*/  FFMA.FTZ R3, R168, c[0x0][0x2d0], -R5 ;  /* 0x0000b400a8037a23 */ /* 0x008fe20000010805 */
[----:B----4-:R-:W-:-:S05]  /*11850*/  F2FP.BF16.PACK_AB R10, R102, R103 ;  /* 0x00000067660a723e */ /* 0x010fca00000010ff */
[----:B------:R3:W-:Y:S02]  /*11860*/  MUFU.EX2 R101, R3 ;  /* 0x0000000300657308 */ /* 0x0007e40000000800 */
[----:B---3--:R-:W-:Y:S02]  /*11870*/  FFMA.FTZ R3, R169, c[0x0][0x2d0], -R5 ;  /* 0x0000b400a9037a23 */ /* 0x008fe40000010805 */
[----:B------:R-:W-:-:S04]  /*11880*/  IMAD.MOV.U32 R169, RZ, RZ, R132 ;  /* 0x000000ffffa97224 */ /* 0x000fc800078e0084 */
[----:B------:R3:W4:Y:S02]  /*11890*/  MUFU.EX2 R100, R3 ;  /* 0x0000000300647308 */ /* 0x0007240000000800 */
[----:B---3--:R-:W-:Y:S01]  /*118a0*/  FFMA.FTZ R3, R170, c[0x0][0x2d0], -R5 ;  /* 0x0000b400aa037a23 */ /* 0x008fe20000010805 */
[----:B----4-:R-:W-:Y:S02]  /*118b0*/  F2FP.BF16.PACK_AB R9, R100, R101 ;  /* 0x000000656409723e */ /* 0x010fe400000010ff */
[----:B------:R-:W-:-:S03]  /*118c0*/  MOV R170, R133 ;  /* 0x0000008500aa7202 */ /* 0x000fc60000000f00 */
[----:B------:R3:W-:Y:S02]  /*118d0*/  MUFU.EX2 R99, R3 ;  /* 0x0000000300637308 */ /* 0x0007e40000000800 */
[----:B---3--:R-:W-:Y:S02]  /*118e0*/  FFMA.FTZ R3, R171, c[0x0][0x2d0], -R5 ;  /* 0x0000b400ab037a23 */ /* 0x008fe40000010805 */
[----:B------:R-:W-:-:S04]  /*118f0*/  IMAD.MOV.U32 R171, RZ, RZ, R134 ;  /* 0x000000ffffab7224 */ /* 0x000fc800078e0086 */
[----:B------:R3:W4:Y:S02]  /*11900*/  MUFU.EX2 R98, R3 ;  /* 0x0000000300627308 */ /* 0x0007240000000800 */
[----:B---3--:R-:W-:Y:S01]  /*11910*/  FFMA.FTZ R3, R173, c[0x0][0x2d0], -R0 ;  /* 0x0000b400ad037a23 */ /* 0x008fe20000010800 */
[----:B----4-:R-:W-:Y:S01]  /*11920*/  F2FP.BF16.PACK_AB R11, R98, R99 ;  /* 0x00000063620b723e */ /* 0x010fe200000010ff */
[----:B------:R-:W-:-:S04]  /*11930*/  IMAD.MOV.U32 R173, RZ, RZ, R135 ;  /* 0x000000ffffad7224 */ /* 0x000fc800078e0087 */
[----:B------:R3:W-:Y:S01]  /*11940*/  MUFU.EX2 R97, R3 ;  /* 0x0000000300617308 */ /* 0x0007e20000000800 */
[----:B------:R-:W-:Y:S01]  /*11950*/  LDSM.16.MT88.4 R132, [R224+0x3100] ;  /* 0x00310000e084783b */ /* 0x000fe20000004200 */
[C---:B--2---:R-:W-:Y:S08]  /*11960*/  HMMA.16816.F32.BF16 R120, R8.reuse, R16, R120 ;  /* 0x000000100878723c */ /* 0x044ff00000041878 */
[----:B------:R-:W-:Y:S01]  /*11970*/  HMMA.16816.F32.BF16 R128, R8, R18, R128 ;  /* 0x000000120880723c */ /* 0x000fe20000041880 */
[----:B---3--:R-:W-:-:S02]  /*11980*/  FFMA.FTZ R3, R172, c[0x0][0x2d0], -R0 ;  /* 0x0000b400ac037a23 */ /* 0x008fc40000010800 */
[----:B------:R-:W-:Y:S02]  /*11990*/  IMAD.MOV.U32 R172, RZ, RZ, R148 ;  /* 0x000000ffffac7224 */ /* 0x000fe400078e0094 */
[----:B------:R2:W3:Y:S03]  /*119a0*/  MUFU.EX2 R96, R3 ;  /* 0x0000000300607308 */ /* 0x0004e60000000800 */
[C---:B-1----:R-:W-:Y:S08]  /*119b0*/  HMMA.16816.F32.BF16 R140, R8.reuse, R12, R140 ;  /* 0x0000000c088c723c */ /* 0x042ff0000004188c */
[----:B------:R-:W-:Y:S01]  /*119c0*/  HMMA.16816.F32.BF16 R144, R8, R14, R144 ;  /* 0x0000000e0890723c */ /* 0x000fe20000041890 */
[----:B--2---:R-:W-:-:S07]  /*119d0*/  FFMA.FTZ R3, R174, c[0x0][0x2d0], -R0 ;  /* 0x0000b400ae037a23 */ /* 0x004fce0000010800 */
[C---:B-----5:R-:W-:Y:S01]  /*119e0*/  HMMA.16816.F32.BF16 R156, R8.reuse, R20, R156 ;  /* 0x00000014089c723c */ /* 0x060fe2000004189c */
[----:B------:R-:W-:Y:S01]  /*119f0*/  IMAD.MOV.U32 R174, RZ, RZ, R150 ;  /* 0x000000ffffae7224 */ /* 0x000fe200078e0096 */
[----:B------:R1:W-:Y:S06]  /*11a00*/  MUFU.EX2 R95, R3 ;  /* 0x00000003005f7308 */ /* 0x0003ec0000000800 */
[C---:B------:R-:W-:Y:S08]  /*11a10*/  HMMA.16816.F32.BF16 R84, R8.reuse, R22, R84 ;  /* 0x000000160854723c */ /* 0x040ff00000041854 */
[----:B------:R-:W-:Y:S01]  /*11a20*/  HMMA.16816.F32.BF16 R80, R8, R28, R80 ;  /* 0x0000001c0850723c */ /* 0x000fe20000041850 */
[----:B-1----:R-:W-:-:S02]  /*11a30*/  FFMA.FTZ R3, R175, c[0x0][0x2d0], -R0 ;  /* 0x0000b400af037a23 */ /* 0x002fc40000010800 */
[----:B------:R-:W-:Y:S02]  /*11a40*/  IMAD.MOV.U32 R175, RZ, RZ, R149 ;  /* 0x000000ffffaf7224 */ /* 0x000fe400078e0095 */
[----:B------:R1:W2:Y:S03]  /*11a50*/  MUFU.EX2 R94, R3 ;  /* 0x00000003005e7308 */ /* 0x0002a60000000800 */
[----:B------:R-:W-:Y:S07]  /*11a60*/  HMMA.16816.F32.BF16 R76, R8, R30, R76 ;  /* 0x0000001e084c723c */ /* 0x000fee000004184c */
[----:B------:R-:W-:-:S02]  /*11a70*/  F2FP.BF16.PACK_AB R8, R112, R113 ;  /* 0x000000717008723e */ /* 0x000fc400000010ff */
[----:B---3--:R-:W-:Y:S02]  /*11a80*/  F2FP.BF16.PACK_AB R9, R96, R97 ;  /* 0x000000616009723e */ /* 0x008fe400000010ff */
[----:B------:R-:W-:Y:S01]  /*11a90*/  F2FP.BF16.PACK_AB R10, R110, R111 ;  /* 0x0000006f6e0a723e */ /* 0x000fe200000010ff */
[--C-:B-1----:R-:W-:Y:S01]  /*11aa0*/  FFMA.FTZ R3, R178, c[0x0][0x2d0], -R6.reuse ;  /* 0x0000b400b2037a23 */ /* 0x102fe20000010806 */
[----:B--2---:R-:W-:Y:S01]  /*11ab0*/  F2FP.BF16.PACK_AB R11, R94, R95 ;  /* 0x0000005f5e0b723e */ /* 0x004fe200000010ff */
[----:B------:R-:W-:Y:S02]  /*11ac0*/  IMAD.MOV.U32 R178, RZ, RZ, R151 ;  /* 0x000000ffffb27224 */ /* 0x000fe400078e0097 */
[----:B------:R1:W-:Y:S01]  /*11ad0*/  MUFU.EX2 R93, R3 ;  /* 0x00000003005d7308 */ /* 0x0003e20000000800 */
[----:B------:R-:W-:Y:S03]  /*11ae0*/  LDSM.16.MT88.4 R148, [R227+0x3100] ;  /* 0x00310000e394783b */ /* 0x000fe60000004200 */
[C---:B------:R-:W-:Y:S08]  /*11af0*/  HMMA.16816.F32.BF16 R64, R8.reuse, R16, R64 ;  /* 0x000000100840723c */ /* 0x040ff00000041840 */
[----:B------:R-:W-:Y:S01]  /*11b00*/  HMMA.16816.F32.BF16 R60, R8, R18, R60 ;  /* 0x00000012083c723c */ /* 0x000fe2000004183c */
[----:B------:R-:W-:Y:S01]  /*11b10*/  LDSM.16.MT88.4 R16, [R225+0x2900] ;  /* 0x00290000e110783b */ /* 0x000fe20000004200 */
[----:B-1----:R-:W-:-:S04]  /*11b20*/  FFMA.FTZ R3, R179, c[0x0][0x2d0], -R6 ;  /* 0x0000b400b3037a23 */ /* 0x002fc80000010806 */
[----:B------:R1:W2:Y:S02]  /*11b30*/  MUFU.EX2 R92, R3 ;  /* 0x00000003005c7308 */ /* 0x0002a40000000800 */
[C---:B------:R-:W-:Y:S08]  /*11b40*/  HMMA.16816.F32.BF16 R52, R8.reuse, R12, R52 ;  /* 0x0000000c0834723c */ /* 0x040ff00000041834 */
[----:B------:R-:W-:Y:S01]  /*11b50*/  HMMA.16816.F32.BF16 R48, R8, R14, R48 ;  /* 0x0000000e0830723c */ /* 0x000fe20000041830 */
[----:B------:R-:W-:Y:S01]  /*11b60*/  LDSM.16.MT88.4 R12, [R226+0x2900] ;  /* 0x00290000e20c783b */ /* 0x000fe20000004200 */
[----:B-1----:R-:W-:-:S06]  /*11b70*/  FFMA.FTZ R3, R177, c[0x0][0x2d0], -R6 ;  /* 0x0000b400b1037a23 */ /* 0x002fcc0000010806 */
[C---:B------:R-:W-:Y:S01]  /*11b80*/  HMMA.16816.F32.BF16 R32, R8.reuse, R20, R32 ;  /* 0x000000140820723c */ /* 0x040fe20000041820 */
[----:B------:R1:W-:Y:S07]  /*11b90*/  MUFU.EX2 R91, R3 ;  /* 0x00000003005b7308 */ /* 0x0003ee0000000800 */
[C---:B------:R-:W-:Y:S01]  /*11ba0*/  HMMA.16816.F32.BF16 R36, R8.reuse, R22, R36 ;  /* 0x000000160824723c */ /* 0x040fe20000041824 */
[----:B------:R-:W3:Y:S07]  /*11bb0*/  LDSM.16.MT88.4 R20, [R227+0x2900] ;  /* 0x00290000e314783b */ /* 0x000eee0000004200 */
[----:B------:R-:W-:Y:S01]  /*11bc0*/  HMMA.16816.F32.BF16 R40, R8, R30, R40 ;  /* 0x0000001e0828723c */ /* 0x000fe20000041828 */
[----:B-1----:R-:W-:-:S04]  /*11bd0*/  FFMA.FTZ R3, R176, c[0x0][0x2d0], -R6 ;  /* 0x0000b400b0037a23 */ /* 0x002fc80000010806 */
[----:B------:R1:W4:Y:S03]  /*11be0*/  MUFU.EX2 R90, R3 ;  /* 0x00000003005a7308 */ /* 0x0003260000000800 */
[----:B------:R-:W-:Y:S07]  /*11bf0*/  HMMA.16816.F32.BF16 R44, R8, R28, R44 ;  /* 0x0000001c082c723c */ /* 0x000fee000004182c */
[----:B--2---:R-:W-:Y:S01]  /*11c00*/  F2FP.BF16.PACK_AB R8, R92, R93 ;  /* 0x0000005d5c08723e */ /* 0x004fe200000010ff */
[----:B-1----:R-:W-:Y:S01]  /*11c10*/  FFMA.FTZ R3, R180, c[0x0][0x2d0], -R5 ;  /* 0x0000b400b4037a23 */ /* 0x002fe20000010805 */
[----:B----4-:R-:W-:-:S03]  /*11c20*/  F2FP.BF16.PACK_AB R10, R90, R91 ;  /* 0x0000005b5a0a723e */ /* 0x010fc600000010ff */
        /* <DEDUP_REMOVED lines=16> */
[----:B------:R1:W2:Y:S03]  /*11d30*/  MUFU.EX2 R69, R3 ;  /* 0x0000000300457308 */ /* 0x0002a60000000800 */
[C---:B---3--:R-:W-:Y:S08]  /*11d40*/  HMMA.16816.F32.BF16 R140, R8.reuse, R20, R140 ;  /* 0x00000014088c723c */ /* 0x048ff0000004188c */
        /* <DEDUP_REMOVED lines=11> */
[----:B------:R-:W-:-:S04]  /*11e00*/  IMAD.MOV.U32 R167, RZ, RZ, R164 ;  /* 0x000000ffffa77224 */ /* 0x000fc800078e00a4 */
[----:B------:R1:W-:Y:S01]  /*11e10*/  MUFU.EX2 R58, R3 ;  /* 0x00000003003a7308 */ /* 0x0003e20000000800 */
[----:B------:R-:W-:-:S05]  /*11e20*/  IMAD.MOV.U32 R164, RZ, RZ, R162 ;  /* 0x000000ffffa47224 */ /* 0x000fca00078e00a2 */
[----:B------:R-:W-:Y:S01]  /*11e30*/  MOV R168, R164 ;  /* 0x000000a400a87202 */ /* 0x000fe20000000f00 */
[--C-:B-1----:R-:W-:Y:S02]  /*11e40*/  FFMA.FTZ R3, R166, c[0x0][0x2d0], -R0.reuse ;  /* 0x0000b400a6037a23 */ /* 0x102fe40000010800 */
[----:B------:R-:W-:Y:S02]  /*11e50*/  IMAD.MOV.U32 R166, RZ, RZ, R161 ;  /* 0x000000ffffa67224 */ /* 0x000fe400078e00a1 */
[----:B------:R1:W3:Y:S02]  /*11e60*/  MUFU.EX2 R57, R3 ;  /* 0x0000000300397308 */ /* 0x0002e40000000800 */
[----:B-1----:R-:W-:Y:S02]  /*11e70*/  FFMA.FTZ R3, R165, c[0x0][0x2d0], -R0 ;  /* 0x0000b400a5037a23 */ /* 0x002fe40000010800 */
[----:B------:R-:W-:-:S04]  /*11e80*/  IMAD.MOV.U32 R165, RZ, RZ, R163 ;  /* 0x000000ffffa57224 */ /* 0x000fc800078e00a3 */
[----:B------:R1:W-:Y:S01]  /*11e90*/  MUFU.EX2 R56, R3 ;  /* 0x0000000300387308 */ /* 0x0003e20000000800 */
[----:B------:R-:W-:Y:S02]  /*11ea0*/  IMAD.MOV.U32 R179, RZ, RZ, R165 ;  /* 0x000000ffffb37224 */ /* 0x000fe400078e00a5 */
[----:B-1----:R-:W-:Y:S02]  /*11eb0*/  FFMA.FTZ R3, R160, c[0x0][0x2d0], -R0 ;  /* 0x0000b400a0037a23 */ /* 0x002fe40000010800 */
[----:B------:R-:W-:Y:S03]  /*11ec0*/  HMMA.16816.F32.BF16 R160, R8, R18, R84 ;  /* 0x0000001208a0723c */ /* 0x000fe60000041854 */
[----:B------:R1:W4:Y:S04]  /*11ed0*/  MUFU.EX2 R31, R3 ;  /* 0x00000003001f7308 */ /* 0x0003280000000800 */
[----:B--2---:R-:W-:Y:S01]  /*11ee0*/  F2FP.BF16.PACK_AB R8, R69, R70 ;  /* 0x000000464508723e */ /* 0x004fe200000010ff */
[----:B------:R-:W-:Y:S01]  /*11ef0*/  IMAD.MOV.U32 R85, RZ, RZ, R171 ;  /* 0x000000ffff557224 */ /* 0x000fe200078e00ab */
[----:B---3--:R-:W-:Y:S01]  /*11f00*/  F2FP.BF16.PACK_AB R9, R57, R58 ;  /* 0x0000003a3909723e */ /* 0x008fe200000010ff */
[----:B------:R-:W-:Y:S01]  /*11f10*/  IMAD.MOV.U32 R86, RZ, RZ, R170 ;  /* 0x000000ffff567224 */ /* 0x000fe200078e00aa */
[----:B------:R-:W-:Y:S01]  /*11f20*/  F2FP.BF16.PACK_AB R10, R59, R68 ;  /* 0x000000443b0a723e */ /* 0x000fe200000010ff */
[----:B------:R-:W-:Y:S01]  /*11f30*/  IMAD.MOV.U32 R87, RZ, RZ, R169 ;  /* 0x000000ffff577224 */ /* 0x000fe200078e00a9 */
[----:B------:R-:W-:Y:S01]  /*11f40*/  MOV R169, R154 ;  /* 0x0000009a00a97202 */ /* 0x000fe20000000f00 */
[----:B------:R-:W-:-:S02]  /*11f50*/  IMAD.MOV.U32 R171, RZ, RZ, R168 ;  /* 0x000000ffffab7224 */ /* 0x000fc400078e00a8 */
[----:B------:R-:W-:Y:S02]  /*11f60*/  IMAD.MOV.U32 R170, RZ, RZ, R155 ;  /* 0x000000ffffaa7224 */ /* 0x000fe400078e009b */
[----:B-1----:R-:W-:Y:S01]  /*11f70*/  FFMA.FTZ R3, R167, c[0x0][0x2d0], -R6 ;  /* 0x0000b400a7037a23 */ /* 0x002fe20000010806 */
[----:B----4-:R-:W-:Y:S01]  /*11f80*/  F2FP.BF16.PACK_AB R11, R31, R56 ;  /* 0x000000381f0b723e */ /* 0x010fe200000010ff */
[----:B------:R-:W-:Y:S02]  /*11f90*/  IMAD.MOV.U32 R168, RZ, RZ, R138 ;  /* 0x000000ffffa87224 */ /* 0x000fe400078e008a */
[----:B------:R1:W-:Y:S04]  /*11fa0*/  MUFU.EX2 R29, R3 ;  /* 0x00000003001d7308 */ /* 0x0003e80000000800 */
[C---:B------:R-:W-:Y:S08]  /*11fb0*/  HMMA.16816.F32.BF16 R64, R8.reuse, R24, R64 ;  /* 0x000000180840723c */ /* 0x040ff00000041840 */
[----:B------:R-:W-:Y:S01]  /*11fc0*/  HMMA.16816.F32.BF16 R48, R8, R22, R48 ;  /* 0x000000160830723c */ /* 0x000fe20000041830 */
[----:B-1----:R-:W-:-:S04]  /*11fd0*/  FFMA.FTZ R3, R252, c[0x0][0x2d0], -R6 ;  /* 0x0000b400fc037a23 */ /* 0x002fc80000010806 */
[----:B------:R1:W2:Y:S03]  /*11fe0*/  MUFU.EX2 R30, R3 ;  /* 0x00000003001e7308 */ /* 0x0002a60000000800 */
[C---:B------:R-:W-:Y:S08]  /*11ff0*/  HMMA.16816.F32.BF16 R52, R8.reuse, R20, R52 ;  /* 0x000000140834723c */ /* 0x040ff00000041834 */
[----:B------:R-:W-:Y:S01]  /*12000*/  HMMA.16816.F32.BF16 R40, R8, R14, R40 ;  /* 0x0000000e0828723c */ /* 0x000fe20000041828 */
[----:B------:R3:W-:Y:S01]  /*12010*/  MUFU.EX2 R14, R4 ;  /* 0x00000004000e7308 */ /* 0x0007e20000000800 */
[----:B-1----:R-:W-:-:S06]  /*12020*/  FFMA.FTZ R3, R250, c[0x0][0x2d0], -R6 ;  /* 0x0000b400fa037a23 */ /* 0x002fcc0000010806 */
[C---:B------:R-:W-:Y:S01]  /*12030*/  HMMA.16816.F32.BF16 R60, R8.reuse, R26, R60 ;  /* 0x0000001a083c723c */ /* 0x040fe2000004183c */
[----:B--2---:R-:W-:Y:S01]  /*12040*/  F2FP.BF16.PACK_AB R176, R30, R29 ;  /* 0x0000001d1eb0723e */ /* 0x004fe200000010ff */
[----:B------:R1:W-:Y:S06]  /*12050*/  MUFU.EX2 R28, R3 ;  /* 0x00000003001c7308 */ /* 0x0003ec0000000800 */
[----:B------:R-:W-:Y:S01]  /*12060*/  HMMA.16816.F32.BF16 R32, R8, R16, R32 ;  /* 0x000000100820723c */ /* 0x000fe20000041820 */
[----:B---3--:R-:W-:-:S07]  /*12070*/  FADD.FTZ R4, R153, R245 ;  /* 0x000000f599047221 */ /* 0x008fce0000010000 */
[----:B------:R-:W-:Y:S01]  /*12080*/  HMMA.16816.F32.BF16 R36, R8, R18, R36 ;  /* 0x000000120824723c */ /* 0x000fe20000041824 */
[----:B------:R-:W-:Y:S01]  /*12090*/  LDSM.16.MT88.4 R16, [R226+0x3100] ;  /* 0x00310000e210783b */ /* 0x000fe20000004200 */
[----:B-1----:R-:W-:-:S04]  /*120a0*/  FFMA.FTZ R3, R247, c[0x0][0x2d0], -R6 ;  /* 0x0000b400f7037a23 */ /* 0x002fc80000010806 */
[----:B------:R1:W-:Y:S02]  /*120b0*/  MUFU.EX2 R25, R3 ;  /* 0x0000000300197308 */ /* 0x0003e40000000800 */
[----:B------:R-:W-:Y:S07]  /*120c0*/  HMMA.16816.F32.BF16 R44, R8, R12, R44 ;  /* 0x0000000c082c723c */ /* 0x000fee000004182c */
[----:B------:R-:W-:Y:S02]  /*120d0*/  FADD.FTZ R8, R137, R246 ;  /* 0x000000f689087221 */ /* 0x000fe40000010000 */
[----:B-1----:R-:W-:-:S02]  /*120e0*/  FFMA.FTZ R3, R166, c[0x0][0x2d0], -R5 ;  /* 0x0000b400a6037a23 */ /* 0x002fc40000010805 */
[----:B------:R-:W1:Y:S02]  /*120f0*/  LDSM.16.MT88.4 R164, [R225+0x3100] ;  /* 0x00310000e1a4783b */ /* 0x000e640000004200 */
[----:B------:R2:W-:Y:S02]  /*12100*/  MUFU.EX2 R24, R3 ;  /* 0x0000000300187308 */ /* 0x0005e40000000800 */
[----:B--2---:R-:W-:-:S06]  /*12110*/  FFMA.FTZ R3, R211, c[0x0][0x2d0], -R5 ;  /* 0x0000b400d3037a23 */ /* 0x004fcc0000010805 */
[----:B------:R2:W3:Y:S02]  /*12120*/  MUFU.EX2 R23, R3 ;  /* 0x0000000300177308 */ /* 0x0004e40000000800 */
[----:B--2---:R-:W-:Y:S01]  /*12130*/  FFMA.FTZ R3, R217, c[0x0][0x2d0], -R5 ;  /* 0x0000b400d9037a23 */ /* 0x004fe20000010805 */
[----:B---3--:R-:W-:-:S05]  /*12140*/  F2FP.BF16.PACK_AB R177, R23, R24 ;  /* 0x0000001817b1723e */ /* 0x008fca00000010ff */
[----:B------:R2:W-:Y:S02]  /*12150*/  MUFU.EX2 R22, R3 ;  /* 0x0000000300167308 */ /* 0x0005e40000000800 */
[----:B--2---:R-:W-:-:S06]  /*12160*/  FFMA.FTZ R3, R213, c[0x0][0x2d0], -R5 ;  /* 0x0000b400d5037a23 */ /* 0x004fcc0000010805 */
[----:B------:R2:W3:Y:S02]  /*12170*/  MUFU.EX2 R21, R3 ;  /* 0x0000000300157308 */ /* 0x0004e40000000800 */
[----:B--2---:R-:W-:Y:S01]  /*12180*/  FFMA.FTZ R3, R179, c[0x0][0x2d0], -R7 ;  /* 0x0000b400b3037a23 */ /* 0x004fe20000010807 */
[----:B---3--:R-:W-:-:S05]  /*12190*/  F2FP.BF16.PACK_AB R179, R21, R22 ;  /* 0x0000001615b3723e */ /* 0x008fca00000010ff */
[----:B------:R2:W-:Y:S02]  /*121a0*/  MUFU.EX2 R20, R3 ;  /* 0x0000000300147308 */ /* 0x0005e40000000800 */
[--C-:B--2---:R-:W-:Y:S01]  /*121b0*/  FFMA.FTZ R3, R178, c[0x0][0x2d0], -R7.reuse ;  /* 0x0000b400b2037a23 */ /* 0x104fe20000010807 */
[----:B------:R-:W-:Y:S01]  /*121c0*/  F2FP.BF16.PACK_AB R178, R25, R28 ;  /* 0x0000001c19b2723e */ /* 0x000fe200000010ff */
[----:B------:R-:W-:-:S04]  /*121d0*/  FFMA.FTZ R7, R175, c[0x0][0x2d0], -R7 ;  /* 0x0000b400af077a23 */ /* 0x000fc80000010807 */
[----:B------:R2:W3:Y:S02]  /*121e0*/  MUFU.EX2 R15, R3 ;  /* 0x00000003000f7308 */ /* 0x0004e40000000800 */
[C---:B------:R-:W-:Y:S06]  /*121f0*/  HMMA.16816.F32.BF16 R120, R176.reuse, R132, R120 ;  /* 0x00000084b078723c */ /* 0x040fec0000041878 */
[----:B------:R4:W5:Y:S02]  /*12200*/  MUFU.EX2 R13, R7 ;  /* 0x00000007000d7308 */ /* 0x0009640000000800 */
[----:B------:R-:W-:Y:S01]  /*12210*/  HMMA.16816.F32.BF16 R128, R176, R134, R128 ;  /* 0x00000086b080723c */ /* 0x000fe20000041880 */
[----:B--2---:R-:W-:Y:S01]  /*12220*/  FFMA.FTZ R3, R174, c[0x0][0x2d0], -R0 ;  /* 0x0000b400ae037a23 */ /* 0x004fe20000010800 */
[----:B---3--:R-:W-:-:S04]  /*12230*/  F2FP.BF16.PACK_AB R180, R15, R20 ;  /* 0x000000140fb4723e */ /* 0x008fc800000010ff */
[----:B------:R2:W-:Y:S02]  /*12240*/  MUFU.EX2 R10, R3 ;  /* 0x00000003000a7308 */ /* 0x0005e40000000800 */
[----:B------:R-:W-:Y:S01]  /*12250*/  HMMA.16816.F32.BF16 R140, R176, R148, R140 ;  /* 0x00000094b08c723c */ /* 0x000fe2000004188c */
[----:B----4-:R-:W-:Y:S01]  /*12260*/  FADD.FTZ R7, R244, R4 ;  /* 0x00000004f4077221 */ /* 0x010fe20000010000 */
[----:B-----5:R-:W-:Y:S01]  /*12270*/  F2FP.BF16.PACK_AB R182, R13, R14 ;  /* 0x0000000e0db6723e */ /* 0x020fe200000010ff */
[----:B------:R-:W-:-:S05]  /*12280*/  FADD.FTZ R4, R85, R8 ;  /* 0x0000000855047221 */ /* 0x000fca0000010000 */
[----:B------:R-:W-:Y:S01]  /*12290*/  HMMA.16816.F32.BF16 R144, R176, R150, R144 ;  /* 0x00000096b090723c */ /* 0x000fe20000041890 */
[----:B--2---:R-:W-:-:S07]  /*122a0*/  FFMA.FTZ R3, R251, c[0x0][0x2d0], -R0 ;  /* 0x0000b400fb037a23 */ /* 0x004fce0000010800 */
[C---:B-1----:R-:W-:Y:S01]  /*122b0*/  HMMA.16816.F32.BF16 R156, R176.reuse, R164, R156 ;  /* 0x000000a4b09c723c */ /* 0x042fe2000004189c */
[----:B------:R1:W2:Y:S07]  /*122c0*/  MUFU.EX2 R9, R3 ;  /* 0x0000000300097308 */ /* 0x0002ae0000000800 */
[----:B------:R-:W-:Y:S01]  /*122d0*/  HMMA.16816.F32.BF16 R160, R176, R166, R160 ;  /* 0x000000a6b0a0723c */ /* 0x000fe200000418a0 */
[--C-:B-1----:R-:W-:Y:S01]  /*122e0*/  FFMA.FTZ R3, R172, c[0x0][0x2d0], -R0.reuse ;  /* 0x0000b400ac037a23 */ /* 0x102fe20000010800 */
[----:B--2---:R-:W-:Y:S01]  /*122f0*/  F2FP.BF16.PACK_AB R181, R9, R10 ;  /* 0x0000000a09b5723e */ /* 0x004fe200000010ff */
[----:B------:R-:W-:-:S02]  /*12300*/  FFMA.FTZ R0, R173, c[0x0][0x2d0], -R0 ;  /* 0x0000b400ad007a23 */ /* 0x000fc40000010800 */
[----:B------:R1:W-:Y:S03]  /*12310*/  MUFU.EX2 R11, R3 ;  /* 0x00000003000b7308 */ /* 0x0003e60000000800 */
[C---:B------:R-:W-:Y:S05]  /*12320*/  HMMA.16816.F32.BF16 R172, R176.reuse, R16, R80 ;  /* 0x00000010b0ac723c */ /* 0x040fea0000041850 */
[----:B------:R2:W3:Y:S03]  /*12330*/  MUFU.EX2 R12, R0 ;  /* 0x00000000000c7308 */ /* 0x0004e60000000800 */
[----:B------:R-:W-:Y:S01]  /*12340*/  HMMA.16816.F32.BF16 R176, R176, R18, R76 ;  /* 0x00000012b0b0723c */ /* 0x000fe2000004184c */
[----:B-1----:R-:W-:-:S04]  /*12350*/  FADD.FTZ R3, R220, R218 ;  /* 0x000000dadc037221 */ /* 0x002fc80000010000 */
[----:B------:R-:W-:Y:S02]  /*12360*/  FADD.FTZ R6, R219, R3 ;  /* 0x00000003db067221 */ /* 0x000fe40000010000 */
[----:B------:R-:W-:Y:S02]  /*12370*/  FADD.FTZ R3, R86, R7 ;  /* 0x0000000756037221 */ /* 0x000fe40000010000 */
[----:B--2---:R-:W-:Y:S01]  /*12380*/  FADD.FTZ R0, R139, R152 ;  /* 0x000000988b007221 */ /* 0x004fe20000010000 */
[----:B---3--:R-:W-:Y:S01]  /*12390*/  F2FP.BF16.PACK_AB R183, R12, R11 ;  /* 0x0000000b0cb7723e */ /* 0x008fe200000010ff */
        /* <DEDUP_REMOVED lines=113> */
[----:B------:R-:W2:Y:S01]  /*12ab0*/  LDL R223, [R1] ;  /* 0x0000000001df7983 */ /* 0x000ea20000100800 */
[----:B------:R-:W-:Y:S01]  /*12ac0*/  IMAD.MOV.U32 R116, RZ, RZ, R72 ;  /* 0x000000ffff747224 */ /* 0x000fe200078e0048 */
[----:B------:R-:W-:Y:S01]  /*12ad0*/  MOV R118, R2 ;  /* 0x0000000200767202 */ /* 0x000fe20000000f00 */
[----:B-1----:R-:W-:Y:S01]  /*12ae0*/  IMAD.MOV.U32 R3, RZ, RZ, R73 ;  /* 0x000000ffff037224 */ /* 0x002fe200078e0049 */
[----:B------:R-:W-:Y:S01]  /*12af0*/  MOV R117, R71 ;  /* 0x0000004700757202 */ /* 0x000fe20000000f00 */
[----:B------:R-:W-:-:S02]  /*12b00*/  ULDC UR6, c[0x0][0x210] ;  /* 0x0000840000067ab9 */ /* 0x000fc40000000800 */
[----:B------:R-:W-:Y:S02]  /*12b10*/  ULDC UR4, c[0x0][0x1e8] ;  /* 0x00007a0000047ab9 */ /* 0x000fe40000000800 */
[----:B------:R-:W-:Y:S02]  /*12b20*/  UIADD3 UR12, UR12, -0x2, URZ ;  /* 0xfffffffe0c0c7890 */ /* 0x000fe4000fffe03f */
[----:B------:R-:W-:Y:S02]  /*12b30*/  UIMAD UR6, UR15, UR6, URZ ;  /* 0x000000060f0672a4 */ /* 0x000fe4000f8e023f */
[----:B------:R-:W-:Y:S02]  /*12b40*/  UIMAD UR4, UR15, UR4, URZ ;  /* 0x000000040f0472a4 */ /* 0x000fe4000f8e023f */
[----:B------:R-:W-:Y:S02]  /*12b50*/  ULDC.64 UR22, c[0x0][0x118] ;  /* 0x0000460000167ab9 */ /* 0x000fe40000000a00 */
[----:B------:R-:W-:Y:S01]  /*12b60*/  ULDC.64 UR18, c[0x0][0x118] ;  /* 0x0000460000127ab9 */ /* 0x000fe20000000a00 */
[----:B--2---:R-:W-:Y:S01]  /*12b70*/  IADD3 R251, R223, 0x100, RZ ;  /* 0x00000100dffb7810 */ /* 0x004fe20007ffe0ff */
[----:B------:R-:W-:Y:S05]  /*12b80*/  BRA `(.L_x_134) ;  /* 0x0000045000007947 */ /* 0x000fea0003800000 */
.L_x_136:
[----:B------:R-:W2:Y:S01]  /*12b90*/  LDL R4, [R1+0x20] ;  /* 0x0000200001047983 */ /* 0x000ea20000100800 */
[----:B------:R-:W-:Y:S01]  /*12ba0*/  IMAD.MOV.U32 R2, RZ, RZ, c[0x0][0x2b8] ;  /* 0x0000ae00ff027624 */ /* 0x000fe200078e00ff */
[----:B------:R-:W-:Y:S01]  /*12bb0*/  UIMAD UR11, UR12, 0x70, UR17 ;  /* 0x000000700c0b78a4 */ /* 0x000fe2000f8e0211 */
[----:B------:R-:W-:Y:S01]  /*12bc0*/  IMAD.MOV.U32 R7, RZ, RZ, RZ ;  /* 0x000000ffff077224 */ /* 0x000fe200078e00ff */
[----:B------:R-:W3:Y:S02]  /*12bd0*/  LDL R65, [R1] ;  /* 0x0000000001417983 */ /* 0x000ee40000100800 */
[----:B------:R-:W-:Y:S02]  /*12be0*/  ISETP.NE.AND P2, PT, R2, 0x1, PT ;  /* 0x000000010200780c */ /* 0x000fe40003f45270 */
[----:B------:R-:W-:Y:S05]  /*12bf0*/  IMAD.U32 R2, RZ, RZ, UR11 ;  /* 0x0000000bff027e24 */ /* 0x000fea000f8e00ff */
[----:B--2---:R-:W-:Y:S06]  /*12c00*/  IADD3 R2, R2, -0x70, R4 ;  /* 0xffffff9002027810 */ /* 0x004fec0007ffe004 */
        /* <DEDUP_REMOVED lines=16> */
[----:B--2---:R-:W-:Y:S01]  /*12d10*/  STL [R1+0x8], R7 ;  /* 0x0000080701007387 */ /* 0x004fe20000100800 */
[----:B------:R-:W-:Y:S02]  /*12d20*/  SHF.R.S32.HI R2, RZ, 0x1f, R7 ;  /* 0x0000001fff027819 */ /* 0x000fe40000011407 */
        /* <DEDUP_REMOVED lines=17> */
[-C--:B--2---:R-:W-:Y:S03]  /*12e40*/  IADD3.X R7, R7, R241.reuse, RZ, P1, !PT ;  /* 0x000000f107077210 */ /* 0x084fe60000ffe4ff */
[----:B------:R-:W2:Y:S01]  /*12e50*/  SHFL.IDX PT, R16, R0, 0x3, 0x181f ;  /* 0x00781f0000107f89 */ /* 0x000ea200000e0000 */
[-C--:B----4-:R-:W-:Y:S03]  /*12e60*/  IADD3 R4, P0, R4, R242.reuse, RZ ;  /* 0x000000f204047210 */ /* 0x090fe60007f1e0ff */
[----:B---3--:R3:W-:Y:S02]  /*12e70*/  LDGSTS.E.BYPASS.LTC128B.128 [R65+0x3900], [R6.64], !P3 ;  /* 0x0390000006417fae */ /* 0x0087e4000d901d52 */
[--C-:B-----5:R-:W-:Y:S01]  /*12e80*/  IMAD.X R5, R5, 0x1, R241.reuse, P0 ;  /* 0x0000000105057824 */ /* 0x120fe200000e06f1 */
        /* <DEDUP_REMOVED lines=11> */
[--C-:B--2---:R-:W-:Y:S01]  /*12f40*/  IMAD.X R11, R16, 0x1, R241.reuse, P4 ;  /* 0x00000001100b7824 */ /* 0x104fe200020e06f1 */
[----:B----4-:R-:W-:Y:S04]  /*12f50*/  IADD3.X R9, R15, R241, RZ, P2, !PT ;  /* 0x000000f10f097210 */ /* 0x010fe800017fe4ff */
[----:B------:R2:W-:Y:S01]  /*12f60*/  LDGSTS.E.BYPASS.LTC128B.128 [R65+0x5100], [R10.64], !P3 ;  /* 0x051000000a417fae */ /* 0x0005e2000d901d52 */
[----:B-----5:R-:W-:Y:S03]  /*12f70*/  IADD3 R4, P0, R2, R242, RZ ;  /* 0x000000f202047210 */ /* 0x020fe60007f1e0ff */
[----:B------:R2:W-:Y:S01]  /*12f80*/  LDGSTS.E.BYPASS.LTC128B.128 [R65+0x5900], [R8.64], !P3 ;  /* 0x0590000008417fae */ /* 0x0005e2000d901d52 */
[--C-:B-1----:R-:W-:Y:S02]  /*12f90*/  IMAD.X R7, R14, 0x1, R241.reuse, P1 ;  /* 0x000000010e077824 */ /* 0x102fe400008e06f1 */
[----:B------:R-:W-:Y:S03]  /*12fa0*/  IMAD.X R5, R0, 0x1, R241, P0 ;  /* 0x0000000100057824 */ /* 0x000fe600000e06f1 */
[----:B------:R2:W-:Y:S04]  /*12fb0*/  LDGSTS.E.BYPASS.LTC128B.128 [R65+0x6100], [R6.64], !P3 ;  /* 0x0610000006417fae */ /* 0x0005e8000d901d52 */
[----:B------:R2:W-:Y:S01]  /*12fc0*/  LDGSTS.E.BYPASS.LTC128B.128 [R65+0x6900], [R4.64], !P3 ;  /* 0x0690000004417fae */ /* 0x0005e2000d901d52 */
[----:B------:R-:W-:-:S05]  /*12fd0*/  BRA `(.L_x_135) ;  /* 0x00001b0000007947 */ /* 0x000fca0003800000 */
.L_x_134:
        /* <DEDUP_REMOVED lines=36> */
[----:B--2---:R-:W-:Y:S03]  /*13220*/  SHF.R.S32.HI R0, RZ, 0x1f, R56 ;  /* 0x0000001fff007819 */ /* 0x004fe60000011438 */
[----:B------:R-:W-:Y:S04]  /*13230*/  IMAD.WIDE.U32 R68, R56, c[0x0][0x208], RZ ;  /* 0x0000820038447a25 */ /* 0x000fe800078e00ff */
[----:B------:R-:W-:Y:S04]  /*13240*/  IMAD R0, R0, c[0x0][0x208], RZ ;  /* 0x0000820000007a24 */ /* 0x000fe800078e02ff */
[----:B------:R-:W-:Y:S02]  /*13250*/  IMAD R0, R56, c[0x0][0x20c], R0 ;  /* 0x0000830038007a24 */ /* 0x000fe400078e0200 */
[C---:B------:R-:W-:Y:S07]  /*13260*/  HMMA.16816.F32.BF16 R56, R108.reuse, R64, RZ ;  /* 0x000000406c38723c */ /* 0x040fee00000418ff */
[----:B------:R-:W-:Y:S01]  /*13270*/  IADD3 R65, R69, R0, RZ ;  /* 0x0000000045417210 */ /* 0x000fe20007ffe0ff */
[-C--:B------:R-:W-:Y:S01]  /*13280*/  HMMA.16816.F32.BF16 R60, R108, R66.reuse, RZ ;  /* 0x000000426c3c723c */ /* 0x080fe200000418ff */
[----:B------:R-:W-:Y:S03]  /*13290*/  MOV R64, R68 ;  /* 0x0000004400407202 */ /* 0x000fe60000000f00 */
[----:B---3--:R-:W-:Y:S02]  /*132a0*/  SHF.R.S32.HI R0, RZ, 0x1f, R2 ;  /* 0x0000001fff007819 */ /* 0x008fe40000011402 */
[----:B------:R-:W-:Y:S02]  /*132b0*/  IMAD.WIDE.U32 R72, R2, c[0x0][0x218], R64 ;  /* 0x0000860002487a25 */ /* 0x000fe400078e0040 */
[C---:B------:R-:W-:Y:S04]  /*132c0*/  HMMA.16816.F32.BF16 R64, R112.reuse, R66, RZ ;  /* 0x000000427040723c */ /* 0x040fe800000418ff */
[----:B------:R-:W-:Y:S04]  /*132d0*/  IMAD R0, R0, c[0x0][0x218], RZ ;  /* 0x0000860000007a24 */ /* 0x000fe800078e02ff */
[-C--:B------:R-:W-:Y:S01]  /*132e0*/  HMMA.16816.F32.BF16 R68, R112, R80.reuse, RZ ;  /* 0x000000507044723c */ /* 0x080fe200000418ff */
[----:B------:R-:W-:Y:S03]  /*132f0*/  IMAD R2, R2, c[0x0][0x21c], R0 ;  /* 0x0000870002027a24 */ /* 0x000fe600078e0200 */
[----:B------:R-:W-:Y:S04]  /*13300*/  IADD3 R0, P0, R72, UR6, RZ ;  /* 0x0000000648007c10 */ /* 0x000fe8000ff1e0ff */
[----:B------:R-:W-:Y:S04]  /*13310*/  IADD3.X R72, R73, UR5, R2, P0, !PT ;  /* 0x0000000549487c10 */ /* 0x000fe800087fe402 */
[C---:B------:R-:W-:Y:S04]  /*13320*/  LEA R2, P0, R0.reuse, c[0x0][0x1f8], 0x1 ;  /* 0x00007e0000027a11 */ /* 0x040fe800078008ff */
[----:B------:R-:W-:Y:S01]  /*13330*/  LEA.HI.X R0, R0, c[0x0][0x1fc], R72, 0x1, P0 ;  /* 0x00007f0000007a11 */ /* 0x000fe200000f0c48 */
[----:B------:R-:W1:Y:S01]  /*13340*/  SHFL.IDX PT, R94, R2, RZ, 0x181f ;  /* 0x00181fff025e7589 */ /* 0x000e6200000e0000 */
[C---:B------:R-:W-:Y:S07]  /*13350*/  HMMA.16816.F32.BF16 R72, R108.reuse, R80, RZ ;  /* 0x000000506c48723c */ /* 0x040fee00000418ff */
[----:B------:R-:W2:Y:S01]  /*13360*/  SHFL.IDX PT, R88, R0, RZ, 0x181f ;  /* 0x00181fff00587589 */ /* 0x000ea200000e0000 */
[-C--:B------:R-:W-:Y:S07]  /*13370*/  HMMA.16816.F32.BF16 R76, R108, R82.reuse, RZ ;  /* 0x000000526c4c723c */ /* 0x080fee00000418ff */
[----:B------:R-:W3:Y:S01]  /*13380*/  SHFL.IDX PT, R92, R2, 0x1, 0x181f ;  /* 0x00381f00025c7f89 */ /* 0x000ee200000e0000 */
[C---:B------:R-:W-:Y:S04]  /*13390*/  HMMA.16816.F32.BF16 R80, R112.reuse, R82, RZ ;  /* 0x000000527050723c */ /* 0x040fe800000418ff */
[-C--:B-1----:R-:W-:Y:S03]  /*133a0*/  IADD3 R94, P0, R94, R242.reuse, RZ ;  /* 0x000000f25e5e7210 */ /* 0x082fe60007f1e0ff */
[----:B------:R-:W1:Y:S01]  /*133b0*/  SHFL.IDX PT, R93, R0, 0x1, 0x181f ;  /* 0x00381f00005d7f89 */ /* 0x000e6200000e0000 */
[-C--:B------:R-:W-:Y:S01]  /*133c0*/  HMMA.16816.F32.BF16 R84, R112, R96.reuse, RZ ;  /* 0x000000607054723c */ /* 0x080fe200000418ff */
[-C--:B--2---:R-:W-:Y:S06]  /*133d0*/  IADD3.X R95, R88, R241.reuse, RZ, P0, !PT ;  /* 0x000000f1585f7210 */ /* 0x084fec00007fe4ff */
[----:B------:R-:W2:Y:S01]  /*133e0*/  SHFL.IDX PT, R100, R2, 0x2, 0x181f ;  /* 0x00581f0002647f89 */ /* 0x000ea200000e0000 */
[C---:B------:R-:W-:Y:S04]  /*133f0*/  HMMA.16816.F32.BF16 R88, R108.reuse, R96, RZ ;  /* 0x000000606c58723c */ /* 0x040fe800000418ff */
[-C--:B---3--:R-:W-:Y:S03]  /*13400*/  IADD3 R92, P1, R92, R242.reuse, RZ ;  /* 0x000000f25c5c7210 */ /* 0x088fe60007f3e0ff */
[----:B------:R3:W-:Y:S01]  /*13410*/  LDGSTS.E.BYPASS.LTC128B.128 [R251], [R94.64], !P3 ;  /* 0x000000005efb7fae */ /* 0x0007e2000d901d56 */
[-C--:B-1----:R-:W-:Y:S07]  /*13420*/  IADD3.X R93, R93, R241.reuse, RZ, P1, !PT ;  /* 0x000000f15d5d7210 */ /* 0x082fee0000ffe4ff */
        /* <DEDUP_REMOVED lines=363> */
.L_x_135:
        /* <DEDUP_REMOVED lines=872> */
.L_x_133:
        /* <DEDUP_REMOVED lines=121> */
.L_x_103:
[----:B------:R-:W-:Y:S02]  /*188f0*/  USHF.R.S32.HI UR8, URZ, 0x1f, UR15 ;  /* 0x0000001f3f087899 */ /* 0x000fe4000801140f */
[----:B------:R-:W-:Y:S01]  /*18900*/  ULDC.64 UR10, c[0x0][0x118] ;  /* 0x00004600000a7ab9 */ /* 0x000fe20000000a00 */
[----:B------:R-:W-:Y:S05]  /*18910*/  @P4 BRA `(.L_x_137) ;  /* 0x0000149000004947 */ /* 0x000fea0003800000 */
[----:B------:R-:W1:Y:S01]  /*18920*/  S2R R40, SR_TID.X ;  /* 0x0000000000287919 */ /* 0x000e620000002100 */
[----:B------:R-:W-:Y:S01]  /*18930*/  F2FP.BF16.PACK_AB R6, R125, R124 ;  /* 0x0000007c7d06723e */ /* 0x000fe200000010ff */
[----:B------:R-:W-:Y:S01]  /*18940*/  IMAD.MOV.U32 R5, RZ, RZ, -0x10 ;  /* 0xfffffff0ff057424 */ /* 0x000fe200078e00ff */
[----:B------:R-:W-:Y:S01]  /*18950*/  F2FP.BF16.PACK_AB R27, R27, R126 ;  /* 0x0000007e1b1b723e */ /* 0x000fe200000010ff */
[----:B------:R-:W-:Y:S01]  /*18960*/  BAR.SYNC.DEFER_BLOCKING 0x1, 0x80 ;  /* 0x0042000000007b1d */ /* 0x000fe20000010000 */
[----:B------:R-:W-:Y:S02]  /*18970*/  F2FP.BF16.PACK_AB R26, R26, R132 ;  /* 0x000000841a1a723e */ /* 0x000fe400000010ff */
[----:B------:R-:W-:-:S02]  /*18980*/  F2FP.BF16.PACK_AB R31, R31, R134 ;  /* 0x000000861f1f723e */ /* 0x000fc400000010ff */
        /* <DEDUP_REMOVED lines=8> */
[----:B------:R-:W-:Y:S02]  /*18a10*/  F2FP.BF16.PACK_AB R30, R30, R136 ;  /* 0x000000881e1e723e */ /* 0x000fe400000010ff */
[----:B------:R-:W-:Y:S01]  /*18a20*/  F2FP.BF16.PACK_AB R29, R29, R138 ;  /* 0x0000008a1d1d723e */ /* 0x000fe200000010ff */
[----:B------:R-:W-:Y:S01]  /*18a30*/  ULDC.64 UR4, c[0x0][0x500] ;  /* 0x0001400000047ab9 */ /* 0x000fe20000000a00 */
[----:B------:R-:W-:Y:S01]  /*18a40*/  F2FP.BF16.PACK_AB R21, R21, R148 ;  /* 0x000000941515723e */ /* 0x000fe200000010ff */
[----:B------:R-:W-:Y:S01]  /*18a50*/  UIMAD.WIDE UR4, UR20, UR6, UR4 ;  /* 0x00000006140472a5 */ /* 0x000fe2000f8e0204 */
[----:B------:R-:W-:-:S02]  /*18a60*/  F2FP.BF16.PACK_AB R20, R20, R150 ;  /* 0x000000961414723e */ /* 0x000fc400000010ff */
[----:B-1----:R-:W-:Y:S02]  /*18a70*/  SHF.R.S32.HI R41, RZ, 0x1f, R40 ;  /* 0x0000001fff297819 */ /* 0x002fe40000011428 */
[----:B------:R-:W-:Y:S02]  /*18a80*/  F2FP.BF16.PACK_AB R28, R28, R140 ;  /* 0x0000008c1c1c723e */ /* 0x000fe400000010ff */
[CC--:B------:R-:W-:Y:S02]  /*18a90*/  LEA.HI R2, R41.reuse, R40.reuse, RZ, 0x2 ;  /* 0x0000002829027211 */ /* 0x0c0fe400078f10ff */
[----:B------:R-:W-:Y:S02]  /*18aa0*/  LEA.HI R35, R41, R40, RZ, 0x5 ;  /* 0x0000002829237211 */ /* 0x000fe400078f28ff */
[--C-:B------:R-:W-:Y:S02]  /*18ab0*/  SHF.R.S32.HI R3, RZ, 0x2, R2.reuse ;  /* 0x00000002ff037819 */ /* 0x100fe40000011402 */
[----:B------:R-:W-:-:S02]  /*18ac0*/  SHF.R.S32.HI R0, RZ, 0x1f, R2 ;  /* 0x0000001fff007819 */ /* 0x000fc40000011402 */
[----:B------:R-:W-:Y:S02]  /*18ad0*/  SHF.R.S32.HI R34, RZ, 0x5, R35 ;  /* 0x00000005ff227819 */ /* 0x000fe40000011423 */
[----:B------:R-:W-:Y:S02]  /*18ae0*/  LEA.HI R0, R0, R3, RZ, 0x3 ;  /* 0x0000000300007211 */ /* 0x000fe400078f18ff */
[----:B------:R-:W-:Y:S02]  /*18af0*/  F2FP.BF16.PACK_AB R142, R143, R142 ;  /* 0x0000008e8f8e723e */ /* 0x000fe400000010ff */
[----:B------:R-:W-:Y:S02]  /*18b00*/  LOP3.LUT R0, R0, 0xfffffff8, RZ, 0xc0, !PT ;  /* 0xfffffff800007812 */ /* 0x000fe400078ec0ff */
[----:B------:R-:W-:Y:S02]  /*18b10*/  F2FP.BF16.PACK_AB R25, R25, R144 ;  /* 0x000000901919723e */ /* 0x000fe400000010ff */
[----:B------:R-:W-:Y:S01]  /*18b20*/  F2FP.BF16.PACK_AB R146, R147, R146 ;  /* 0x000000929392723e */ /* 0x000fe200000010ff */
[----:B------:R-:W-:Y:S01]  /*18b30*/  IMAD.IADD R3, R3, 0x1, -R0 ;  /* 0x0000000103037824 */ /* 0x000fe200078e0a00 */
[----:B------:R-:W-:-:S02]  /*18b40*/  LOP3.LUT R0, R2, 0xfffffffc, RZ, 0xc0, !PT ;  /* 0xfffffffc02007812 */ /* 0x000fc400078ec0ff */
[----:B------:R-:W-:Y:S01]  /*18b50*/  F2FP.BF16.PACK_AB R24, R24, R152 ;  /* 0x000000981818723e */ /* 0x000fe200000010ff */
[C---:B------:R-:W-:Y:S01]  /*18b60*/  IMAD.SHL.U32 R2, R3.reuse, 0x40, RZ ;  /* 0x0000004003027824 */ /* 0x040fe200078e00ff */
[----:B------:R-:W-:Y:S01]  /*18b70*/  LOP3.LUT R4, R3, 0x1, RZ, 0xc0, !PT ;  /* 0x0000000103047812 */ /* 0x000fe200078ec0ff */
[----:B------:R-:W-:Y:S01]  /*18b80*/  IMAD.IADD R14, R40, 0x1, -R0 ;  /* 0x00000001280e7824 */ /* 0x000fe200078e0a00 */
[----:B------:R-:W-:Y:S02]  /*18b90*/  F2FP.BF16.PACK_AB R23, R23, R154 ;  /* 0x0000009a1717723e */ /* 0x000fe400000010ff */
[----:B------:R-:W-:Y:S01]  /*18ba0*/  LOP3.LUT R0, R2, 0x1c0, RZ, 0xc0, !PT ;  /* 0x000001c002007812 */ /* 0x000fe200078ec0ff */
[----:B------:R-:W-:Y:S01]  /*18bb0*/  IMAD R2, R34, 0x200, R14 ;  /* 0x0000020022027824 */ /* 0x000fe200078e020e */
[----:B------:R-:W-:Y:S02]  /*18bc0*/  ISETP.NE.U32.AND P0, PT, R4, 0x1, PT ;  /* 0x000000010400780c */ /* 0x000fe40003f05070 */
[----:B------:R-:W-:-:S02]  /*18bd0*/  LEA.HI R0, R0, R0, RZ, 0x1d ;  /* 0x0000000000007211 */ /* 0x000fc400078fe8ff */
[----:B------:R-:W-:Y:S02]  /*18be0*/  R2P PR, R3, 0x6 ;  /* 0x0000000603007804 */ /* 0x000fe40000000000 */
[----:B------:R-:W-:Y:S01]  /*18bf0*/  SEL R5, R5, 0x10, !P0 ;  /* 0x0000001005057807 */ /* 0x000fe20004000000 */
[----:B------:R-:W-:Y:S01]  /*18c00*/  IMAD.U32 R0, R2, 0x2, R0 ;  /* 0x0000000202007824 */ /* 0x000fe200078e0000 */
[----:B------:R-:W-:Y:S02]  /*18c10*/  F2FP.BF16.PACK_AB R18, R18, R164 ;  /* 0x000000a41212723e */ /* 0x000fe400000010ff */
[----:B------:R-:W-:Y:S01]  /*18c20*/  F2FP.BF16.PACK_AB R13, R13, R166 ;  /* 0x000000a60d0d723e */ /* 0x000fe200000010ff */
[----:B------:R-:W-:Y:S01]  /*18c30*/  IMAD.SHL.U32 R0, R0, 0x2, RZ ;  /* 0x0000000200007824 */ /* 0x000fe200078e00ff */
[----:B------:R-:W-:Y:S02]  /*18c40*/  F2FP.BF16.PACK_AB R22, R22, R156 ;  /* 0x0000009c1616723e */ /* 0x000fe400000010ff */
[----:B------:R-:W-:Y:S01]  /*18c50*/  F2FP.BF16.PACK_AB R158, R159, R158 ;  /* 0x0000009e9f9e723e */ /* 0x000fe200000010ff */
[C---:B------:R-:W-:Y:S01]  /*18c60*/  IMAD.IADD R3, R0.reuse, 0x1, R5 ;  /* 0x0000000100037824 */ /* 0x040fe200078e0205 */
[----:B------:R1:W-:Y:S01]  /*18c70*/  STS [R0+0x80], R6 ;  /* 0x0000800600007388 */ /* 0x0003e20000000800 */
[----:B------:R-:W-:-:S02]  /*18c80*/  IADD3 R4, R0, 0x80, RZ ;  /* 0x0000008000047810 */ /* 0x000fc40007ffe0ff */
[----:B------:R-:W-:Y:S01]  /*18c90*/  IADD3 R2, R0, 0xc0, RZ ;  /* 0x000000c000027810 */ /* 0x000fe20007ffe0ff */
[----:B------:R-:W-:Y:S01]  /*18ca0*/  STS [R0+0x480], R27 ;  /* 0x0004801b00007388 */ /* 0x000fe20000000800 */
[----:B------:R-:W-:Y:S02]  /*18cb0*/  @P2 IADD3 R2, R4, -0x40, RZ ;  /* 0xffffffc004022810 */ /* 0x000fe40007ffe0ff */
[----:B------:R-:W-:Y:S01]  /*18cc0*/  F2FP.BF16.PACK_AB R12, R12, R160 ;  /* 0x000000a00c0c723e */ /* 0x000fe200000010ff */
[----:B------:R-:W-:Y:S01]  /*18cd0*/  STS [R3+0x80], R26 ;  /* 0x0000801a03007388 */ /* 0x000fe20000000800 */
[----:B------:R-:W-:Y:S02]  /*18ce0*/  F2FP.BF16.PACK_AB R19, R19, R162 ;  /* 0x000000a21313723e */ /* 0x000fe400000010ff */
[----:B------:R-:W-:Y:S01]  /*18cf0*/  F2FP.BF16.PACK_AB R17, R17, R168 ;  /* 0x000000a81111723e */ /* 0x000fe200000010ff */
[----:B------:R-:W-:Y:S01]  /*18d00*/  STS [R3+0x480], R31 ;  /* 0x0004801f03007388 */ /* 0x000fe20000000800 */
[----:B------:R-:W-:-:S02]  /*18d10*/  F2FP.BF16.PACK_AB R16, R16, R170 ;  /* 0x000000aa1010723e */ /* 0x000fc400000010ff */
[----:B------:R-:W-:Y:S01]  /*18d20*/  F2FP.BF16.PACK_AB R9, R181, R180 ;  /* 0x000000b4b509723e */ /* 0x000fe200000010ff */
[----:B------:R-:W-:Y:S01]  /*18d30*/  STS [R0+0x2080], R33 ;  /* 0x0020802100007388 */ /* 0x000fe20000000800 */
[----:B------:R-:W-:Y:S02]  /*18d40*/  F2FP.BF16.PACK_AB R8, R183, R182 ;  /* 0x000000b6b708723e */ /* 0x000fe400000010ff */
[----:B------:R-:W-:Y:S01]  /*18d50*/  F2FP.BF16.PACK_AB R11, R173, R172 ;  /* 0x000000acad0b723e */ /* 0x000fe200000010ff */
[----:B------:R3:W-:Y:S01]  /*18d60*/  STS [R0+0x2480], R122 ;  /* 0x0024807a00007388 */ /* 0x0007e20000000800 */
[----:B------:R-:W-:Y:S02]  /*18d70*/  F2FP.BF16.PACK_AB R15, R15, R174 ;  /* 0x000000ae0f0f723e */ /* 0x000fe400000010ff */
[----:B------:R-:W-:Y:S01]  /*18d80*/  F2FP.BF16.PACK_AB R10, R177, R176 ;  /* 0x000000b0b10a723e */ /* 0x000fe200000010ff */
[----:B------:R-:W-:Y:S01]  /*18d90*/  STS [R3+0x2080], R32 ;  /* 0x0020802003007388 */ /* 0x000fe20000000800 */
[----:B-1----:R-:W-:Y:S01]  /*18da0*/  IMAD.MOV.U32 R6, RZ, RZ, 0x20 ;  /* 0x00000020ff067424 */ /* 0x002fe200078e00ff */
[----:B------:R-:W-:-:S02]  /*18db0*/  F2FP.BF16.PACK_AB R7, R179, R178 ;  /* 0x000000b2b307723e */ /* 0x000fc400000010ff */
[----:B------:R1:W-:Y:S01]  /*18dc0*/  STS [R3+0x2480], R130 ;  /* 0x0024808203007388 */ /* 0x0003e20000000800 */
[----:B------:R-:W-:Y:S02]  /*18dd0*/  PLOP3.LUT P0, PT, PT, PT, UP1, 0x80, 0x0 ;  /* 0x000000000000781c */ /* 0x000fe40003f0f018 */
[----:B------:R-:W-:-:S05]  /*18de0*/  SEL R6, R6, 0xffffffe0, !P1 ;  /* 0xffffffe006067807 */ /* 0x000fca0004800000 */
[----:B------:R-:W-:-:S05]  /*18df0*/  IMAD.IADD R4, R0, 0x1, R6 ;  /* 0x0000000100047824 */ /* 0x000fca00078e0206 */
[----:B------:R-:W-:Y:S01]  /*18e00*/  STS [R4+0x80], R30 ;  /* 0x0000801e04007388 */ /* 0x000fe20000000800 */
[----:B---3--:R-:W-:-:S03]  /*18e10*/  IMAD.IADD R0, R6, 0x1, R3 ;  /* 0x0000000106007824 */ /* 0x008fc600078e0203 */
[----:B------:R-:W-:Y:S04]  /*18e20*/  STS [R4+0x480], R29 ;  /* 0x0004801d04007388 */ /* 0x000fe80000000800 */
        /* <DEDUP_REMOVED lines=10> */
[----:B---3--:R-:W-:-:S04]  /*18ed0*/  IMAD.IADD R0, R5, 0x1, R2 ;  /* 0x0000000105007824 */ /* 0x008fc800078e0202 */
        /* <DEDUP_REMOVED lines=17> */
[----:B---3--:R-:W-:Y:S01]  /*18ff0*/  IMAD.U32 R8, RZ, RZ, UR4 ;  /* 0x00000004ff087e24 */ /* 0x008fe2000f8e00ff */
[----:B------:R-:W-:Y:S06]  /*19000*/  BAR.SYNC.DEFER_BLOCKING 0x1, 0x80 ;  /* 0x0042000000007b1d */ /* 0x000fec0000010000 */
[----:B------:R-:W-:Y:S02]  /*19010*/  ULDC.64 UR4, c[0x0][0x508] ;  /* 0x0001420000047ab9 */ /* 0x000fe40000000a00 */
[----:B------:R-:W-:Y:S01]  /*19020*/  UISETP.NE.U32.AND UP0, UPT, URZ, UR4, UPT ;  /* 0x000000043f00728c */ /* 0x000fe2000bf05070 */
[----:B------:R-:W3:Y:S03]  /*19030*/  @P0 LDG.E R0, [R8.64] ;  /* 0x0000000a08000981 */ /* 0x000ee6000c1e1900 */
[----:B------:R-:W-:Y:S01]  /*19040*/  UISETP.NE.AND.EX UP0, UPT, URZ, UR5, UPT, UP0 ;  /* 0x000000053f00728c */ /* 0x000fe2000bf05300 */
[----:B------:R-:W-:-:S02]  /*19050*/  IMAD.MOV.U32 R12, RZ, RZ, c[0x0][0x388] ;  /* 0x0000e200ff0c7624 */ /* 0x000fc400078e00ff */
[----:B------:R-:W-:-:S03]  /*19060*/  ULDC.64 UR4, c[0x0][0x508] ;  /* 0x0001420000047ab9 */ /* 0x000fc60000000a00 */
[----:B------:R-:W-:-:S05]  /*19070*/  PLOP3.LUT P1, PT, PT, PT, UP0, 0x80, 0x0 ;  /* 0x000000000000781c */ /* 0x000fca0003f2f008 */
[----:B------:R-:W-:-:S06]  /*19080*/  @UP0 UIMAD.WIDE UR4, UR20, UR6, UR4 ;  /* 0x00000006140402a5 */ /* 0x000fcc000f8e0204 */
[----:B----4-:R-:W-:Y:S02]  /*19090*/  IMAD.U32 R2, RZ, RZ, UR4 ;  /* 0x00000004ff027e24 */ /* 0x010fe4000f8e00ff */
[----:B--2---:R-:W-:-:S05]  /*190a0*/  IMAD.U32 R3, RZ, RZ, UR5 ;  /* 0x00000005ff037e24 */ /* 0x004fca000f8e00ff */
[----:B------:R1:W5:Y:S01]  /*190b0*/  @P1 LDG.E R12, [R2.64] ;  /* 0x0000000a020c1981 */ /* 0x000362000c1e1900 */
[----:B------:R-:W-:Y:S02]  /*190c0*/  UMOV UR6, URZ ;  /* 0x0000003f00067c82 */ /* 0x000fe40008000000 */
[----:B------:R-:W-:Y:S01]  /*190d0*/  UMOV UR7, URZ ;  /* 0x0000003f00077c82 */ /* 0x000fe20008000000 */
[----:B---3--:R-:W2:Y:S02]  /*190e0*/  @P0 R2UR UR5, R0 ;  /* 0x00000000000503c2 */ /* 0x008ea400000e0000 */
        /* <DEDUP_REMOVED lines=8> */
.L_x_138:
        /* <DEDUP_REMOVED lines=25> */
[----:B------:R-:W-:Y:S01]  /*19300*/  USEL UR9, UR9, URZ, !UP1 ;  /* 0x0000003f09097287 */ /* 0x000fe2000c800000 */
[----:B------:R-:W-:Y:S01]  /*19310*/  LEA.HI R0, R3, R5, RZ, 0x2 ;  /* 0x0000000503007211 */ /* 0x000fe200078f10ff */
[----:B------:R-:W-:-:S02]  /*19320*/  UMOV UR18, UR6 ;  /* 0x0000000600127c82 */ /* 0x000fc40008000000 */
[----:B------:R-:W-:Y:S01]  /*19330*/  IMAD.IADD R2, R34, 0x1, -R2 ;  /* 0x0000000122027824 */ /* 0x000fe200078e0a02 */
[----:B------:R-:W-:Y:S01]  /*19340*/  SHF.R.S32.HI R0, RZ, 0x2, R0 ;  /* 0x00000002ff007819 */ /* 0x000fe20000011400 */
[----:B------:R-:W-:Y:S02]  /*19350*/  UMOV UR19, UR7 ;  /* 0x0000000700137c82 */ /* 0x000fe40008000000 */
[----:B------:R-:W-:Y:S02]  /*19360*/  UIMAD.WIDE.U32 UR22, UR6, UR4, URZ ;  /* 0x00000004061672a5 */ /* 0x000fe4000f8e003f */
[----:B------:R-:W-:Y:S01]  /*19370*/  IMAD R11, R2, 0x10, R0 ;  /* 0x00000010020b7824 */ /* 0x000fe200078e0200 */
[----:B------:R-:W-:Y:S01]  /*19380*/  LOP3.LUT R0, R6, 0xfffffff8, RZ, 0xc0, !PT ;  /* 0xfffffff806007812 */ /* 0x000fe200078ec0ff */
[----:B------:R-:W-:Y:S02]  /*19390*/  UIMAD UR16, UR6, UR5, UR16 ;  /* 0x00000005061072a4 */ /* 0x000fe4000f8e0210 */
[----:B------:R-:W-:Y:S01]  /*193a0*/  IMAD.IADD R3, R11, 0x1, R4 ;  /* 0x000000010b037824 */ /* 0x000fe200078e0204 */
[----:B------:R-:W-:Y:S01]  /*193b0*/  ULDC.64 UR6, c[0x0][0x498] ;  /* 0x0001260000067ab9 */ /* 0x000fe20000000a00 */
[----:B------:R-:W-:Y:S01]  /*193c0*/  IMAD.IADD R0, R40, 0x1, -R0 ;  /* 0x0000000128007824 */ /* 0x000fe200078e0a00 */
[----:B------:R-:W-:Y:S01]  /*193d0*/  UIMAD.WIDE.U32 UR18, UR15, UR12, UR18 ;  /* 0x0000000c0f1272a5 */ /* 0x000fe2000f8e0012 */
[----:B-1----:R-:W-:Y:S01]  /*193e0*/  IMAD R3, R22, 0x80, R3 ;  /* 0x0000008016037824 */ /* 0x002fe200078e0203 */
[----:B------:R-:W-:Y:S01]  /*193f0*/  USEL UR12, UR20, URZ, !UP1 ;  /* 0x0000003f140c7287 */ /* 0x000fe2000c800000 */
[----:B------:R-:W-:Y:S01]  /*19400*/  IMAD R6, R0, 0x10, R19 ;  /* 0x0000001000067824 */ /* 0x000fe200078e0213 */
[----:B------:R-:W-:Y:S01]  /*19410*/  UIMAD UR17, UR9, UR6, URZ ;  /* 0x00000006091172a4 */ /* 0x000fe2000f8e023f */
[----:B------:R-:W-:Y:S01]  /*19420*/  @P0 IMAD.HI.U32 R4, R3, c[0x0][0x4ec], RZ ;  /* 0x00013b0003040a27 */ /* 0x000fe200078e00ff */
[----:B------:R-:W-:-:S02]  /*19430*/  ULDC.64 UR4, c[0x0][0x3e8] ;  /* 0x0000fa0000047ab9 */ /* 0x000fc40000000a00 */
[----:B------:R-:W-:Y:S01]  /*19440*/  UIADD3 UR19, UR19, UR13, URZ ;  /* 0x0000000d13137290 */ /* 0x000fe2000fffe03f */
[----:B------:R-:W-:Y:S01]  /*19450*/  IMAD R9, R22, 0x80, R6 ;  /* 0x0000008016097824 */ /* 0x000fe200078e0206 */
[----:B------:R-:W-:Y:S01]  /*19460*/  UIMAD UR7, UR12, UR7, UR17 ;  /* 0x000000070c0772a4 */ /* 0x000fe2000f8e0211 */
[----:B------:R-:W-:Y:S01]  /*19470*/  IMAD.MOV.U32 R2, RZ, RZ, R3 ;  /* 0x000000ffff027224 */ /* 0x000fe200078e0003 */
[----:B------:R-:W-:Y:S01]  /*19480*/  @P0 SHF.R.U32.HI R2, RZ, c[0x0][0x4f0], R4 ;  /* 0x00013c00ff020a19 */ /* 0x000fe20000011604 */
[----:B------:R-:W-:Y:S01]  /*19490*/  @P0 IMAD.HI.U32 R4, R9, c[0x0][0x4ec], RZ ;  /* 0x00013b0009040a27 */ /* 0x000fe200078e00ff */
[----:B------:R-:W-:Y:S02]  /*194a0*/  UIMAD UR14, UR8, UR4, URZ ;  /* 0x00000004080e72a4 */ /* 0x000fe4000f8e023f */
[----:B------:R-:W-:Y:S01]  /*194b0*/  UIADD3 UR17, UR23, UR16, URZ ;  /* 0x0000001017117290 */ /* 0x000fe2000fffe03f */
[----:B------:R-:W-:Y:S01]  /*194c0*/  IMAD.MOV.U32 R7, RZ, RZ, R9 ;  /* 0x000000ffff077224 */ /* 0x000fe200078e0009 */
[----:B------:R-:W-:Y:S01]  /*194d0*/  @P0 SHF.R.U32.HI R7, RZ, c[0x0][0x4f0], R4 ;  /* 0x00013c00ff070a19 */ /* 0x000fe20000011604 */
[----:B------:R-:W-:Y:S01]  /*194e0*/  IMAD.SHL.U32 R4, R19, 0x40, RZ ;  /* 0x0000004013047824 */ /* 0x000fe200078e00ff */
[----:B------:R-:W-:Y:S01]  /*194f0*/  UMOV UR16, UR22 ;  /* 0x0000001600107c82 */ /* 0x000fe20008000000 */
[--C-:B------:R-:W-:Y:S01]  /*19500*/  IMAD.MOV R6, RZ, RZ, -R2.reuse ;  /* 0x000000ffff067224 */ /* 0x100fe200078e0a02 */
[----:B------:R-:W-:Y:S01]  /*19510*/  UIMAD.WIDE.U32 UR18, UR12, UR6, UR18 ;  /* 0x000000060c1272a5 */ /* 0x000fe2000f8e0012 */
[----:B------:R-:W-:Y:S01]  /*19520*/  IMAD.SHL.U32 R0, R0, 0x8, RZ ;  /* 0x0000000800007824 */ /* 0x000fe200078e00ff */
[----:B------:R-:W-:Y:S01]  /*19530*/  UIMAD UR14, UR15, UR5, UR14 ;  /* 0x000000050f0e72a4 */ /* 0x000fe2000f8e020e */
[----:B------:R-:W-:Y:S01]  /*19540*/  LOP3.LUT R4, R4, 0x1c0, RZ, 0xc0, !PT ;  /* 0x000001c004047812 */ /* 0x000fe200078ec0ff */
[----:B------:R-:W-:Y:S01]  /*19550*/  UIMAD.WIDE.U32 UR16, UR15, UR4, UR16 ;  /* 0x000000040f1072a5 */ /* 0x000fe2000f8e0010 */
[----:B------:R-:W-:Y:S01]  /*19560*/  IMAD R6, R6, c[0x0][0x4e8], R3 ;  /* 0x00013a0006067a24 */ /* 0x000fe200078e0203 */
[----:B------:R-:W-:Y:S01]  /*19570*/  SHF.R.S32.HI R8, RZ, 0x1f, R2 ;  /* 0x0000001fff087819 */ /* 0x000fe20000011402 */
[----:B------:R-:W-:Y:S01]  /*19580*/  ULDC.64 UR4, c[0x0][0x3f0] ;  /* 0x0000fc0000047ab9 */ /* 0x000fe20000000a00 */
[----:B------:R-:W-:Y:S01]  /*19590*/  LOP3.LUT R10, R4, 0x38, R0, 0xf8, !PT ;  /* 0x00000038040a7812 */ /* 0x000fe200078ef800 */
[----:B------:R-:W-:Y:S01]  /*195a0*/  UIMAD UR9, UR9, UR4, URZ ;  /* 0x00000004090972a4 */ /* 0x000fe2000f8e023f */
[----:B------:R-:W-:Y:S01]  /*195b0*/  SHF.R.U32.HI R5, RZ, 0x3, R4 ;  /* 0x00000003ff057819 */ /* 0x000fe20000011604 */
[----:B------:R-:W-:Y:S01]  /*195c0*/  UIADD3 UR17, UR17, UR14, URZ ;  /* 0x0000000e11117290 */ /* 0x000fe2000fffe03f */
[----:B------:R-:W-:Y:S01]  /*195d0*/  IMAD.U32 R3, RZ, RZ, UR7 ;  /* 0x00000007ff037e24 */ /* 0x000fe2000f8e00ff */
[----:B------:R-:W-:Y:S01]  /*195e0*/  IADD3 R2, P0, R2, UR18, RZ ;  /* 0x0000001202027c10 */ /* 0x000fe2000ff1e0ff */
[----:B------:R-:W-:Y:S01]  /*195f0*/  UIMAD UR5, UR12, UR5, UR9 ;  /* 0x000000050c0572a4 */ /* 0x000fe2000f8e0209 */
[----:B------:R-:W-:Y:S01]  /*19600*/  SHF.R.S32.HI R4, RZ, 0x1f, R6 ;  /* 0x0000001fff047819 */ /* 0x000fe20000011406 */
[----:B------:R-:W-:Y:S01]  /*19610*/  UIMAD.WIDE.U32 UR12, UR12, UR4, UR16 ;  /* 0x000000040c0c72a5 */ /* 0x000fe2000f8e0010 */
[----:B------:R-:W-:Y:S01]  /*19620*/  IADD3.X R3, R8, UR19, R3, P0, !PT ;  /* 0x0000001308037c10 */ /* 0x000fe200087fe403 */
[--C-:B------:R-:W-:Y:S01]  /*19630*/  IMAD.MOV R18, RZ, RZ, -R7.reuse ;  /* 0x000000ffff127224 */ /* 0x100fe200078e0a07 */
[----:B------:R-:W-:Y:S01]  /*19640*/  LOP3.LUT R20, R10, R5, RZ, 0x3c, !PT ;  /* 0x000000050a147212 */ /* 0x000fe200078e3cff */
[----:B------:R-:W-:Y:S01]  /*19650*/  IMAD R8, R4, c[0x0][0x488], RZ ;  /* 0x0001220004087a24 */ /* 0x000fe200078e02ff */
[----:B------:R-:W-:Y:S01]  /*19660*/  UIADD3 UR5, UR13, UR5, URZ ;  /* 0x000000050d057290 */ /* 0x000fe2000fffe03f */
[----:B------:R-:W-:Y:S01]  /*19670*/  SHF.R.S32.HI R10, RZ, 0x1f, R7 ;  /* 0x0000001fff0a7819 */ /* 0x000fe20000011407 */
[----:B------:R-:W-:Y:S01]  /*19680*/  IMAD.WIDE.U32 R4, R6, c[0x0][0x488], R2 ;  /* 0x0001220006047a25 */ /* 0x000fe200078e0002 */
[----:B------:R-:W-:-:S03]  /*19690*/  SHF.R.S32.HI R53, RZ, 0x1f, R0 ;  /* 0x0000001fff357819 */ /* 0x000fc60000011400 */
        /* <DEDUP_REMOVED lines=15> */
[----:B------:R-:W-:Y:S02]  /*19790*/  IMAD.MOV.U32 R4, RZ, RZ, R6 ;  /* 0x000000ffff047224 */ /* 0x000fe400078e0006 */
[----:B------:R-:W-:Y:S01]  /*197a0*/  IMAD R8, R22, 0x80, R11 ;  /* 0x0000008016087824 */ /* 0x000fe200078e020b */
[----:B------:R-:W-:Y:S01]  /*197b0*/  SHFL.IDX PT, R14, R9, 0x1, 0x1c1f ;  /* 0x003c1f00090e7f89 */ /* 0x000fe200000e0000 */
[----:B------:R-:W-:-:S02]  /*197c0*/  IMAD R6, R10, c[0x0][0x3d8], RZ ;  /* 0x0000f6000a067a24 */ /* 0x000fc400078e02ff */
[----:B------:R-:W-:Y:S01]  /*197d0*/  IMAD.IADD R5, R7, 0x1, R5 ;  /* 0x0000000107057824 */ /* 0x000fe200078e0205 */
[----:B------:R-:W2:Y:S01]  /*197e0*/  SHFL.IDX PT, R15, R3, 0x1, 0x1c1f ;  /* 0x003c1f00030f7f89 */ /* 0x000ea200000e0000 */
[----:B------:R-:W-:Y:S01]  /*197f0*/  IADD3 R7, R8, 0x8, RZ ;  /* 0x0000000808077810 */ /* 0x000fe20007ffe0ff */
[----:B------:R-:W-:Y:S01]  /*19800*/  IMAD R6, R18, c[0x0][0x3dc], R6 ;  /* 0x0000f70012067a24 */ /* 0x000fe200078e0206 */
[-C--:B------:R-:W-:Y:S01]  /*19810*/  ISETP.GE.OR P5, PT, R8, R2.reuse, P1 ;  /* 0x000000020800720c */ /* 0x080fe20000fa6670 */
[----:B------:R-:W-:Y:S01]  /*19820*/  SHFL.IDX PT, R12, R9, 0x2, 0x1c1f ;  /* 0x005c1f00090c7f89 */ /* 0x000fe200000e0000 */
[----:B------:R-:W-:Y:S01]  /*19830*/  IMAD.WIDE.U32 R4, R18, c[0x0][0x3d8], R4 ;  /* 0x0000f60012047a25 */ /* 0x000fe200078e0004 */
[----:B------:R-:W-:Y:S02]  /*19840*/  ISETP.GE.OR P4, PT, R7, R2, P1 ;  /* 0x000000020700720c */ /* 0x000fe40000f86670 */
[----:B------:R-:W3:Y:S01]  /*19850*/  SHFL.IDX PT, R13, R3, 0x2, 0x1c1f ;  /* 0x005c1f00030d7f89 */ /* 0x000ee200000e0000 */
[----:B------:R-:W-:Y:S01]  /*19860*/  IMAD.IADD R6, R5, 0x1, R6 ;  /* 0x0000000105067824 */ /* 0x000fe200078e0206 */
[C---:B------:R-:W-:Y:S01]  /*19870*/  LEA R5, P2, R4.reuse, c[0x0][0x380], 0x1 ;  /* 0x0000e00004057a11 */ /* 0x040fe200078408ff */
[----:B------:R-:W-:Y:S01]  /*19880*/  IMAD.SHL.U32 R7, R21, 0x8, RZ ;  /* 0x0000000815077824 */ /* 0x000fe200078e00ff */
[----:B------:R-:W-:Y:S02]  /*19890*/  SHFL.IDX PT, R10, R9, 0x3, 0x1c1f ;  /* 0x007c1f00090a7f89 */ /* 0x000fe400000e0000 */
[----:B------:R-:W-:-:S02]  /*198a0*/  LEA.HI.X R4, R4, c[0x0][0x384], R6, 0x1, P2 ;  /* 0x0000e10004047a11 */ /* 0x000fc400010f0c06 */
[----:B------:R4:W3:Y:S01]  /*198b0*/  SHFL.IDX PT, R11, R3, 0x3, 0x1c1f ;  /* 0x007c1f00030b7f89 */ /* 0x0008e200000e0000 */
[----:B------:R-:W-:-:S03]  /*198c0*/  LOP3.LUT R7, R20, 0x7ffffe00, R7, 0xf8, !PT ;  /* 0x7ffffe0014077812 */ /* 0x000fc600078ef807 */
[----:B-1----:R-:W-:Y:S02]  /*198d0*/  @!P5 ST.E [R16.64], R36 ;  /* 0x000000241000d985 */ /* 0x002fe4000c10190a */
[----:B------:R-:W-:Y:S02]  /*198e0*/  IMAD.SHL.U32 R6, R7, 0x2, RZ ;  /* 0x0000000207067824 */ /* 0x000fe400078e00ff */
[----:B--2---:R-:W-:Y:S04]  /*198f0*/  @!P4 ST.E [R14.64], R37 ;  /* 0x000000250e00c985 */ /* 0x004fe8000c10190a */
[----:B------:R-:W-:Y:S04]  /*19900*/  SHFL.IDX PT, R9, R4, RZ, 0x181f ;  /* 0x00181fff04097589 */ /* 0x000fe800000e0000 */
[----:B------:R-:W-:Y:S04]  /*19910*/  SHFL.IDX PT, R14, R5, 0x2, 0x181f ;  /* 0x00581f00050e7f89 */ /* 0x000fe800000e0000 */
[----:B------:R-:W-:Y:S01]  /*19920*/  SHFL.IDX PT, R44, R4, 0x2, 0x181f ;  /* 0x00581f00042c7f89 */ /* 0x000fe200000e0000 */
[----:B----4-:R-:W-:-:S03]  /*19930*/  IADD3 R3, R8, 0x40, RZ ;  /* 0x0000004008037810 */ /* 0x010fc60007ffe0ff */
[----:B------:R-:W-:Y:S01]  /*19940*/  SHFL.IDX PT, R15, R5, 0x3, 0x181f ;  /* 0x00781f00050f7f89 */ /* 0x000fe200000e0000 */
[----:B------:R-:W-:Y:S02]  /*19950*/  IADD3 R8, R8, 0x48, RZ ;  /* 0x0000004808087810 */ /* 0x000fe40007ffe0ff */
[-C--:B------:R-:W-:Y:S01]  /*19960*/  ISETP.GE.OR P3, PT, R3, R2.reuse, P1 ;  /* 0x000000020300720c */ /* 0x080fe20000f66670 */
[----:B------:R-:W-:Y:S01]  /*19970*/  IMAD R3, R22, 0x80, R19 ;  /* 0x0000008016037824 */ /* 0x000fe200078e0213 */
[----:B------:R-:W-:Y:S01]  /*19980*/  ISETP.GE.OR P0, PT, R8, R2, P1 ;  /* 0x000000020800720c */ /* 0x000fe20000f06670 */
[----:B------:R-:W-:Y:S03]  /*19990*/  SHFL.IDX PT, R45, R4, 0x3, 0x181f ;  /* 0x00781f00042d7f89 */ /* 0x000fe600000e0000 */
[C---:B------:R-:W-:Y:S01]  /*199a0*/  IADD3 R7, R3.reuse, 0x10, RZ ;  /* 0x0000001003077810 */ /* 0x040fe20007ffe0ff */
[----:B------:R-:W1:Y:S01]  /*199b0*/  SHFL.IDX PT, R8, R5, 0x1, 0x181f ;  /* 0x00381f0005087f89 */ /* 0x000e6200000e0000 */
[----:B------:R-:W-:-:S02]  /*199c0*/  IADD3 R32, R3, 0x40, RZ ;  /* 0x0000004003207810 */ /* 0x000fc40007ffe0ff */
[----:B------:R-:W-:Y:S01]  /*199d0*/  IADD3 R54, R3, 0x60, RZ ;  /* 0x0000006003367810 */ /* 0x000fe20007ffe0ff */
[----:B------:R-:W-:Y:S04]  /*199e0*/  SHFL.IDX PT, R48, R5, 0x4, 0x181f ;  /* 0x00981f0005307f89 */ /* 0x000fe800000e0000 */
[----:B---3--:R-:W-:Y:S04]  /*199f0*/  @!P3 ST.E [R12.64], R38 ;  /* 0x000000260c00b985 */ /* 0x008fe8000c10190a */
[----:B------:R1:W-:Y:S01]  /*19a00*/  @!P0 ST.E [R10.64], R39 ;  /* 0x000000270a008985 */ /* 0x0003e2000c10190a */
[----:B------:R-:W-:-:S03]  /*19a10*/  ISETP.GE.AND P0, PT, R0, c[0x0][0x3c8], PT ;  /* 0x0000f20000007a0c */ /* 0x000fc60003f06270 */
[----:B------:R-:W2:Y:S01]  /*19a20*/  SHFL.IDX PT, R12, R5, RZ, 0x181f ;  /* 0x00181fff050c7589 */ /* 0x000ea200000e0000 */
[-C--:B------:R-:W-:Y:S02]  /*19a30*/  ISETP.GE.OR P4, PT, R7, R2.reuse, P0 ;  /* 0x000000020700720c */ /* 0x080fe40000786670 */
[C---:B------:R-:W-:Y:S01]  /*19a40*/  ISETP.GE.OR P1, PT, R3.reuse, R2, P0 ;  /* 0x000000020300720c */ /* 0x040fe20000726670 */
[----:B------:R-:W-:Y:S01]  /*19a50*/  LDS.128 R24, [R6+0x80] ;  /* 0x0000800006187984 */ /* 0x000fe20000000c00 */
[----:B------:R-:W-:-:S03]  /*19a60*/  IADD3 R7, R3, 0x20, RZ ;  /* 0x0000002003077810 */ /* 0x000fc60007ffe0ff */
[----:B------:R-:W3:Y:S01]  /*19a70*/  SHFL.IDX PT, R11, R4, 0x1, 0x181f ;  /* 0x00381f00040b7f89 */ /* 0x000ee200000e0000 */
[-C--:B------:R-:W-:Y:S02]  /*19a80*/  ISETP.GE.OR P3, PT, R7, R2.reuse, P0 ;  /* 0x000000020700720c */ /* 0x080fe40000766670 */
[----:B------:R-:W-:Y:S01]  /*19a90*/  IADD3 R7, R3, 0x30, RZ ;  /* 0x0000003003077810 */ /* 0x000fe20007ffe0ff */
[----:B------:R-:W4:Y:S03]  /*19aa0*/  LDS.128 R20, [R6+0x880] ;  /* 0x0008800006147984 */ /* 0x000f260000000c00 */
[----:B------:R-:W-:Y:S01]  /*19ab0*/  ISETP.GE.OR P2, PT, R7, R2, P0 ;  /* 0x000000020700720c */ /* 0x000fe20000746670 */
[----:B------:R-:W4:Y:S04]  /*19ac0*/  LDS.128 R16, [R6+0x1080] ;  /* 0x0010800006107984 */ /* 0x000f280000000c00 */
[----:B------:R-:W4:Y:S01]  /*19ad0*/  LDS.128 R28, [R6+0x1880] ;  /* 0x00188000061c7984 */ /* 0x000f220000000c00 */
[----:B-1----:R-:W-:-:S03]  /*19ae0*/  @!P4 LEA R10, P6, R0, R8, 0x1 ;  /* 0x00000008000ac211 */ /* 0x002fc600078c08ff */
[----:B------:R-:W-:Y:S01]  /*19af0*/  LDS.128 R36, [R6+0x2880] ;  /* 0x0028800006247984 */ /* 0x000fe20000000c00 */
[----:B--2---:R-:W-:-:S03]  /*19b00*/  @!P1 LEA R12, P5, R0, R12, 0x1 ;  /* 0x0000000c000c9211 */ /* 0x004fc600078a08ff */
[----:B------:R-:W-:Y:S01]  /*19b10*/  LDS.128 R40, [R6+0x3080] ;  /* 0x0030800006287984 */ /* 0x000fe20000000c00 */
[----:B------:R-:W-:-:S03]  /*19b20*/  @!P1 LEA.HI.X R13, R0, R9, R53, 0x1, P5 ;  /* 0x00000009000d9211 */ /* 0x000fc600028f0c35 */
[----:B------:R-:W1:Y:S02]  /*19b30*/  SHFL.IDX PT, R49, R5, 0x6, 0x181f ;  /* 0x00d81f0005317f89 */ /* 0x000e6400000e0000 */
[----:B------:R-:W-:Y:S02]  /*19b40*/  P2R R7, PR, RZ, 0x40 ;  /* 0x00000040ff077803 */ /* 0x000fe40000000000 */
[----:B------:R-:W-:Y:S01]  /*19b50*/  SHFL.IDX PT, R52, R4, 0x4, 0x181f ;  /* 0x00981f0004347f89 */ /* 0x000fe200000e0000 */
[----:B------:R-:W-:Y:S02]  /*19b60*/  ISETP.GE.OR P6, PT, R32, R2, P0 ;  /* 0x000000022000720c */ /* 0x000fe400007c6670 */
[----:B------:R-:W-:Y:S01]  /*19b70*/  ISETP.NE.AND P5, PT, R7, RZ, PT ;  /* 0x000000ff0700720c */ /* 0x000fe20003fa5270 */
[----:B------:R-:W-:Y:S03]  /*19b80*/  LDS.128 R32, [R6+0x2080] ;  /* 0x0020800006207984 */ /* 0x000fe60000000c00 */
[C---:B---3--:R-:W-:Y:S01]  /*19b90*/  @!P4 LEA.HI.X R11, R0.reuse, R11, R53, 0x1, P5 ;  /* 0x0000000b000bc211 */ /* 0x048fe200028f0c35 */
[----:B------:R-:W2:Y:S01]  /*19ba0*/  SHFL.IDX PT, R7, R5, 0x5, 0x181f ;  /* 0x00b81f0005077f89 */ /* 0x000ea200000e0000 */
[----:B------:R-:W-:-:S03]  /*19bb0*/  @!P3 LEA R8, P5, R0, R14, 0x1 ;  /* 0x0000000e0008b211 */ /* 0x000fc600078a08ff */
[----:B------:R-:W3:Y:S01]  /*19bc0*/  SHFL.IDX PT, R51, R4, 0x5, 0x181f ;  /* 0x00b81f0004337f89 */ /* 0x000ee200000e0000 */
[C-C-:B------:R-:W-:Y:S02]  /*19bd0*/  @!P3 LEA.HI.X R9, R0.reuse, R44, R53.reuse, 0x1, P5 ;  /* 0x0000002c0009b211 */ /* 0x140fe400028f0c35 */
[C---:B------:R-:W-:Y:S01]  /*19be0*/  @!P2 LEA R14, P5, R0.reuse, R15, 0x1 ;  /* 0x0000000f000ea211 */ /* 0x040fe200078a08ff */
[----:B------:R-:W1:Y:S01]  /*19bf0*/  SHFL.IDX PT, R50, R4, 0x6, 0x181f ;  /* 0x00d81f0004327f89 */ /* 0x000e6200000e0000 */
[C---:B------:R-:W-:Y:S02]  /*19c00*/  IADD3 R44, R3.reuse, 0x50, RZ ;  /* 0x00000050032c7810 */ /* 0x040fe40007ffe0ff */
[----:B------:R-:W-:Y:S01]  /*19c10*/  @!P2 LEA.HI.X R15, R0, R45, R53, 0x1, P5 ;  /* 0x0000002d000fa211 */ /* 0x000fe200028f0c35 */
[----:B------:R-:W1:Y:S01]  /*19c20*/  SHFL.IDX PT, R5, R5, 0x7, 0x181f ;  /* 0x00f81f0005057f89 */ /* 0x000e6200000e0000 */
[-C--:B------:R-:W-:Y:S02]  /*19c30*/  ISETP.GE.OR P5, PT, R44, R2.reuse, P0 ;  /* 0x000000022c00720c */ /* 0x080fe400007a6670 */
[----:B------:R-:W-:Y:S01]  /*19c40*/  IADD3 R3, R3, 0x70, RZ ;  /* 0x0000007003037810 */ /* 0x000fe20007ffe0ff */
[----:B------:R1:W2:Y:S04]  /*19c50*/  LDS.128 R44, [R6+0x3880] ;  /* 0x00388000062c7984 */ /* 0x0002a80000000c00 */
[----:B------:R-:W-:Y:S01]  /*19c60*/  @!P1 ST.E.128 [R12.64], R24 ;  /* 0x000000180c009985 */ /* 0x000fe2000c101d0a */
[----:B------:R-:W-:-:S02]  /*19c70*/  ISETP.GE.OR P1, PT, R54, R2, P0 ;  /* 0x000000023600720c */ /* 0x000fc40000726670 */
[----:B------:R-:W-:Y:S01]  /*19c80*/  ISETP.GE.OR P0, PT, R3, R2, P0 ;  /* 0x000000020300720c */ /* 0x000fe20000706670 */
[----:B----4-:R4:W-:Y:S04]  /*19c90*/  @!P4 ST.E.128 [R10.64], R20 ;  /* 0x000000140a00c985 */ /* 0x0109e8000c101d0a */
[----:B------:R2:W-:Y:S04]  /*19ca0*/  @!P3 ST.E.128 [R8.64], R16 ;  /* 0x000000100800b985 */ /* 0x0005e8000c101d0a */
[----:B------:R3:W-:Y:S04]  /*19cb0*/  @!P2 ST.E.128 [R14.64], R28 ;  /* 0x0000001c0e00a985 */ /* 0x0007e8000c101d0a */
[----:B------:R-:W2:Y:S01]  /*19cc0*/  SHFL.IDX PT, R4, R4, 0x7, 0x181f ;  /* 0x00f81f0004047f89 */ /* 0x000ea200000e0000 */
[----:B-1----:R-:W-:-:S02]  /*19cd0*/  @!P1 LEA R6, P2, R0, R49, 0x1 ;  /* 0x0000003100069211 */ /* 0x002fc400078408ff */
[C---:B----4-:R-:W-:Y:S02]  /*19ce0*/  @!P6 LEA R10, P4, R0.reuse, R48, 0x1 ;  /* 0x00000030000ae211 */ /* 0x050fe400078808ff */
[C---:B--2---:R-:W-:Y:S02]  /*19cf0*/  @!P5 LEA R8, P3, R0.reuse, R7, 0x1 ;  /* 0x000000070008d211 */ /* 0x044fe400078608ff */
[C-C-:B------:R-:W-:Y:S02]  /*19d00*/  @!P6 LEA.HI.X R11, R0.reuse, R52, R53.reuse, 0x1, P4 ;  /* 0x00000034000be211 */ /* 0x140fe400020f0c35 */
[C-C-:B---3--:R-:W-:Y:S02]  /*19d10*/  @!P5 LEA.HI.X R9, R0.reuse, R51, R53.reuse, 0x1, P3 ;  /* 0x000000330009d211 */ /* 0x148fe400018f0c35 */
[----:B------:R-:W-:Y:S01]  /*19d20*/  @!P1 LEA.HI.X R7, R0, R50, R53, 0x1, P2 ;  /* 0x0000003200079211 */ /* 0x000fe200010f0c35 */
[----:B------:R1:W-:Y:S04]  /*19d30*/  @!P6 ST.E.128 [R10.64], R32 ;  /* 0x000000200a00e985 */ /* 0x0003e8000c101d0a */
[----:B------:R1:W-:Y:S04]  /*19d40*/  @!P5 ST.E.128 [R8.64], R36 ;  /* 0x000000240800d985 */ /* 0x0003e8000c101d0a */
[----:B------:R1:W-:Y:S01]  /*19d50*/  @!P1 ST.E.128 [R6.64], R40 ;  /* 0x0000002806009985 */ /* 0x0003e2000c101d0a */
[----:B------:R-:W-:Y:S05]  /*19d60*/  @P0 EXIT ;  /* 0x000000000000094d */ /* 0x000fea0003800000 */
[----:B------:R-:W-:-:S04]  /*19d70*/  LEA R2, P0, R0, R5, 0x1 ;  /* 0x0000000500027211 */ /* 0x000fc800078008ff */
[----:B------:R-:W-:-:S05]  /*19d80*/  LEA.HI.X R3, R0, R4, R53, 0x1, P0 ;  /* 0x0000000400037211 */ /* 0x000fca00000f0c35 */
[----:B------:R-:W-:Y:S01]  /*19d90*/  ST.E.128 [R2.64], R44 ;  /* 0x0000002c02007985 */ /* 0x000fe2000c101d0a */
[----:B------:R-:W-:Y:S05]  /*19da0*/  EXIT ;  /* 0x000000000000794d */ /* 0x000fea0003800000 */
.L_x_137:
        /* <DEDUP_REMOVED lines=10> */
[----:B------:R-:W3:Y:S01]  /*19e50*/  @P0 LDG.E R0, [R4.64] ;  /* 0x0000000a04000981 */ /* 0x000ee2000c1e1900 */
        /* <DEDUP_REMOVED lines=11> */
[----:B---3--:R-:W3:Y:S02]  /*19f10*/  @P0 R2UR UR5, R0 ;  /* 0x00000000000503c2 */ /* 0x008ee400000e0000 */
[----:B---3--:R-:W-:Y:S02]  /*19f20*/  @UP1 USHF.R.S32.HI UR4, URZ, 0x1f, UR5 ;  /* 0x0000001f3f041899 */ /* 0x008fe40008011405 */
[----:B------:R-:W-:-:S05]  /*19f30*/  @UP1 UMOV UR12, UR5 ;  /* 0x00000005000c1c82 */ /* 0x000fca0008000000 */
[----:B------:R-:W-:Y:S01]  /*19f40*/  @UP1 UMOV UR13, UR4 ;  /* 0x00000004000d1c82 */ /* 0x000fe20008000000 */
[----:B------:R-:W-:Y:S05]  /*19f50*/  @P1 BRA `(.L_x_139) ;  /* 0x0000004000001947 */ /* 0x000fea0003800000 */
[----:B-1----:R-:W-:Y:S05]  /*19f60*/  @!P0 BRA `(.L_x_139) ;  /* 0x0000003000008947 */ /* 0x002fea0003800000 */
[----:B------:R-:W3:Y:S04]  /*19f70*/  LDG.E R0, [R4.64] ;  /* 0x0000000a04007981 */ /* 0x000ee8000c1e1900 */
[----:B------:R-:W3:Y:S02]  /*19f80*/  LDG.E R2, [R4.64+0x4] ;  /* 0x0000040a04027981 */ /* 0x000ee4000c1e1900 */
[----:B---3-5:R-:W-:Y:S02]  /*19f90*/  IADD3 R9, -R0, R2, RZ ;  /* 0x0000000200097210 */ /* 0x028fe40007ffe1ff */
.L_x_139:
        /* <DEDUP_REMOVED lines=43> */
.L_x_141:
[----:B------:R-:W-:Y:S05]  /*1a250*/  BSYNC B0 ;  /* 0x0000000000007941 */ /* 0x000fea0003800000 */
.L_x_140:
[----:B------:R-:W3:Y:S01]  /*1a260*/  S2R R10, SR_CTAID.X ;  /* 0x00000000000a7919 */ /* 0x000ee20000002500 */
        /* <DEDUP_REMOVED lines=18> */
[----:B---3--:R-:W-:Y:S02]  /*1a390*/  IMAD R0, R10, 0x80, R0 ;  /* 0x000000800a007824 */ /* 0x008fe400078e0200 */
        /* <DEDUP_REMOVED lines=30> */
[----:B------:R-:W3:Y:S01]  /*1a580*/  SHFL.IDX PT, R7, R3, RZ, 0x181f ;  /* 0x00181fff03077589 */ /* 0x000ee200000e0000 */
[----:B------:R-:W-:Y:S02]  /*1a590*/  SHF.R.S32.HI R20, RZ, 0x1f, R0 ;  /* 0x0000001fff147819 */ /* 0x000fe40000011400 */
[C---:B------:R-:W-:Y:S01]  /*1a5a0*/  IADD3 R8, R2.reuse, 0x10, RZ ;  /* 0x0000001002087810 */ /* 0x040fe20007ffe0ff */
[----:B------:R-:W4:Y:S01]  /*1a5b0*/  SHFL.IDX PT, R5, R4, 0x1, 0x181f ;  /* 0x00381f0004057f89 */ /* 0x000f2200000e0000 */
[----:B------:R-:W-:-:S02]  /*1a5c0*/  ISETP.GE.OR P1, PT, R2, R19, P0 ;  /* 0x000000130200720c */ /* 0x000fc40000726670 */
[-C--:B------:R-:W-:Y:S01]  /*1a5d0*/  ISETP.GE.OR P5, PT, R8, R19.reuse, P0 ;  /* 0x000000130800720c */ /* 0x080fe200007a6670 */
[----:B------:R-:W2:Y:S01]  /*1a5e0*/  SHFL.IDX PT, R9, R3, 0x1, 0x181f ;  /* 0x00381f0003097f89 */ /* 0x000ea200000e0000 */
[C---:B------:R-:W-:Y:S02]  /*1a5f0*/  IADD3 R14, R2.reuse, 0x20, RZ ;  /* 0x00000020020e7810 */ /* 0x040fe40007ffe0ff */
[----:B------:R-:W-:Y:S01]  /*1a600*/  IADD3 R10, R2, 0x40, RZ ;  /* 0x00000040020a7810 */ /* 0x000fe20007ffe0ff */
[----:B------:R-:W2:Y:S01]  /*1a610*/  SHFL.IDX PT, R8, R4, 0x2, 0x181f ;  /* 0x00581f0004087f89 */ /* 0x000ea200000e0000 */
[-C--:B------:R-:W-:Y:S02]  /*1a620*/  ISETP.GE.OR P4, PT, R14, R19.reuse, P0 ;  /* 0x000000130e00720c */ /* 0x080fe40000786670 */
[----:B------:R-:W-:Y:S01]  /*1a630*/  IADD3 R13, R2, 0x30, RZ ;  /* 0x00000030020d7810 */ /* 0x000fe20007ffe0ff */
[----:B------:R-:W2:Y:S01]  /*1a640*/  SHFL.IDX PT, R12, R3, 0x2, 0x181f ;  /* 0x00581f00030c7f89 */ /* 0x000ea200000e0000 */
[----:B------:R-:W-:-:S02]  /*1a650*/  ISETP.GE.OR P6, PT, R10, R19, P0 ;  /* 0x000000130a00720c */ /* 0x000fc400007c6670 */
[----:B------:R-:W-:Y:S01]  /*1a660*/  ISETP.GE.OR P3, PT, R13, R19, P0 ;  /* 0x000000130d00720c */ /* 0x000fe20000766670 */
[----:B------:R-:W2:Y:S01]  /*1a670*/  SHFL.IDX PT, R11, R4, 0x3, 0x181f ;  /* 0x00781f00040b7f89 */ /* 0x000ea200000e0000 */
[----:B-1----:R-:W-:-:S03]  /*1a680*/  @!P1 LEA R6, P2, R0, R6, 0x1 ;  /* 0x0000000600069211 */ /* 0x002fc600078408ff */
[----:B------:R-:W1:Y:S01]  /*1a690*/  SHFL.IDX PT, R14, R3, 0x3, 0x181f ;  /* 0x00781f00030e7f89 */ /* 0x000e6200000e0000 */
[----:B---3--:R-:W-:-:S03]  /*1a6a0*/  @!P1 LEA.HI.X R7, R0, R7, R20, 0x1, P2 ;  /* 0x0000000700079211 */ /* 0x008fc600010f0c14 */
[----:B------:R-:W3:Y:S04]  /*1a6b0*/  SHFL.IDX PT, R10, R4, 0x4, 0x181f ;  /* 0x00981f00040a7f89 */ /* 0x000ee800000e0000 */
[----:B------:R1:W-:Y:S04]  /*1a6c0*/  @!P1 ST.E.128 [R6.64], RZ ;  /* 0x000000ff06009985 */ /* 0x0003e8000c101d0a */
[----:B------:R-:W-:Y:S04]  /*1a6d0*/  SHFL.IDX PT, R13, R4, 0x5, 0x181f ;  /* 0x00b81f00040d7f89 */ /* 0x000fe800000e0000 */
[----:B------:R-:W-:Y:S04]  /*1a6e0*/  SHFL.IDX PT, R15, R4, 0x6, 0x181f ;  /* 0x00d81f00040f7f89 */ /* 0x000fe800000e0000 */
[----:B------:R-:W3:Y:S04]  /*1a6f0*/  SHFL.IDX PT, R18, R3, 0x4, 0x181f ;  /* 0x00981f0003127f89 */ /* 0x000ee800000e0000 */
[----:B------:R-:W3:Y:S04]  /*1a700*/  SHFL.IDX PT, R17, R3, 0x5, 0x181f ;  /* 0x00b81f0003117f89 */ /* 0x000ee800000e0000 */
[----:B------:R-:W3:Y:S04]  /*1a710*/  SHFL.IDX PT, R16, R3, 0x6, 0x181f ;  /* 0x00d81f0003107f89 */ /* 0x000ee800000e0000 */
[----:B------:R-:W3:Y:S01]  /*1a720*/  SHFL.IDX PT, R4, R4, 0x7, 0x181f ;  /* 0x00f81f0004047f89 */ /* 0x000ee200000e0000 */
[----:B-1----:R-:W-:-:S02]  /*1a730*/  IADD3 R7, R2, 0x50, RZ ;  /* 0x0000005002077810 */ /* 0x002fc40007ffe0ff */
[C---:B----4-:R-:W-:Y:S01]  /*1a740*/  @!P5 LEA R6, P1, R0.reuse, R5, 0x1 ;  /* 0x000000050006d211 */ /* 0x050fe200078208ff */
[----:B------:R-:W1:Y:S01]  /*1a750*/  SHFL.IDX PT, R3, R3, 0x7, 0x181f ;  /* 0x00f81f0003037f89 */ /* 0x000e6200000e0000 */
[----:B------:R-:W-:Y:S02]  /*1a760*/  ISETP.GE.OR P2, PT, R7, R19, P0 ;  /* 0x000000130700720c */ /* 0x000fe40000746670 */
[C---:B--2---:R-:W-:Y:S02]  /*1a770*/  @!P5 LEA.HI.X R7, R0.reuse, R9, R20, 0x1, P1 ;  /* 0x000000090007d211 */ /* 0x044fe400008f0c14 */
[----:B------:R-:W-:Y:S02]  /*1a780*/  @!P4 LEA R8, P1, R0, R8, 0x1 ;  /* 0x000000080008c211 */ /* 0x000fe400078208ff */
[C---:B------:R-:W-:Y:S01]  /*1a790*/  IADD3 R9, R2.reuse, 0x60, RZ ;  /* 0x0000006002097810 */ /* 0x040fe20007ffe0ff */
[----:B------:R2:W-:Y:S01]  /*1a7a0*/  @!P5 ST.E.128 [R6.64], RZ ;  /* 0x000000ff0600d985 */ /* 0x0005e2000c101d0a */
[----:B------:R-:W-:-:S09]  /*1a7b0*/  IADD3 R2, R2, 0x70, RZ ;  /* 0x0000007002027810 */ /* 0x000fd20007ffe0ff */
[----:B------:R-:W-:Y:S02]  /*1a7c0*/  P2R R5, PR, RZ, 0x2 ;  /* 0x00000002ff057803 */ /* 0x000fe40000000000 */
[-C--:B------:R-:W-:Y:S02]  /*1a7d0*/  ISETP.GE.OR P1, PT, R9, R19.reuse, P0 ;  /* 0x000000130900720c */ /* 0x080fe40000726670 */
[----:B------:R-:W-:Y:S02]  /*1a7e0*/  ISETP.NE.AND P5, PT, R5, RZ, PT ;  /* 0x000000ff0500720c */ /* 0x000fe40003fa5270 */
[----:B------:R-:W-:Y:S02]  /*1a7f0*/  ISETP.GE.OR P0, PT, R2, R19, P0 ;  /* 0x000000130200720c */ /* 0x000fe40000706670 */
[----:B------:R-:W-:-:S05]  /*1a800*/  @!P4 LEA.HI.X R9, R0, R12, R20, 0x1, P5 ;  /* 0x0000000c0009c211 */ /* 0x000fca00028f0c14 */
[----:B------:R4:W-:Y:S01]  /*1a810*/  @!P4 ST.E.128 [R8.64], RZ ;  /* 0x000000ff0800c985 */ /* 0x0009e2000c101d0a */
[----:B--2---:R-:W-:-:S04]  /*1a820*/  @!P3 LEA R6, P5, R0, R11, 0x1 ;  /* 0x0000000b0006b211 */ /* 0x004fc800078a08ff */
[C---:B------:R-:W-:Y:S02]  /*1a830*/  @!P3 LEA.HI.X R7, R0.reuse, R14, R20, 0x1, P5 ;  /* 0x0000000e0007b211 */ /* 0x040fe400028f0c14 */
[----:B---3--:R-:W-:-:S03]  /*1a840*/  @!P6 LEA R10, P5, R0, R10, 0x1 ;  /* 0x0000000a000ae211 */ /* 0x008fc600078a08ff */
[----:B------:R2:W-:Y:S01]  /*1a850*/  @!P3 ST.E.128 [R6.64], RZ ;  /* 0x000000ff0600b985 */ /* 0x0005e2000c101d0a */
[----:B------:R-:W-:-:S05]  /*1a860*/  @!P6 LEA.HI.X R11, R0, R18, R20, 0x1, P5 ;  /* 0x00000012000be211 */ /* 0x000fca00028f0c14 */
[----:B------:R3:W-:Y:S01]  /*1a870*/  @!P6 ST.E.128 [R10.64], RZ ;  /* 0x000000ff0a00e985 */ /* 0x0007e2000c101d0a */
[----:B----4-:R-:W-:-:S04]  /*1a880*/  @!P2 LEA R8, P4, R0, R13, 0x1 ;  /* 0x0000000d0008a211 */ /* 0x010fc800078808ff */
[----:B------:R-:W-:-:S05]  /*1a890*/  @!P2 LEA.HI.X R9, R0, R17, R20, 0x1, P4 ;  /* 0x000000110009a211 */ /* 0x000fca00020f0c14 */
[----:B------:R3:W-:Y:S01]  /*1a8a0*/  @!P2 ST.E.128 [R8.64], RZ ;  /* 0x000000ff0800a985 */ /* 0x0007e2000c101d0a */
[----:B--2---:R-:W-:-:S04]  /*1a8b0*/  @!P1 LEA R6, P3, R0, R15, 0x1 ;  /* 0x0000000f00069211 */ /* 0x004fc800078608ff */
[----:B------:R-:W-:-:S05]  /*1a8c0*/  @!P1 LEA.HI.X R7, R0, R16, R20, 0x1, P3 ;  /* 0x0000001000079211 */ /* 0x000fca00018f0c14 */
[----:B------:R3:W-:Y:S01]  /*1a8d0*/  @!P1 ST.E.128 [R6.64], RZ ;  /* 0x000000ff06009985 */ /* 0x0007e2000c101d0a */
[----:B------:R-:W-:Y:S05]  /*1a8e0*/  @P0 EXIT ;  /* 0x000000000000094d */ /* 0x000fea0003800000 */
[----:B-1----:R-:W-:-:S04]  /*1a8f0*/  LEA R2, P0, R0, R4, 0x1 ;  /* 0x0000000400027211 */ /* 0x002fc800078008ff */
[----:B------:R-:W-:-:S05]  /*1a900*/  LEA.HI.X R3, R0, R3, R20, 0x1, P0 ;  /* 0x0000000300037211 */ /* 0x000fca00000f0c14 */
[----:B------:R-:W-:Y:S01]  /*1a910*/  ST.E.128 [R2.64], RZ ;  /* 0x000000ff02007985 */ /* 0x000fe2000c101d0a */
[----:B------:R-:W-:Y:S05]  /*1a920*/  EXIT ;  /* 0x000000000000794d */ /* 0x000fea0003800000 */
.L_x_142:
        /* <DEDUP_REMOVED lines=13> */
.L_x_800:


//--------------------- .text._ZN7cutlass13device_kernelIN5flash19enable_sm80_to_sm89INS1_16FlashAttnFwdSm80INS1_25CollectiveMainloopFwdSm80ILi4ELi1ELb0EN4cute5tupleIJNS5_1CILi128EEENS7_ILi96EEENS7_ILi64EEEEEELi64ENS_10bfloat16_tEfNS_4arch4Sm80ELb0ELb1ELb1ELb0ELb1ELb0ELb1ELb0EEENS1_21CollectiveEpilogueFwdINS6_IJS8_SA_S9_EEENS6_IJNS7_ILi1EEESI_SI_EEESC_SE_Li128ELb0ELb1ELb0ELb0EEENS1_19SingleTileSchedulerILb0ELb0ELb1ELi128EEEEEEEEEvNT_6ParamsE --------------------------
	.section	.text._ZN7cutlass13device_kernelIN5flash19enable_sm80_to_sm89INS1_16FlashAttnFwdSm80INS1_25CollectiveMainloopFwdSm80ILi4ELi1ELb0EN4cute5tupleIJNS5_1CILi128EEENS7_ILi96EEENS7_ILi64EEEEEELi64ENS_10bfloat16_tEfNS_4arch4Sm80ELb0ELb1ELb1ELb0ELb1ELb0ELb1ELb0EEENS1_21CollectiveEpilogueFwdINS6_IJS8_SA_S9_EEENS6_IJNS7_ILi1EEESI_SI_EEESC_SE_Li128ELb0ELb1ELb0ELb0EEENS1_19SingleTileSchedulerILb0ELb0ELb1ELi128EEEEEEEEEvNT_6ParamsE,"ax",@progbits
	.sectioninfo	@"SHI_REGISTERS=255"
	.align	128
.text._ZN7cutlass13device_kernelIN5flash19enable_sm80_to_sm89INS1_16FlashAttnFwdSm80INS1_25CollectiveMainloopFwdSm80ILi4ELi1ELb0EN4cute5tupleIJNS5_1CILi128EEENS7_ILi96EEENS7_ILi64EEEEEELi64ENS_10bfloat16_tEfNS_4arch4Sm80ELb0ELb1ELb1ELb0ELb1ELb0ELb1ELb0EEENS1_21CollectiveEpilogueFwdINS6_IJS8_SA_S9_EEENS6_IJNS7_ILi1EEESI_SI_EEESC_SE_Li128ELb0ELb1ELb0ELb0EEENS1_19SingleTileSchedulerILb0ELb0ELb1ELi128EEEEEEEEEvNT_6ParamsE:
        .type           _ZN7cutlass13device_kernelIN5flash19enable_sm80_to_sm89INS1_16FlashAttnFwdSm80INS1_25CollectiveMainloopFwdSm80ILi4ELi1ELb0EN4cute5tupleIJNS5_1CILi128EEENS7_ILi96EEENS7_ILi64EEEEEELi64ENS_10bfloat16_tEfNS_4arch4Sm80ELb0ELb1ELb1ELb0ELb1ELb0ELb1ELb0EEENS1_21CollectiveEpilogueFwdINS6_IJS8_SA_S9_EEENS6_IJNS7_ILi1EEESI_SI_EEESC_SE_Li128ELb0ELb1ELb0ELb0EEENS1_19SingleTileSchedulerILb0ELb0ELb1ELi128EEEEEEEEEvNT_6ParamsE,@function
        .size           _ZN7cutlass13device_kernelIN5flash19enable_sm80_to_sm89INS1_16FlashAttnFwdSm80INS1_25CollectiveMainloopFwdSm80ILi4ELi1ELb0EN4cute5tupleIJNS5_1CILi128EEENS7_ILi96EEENS7_ILi64EEEEEELi64ENS_10bfloat16_tEfNS_4arch4Sm80ELb0ELb1ELb1ELb0ELb1ELb0ELb1ELb0EEENS1_21CollectiveEpilogueFwdINS6_IJS8_SA_S9_EEENS6_IJNS7_ILi1EEESI_SI_EEESC_SE_Li128ELb0ELb1ELb0ELb0EEENS1_19SingleTileSchedulerILb0ELb0ELb1ELi128EEEEEEEEEvNT_6ParamsE,(.L_x_801 - _ZN7cutlass13device_kernelIN5flash19enable_sm80_to_sm89INS1_16FlashAttnFwdSm80INS1_25CollectiveMainloopFwdSm80ILi4ELi1ELb0EN4cute5tupleIJNS5_1CILi128EEENS7_ILi96EEENS7_ILi64EEEEEELi64ENS_10bfloat16_tEfNS_4arch4Sm80ELb0ELb1ELb1ELb0ELb1ELb0ELb1ELb0EEENS1_21CollectiveEpilogueFwdINS6_IJS8_SA_S9_EEENS6_IJNS7_ILi1EEESI_SI_EEESC_SE_Li128ELb0ELb1ELb0ELb0EEENS1_19SingleTileSchedulerILb0ELb0ELb1ELi128EEEEEEEEEvNT_6ParamsE)
        .other          _ZN7cutlass13device_kernelIN5flash19enable_sm80_to_sm89INS1_16FlashAttnFwdSm80INS1_25CollectiveMainloopFwdSm80ILi4ELi1ELb0EN4cute5tupleIJNS5_1CILi128EEENS7_ILi96EEENS7_ILi64EEEEEELi64ENS_10bfloat16_tEfNS_4arch4Sm80ELb0ELb1ELb1ELb0ELb1ELb0ELb1ELb0EEENS1_21CollectiveEpilogueFwdINS6_IJS8_SA_S9_EEENS6_IJNS7_ILi1EEESI_SI_EEESC_SE_Li128ELb0ELb1ELb0ELb0EEENS1_19SingleTileSchedulerILb0ELb0ELb1ELi128EEEEEEEEEvNT_6ParamsE,@"STO_CUDA_ENTRY STV_DEFAULT"
_ZN7cutlass13device_kernelIN5flash19enable_sm80_to_sm89INS1_16FlashAttnFwdSm80INS1_25CollectiveMainloopFwdSm80ILi4ELi1ELb0EN4cute5tupleIJNS5_1CILi128EEENS7_ILi96EEENS7_ILi64EEEEEELi64ENS_10bfloat16_tEfNS_4arch4Sm80ELb0ELb1ELb1ELb0ELb1ELb0ELb1ELb0EEENS1_21CollectiveEpilogueFwdINS6_IJS8_SA_S9_EEENS6_IJNS7_ILi1EEESI_SI_EEESC_SE_Li128ELb0ELb1ELb0ELb0EEENS1_19SingleTileSchedulerILb0ELb0ELb1ELi128EEEEEEEEEvNT_6ParamsE:
[----:B------:R-:W-:-:S03]  /*0000*/  MOV R1, c[0x0][0x28] ;  /* 0x00000a0000017a02 */ /* 0x000fc60000000f00 */
[----:B------:R-:W1:Y:S01]  /*0010*/  S2UR UR16, SR_CTAID.Z ;  /* 0x00000000001079c3 */ /* 0x000e620000002700 */
[----:B------:R-:W-:Y:S02]  /*0020*/  IADD3 R1, R1, -0x40, RZ ;  /* 0xffffffc001017810 */ /* 0x000fe40007ffe0ff */
[----:B-1----:R-:W-:-:S13]  /*0030*/  ISETP.LE.AND P0, PT, RZ, UR16, PT ;  /* 0x00000010ff007c0c */ /* 0x002fda000bf03270 */
[----:B------:R-:W-:Y:S05]  /*0040*/  @!P0 EXIT ;  /* 0x000000000000894d */ /* 0x000fea0003800000 */
[----:B------:R-:W-:Y:S01]  /*0050*/  ULDC.64 UR4, c[0x0][0x370] ;  /* 0x0000dc0000047ab9 */ /* 0x000fe20000000a00 */
[----:B------:R-:W-:Y:S01]  /*0060*/  IMAD.MOV.U32 R204, RZ, RZ, RZ ;  /* 0x000000ffffcc7224 */ /* 0x000fe200078e00ff */
[----:B------:R-:W-:Y:S02]  /*0070*/  UISETP.NE.U32.AND UP0, UPT, URZ, UR4, UPT ;  /* 0x000000043f00728c */ /* 0x000fe4000bf05070 */
[----:B------:R-:W-:Y:S02]  /*0080*/  ULDC.64 UR6, c[0x0][0x370] ;  /* 0x0000dc0000067ab9 */ /* 0x000fe40000000a00 */
[----:B------:R-:W-:Y:S02]  /*0090*/  UISETP.NE.AND.EX UP0, UPT, URZ, UR5, UPT, UP0 ;  /* 0x000000053f00728c */ /* 0x000fe4000bf05300 */
[----:B------:R-:W-:-:S04]  /*00a0*/  ULDC.64 UR48, c[0x0][0x118] ;  /* 0x0000460000307ab9 */ /* 0x000fc80000000a00 */
[----:B------:R-:W-:-:S05]  /*00b0*/  PLOP3.LUT P0, PT, PT, PT, UP0, 0x80, 0x0 ;  /* 0x000000000000781c */ /* 0x000fca0003f0f008 */
[----:B------:R-:W-:Y:S02]  /*00c0*/  @UP0 UMOV UR4, 0x4 ;  /* 0x0000000400040882 */ /* 0x000fe40000000000 */
[----:B------:R-:W-:-:S06]  /*00d0*/  @UP0 UIMAD.WIDE UR4, UR16, UR4, UR6 ;  /* 0x00000004100402a5 */ /* 0x000fcc000f8e0206 */
[----:B------:R-:W-:Y:S01]  /*00e0*/  MOV R2, UR4 ;  /* 0x0000000400027c02 */ /* 0x000fe20008000f00 */
[----:B------:R-:W-:Y:S01]  /*00f0*/  IMAD.U32 R3, RZ, RZ, UR5 ;  /* 0x00000005ff037e24 */ /* 0x000fe2000f8e00ff */
[----:B------:R-:W1:Y:S01]  /*0100*/  S2UR UR14, SR_CTAID.X ;  /* 0x00000000000e79c3 */ /* 0x000e620000002500 */
[----:B------:R-:W-:Y:S02]  /*0110*/  ULDC UR12, c[0x0][0x2c4] ;  /* 0x0000b100000c7ab9 */ /* 0x000fe40000000800 */
[----:B------:R-:W-:Y:S01]  /*0120*/  ULDC.64 UR4, c[0x0][0x2c8] ;  /* 0x0000b20000047ab9 */ /* 0x000fe20000000a00 */
[----:B------:R-:W2:Y:S01]  /*0130*/  @P0 LDG.E R204, [R2.64] ;  /* 0x0000003002cc0981 */ /* 0x000ea2000c1e1900 */
[----:B------:R-:W-:Y:S02]  /*0140*/  UISETP.NE.AND UP2, UPT, UR12, 0x1, UPT ;  /* 0x000000010c00788c */ /* 0x000fe4000bf45270 */
[----:B------:R-:W-:Y:S01]  /*0150*/  ULDC UR10, c[0x0][0x1d0] ;  /* 0x00007400000a7ab9 */ /* 0x000fe20000000800 */
[----:B------:R-:W3:Y:S01]  /*0160*/  S2UR UR11, SR_CTAID.Y ;  /* 0x00000000000b79c3 */ /* 0x000ee20000002600 */
[----:B------:R-:W4:Y:S01]  /*0170*/  S2R R200, SR_TID.X ;  /* 0x0000000000c87919 */ /* 0x000f220000002100 */
[----:B-1----:R-:W-:-:S06]  /*0180*/  USHF.L.U32 UR14, UR14, 0x7, URZ ;  /* 0x000000070e0e7899 */ /* 0x002fcc000800063f */
[----:B------:R-:W-:Y:S02]  /*0190*/  @UP2 UIADD3 UR8, UR14, 0x7f, URZ ;  /* 0x0000007f0e082890 */ /* 0x000fe4000fffe03f */
[----:B------:R-:W-:Y:S02]  /*01a0*/  UIADD3 UR6, UR14, 0x7f, URZ ;  /* 0x0000007f0e067890 */ /* 0x000fe4000fffe03f */
[----:B------:R-:W-:Y:S02]  /*01b0*/  UIMAD.WIDE.U32 UR8, UR8, UR4, URZ ;  /* 0x00000004080872a5 */ /* 0x000fe4000f8e003f */
[----:B---3--:R-:W-:-:S05]  /*01c0*/  USHF.R.S32.HI UR15, URZ, 0x1f, UR11 ;  /* 0x0000001f3f0f7899 */ /* 0x008fca000801140b */
[----:B------:R-:W-:Y:S02]  /*01d0*/  @UP2 UMOV UR7, UR9 ;  /* 0x0000000900072c82 */ /* 0x000fe40008000000 */
[----:B------:R-:W-:Y:S02]  /*01e0*/  @UP2 USHF.R.U32.HI UR6, URZ, UR5, UR7 ;  /* 0x000000053f062299 */ /* 0x000fe40008011607 */
[----:B------:R-:W-:Y:S02]  /*01f0*/  UMOV UR8, 0x1 ;  /* 0x0000000100087882 */ /* 0x000fe40000000000 */
[----:B------:R-:W-:Y:S02]  /*0200*/  ULDC.64 UR4, c[0x0][0x328] ;  /* 0x0000ca0000047ab9 */ /* 0x000fe40000000a00 */
[----:B------:R-:W-:Y:S02]  /*0210*/  UISETP.LE.AND UP0, UPT, UR8, UR5, UPT ;  /* 0x000000050800728c */ /* 0x000fe4000bf03270 */
[----:B------:R-:W-:-:S02]  /*0220*/  ULDC UR7, c[0x0][0x2ac] ;  /* 0x0000ab0000077ab9 */ /* 0x000fc40000000800 */
[----:B------:R-:W-:Y:S02]  /*0230*/  UIMAD UR10, UR7, UR10, URZ ;  /* 0x0000000a070a72a4 */ /* 0x000fe4000f8e023f */
[----:B------:R-:W-:Y:S01]  /*0240*/  PLOP3.LUT P0, PT, PT, PT, UP0, 0x40, 0x0 ;  /* 0x000000000000781c */ /* 0x000fe20003f0e808 */
[----:B------:R-:W-:Y:S02]  /*0250*/  ULDC UR9, c[0x0][0x168] ;  /* 0x00005a0000097ab9 */ /* 0x000fe40000000800 */
[----:B------:R-:W-:-:S04]  /*0260*/  UIADD3 UR9, UR10, -UR9, UR8 ;  /* 0x800000090a097290 */ /* 0x000fc8000fffe008 */
[----:B------:R-:W-:-:S04]  /*0270*/  UIADD3 UR5, UR9, UR6, URZ ;  /* 0x0000000609057290 */ /* 0x000fc8000fffe03f */
[----:B------:R-:W-:Y:S01]  /*0280*/  UIADD3 UR6, UR5, UR4, URZ ;  /* 0x0000000405067290 */ /* 0x000fe2000fffe03f */
[----:B--2---:R1:W-:Y:S01]  /*0290*/  STL [R1+0x2c], R204 ;  /* 0x00002ccc01007387 */ /* 0x0043e20000100800 */
[----:B------:R-:W-:Y:S05]  /*02a0*/  @P0 BRA `(.L_x_143) ;  /* 0x0000016000000947 */ /* 0x000fea0003800000 */
[----:B----4-:R-:W-:Y:S01]  /*02b0*/  ISETP.LT.AND P0, PT, RZ, UR5, PT ;  /* 0x00000005ff007c0c */ /* 0x010fe2000bf01270 */
[----:B------:R-:W-:-:S12]  /*02c0*/  UIADD3 UR9, UR5, -0x1, URZ ;  /* 0xffffffff05097890 */ /* 0x000fd8000fffe03f */
[----:B------:R-:W-:Y:S05]  /*02d0*/  @P0 BRA `(.L_x_144) ;  /* 0x0000009000000947 */ /* 0x000fea0003800000 */
[----:B------:R-:W-:Y:S02]  /*02e0*/  ULDC UR4, c[0x0][0x32c] ;  /* 0x0000cb0000047ab9 */ /* 0x000fe40000000800 */
[----:B------:R-:W-:Y:S02]  /*02f0*/  UISETP.NE.AND UP1, UPT, UR8, UR4, UPT ;  /* 0x000000040800728c */ /* 0x000fe4000bf25270 */
[----:B------:R-:W-:-:S03]  /*0300*/  UIADD3 UR9, -UR5, URZ, URZ ;  /* 0x0000003f05097290 */ /* 0x000fc6000fffe13f */
[----:B------:R-:W-:Y:S02]  /*0310*/  ULDC.64 UR4, c[0x0][0x330] ;  /* 0x0000cc0000047ab9 */ /* 0x000fe40000000a00 */
[----:B------:R-:W-:-:S07]  /*0320*/  UIMAD.WIDE.U32 UR18, UR9, UR4, URZ ;  /* 0x00000004091272a5 */ /* 0x000fce000f8e003f */
[----:B------:R-:W-:Y:S02]  /*0330*/  @UP1 UMOV UR13, UR19 ;  /* 0x00000013000d1c82 */ /* 0x000fe40008000000 */
[----:B------:R-:W-:-:S04]  /*0340*/  @UP1 USHF.R.U32.HI UR9, URZ, UR5, UR13 ;  /* 0x000000053f091299 */ /* 0x000fc8000801160d */
[----:B------:R-:W-:Y:S01]  /*0350*/  ULOP3.LUT UR9, URZ, UR9, URZ, 0x33, !UPT ;  /* 0x000000093f097292 */ /* 0x000fe2000f8e333f */
[----:B------:R-:W-:Y:S05]  /*0360*/  BRA `(.L_x_145) ;  /* 0x0000006000007947 */ /* 0x000fea0003800000 */
.L_x_144:
[----:B------:R-:W-:Y:S02]  /*0370*/  ULDC UR4, c[0x0][0x32c] ;  /* 0x0000cb0000047ab9 */ /* 0x000fe40000000800 */
[----:B------:R-:W-:-:S03]  /*0380*/  UISETP.NE.AND UP1, UPT, UR8, UR4, UPT ;  /* 0x000000040800728c */ /* 0x000fc6000bf25270 */
[----:B------:R-:W-:Y:S02]  /*0390*/  ULDC.64 UR4, c[0x0][0x330] ;  /* 0x0000cc0000047ab9 */ /* 0x000fe40000000a00 */
[----:B------:R-:W-:-:S07]  /*03a0*/  UIMAD.WIDE.U32 UR18, UR9, UR4, URZ ;  /* 0x00000004091272a5 */ /* 0x000fce000f8e003f */
[----:B------:R-:W-:Y:S02]  /*03b0*/  @UP1 UMOV UR13, UR19 ;  /* 0x00000013000d1c82 */ /* 0x000fe40008000000 */
[----:B------:R-:W-:Y:S02]  /*03c0*/  @UP1 USHF.R.U32.HI UR9, URZ, UR5, UR13 ;  /* 0x000000053f091299 */ /* 0x000fe4000801160d */
.L_x_145:
[----:B------:R-:W-:Y:S02]  /*03d0*/  ULDC UR4, c[0x0][0x32c] ;  /* 0x0000cb0000047ab9 */ /* 0x000fe40000000800 */
[----:B------:R-:W-:-:S04]  /*03e0*/  UIMAD UR4, UR9, UR4, UR4 ;  /* 0x00000004090472a4 */ /* 0x000fc8000f8e0204 */
[----:B------:R-:W-:-:S04]  /*03f0*/  UISETP.LT.AND UP1, UPT, UR6, UR4, UPT ;  /* 0x000000040600728c */ /* 0x000fc8000bf21270 */
[----:B------:R-:W-:Y:S02]  /*0400*/  USEL UR6, UR6, UR4, UP1 ;  /* 0x0000000406067287 */ /* 0x000fe40008800000 */
.L_x_143:
[----:B----4-:R-:W-:Y:S01]  /*0410*/  UIADD3 UR8, UR10, 0x5f, URZ ;  /* 0x0000005f0a087890 */ /* 0x010fe2000fffe03f */
[----:B------:R-:W-:Y:S01]  /*0420*/  PLOP3.LUT P0, PT, PT, PT, UP0, 0x40, 0x0 ;  /* 0x000000000000781c */ /* 0x000fe20003f0e808 */
[----:B------:R-:W-:Y:S02]  /*0430*/  UIADD3 UR18, UR6, 0x5f, URZ ;  /* 0x0000005f06127890 */ /* 0x000fe4000fffe03f */
[----:B------:R-:W-:Y:S02]  /*0440*/  UIMAD.WIDE UR8, UR8, 0x2aaaaaab, URZ ;  /* 0x2aaaaaab080878a5 */ /* 0x000fe4000f8e023f */
[----:B------:R-:W-:Y:S02]  /*0450*/  UIMAD.WIDE UR18, UR18, 0x2aaaaaab, URZ ;  /* 0x2aaaaaab121278a5 */ /* 0x000fe4000f8e023f */
[----:B------:R-:W-:Y:S02]  /*0460*/  ULDC.64 UR4, c[0x0][0x2c8] ;  /* 0x0000b20000047ab9 */ /* 0x000fe40000000a00 */
[----:B------:R-:W-:-:S02]  /*0470*/  UIMAD.WIDE.U32 UR20, UR14, UR4, URZ ;  /* 0x000000040e1472a5 */ /* 0x000fc4000f8e003f */
[----:B------:R-:W-:Y:S02]  /*0480*/  UMOV UR17, UR9 ;  /* 0x0000000900117c82 */ /* 0x000fe40008000000 */
[----:B------:R-:W-:Y:S02]  /*0490*/  UMOV UR9, UR19 ;  /* 0x0000001300097c82 */ /* 0x000fe40008000000 */
[----:B------:R-:W-:Y:S02]  /*04a0*/  USHF.R.U32.HI UR8, URZ, 0x1f, UR17 ;  /* 0x0000001f3f087899 */ /* 0x000fe40008011611 */
[----:B------:R-:W-:Y:S02]  /*04b0*/  USHF.R.U32.HI UR6, URZ, 0x1f, UR9 ;  /* 0x0000001f3f067899 */ /* 0x000fe40008011609 */
[----:B------:R-:W-:Y:S02]  /*04c0*/  ULDC UR13, c[0x0][0x168] ;  /* 0x00005a00000d7ab9 */ /* 0x000fe40000000800 */
[----:B------:R-:W-:-:S02]  /*04d0*/  UMOV UR4, UR14 ;  /* 0x0000000e00047c82 */ /* 0x000fc40008000000 */
[----:B------:R-:W-:Y:S02]  /*04e0*/  @UP2 USHF.R.U32.HI UR4, URZ, UR5, UR21 ;  /* 0x000000053f042299 */ /* 0x000fe40008011615 */
[----:B------:R-:W-:Y:S02]  /*04f0*/  UIADD3 UR13, UR10, -UR13, URZ ;  /* 0x8000000d0a0d7290 */ /* 0x000fe4000fffe03f */
[----:B------:R-:W-:Y:S02]  /*0500*/  ULEA.HI.SX32 UR17, UR17, UR8, 0x1c ;  /* 0x0000000811117291 */ /* 0x000fe4000f8fe23f */
[----:B------:R-:W-:Y:S02]  /*0510*/  ULEA.HI.SX32 UR6, UR9, UR6, 0x1c ;  /* 0x0000000609067291 */ /* 0x000fe4000f8fe23f */
[----:B------:R-:W-:Y:S02]  /*0520*/  UIADD3 UR4, UR13, UR4, URZ ;  /* 0x000000040d047290 */ /* 0x000fe4000fffe03f */
[----:B------:R-:W-:-:S02]  /*0530*/  UISETP.LT.AND UP1, UPT, UR17, UR6, UPT ;  /* 0x000000061100728c */ /* 0x000fc4000bf21270 */
[----:B------:R-:W-:Y:S02]  /*0540*/  ULDC UR5, c[0x0][0x324] ;  /* 0x0000c90000057ab9 */ /* 0x000fe40000000800 */
[----:B------:R-:W-:Y:S02]  /*0550*/  UIADD3 UR8, UR4, -UR5, URZ ;  /* 0x8000000504087290 */ /* 0x000fe4000fffe03f */
[----:B------:R-:W-:Y:S01]  /*0560*/  USEL UR6, UR17, UR6, UP1 ;  /* 0x0000000611067287 */ /* 0x000fe20008800000 */
[----:B------:R-:W-:Y:S05]  /*0570*/  @P0 BRA `(.L_x_146) ;  /* 0x0000017000000947 */ /* 0x000fea0003800000 */
[----:B------:R-:W-:Y:S02]  /*0580*/  UMOV UR9, UR4 ;  /* 0x0000000400097c82 */ /* 0x000fe40008000000 */
[----:B------:R-:W-:-:S06]  /*0590*/  UISETP.GT.AND UP1, UPT, UR9, -0x1, UPT ;  /* 0xffffffff0900788c */ /* 0x000fcc000bf24270 */
[----:B------:R-:W-:-:S13]  /*05a0*/  PLOP3.LUT P0, PT, PT, PT, UP1, 0x80, 0x0 ;  /* 0x000000000000781c */ /* 0x000fda0003f0f018 */
[----:B------:R-:W-:Y:S05]  /*05b0*/  @P0 BRA `(.L_x_147) ;  /* 0x0000009000000947 */ /* 0x000fea0003800000 */
[----:B------:R-:W-:Y:S02]  /*05c0*/  ULDC UR4, c[0x0][0x32c] ;  /* 0x0000cb0000047ab9 */ /* 0x000fe40000000800 */
[----:B------:R-:W-:Y:S02]  /*05d0*/  UISETP.NE.AND UP1, UPT, UR4, 0x1, UPT ;  /* 0x000000010400788c */ /* 0x000fe4000bf25270 */
[----:B------:R-:W-:Y:S02]  /*05e0*/  ULOP3.LUT UR9, URZ, UR9, URZ, 0x33, !UPT ;  /* 0x000000093f097292 */ /* 0x000fe4000f8e333f */
[----:B------:R-:W-:Y:S02]  /*05f0*/  ULDC.64 UR4, c[0x0][0x330] ;  /* 0x0000cc0000047ab9 */ /* 0x000fe40000000a00 */
[----:B------:R-:W-:-:S07]  /*0600*/  UIMAD.WIDE.U32 UR18, UR9, UR4, URZ ;  /* 0x00000004091272a5 */ /* 0x000fce000f8e003f */
[----:B------:R-:W-:Y:S02]  /*0610*/  @UP1 UMOV UR17, UR19 ;  /* 0x0000001300111c82 */ /* 0x000fe40008000000 */
[----:B------:R-:W-:-:S04]  /*0620*/  @UP1 USHF.R.U32.HI UR9, URZ, UR5, UR17 ;  /* 0x000000053f091299 */ /* 0x000fc80008011611 */
[----:B------:R-:W-:Y:S01]  /*0630*/  ULOP3.LUT UR9, URZ, UR9, URZ, 0x33, !UPT ;  /* 0x000000093f097292 */ /* 0x000fe2000f8e333f */
[----:B------:R-:W-:Y:S05]  /*0640*/  BRA `(.L_x_148) ;  /* 0x0000006000007947 */ /* 0x000fea0003800000 */
.L_x_147:
[----:B------:R-:W-:Y:S02]  /*0650*/  ULDC UR4, c[0x0][0x32c] ;  /* 0x0000cb0000047ab9 */ /* 0x000fe40000000800 */
[----:B------:R-:W-:-:S03]  /*0660*/  UISETP.NE.AND UP1, UPT, UR4, 0x1, UPT ;  /* 0x000000010400788c */ /* 0x000fc6000bf25270 */
[----:B------:R-:W-:Y:S02]  /*0670*/  ULDC.64 UR4, c[0x0][0x330] ;  /* 0x0000cc0000047ab9 */ /* 0x000fe40000000a00 */
[----:B------:R-:W-:-:S07]  /*0680*/  UIMAD.WIDE.U32 UR18, UR9, UR4, URZ ;  /* 0x00000004091272a5 */ /* 0x000fce000f8e003f */
[----:B------:R-:W-:Y:S02]  /*0690*/  @UP1 UMOV UR17, UR19 ;  /* 0x0000001300111c82 */ /* 0x000fe40008000000 */
[----:B------:R-:W-:Y:S02]  /*06a0*/  @UP1 USHF.R.U32.HI UR9, URZ, UR5, UR17 ;  /* 0x000000053f091299 */ /* 0x000fe40008011611 */
.L_x_148:
[----:B------:R-:W-:Y:S02]  /*06b0*/  ULDC UR4, c[0x0][0x32c] ;  /* 0x0000cb0000047ab9 */ /* 0x000fe40000000800 */
[----:B------:R-:W-:-:S04]  /*06c0*/  UIMAD UR4, UR9, UR4, URZ ;  /* 0x00000004090472a4 */ /* 0x000fc8000f8e023f */
[----:B------:R-:W-:-:S04]  /*06d0*/  UISETP.LT.AND UP1, UPT, UR8, UR4, UPT ;  /* 0x000000040800728c */ /* 0x000fc8000bf21270 */
[----:B------:R-:W-:-:S04]  /*06e0*/  USEL UR8, UR8, UR4, !UP1 ;  /* 0x0000000408087287 */ /* 0x000fc8000c800000 */
.L_x_146:
[----:B------:R-:W-:Y:S01]  /*06f0*/  UIMAD.WIDE UR4, UR8, 0x2aaaaaab, URZ ;  /* 0x2aaaaaab080478a5 */ /* 0x000fe2000f8e023f */
[----:B------:R-:W-:Y:S01]  /*0700*/  PLOP3.LUT P4, PT, PT, PT, PT, 0x80, 0x0 ;  /* 0x000000000000781c */ /* 0x000fe20003f8f070 */
[----:B------:R-:W-:Y:S01]  /*0710*/  CS2R R162, SRZ ;  /* 0x0000000000a27805 */ /* 0x000fe2000001ff00 */
[----:B------:R-:W-:Y:S01]  /*0720*/  CS2R R160, SRZ ;  /* 0x0000000000a07805 */ /* 0x000fe2000001ff00 */
[----:B------:R-:W-:Y:S01]  /*0730*/  USHF.R.U32.HI UR4, URZ, 0x1f, UR5 ;  /* 0x0000001f3f047899 */ /* 0x000fe20008011605 */
[----:B------:R-:W-:Y:S01]  /*0740*/  CS2R R166, SRZ ;  /* 0x0000000000a67805 */ /* 0x000fe2000001ff00 */
[----:B------:R-:W-:Y:S01]  /*0750*/  CS2R R164, SRZ ;  /* 0x0000000000a47805 */ /* 0x000fe2000001ff00 */
[----:B------:R-:W-:Y:S01]  /*0760*/  CS2R R158, SRZ ;  /* 0x00000000009e7805 */ /* 0x000fe2000001ff00 */
[----:B------:R-:W-:Y:S01]  /*0770*/  ULEA.HI.SX32 UR4, UR5, UR4, 0x1c ;  /* 0x0000000405047291 */ /* 0x000fe2000f8fe23f */
[----:B------:R-:W-:Y:S01]  /*0780*/  CS2R R156, SRZ ;  /* 0x00000000009c7805 */ /* 0x000fe2000001ff00 */
[----:B------:R-:W-:Y:S01]  /*0790*/  CS2R R154, SRZ ;  /* 0x00000000009a7805 */ /* 0x000fe2000001ff00 */
[----:B------:R-:W-:Y:S01]  /*07a0*/  CS2R R152, SRZ ;  /* 0x0000000000987805 */ /* 0x000fe2000001ff00 */
[----:B------:R-:W-:Y:S01]  /*07b0*/  UISETP.LT.AND UP1, UPT, URZ, UR4, UPT ;  /* 0x000000043f00728c */ /* 0x000fe2000bf21270 */
[----:B------:R-:W-:Y:S01]  /*07c0*/  CS2R R146, SRZ ;  /* 0x0000000000927805 */ /* 0x000fe2000001ff00 */
[----:B------:R-:W-:Y:S01]  /*07d0*/  CS2R R144, SRZ ;  /* 0x0000000000907805 */ /* 0x000fe2000001ff00 */
[----:B------:R-:W-:Y:S01]  /*07e0*/  CS2R R150, SRZ ;  /* 0x0000000000967805 */ /* 0x000fe2000001ff00 */
[----:B------:R-:W-:Y:S01]  /*07f0*/  USEL UR5, URZ, UR4, !UP1 ;  /* 0x000000043f057287 */ /* 0x000fe2000c800000 */
[----:B------:R-:W-:Y:S01]  /*0800*/  CS2R R148, SRZ ;  /* 0x0000000000947805 */ /* 0x000fe2000001ff00 */
[----:B------:R-:W-:Y:S01]  /*0810*/  CS2R R142, SRZ ;  /* 0x00000000008e7805 */ /* 0x000fe2000001ff00 */
[----:B------:R-:W-:Y:S01]  /*0820*/  CS2R R140, SRZ ;  /* 0x00000000008c7805 */ /* 0x000fe2000001ff00 */
[----:B------:R-:W-:Y:S01]  /*0830*/  UISETP.GT.AND UP1, UPT, UR6, UR5, UPT ;  /* 0x000000050600728c */ /* 0x000fe2000bf24270 */
[----:B------:R-:W-:Y:S01]  /*0840*/  CS2R R138, SRZ ;  /* 0x00000000008a7805 */ /* 0x000fe2000001ff00 */
[----:B------:R-:W-:Y:S01]  /*0850*/  CS2R R136, SRZ ;  /* 0x0000000000887805 */ /* 0x000fe2000001ff00 */
[----:B------:R-:W-:Y:S01]  /*0860*/  CS2R R130, SRZ ;  /* 0x0000000000827805 */ /* 0x000fe2000001ff00 */
[----:B------:R-:W-:Y:S01]  /*0870*/  CS2R R128, SRZ ;  /* 0x0000000000807805 */ /* 0x000fe2000001ff00 */
[----:B------:R-:W-:Y:S01]  /*0880*/  CS2R R134, SRZ ;  /* 0x0000000000867805 */ /* 0x000fe2000001ff00 */
[----:B------:R-:W-:Y:S01]  /*0890*/  PLOP3.LUT P0, PT, PT, PT, UP1, 0x80, 0x0 ;  /* 0x000000000000781c */ /* 0x000fe20003f0f018 */
        /* <DEDUP_REMOVED lines=9> */
[----:B------:R-:W-:Y:S01]  /*0930*/  IMAD.MOV.U32 R116, RZ, RZ, RZ ;  /* 0x000000ffff747224 */ /* 0x000fe200078e00ff */
[----:B------:R-:W-:Y:S01]  /*0940*/  CS2R R110, SRZ ;  /* 0x00000000006e7805 */ /* 0x000fe2000001ff00 */
[----:B------:R-:W-:Y:S01]  /*0950*/  CS2R R108, SRZ ;  /* 0x00000000006c7805 */ /* 0x000fe2000001ff00 */
[----:B------:R-:W-:Y:S01]  /*0960*/  CS2R R106, SRZ ;  /* 0x00000000006a7805 */ /* 0x000fe2000001ff00 */
[----:B------:R-:W-:Y:S01]  /*0970*/  CS2R R104, SRZ ;  /* 0x0000000000687805 */ /* 0x000fe2000001ff00 */
[----:B------:R-:W-:Y:S01]  /*0980*/  IMAD.MOV.U32 R28, RZ, RZ, RZ ;  /* 0x000000ffff1c7224 */ /* 0x000fe200078e00ff */
[----:B------:R-:W-:Y:S01]  /*0990*/  CS2R R26, SRZ ;  /* 0x00000000001a7805 */ /* 0x000fe2000001ff00 */
[----:B------:R-:W-:Y:S05]  /*09a0*/  @!P0 BRA `(.L_x_149) ;  /* 0x0001b29000008947 */ /* 0x000fea0003800000 */
[----:B------:R-:W-:Y:S02]  /*09b0*/  ULDC.64 UR8, c[0x0][0x340] ;  /* 0x0000d00000087ab9 */ /* 0x000fe40000000a00 */
[----:B------:R-:W-:-:S04]  /*09c0*/  UISETP.NE.U32.AND UP3, UPT, URZ, UR8, UPT ;  /* 0x000000083f00728c */ /* 0x000fc8000bf65070 */
[----:B------:R-:W-:-:S03]  /*09d0*/  UISETP.NE.AND.EX UP3, UPT, URZ, UR9, UPT, UP3 ;  /* 0x000000093f00728c */ /* 0x000fc6000bf65330 */
[----:B------:R-:W-:-:S03]  /*09e0*/  ULDC.64 UR8, c[0x0][0x340] ;  /* 0x0000d00000087ab9 */ /* 0x000fc60000000a00 */
[----:B------:R-:W-:-:S05]  /*09f0*/  PLOP3.LUT P2, PT, PT, PT, UP3, 0x80, 0x0 ;  /* 0x000000000000781c */ /* 0x000fca0003f4f038 */
[----:B------:R-:W-:Y:S02]  /*0a00*/  @UP3 UMOV UR4, 0x4 ;  /* 0x0000000400043882 */ /* 0x000fe40000000000 */
[----:B------:R-:W-:-:S06]  /*0a10*/  @UP3 UIMAD.WIDE UR8, UR16, UR4, UR8 ;  /* 0x00000004100832a5 */ /* 0x000fcc000f8e0208 */
[----:B------:R-:W-:Y:S02]  /*0a20*/  IMAD.U32 R2, RZ, RZ, UR8 ;  /* 0x00000008ff027e24 */ /* 0x000fe4000f8e00ff */
[----:B------:R-:W-:Y:S01]  /*0a30*/  IMAD.U32 R3, RZ, RZ, UR9 ;  /* 0x00000009ff037e24 */ /* 0x000fe2000f8e00ff */
[----:B------:R-:W-:Y:S01]  /*0a40*/  SHF.R.S32.HI R201, RZ, 0x1f, R200 ;  /* 0x0000001fffc97819 */ /* 0x000fe200000114c8 */
[----:B------:R-:W-:Y:S02]  /*0a50*/  ULDC.64 UR8, c[0x0][0x1b8] ;  /* 0x00006e0000087ab9 */ /* 0x000fe40000000a00 */
[----:B------:R-:W-:Y:S01]  /*0a60*/  UIMAD UR4, UR15, UR8, URZ ;  /* 0x000000080f0472a4 */ /* 0x000fe2000f8e023f */
[----:B------:R2:W3:Y:S01]  /*0a70*/  @P2 LDG.E R16, [R2.64] ;  /* 0x0000003002102981 */ /* 0x0004e2000c1e1900 */
[----:B------:R-:W-:Y:S01]  /*0a80*/  PLOP3.LUT P1, PT, PT, PT, UP2, 0x80, 0x0 ;  /* 0x000000000000781c */ /* 0x000fe20003f2f028 */
[----:B------:R-:W-:Y:S01]  /*0a90*/  UIMAD.WIDE.U32 UR18, UR11, UR8, URZ ;  /* 0x000000080b1272a5 */ /* 0x000fe2000f8e003f */
[----:B------:R-:W-:Y:S01]  /*0aa0*/  PLOP3.LUT P0, PT, PT, PT, UP2, 0x80, 0x0 ;  /* 0x000000000000781c */ /* 0x000fe20003f0f028 */
[----:B------:R-:W-:Y:S01]  /*0ab0*/  UIMAD UR4, UR11, UR9, UR4 ;  /* 0x000000090b0472a4 */ /* 0x000fe2000f8e0204 */
[----:B------:R-:W-:Y:S01]  /*0ac0*/  IMAD.MOV.U32 R228, RZ, RZ, RZ ;  /* 0x000000ffffe47224 */ /* 0x000fe200078e00ff */
[----:B------:R-:W-:-:S02]  /*0ad0*/  USHF.R.S32.HI UR17, URZ, 0x1f, UR16 ;  /* 0x0000001f3f117899 */ /* 0x000fc40008011410 */
[----:B------:R-:W-:Y:S02]  /*0ae0*/  ULDC.64 UR8, c[0x0][0x1c0] ;  /* 0x0000700000087ab9 */ /* 0x000fe40000000a00 */
[----:B------:R-:W-:Y:S02]  /*0af0*/  UIADD3 UR19, UR19, UR4, URZ ;  /* 0x0000000413137290 */ /* 0x000fe4000fffe03f */
[----:B------:R-:W-:Y:S02]  /*0b00*/  UIMAD UR17, UR17, UR8, URZ ;  /* 0x00000008111172a4 */ /* 0x000fe4000f8e023f */
[----:B------:R-:W-:Y:S02]  /*0b10*/  UIMAD.WIDE.U32 UR18, UR16, UR8, UR18 ;  /* 0x00000008101272a5 */ /* 0x000fe4000f8e0012 */
[----:B------:R-:W-:Y:S02]  /*0b20*/  UIMAD UR9, UR16, UR9, UR17 ;  /* 0x00000009100972a4 */ /* 0x000fe4000f8e0211 */
[----:B------:R-:W-:-:S02]  /*0b30*/  ULDC UR4, c[0x0][0x168] ;  /* 0x00005a0000047ab9 */ /* 0x000fc40000000800 */
[----:B------:R-:W-:Y:S02]  /*0b40*/  UIADD3 UR9, UR19, UR9, URZ ;  /* 0x0000000913097290 */ /* 0x000fe4000fffe03f */
[----:B------:R-:W-:Y:S02]  /*0b50*/  UIMAD UR4, UR12, UR4, URZ ;  /* 0x000000040c0472a4 */ /* 0x000fe4000f8e023f */
[----:B------:R-:W-:Y:S01]  /*0b60*/  ULDC UR8, c[0x0][0x2b8] ;  /* 0x0000ae0000087ab9 */ /* 0x000fe20000000800 */
[----:B--2---:R-:W-:Y:S01]  /*0b70*/  LEA.HI R2, R201, R200, RZ, 0x3 ;  /* 0x000000c8c9027211 */ /* 0x004fe200078f18ff */
[----:B------:R-:W-:Y:S01]  /*0b80*/  IMAD.U32 R3, RZ, RZ, UR19 ;  /* 0x00000013ff037e24 */ /* 0x000fe2000f8e00ff */
[----:B------:R-:W-:Y:S01]  /*0b90*/  UMOV UR35, 0x60 ;  /* 0x0000006000237882 */ /* 0x000fe20000000000 */
[----:B------:R-:W-:Y:S01]  /*0ba0*/  IMAD.U32 R3, RZ, RZ, UR9 ;  /* 0x00000009ff037e24 */ /* 0x000fe2000f8e00ff */
[----:B------:R-:W-:Y:S01]  /*0bb0*/  LOP3.LUT R0, R2, 0xfffffff8, RZ, 0xc0, !PT ;  /* 0xfffffff802007812 */ /* 0x000fe200078ec0ff */
[----:B------:R-:W-:Y:S01]  /*0bc0*/  UISETP.NE.AND UP1, UPT, UR8, 0x1, UPT ;  /* 0x000000010800788c */ /* 0x000fe2000bf25270 */
[----:B------:R-:W-:Y:S01]  /*0bd0*/  SHF.R.S32.HI R18, RZ, 0x3, R2 ;  /* 0x00000003ff127819 */ /* 0x000fe20000011402 */
[----:B------:R-:W-:Y:S01]  /*0be0*/  IMAD.U32 R2, RZ, RZ, UR18 ;  /* 0x00000012ff027e24 */ /* 0x000fe2000f8e00ff */
[----:B------:R-:W-:Y:S01]  /*0bf0*/  UIMAD UR12, UR6, UR35, -0x60 ;  /* 0xffffffa0060c74a4 */ /* 0x000fe2000f8e0223 */
[----:B------:R-:W-:Y:S01]  /*0c00*/  IMAD.IADD R28, R200, 0x1, -R0 ;  /* 0x00000001c81c7824 */ /* 0x000fe200078e0a00 */
[----:B------:R-:W-:Y:S01]  /*0c10*/  IADD3 R9, R18, UR14, RZ ;  /* 0x0000000e12097c10 */ /* 0x000fe2000fffe0ff */
[----:B------:R-:W-:-:S02]  /*0c20*/  ULDC.64 UR8, c[0x0][0x2b0] ;  /* 0x0000ac0000087ab9 */ /* 0x000fc40000000a00 */
[C---:B------:R-:W-:Y:S01]  /*0c30*/  IMAD R203, R28.reuse, 0x10, R18 ;  /* 0x000000101ccb7824 */ /* 0x040fe200078e0212 */
[----:B------:R-:W-:Y:S01]  /*0c40*/  ISETP.GE.AND P3, PT, R9, UR4, PT ;  /* 0x0000000409007c0c */ /* 0x000fe2000bf66270 */
[----:B------:R-:W-:-:S03]  /*0c50*/  IMAD.SHL.U32 R24, R28, 0x8, RZ ;  /* 0x000000081c187824 */ /* 0x000fc600078e00ff */
[----:B------:R-:W-:Y:S01]  /*0c60*/  IADD3 R5, R203, UR14, RZ ;  /* 0x0000000ecb057c10 */ /* 0x000fe2000fffe0ff */
[----:B---3--:R2:W3:Y:S04]  /*0c70*/  @P2 R2UR UR17, R16 ;  /* 0x00000000101123c2 */ /* 0x0084e800000e0000 */
[----:B------:R-:W-:Y:S01]  /*0c80*/  @P1 IMAD.HI.U32 R0, R5, c[0x0][0x2c8], RZ ;  /* 0x0000b20005001a27 */ /* 0x000fe200078e00ff */
[----:B------:R-:W-:Y:S01]  /*0c90*/  ISETP.GE.AND P5, PT, R24, c[0x0][0x198], PT ;  /* 0x0000660018007a0c */ /* 0x000fe20003fa6270 */
[----:B---3--:R-:W-:Y:S01]  /*0ca0*/  @!UP3 UMOV UR17, UR16 ;  /* 0x000000100011bc82 */ /* 0x008fe20008000000 */
[----:B------:R-:W-:Y:S01]  /*0cb0*/  SHF.R.S32.HI R30, RZ, 0x1f, R24 ;  /* 0x0000001fff1e7819 */ /* 0x000fe20000011418 */
[----:B------:R-:W-:Y:S01]  /*0cc0*/  IMAD.MOV.U32 R4, RZ, RZ, R5 ;  /* 0x000000ffff047224 */ /* 0x000fe200078e0005 */
[----:B------:R-:W-:Y:S01]  /*0cd0*/  @P0 SHF.R.U32.HI R4, RZ, c[0x0][0x2cc], R0 ;  /* 0x0000b300ff040a19 */ /* 0x000fe20000011600 */
[----:B------:R-:W-:Y:S01]  /*0ce0*/  USHF.R.S32.HI UR16, URZ, 0x1f, UR17 ;  /* 0x0000001f3f107899 */ /* 0x000fe20008011411 */
[----:B------:R-:W-:Y:S01]  /*0cf0*/  LEA.HI R199, R201, R200, RZ, 0x5 ;  /* 0x000000c8c9c77211 */ /* 0x000fe200078f28ff */
[----:B------:R-:W-:Y:S01]  /*0d00*/  UIMAD.WIDE.U32 UR42, UR17, UR8, URZ ;  /* 0x00000008112a72a5 */ /* 0x000fe2000f8e003f */
[--C-:B------:R-:W-:Y:S01]  /*0d10*/  SHF.R.S32.HI R6, RZ, 0x1f, R4.reuse ;  /* 0x0000001fff067819 */ /* 0x100fe20000011404 */
[----:B------:R-:W-:Y:S01]  /*0d20*/  IMAD.MOV R0, RZ, RZ, -R4 ;  /* 0x000000ffff007224 */ /* 0x000fe200078e0a04 */
[----:B------:R-:W-:Y:S01]  /*0d30*/  UIMAD UR16, UR16, UR8, URZ ;  /* 0x00000008101072a4 */ /* 0x000fe2000f8e023f */
[----:B------:R-:W-:Y:S01]  /*0d40*/  IMAD.WIDE.U32 R2, R4, c[0x0][0x1b0], R2 ;  /* 0x00006c0004027a25 */ /* 0x000fe200078e0002 */
[----:B------:R-:W-:Y:S01]  /*0d50*/  UIMAD UR35, UR6, -0x60, UR35 ;  /* 0xffffffa0062378a4 */ /* 0x000fe2000f8e0223 */
[----:B------:R-:W-:Y:S02]  /*0d60*/  STL [R1+0x10], R203 ;  /* 0x000010cb01007387 */ /* 0x000fe40000100800 */
[----:B------:R-:W-:-:S02]  /*0d70*/  IMAD R5, R0, c[0x0][0x2c4], R5 ;  /* 0x0000b10000057a24 */ /* 0x000fc400078e0205 */
[----:B------:R-:W-:-:S03]  /*0d80*/  IMAD R6, R6, c[0x0][0x1b0], RZ ;  /* 0x00006c0006067a24 */ /* 0x000fc600078e02ff */
[----:B------:R-:W-:Y:S01]  /*0d90*/  SHF.R.S32.HI R0, RZ, 0x1f, R5 ;  /* 0x0000001fff007819 */ /* 0x000fe20000011405 */
[----:B------:R-:W-:-:S04]  /*0da0*/  IMAD R4, R4, c[0x0][0x1b4], R6 ;  /* 0x00006d0004047a24 */ /* 0x000fc800078e0206 */
[----:B------:R-:W-:Y:S01]  /*0db0*/  IMAD.IADD R3, R3, 0x1, R4 ;  /* 0x0000000103037824 */ /* 0x000fe200078e0204 */
[----:B------:R-:W-:Y:S01]  /*0dc0*/  IADD3 R4, R9, 0x10, RZ ;  /* 0x0000001009047810 */ /* 0x000fe20007ffe0ff */
[----:B------:R-:W-:Y:S02]  /*0dd0*/  IMAD R0, R0, c[0x0][0x1a8], RZ ;  /* 0x00006a0000007a24 */ /* 0x000fe400078e02ff */
[----:B------:R-:W-:Y:S01]  /*0de0*/  IMAD.WIDE.U32 R2, R5, c[0x0][0x1a8], R2 ;  /* 0x00006a0005027a25 */ /* 0x000fe200078e0002 */
[----:B------:R-:W-:Y:S02]  /*0df0*/  ISETP.GE.AND P6, PT, R4, UR4, PT ;  /* 0x0000000404007c0c */ /* 0x000fe4000bfc6270 */
[----:B------:R-:W-:Y:S01]  /*0e00*/  IADD3 R4, R9, 0x30, RZ ;  /* 0x0000003009047810 */ /* 0x000fe20007ffe0ff */
[----:B------:R-:W-:Y:S01]  /*0e10*/  IMAD R0, R5, c[0x0][0x1ac], R0 ;  /* 0x00006b0005007a24 */ /* 0x000fe200078e0200 */
[----:B------:R-:W-:-:S03]  /*0e20*/  LEA R7, P0, R2, c[0x0][0x160], 0x1 ;  /* 0x0000580002077a11 */ /* 0x000fc600078008ff */
[----:B------:R-:W-:Y:S02]  /*0e30*/  IMAD.IADD R0, R3, 0x1, R0 ;  /* 0x0000000103007824 */ /* 0x000fe400078e0200 */
[----:B------:R-:W-:Y:S01]  /*0e40*/  IMAD.SHL.U32 R3, R18, 0x40, RZ ;  /* 0x0000004012037824 */ /* 0x000fe200078e00ff */
[----:B------:R-:W3:Y:S02]  /*0e50*/  SHFL.IDX PT, R5, R7, RZ, 0x181f ;  /* 0x00181fff07057589 */ /* 0x000ee400000e0000 */
[----:B------:R-:W-:Y:S02]  /*0e60*/  LEA.HI.X R6, R2, c[0x0][0x164], R0, 0x1, P0 ;  /* 0x0000590002067a11 */ /* 0x000fe400000f0c00 */
[----:B------:R-:W-:Y:S01]  /*0e70*/  LOP3.LUT R0, R3, 0x1c0, RZ, 0xc0, !PT ;  /* 0x000001c003007812 */ /* 0x000fe200078ec0ff */
[----:B------:R-:W-:Y:S01]  /*0e80*/  SHFL.IDX PT, R8, R7, 0x1, 0x181f ;  /* 0x00381f0007087f89 */ /* 0x000fe200000e0000 */
[----:B------:R-:W-:Y:S02]  /*0e90*/  IADD3 R3, R9, 0x20, RZ ;  /* 0x0000002009037810 */ /* 0x000fe40007ffe0ff */
[----:B------:R-:W-:Y:S01]  /*0ea0*/  SHF.R.U32.HI R2, RZ, 0x3, R0 ;  /* 0x00000003ff027819 */ /* 0x000fe20000011600 */
[----:B------:R-:W4:Y:S01]  /*0eb0*/  SHFL.IDX PT, R11, R6, RZ, 0x181f ;  /* 0x00181fff060b7589 */ /* 0x000f2200000e0000 */
[----:B------:R-:W-:-:S02]  /*0ec0*/  LOP3.LUT R0, R0, 0x38, R24, 0xf8, !PT ;  /* 0x0000003800007812 */ /* 0x000fc400078ef818 */
[----:B------:R-:W-:Y:S01]  /*0ed0*/  ISETP.GE.AND P1, PT, R3, UR4, PT ;  /* 0x0000000403007c0c */ /* 0x000fe2000bf26270 */
[----:B------:R-:W5:Y:S01]  /*0ee0*/  SHFL.IDX PT, R12, R6, 0x1, 0x181f ;  /* 0x00381f00060c7f89 */ /* 0x000f6200000e0000 */
[----:B------:R-:W-:Y:S02]  /*0ef0*/  LOP3.LUT R0, R0, R2, RZ, 0x3c, !PT ;  /* 0x0000000200007212 */ /* 0x000fe400078e3cff */
[----:B------:R-:W-:Y:S01]  /*0f00*/  LEA.HI R2, R201, R200, RZ, 0x6 ;  /* 0x000000c8c9027211 */ /* 0x000fe200078f30ff */
[----:B------:R-:W1:Y:S04]  /*0f10*/  SHFL.IDX PT, R10, R7, 0x2, 0x181f ;  /* 0x00581f00070a7f89 */ /* 0x000e6800000e0000 */
[----:B------:R-:W-:Y:S01]  /*0f20*/  IMAD.SHL.U32 R2, R2, 0x8, RZ ;  /* 0x0000000802027824 */ /* 0x000fe200078e00ff */
[----:B------:R-:W-:Y:S04]  /*0f30*/  SHFL.IDX PT, R15, R6, 0x2, 0x181f ;  /* 0x00581f00060f7f89 */ /* 0x000fe800000e0000 */
[----:B------:R-:W-:Y:S01]  /*0f40*/  LOP3.LUT R0, R0, 0xfffffe00, R2, 0xf8, !PT ;  /* 0xfffffe0000007812 */ /* 0x000fe200078ef802 */
[----:B------:R-:W-:Y:S01]  /*0f50*/  SHFL.IDX PT, R14, R6, 0x3, 0x181f ;  /* 0x00781f00060e7f89 */ /* 0x000fe200000e0000 */
[----:B---3--:R-:W-:-:S03]  /*0f60*/  @!P3 LEA R2, P0, R24, R5, 0x1 ;  /* 0x000000051802b211 */ /* 0x008fc600078008ff */
[----:B------:R-:W3:Y:S01]  /*0f70*/  SHFL.IDX PT, R5, R7, 0x3, 0x181f ;  /* 0x00781f0007057f89 */ /* 0x000ee200000e0000 */
[----:B------:R-:W-:Y:S01]  /*0f80*/  IMAD.SHL.U32 R202, R0, 0x2, RZ ;  /* 0x0000000200ca7824 */ /* 0x000fe200078e00ff */
[--C-:B----4-:R-:W-:Y:S02]  /*0f90*/  @!P3 LEA.HI.X R3, R24, R11, R30.reuse, 0x1, P0 ;  /* 0x0000000b1803b211 */ /* 0x110fe400000f0c1e */
[----:B------:R-:W-:Y:S01]  /*0fa0*/  SHFL.IDX PT, R11, R7, 0x5, 0x181f ;  /* 0x00b81f00070b7f89 */ /* 0x000fe200000e0000 */
[----:B------:R-:W-:Y:S02]  /*0fb0*/  ISETP.GE.AND P0, PT, R4, UR4, PT ;  /* 0x0000000404007c0c */ /* 0x000fe4000bf06270 */
[C---:B------:R-:W-:Y:S01]  /*0fc0*/  IADD3 R0, R9.reuse, 0x40, RZ ;  /* 0x0000004009007810 */ /* 0x040fe20007ffe0ff */
[----:B------:R4:W-:Y:S03]  /*0fd0*/  @!P3 LDGSTS.E.BYPASS.LTC128B.128 [R202+0x6100], [R2.64], !P5 ;  /* 0x0610000002cabfae */ /* 0x0009e6000e901d70 */
[----:B------:R-:W-:Y:S01]  /*0fe0*/  ISETP.GE.AND P4, PT, R0, UR4, PT ;  /* 0x0000000400007c0c */ /* 0x000fe2000bf86270 */
[----:B------:R-:W-:Y:S01]  /*0ff0*/  SHFL.IDX PT, R13, R6, 0x4, 0x181f ;  /* 0x00981f00060d7f89 */ /* 0x000fe200000e0000 */
[----:B------:R-:W-:Y:S01]  /*1000*/  IADD3 R0, R9, 0x50, RZ ;  /* 0x0000005009007810 */ /* 0x000fe20007ffe0ff */
[----:B------:R-:W-:Y:S01]  /*1010*/  UIADD3 UR18, UR35, UR10, URZ ;  /* 0x0000000a23127290 */ /* 0x000fe2000fffe03f */
[----:B------:R-:W-:Y:S01]  /*1020*/  SHF.R.S32.HI R198, RZ, 0x5, R199 ;  /* 0x00000005ffc67819 */ /* 0x000fe200000114c7 */
[C---:B------:R-:W-:Y:S01]  /*1030*/  IMAD.SHL.U32 R226, R24.reuse, 0x2, RZ ;  /* 0x0000000218e27824 */ /* 0x040fe200078e00ff */
[C---:B------:R-:W-:Y:S01]  /*1040*/  SHF.L.U64.HI R225, R24.reuse, 0x1, R30 ;  /* 0x0000000118e17819 */ /* 0x040fe2000001021e */
[----:B------:R-:W-:Y:S01]  /*1050*/  STL [R1+0x8], R202 ;  /* 0x000008ca01007387 */ /* 0x000fe20000100800 */
[----:B----4-:R-:W-:-:S03]  /*1060*/  @!P6 LEA R2, P3, R24, R8, 0x1 ;  /* 0x000000081802e211 */ /* 0x010fc600078608ff */
[----:B------:R-:W4:Y:S01]  /*1070*/  SHFL.IDX PT, R8, R7, 0x4, 0x181f ;  /* 0x00981f0007087f89 */ /* 0x000f2200000e0000 */
[----:B-----5:R-:W-:-:S03]  /*1080*/  @!P6 LEA.HI.X R3, R24, R12, R30, 0x1, P3 ;  /* 0x0000000c1803e211 */ /* 0x020fc600018f0c1e */
[----:B------:R-:W5:Y:S01]  /*1090*/  SHFL.IDX PT, R12, R6, 0x5, 0x181f ;  /* 0x00b81f00060c7f89 */ /* 0x000f6200000e0000 */
[----:B------:R-:W-:Y:S02]  /*10a0*/  ISETP.GE.AND P3, PT, R0, UR4, PT ;  /* 0x0000000400007c0c */ /* 0x000fe4000bf66270 */
[----:B------:R-:W-:Y:S01]  /*10b0*/  IADD3 R0, R9, 0x60, RZ ;  /* 0x0000006009007810 */ /* 0x000fe20007ffe0ff */
[----:B------:R3:W-:Y:S01]  /*10c0*/  @!P6 LDGSTS.E.BYPASS.LTC128B.128 [R202+0x6900], [R2.64], !P5 ;  /* 0x0690000002caefae */ /* 0x0007e2000e901d70 */
[----:B-1----:R-:W-:-:S03]  /*10d0*/  @!P1 LEA R4, P6, R24, R10, 0x1 ;  /* 0x0000000a18049211 */ /* 0x002fc600078c08ff */
[----:B------:R-:W1:Y:S01]  /*10e0*/  SHFL.IDX PT, R10, R7, 0x6, 0x181f ;  /* 0x00d81f00070a7f89 */ /* 0x000e6200000e0000 */
[C---:B---3--:R-:W-:Y:S02]  /*10f0*/  @!P0 LEA R2, P2, R24.reuse, R5, 0x1 ;  /* 0x0000000518028211 */ /* 0x048fe400078408ff */
[C-C-:B------:R-:W-:Y:S02]  /*1100*/  @!P1 LEA.HI.X R5, R24.reuse, R15, R30.reuse, 0x1, P6 ;  /* 0x0000000f18059211 */ /* 0x140fe400030f0c1e */
[----:B------:R-:W-:Y:S02]  /*1110*/  @!P0 LEA.HI.X R3, R24, R14, R30, 0x1, P2 ;  /* 0x0000000e18038211 */ /* 0x000fe400010f0c1e */
[----:B------:R-:W-:Y:S01]  /*1120*/  ISETP.GE.AND P2, PT, R0, UR4, PT ;  /* 0x0000000400007c0c */ /* 0x000fe2000bf46270 */
[----:B------:R4:W-:Y:S01]  /*1130*/  @!P1 LDGSTS.E.BYPASS.LTC128B.128 [R202+0x7100], [R4.64], !P5 ;  /* 0x0710000004ca9fae */ /* 0x0009e2000e901d70 */
[----:B------:R-:W-:Y:S02]  /*1140*/  PLOP3.LUT P1, PT, PT, PT, UP1, 0x80, 0x0 ;  /* 0x000000000000781c */ /* 0x000fe40003f2f018 */
[----:B------:R-:W-:Y:S01]  /*1150*/  IADD3 R0, R203, UR12, RZ ;  /* 0x0000000ccb007c10 */ /* 0x000fe2000fffe0ff */
[----:B------:R3:W-:Y:S01]  /*1160*/  @!P0 LDGSTS.E.BYPASS.LTC128B.128 [R202+0x7900], [R2.64], !P5 ;  /* 0x0790000002ca8fae */ /* 0x0007e2000e901d70 */
[----:B----4-:R-:W-:-:S03]  /*1170*/  @!P4 LEA R4, P0, R24, R8, 0x1 ;  /* 0x000000081804c211 */ /* 0x010fc600078008ff */
[----:B------:R-:W-:Y:S01]  /*1180*/  IMAD.IADD R8, R0, 0x1, R204 ;  /* 0x0000000100087824 */ /* 0x000fe200078e02cc */
[C---:B---3--:R-:W-:Y:S02]  /*1190*/  @!P3 LEA R2, P6, R24.reuse, R11, 0x1 ;  /* 0x0000000b1802b211 */ /* 0x048fe400078c08ff */
[----:B------:R3:W-:Y:S01]  /*11a0*/  SHFL.IDX PT, R11, R7, 0x7, 0x181f ;  /* 0x00f81f00070b7f89 */ /* 0x0007e200000e0000 */
[C-C-:B------:R-:W-:Y:S02]  /*11b0*/  @!P4 LEA.HI.X R5, R24.reuse, R13, R30.reuse, 0x1, P0 ;  /* 0x0000000d1805c211 */ /* 0x140fe400000f0c1e */
[----:B-----5:R-:W-:Y:S01]  /*11c0*/  @!P3 LEA.HI.X R3, R24, R12, R30, 0x1, P6 ;  /* 0x0000000c1803b211 */ /* 0x020fe200030f0c1e */
[----:B------:R-:W4:Y:S01]  /*11d0*/  SHFL.IDX PT, R13, R6, 0x6, 0x181f ;  /* 0x00d81f00060d7f89 */ /* 0x000f2200000e0000 */
[----:B------:R-:W-:Y:S02]  /*11e0*/  PLOP3.LUT P0, PT, PT, PT, UP1, 0x80, 0x0 ;  /* 0x000000000000781c */ /* 0x000fe40003f0f018 */
[----:B------:R-:W-:Y:S01]  /*11f0*/  ISETP.GE.AND P6, PT, R0, UR10, PT ;  /* 0x0000000a00007c0c */ /* 0x000fe2000bfc6270 */
[----:B------:R5:W1:Y:S01]  /*1200*/  SHFL.IDX PT, R12, R6, 0x7, 0x181f ;  /* 0x00f81f00060c7f89 */ /* 0x000a6200000e0000 */
[----:B------:R-:W-:-:S02]  /*1210*/  IMAD.MOV.U32 R0, RZ, RZ, R8 ;  /* 0x000000ffff007224 */ /* 0x000fc400078e0008 */
[----:B------:R-:W-:Y:S01]  /*1220*/  ISETP.GT.OR P6, PT, R203, 0x5f, P6 ;  /* 0x0000005fcb00780c */ /* 0x000fe200037c4670 */
[----:B------:R2:W-:Y:S04]  /*1230*/  @!P4 LDGSTS.E.BYPASS.LTC128B.128 [R202+0x8100], [R4.64], !P5 ;  /* 0x0810000004cacfae */ /* 0x0005e8000e901d70 */
[----:B------:R4:W-:Y:S01]  /*1240*/  @!P3 LDGSTS.E.BYPASS.LTC128B.128 [R202+0x8900], [R2.64], !P5 ;  /* 0x0890000002cabfae */ /* 0x0009e2000e901d70 */
[----:B---3--:R-:W-:Y:S01]  /*1250*/  IADD3 R7, R9, 0x70, RZ ;  /* 0x0000007009077810 */ /* 0x008fe20007ffe0ff */
[----:B-----5:R-:W-:-:S03]  /*1260*/  @P1 IMAD.HI.U32 R6, R8, c[0x0][0x2bc], RZ ;  /* 0x0000af0008061a27 */ /* 0x020fc600078e00ff */
[----:B------:R-:W-:Y:S01]  /*1270*/  ISETP.GE.AND P1, PT, R7, UR4, PT ;  /* 0x0000000407007c0c */ /* 0x000fe2000bf26270 */
[----:B------:R-:W-:Y:S01]  /*1280*/  UIMAD UR4, UR17, UR9, UR16 ;  /* 0x00000009110472a4 */ /* 0x000fe2000f8e0210 */
[----:B------:R-:W-:-:S03]  /*1290*/  @P0 SHF.R.U32.HI R0, RZ, c[0x0][0x2c0], R6 ;  /* 0x0000b000ff000a19 */ /* 0x000fc60000011606 */
[----:B------:R-:W-:Y:S01]  /*12a0*/  UIADD3 UR4, UR43, UR4, URZ ;  /* 0x000000042b047290 */ /* 0x000fe2000fffe03f */
[----:B-1----:R-:W-:Y:S01]  /*12b0*/  @!P2 LEA R6, P4, R24, R10, 0x1 ;  /* 0x0000000a1806a211 */ /* 0x002fe200078808ff */
[----:B------:R-:W-:Y:S01]  /*12c0*/  ULDC.64 UR8, c[0x0][0x1e8] ;  /* 0x00007a0000087ab9 */ /* 0x000fe20000000a00 */
[----:B--2---:R-:W-:Y:S02]  /*12d0*/  @!P6 IADD3 R5, P0, R0, UR42, RZ ;  /* 0x0000002a0005ec10 */ /* 0x004fe4000ff1e0ff */
[----:B----4-:R-:W-:Y:S02]  /*12e0*/  @!P2 LEA.HI.X R7, R24, R13, R30, 0x1, P4 ;  /* 0x0000000d1807a211 */ /* 0x010fe400020f0c1e */
[----:B------:R-:W-:Y:S02]  /*12f0*/  @!P6 LEA R2, P3, R5, c[0x0][0x2a0], 0x2 ;  /* 0x0000a8000502ea11 */ /* 0x000fe400078610ff */
[----:B------:R-:W-:Y:S01]  /*1300*/  @!P6 LEA.HI.X.SX32 R3, R0, UR4, 0x1, P0 ;  /* 0x000000040003ec11 */ /* 0x000fe200080f0eff */
[----:B------:R1:W-:Y:S01]  /*1310*/  @!P2 LDGSTS.E.BYPASS.LTC128B.128 [R202+0x9100], [R6.64], !P5 ;  /* 0x0910000006caafae */ /* 0x0003e2000e901d70 */
[----:B------:R-:W-:-:S02]  /*1320*/  @!P1 LEA R4, P0, R24, R11, 0x1 ;  /* 0x0000000b18049211 */ /* 0x000fc400078008ff */
[----:B------:R-:W-:Y:S02]  /*1330*/  @!P6 LEA.HI.X R3, R5, c[0x0][0x2a4], R3, 0x2, P3 ;  /* 0x0000a9000503ea11 */ /* 0x000fe400018f1403 */
[----:B------:R-:W-:-:S05]  /*1340*/  @!P1 LEA.HI.X R5, R24, R12, R30, 0x1, P0 ;  /* 0x0000000c18059211 */ /* 0x000fca00000f0c1e */
[----:B------:R2:W-:Y:S04]  /*1350*/  @!P1 LDGSTS.E.BYPASS.LTC128B.128 [R202+0x9900], [R4.64], !P5 ;  /* 0x0990000004ca9fae */ /* 0x0005e8000e901d70 */
[----:B------:R-:W0:Y:S04]  /*1360*/  LDGDEPBAR ;  /* 0x00000000000079af */ /* 0x000e280000000000 */
[----:B------:R-:W-:Y:S06]  /*1370*/  BAR.SYNC.DEFER_BLOCKING 0x0 ;  /* 0x0000000000007b1d */ /* 0x000fec0000010000 */
[----:B------:R3:W4:Y:S01]  /*1380*/  @!P6 LDG.E R228, [R2.64] ;  /* 0x0000003002e4e981 */ /* 0x000722000c1e1900 */
[----:B------:R-:W-:Y:S01]  /*1390*/  IMAD.MOV R0, RZ, RZ, -R0 ;  /* 0x000000ffff007224 */ /* 0x000fe200078e0a00 */
[----:B------:R-:W-:Y:S01]  /*13a0*/  UIMAD UR16, UR15, UR8, URZ ;  /* 0x000000080f1072a4 */ /* 0x000fe2000f8e023f */
[----:B------:R-:W-:Y:S01]  /*13b0*/  IADD3 R29, -R18, UR18, RZ ;  /* 0x00000012121d7c10 */ /* 0x000fe2000fffe1ff */
[----:B------:R-:W-:Y:S01]  /*13c0*/  UIMAD.WIDE.U32 UR46, UR11, UR8, URZ ;  /* 0x000000080b2e72a5 */ /* 0x000fe2000f8e003f */
[----:B------:R-:W-:Y:S01]  /*13d0*/  IMAD R234, R0, c[0x0][0x2b8], R8 ;  /* 0x0000ae0000ea7a24 */ /* 0x000fe200078e0208 */
[----:B------:R-:W-:Y:S01]  /*13e0*/  UIMAD UR8, UR11, UR9, UR16 ;  /* 0x000000090b0872a4 */ /* 0x000fe2000f8e0210 */
[----:B------:R-:W-:-:S02]  /*13f0*/  ISETP.GE.AND P3, PT, R24, c[0x0][0x1d4], PT ;  /* 0x0000750018007a0c */ /* 0x000fc40003f66270 */
[C---:B------:R-:W-:Y:S01]  /*1400*/  ISETP.GE.AND P6, PT, R29.reuse, 0x21, PT ;  /* 0x000000211d00780c */ /* 0x040fe20003fc6270 */
[----:B------:R-:W-:Y:S01]  /*1410*/  UIADD3 UR8, UR47, UR8, URZ ;  /* 0x000000082f087290 */ /* 0x000fe2000fffe03f */
[----:B------:R-:W-:Y:S01]  /*1420*/  SHF.R.S32.HI R26, RZ, 0x1f, R234 ;  /* 0x0000001fff1a7819 */ /* 0x000fe200000114ea */
[----:B------:R-:W-:Y:S01]  /*1430*/  ULDC.64 UR16, c[0x0][0x210] ;  /* 0x0000840000107ab9 */ /* 0x000fe20000000a00 */
[C---:B------:R-:W-:Y:S01]  /*1440*/  ISETP.GE.AND P5, PT, R29.reuse, 0x31, PT ;  /* 0x000000311d00780c */ /* 0x040fe20003fa6270 */
[----:B------:R-:W-:Y:S01]  /*1450*/  UIMAD UR15, UR15, UR16, URZ ;  /* 0x000000100f0f72a4 */ /* 0x000fe2000f8e023f */
[C---:B------:R-:W-:Y:S01]  /*1460*/  ISETP.GE.AND P4, PT, R29.reuse, 0x41, PT ;  /* 0x000000411d00780c */ /* 0x040fe20003f86270 */
[----:B------:R-:W-:Y:S01]  /*1470*/  IMAD R0, R26, c[0x0][0x1e0], RZ ;  /* 0x000078001a007a24 */ /* 0x000fe200078e02ff */
[----:B------:R-:W-:Y:S01]  /*1480*/  ISETP.GE.AND P2, PT, R29, 0x51, PT ;  /* 0x000000511d00780c */ /* 0x000fe20003f46270 */
[----:B------:R-:W-:Y:S02]  /*1490*/  UIMAD.WIDE.U32 UR44, UR11, UR16, URZ ;  /* 0x000000100b2c72a5 */ /* 0x000fe4000f8e003f */
[----:B------:R-:W-:Y:S01]  /*14a0*/  IMAD R0, R234, c[0x0][0x1e4], R0 ;  /* 0x00007900ea007a24 */ /* 0x000fe200078e0200 */
[----:B------:R-:W-:-:S02]  /*14b0*/  UIMAD UR9, UR11, UR17, UR15 ;  /* 0x000000110b0972a4 */ /* 0x000fc4000f8e020f */
[----:B------:R-:W-:Y:S01]  /*14c0*/  UIADD3 UR15, UR6, -0x1, URZ ;  /* 0xffffffff060f7890 */ /* 0x000fe2000fffe03f */
[----:B---3--:R-:W-:Y:S01]  /*14d0*/  IMAD.WIDE.U32 R2, R234, c[0x0][0x1e0], RZ ;  /* 0x00007800ea027a25 */ /* 0x008fe200078e00ff */
[----:B------:R-:W-:Y:S02]  /*14e0*/  UIADD3 UR9, UR45, UR9, URZ ;  /* 0x000000092d097290 */ /* 0x000fe4000fffe03f */
[----:B------:R-:W-:Y:S01]  /*14f0*/  UISETP.GT.AND UP3, UPT, UR15, UR5, UPT ;  /* 0x000000050f00728c */ /* 0x000fe2000bf64270 */
[----:B------:R-:W-:Y:S01]  /*1500*/  IMAD.IADD R3, R3, 0x1, R0 ;  /* 0x0000000103037824 */ /* 0x000fe200078e0200 */
[----:B----4-:R-:W-:-:S03]  /*1510*/  SHF.R.S32.HI R27, RZ, 0x1f, R228 ;  /* 0x0000001fff1b7819 */ /* 0x010fc600000114e4 */
[----:B------:R-:W-:-:S04]  /*1520*/  IMAD.WIDE.U32 R2, R228, c[0x0][0x1f0], R2 ;  /* 0x00007c00e4027a25 */ /* 0x000fc800078e0002 */
[----:B------:R-:W-:Y:S01]  /*1530*/  IMAD R0, R27, c[0x0][0x1f0], RZ ;  /* 0x00007c001b007a24 */ /* 0x000fe200078e02ff */
[----:B--2---:R-:W-:-:S03]  /*1540*/  IADD3 R4, P1, R2, UR46, RZ ;  /* 0x0000002e02047c10 */ /* 0x004fc6000ff3e0ff */
[----:B------:R-:W-:Y:S01]  /*1550*/  IMAD R0, R228, c[0x0][0x1f4], R0 ;  /* 0x00007d00e4007a24 */ /* 0x000fe200078e0200 */
[----:B------:R-:W-:-:S04]  /*1560*/  LEA R2, P0, R4, c[0x0][0x1c8], 0x1 ;  /* 0x0000720004027a11 */ /* 0x000fc800078008ff */
[----:B------:R-:W-:Y:S01]  /*1570*/  IADD3.X R0, R3, UR8, R0, P1, !PT ;  /* 0x0000000803007c10 */ /* 0x000fe20008ffe400 */
[----:B-1----:R-:W-:Y:S01]  /*1580*/  SHFL.IDX PT, R6, R2, 0x1, 0x181f ;  /* 0x00381f0002067f89 */ /* 0x002fe200000e0000 */
[----:B------:R-:W-:Y:S02]  /*1590*/  ISETP.GE.AND P1, PT, R29, 0x1, PT ;  /* 0x000000011d00780c */ /* 0x000fe40003f26270 */
[----:B------:R-:W-:Y:S01]  /*15a0*/  LEA.HI.X R0, R4, c[0x0][0x1cc], R0, 0x1, P0 ;  /* 0x0000730004007a11 */ /* 0x000fe200000f0c00 */
[----:B------:R-:W-:Y:S04]  /*15b0*/  SHFL.IDX PT, R8, R2, 0x2, 0x181f ;  /* 0x00581f0002087f89 */ /* 0x000fe800000e0000 */
[----:B------:R-:W1:Y:S04]  /*15c0*/  SHFL.IDX PT, R4, R2, RZ, 0x181f ;  /* 0x00181fff02047589 */ /* 0x000e6800000e0000 */
[----:B------:R-:W2:Y:S04]  /*15d0*/  SHFL.IDX PT, R3, R0, RZ, 0x181f ;  /* 0x00181fff00037589 */ /* 0x000ea800000e0000 */
[----:B------:R-:W3:Y:S04]  /*15e0*/  SHFL.IDX PT, R7, R0, 0x1, 0x181f ;  /* 0x00381f0000077f89 */ /* 0x000ee800000e0000 */
[----:B------:R-:W4:Y:S04]  /*15f0*/  SHFL.IDX PT, R9, R2, 0x3, 0x181f ;  /* 0x00781f0002097f89 */ /* 0x000f2800000e0000 */
[----:B------:R-:W5:Y:S04]  /*1600*/  SHFL.IDX PT, R14, R0, 0x2, 0x181f ;  /* 0x00581f00000e7f89 */ /* 0x000f6800000e0000 */
[----:B------:R-:W3:Y:S01]  /*1610*/  SHFL.IDX PT, R13, R2, 0x4, 0x181f ;  /* 0x00981f00020d7f89 */ /* 0x000ee200000e0000 */
[----:B-1----:R-:W-:-:S03]  /*1620*/  @P1 LEA R4, P0, R24, R4, 0x1 ;  /* 0x0000000418041211 */ /* 0x002fc600078008ff */
[----:B------:R-:W1:Y:S01]  /*1630*/  SHFL.IDX PT, R16, R0, 0x3, 0x181f ;  /* 0x00781f0000107f89 */ /* 0x000e6200000e0000 */
[----:B--2---:R-:W-:-:S03]  /*1640*/  @P1 LEA.HI.X R5, R24, R3, R30, 0x1, P0 ;  /* 0x0000000318051211 */ /* 0x004fc600000f0c1e */
[----:B------:R2:W-:Y:S01]  /*1650*/  SHFL.IDX PT, R12, R2, 0x5, 0x181f ;  /* 0x00b81f00020c7f89 */ /* 0x0005e200000e0000 */
[----:B------:R-:W-:Y:S02]  /*1660*/  ISETP.GE.AND P0, PT, R29, 0x11, PT ;  /* 0x000000111d00780c */ /* 0x000fe40003f06270 */
[----:B------:R-:W-:Y:S01]  /*1670*/  LEA.HI R3, R201, R200, RZ, 0x4 ;  /* 0x000000c8c9037211 */ /* 0x000fe200078f20ff */
[----:B------:R1:W-:Y:S04]  /*1680*/  @P1 LDGSTS.E.BYPASS.LTC128B.128 [R202+0x3100], [R4.64], !P3 ;  /* 0x0310000004ca1fae */ /* 0x0003e8000d901d70 */
[----:B------:R-:W3:Y:S04]  /*1690*/  SHFL.IDX PT, R17, R0, 0x4, 0x181f ;  /* 0x00981f0000117f89 */ /* 0x000ee800000e0000 */
[----:B------:R3:W3:Y:S02]  /*16a0*/  SHFL.IDX PT, R15, R0, 0x5, 0x181f ;  /* 0x00b81f00000f7f89 */ /* 0x0006e400000e0000 */
[----:B--2---:R-:W-:-:S02]  /*16b0*/  @P0 LEA R2, P1, R24, R6, 0x1 ;  /* 0x0000000618020211 */ /* 0x004fc400078208ff */
[----:B-1----:R-:W-:Y:S02]  /*16c0*/  LOP3.LUT R5, R3, 0xfffffff0, RZ, 0xc0, !PT ;  /* 0xfffffff003057812 */ /* 0x002fe400078ec0ff */
[----:B------:R-:W-:-:S03]  /*16d0*/  SHF.R.S32.HI R4, RZ, 0x4, R3 ;  /* 0x00000004ff047819 */ /* 0x000fc60000011403 */
[----:B------:R-:W-:Y:S01]  /*16e0*/  IMAD.IADD R5, R200, 0x1, -R5 ;  /* 0x00000001c8057824 */ /* 0x000fe200078e0a05 */
[----:B------:R-:W-:-:S04]  /*16f0*/  LEA.HI R3, R3, R4, RZ, 0x1 ;  /* 0x0000000403037211 */ /* 0x000fc800078f08ff */
[----:B---3--:R-:W-:Y:S02]  /*1700*/  LOP3.LUT R0, R3, 0xfffffffe, RZ, 0xc0, !PT ;  /* 0xfffffffe03007812 */ /* 0x008fe400078ec0ff */
[----:B------:R-:W-:Y:S02]  /*1710*/  SHF.R.S32.HI R10, RZ, 0x1f, R5 ;  /* 0x0000001fff0a7819 */ /* 0x000fe40000011405 */
[----:B------:R-:W-:Y:S01]  /*1720*/  @P0 LEA.HI.X R3, R24, R7, R30, 0x1, P1 ;  /* 0x0000000718030211 */ /* 0x000fe200008f0c1e */
[----:B------:R-:W-:Y:S01]  /*1730*/  IMAD.IADD R11, R4, 0x1, -R0 ;  /* 0x00000001040b7824 */ /* 0x000fe200078e0a00 */
[----:B------:R-:W-:Y:S02]  /*1740*/  LEA.HI R10, R10, R5, RZ, 0x3 ;  /* 0x000000050a0a7211 */ /* 0x000fe400078f18ff */
[C---:B------:R-:W-:Y:S01]  /*1750*/  @P6 LEA R8, P1, R24.reuse, R8, 0x1 ;  /* 0x0000000818086211 */ /* 0x040fe200078208ff */
[----:B------:R1:W-:Y:S01]  /*1760*/  @P0 LDGSTS.E.BYPASS.LTC128B.128 [R202+0x3900], [R2.64], !P3 ;  /* 0x0390000002ca0fae */ /* 0x0003e2000d901d70 */
[----:B----4-:R-:W-:-:S02]  /*1770*/  @P5 LEA R6, P0, R24, R9, 0x1 ;  /* 0x0000000918065211 */ /* 0x010fc400078008ff */
[----:B------:R-:W-:Y:S02]  /*1780*/  LOP3.LUT R0, R10, 0xfffffff8, RZ, 0xc0, !PT ;  /* 0xfffffff80a007812 */ /* 0x000fe400078ec0ff */
[C---:B-----5:R-:W-:Y:S02]  /*1790*/  @P6 LEA.HI.X R9, R24.reuse, R14, R30, 0x1, P1 ;  /* 0x0000000e18096211 */ /* 0x060fe400008f0c1e */
[C---:B------:R-:W-:Y:S01]  /*17a0*/  @P4 LEA R4, P1, R24.reuse, R13, 0x1 ;  /* 0x0000000d18044211 */ /* 0x040fe200078208ff */
[----:B------:R-:W-:Y:S01]  /*17b0*/  IMAD.IADD R25, R5, 0x1, -R0 ;  /* 0x0000000105197824 */ /* 0x000fe200078e0a00 */
[C-C-:B------:R-:W-:Y:S01]  /*17c0*/  @P5 LEA.HI.X R7, R24.reuse, R16, R30.reuse, 0x1, P0 ;  /* 0x0000001018075211 */ /* 0x140fe200000f0c1e */
[----:B------:R2:W-:Y:S01]  /*17d0*/  @P6 LDGSTS.E.BYPASS.LTC128B.128 [R202+0x4100], [R8.64], !P3 ;  /* 0x0410000008ca6fae */ /* 0x0005e2000d901d70 */
[----:B------:R-:W-:Y:S01]  /*17e0*/  @P4 LEA.HI.X R5, R24, R17, R30, 0x1, P1 ;  /* 0x0000001118054211 */ /* 0x000fe200008f0c1e */
[----:B------:R-:W-:Y:S02]  /*17f0*/  IMAD.SHL.U32 R0, R28, 0x40, RZ ;  /* 0x000000401c007824 */ /* 0x000fe400078e00ff */
[----:B------:R3:W-:Y:S03]  /*1800*/  @P5 LDGSTS.E.BYPASS.LTC128B.128 [R202+0x4900], [R6.64], !P3 ;  /* 0x0490000006ca5fae */ /* 0x0007e6000d901d70 */
[----:B------:R-:W-:Y:S01]  /*1810*/  LOP3.LUT R0, R0, 0x1c0, RZ, 0xc0, !PT ;  /* 0x000001c000007812 */ /* 0x000fe200078ec0ff */
[----:B------:R4:W-:Y:S01]  /*1820*/  @P4 LDGSTS.E.BYPASS.LTC128B.128 [R202+0x5100], [R4.64], !P3 ;  /* 0x0510000004ca4fae */ /* 0x0009e2000d901d70 */
[----:B-1----:R-:W-:-:S04]  /*1830*/  @P2 LEA R2, P0, R24, R12, 0x1 ;  /* 0x0000000c18022211 */ /* 0x002fc800078008ff */
[----:B------:R-:W-:-:S05]  /*1840*/  @P2 LEA.HI.X R3, R24, R15, R30, 0x1, P0 ;  /* 0x0000000f18032211 */ /* 0x000fca00000f0c1e */
[----:B------:R1:W-:Y:S04]  /*1850*/  @P2 LDGSTS.E.BYPASS.LTC128B.128 [R202+0x5900], [R2.64], !P3 ;  /* 0x0590000002ca2fae */ /* 0x0003e8000d901d70 */
[----:B------:R-:W0:Y:S01]  /*1860*/  LDGDEPBAR ;  /* 0x00000000000079af */ /* 0x000e220000000000 */
[----:B----4-:R-:W-:Y:S02]  /*1870*/  IMAD.SHL.U32 R4, R11, 0x8, RZ ;  /* 0x000000080b047824 */ /* 0x010fe400078e00ff */
[----:B------:R-:W-:-:S05]  /*1880*/  IMAD.SHL.U32 R5, R10, 0x40, RZ ;  /* 0x000000400a057824 */ /* 0x000fca00078e00ff */
[----:B------:R-:W-:Y:S01]  /*1890*/  LOP3.LUT R197, R5, 0xfffffe00, RZ, 0xc0, !PT ;  /* 0xfffffe0005c57812 */ /* 0x000fe200078ec0ff */
[----:B-1----:R-:W-:Y:S01]  /*18a0*/  IMAD.SHL.U32 R2, R25, 0x40, RZ ;  /* 0x0000004019027824 */ /* 0x002fe200078e00ff */
[----:B------:R-:W-:-:S04]  /*18b0*/  DEPBAR.LE SB0, 0x1 ;  /* 0x000080400000791a */ /* 0x000fc80000000000 */
[----:B------:R-:W-:-:S04]  /*18c0*/  DEPBAR.LE SB0, 0x0 ;  /* 0x000080000000791a */ /* 0x000fc80000000000 */
[----:B------:R-:W-:Y:S01]  /*18d0*/  IMAD.SHL.U32 R3, R18, 0x8, RZ ;  /* 0x0000000812037824 */ /* 0x000fe200078e00ff */
[----:B------:R-:W-:-:S04]  /*18e0*/  LOP3.LUT R2, R2, 0x1c0, RZ, 0xc0, !PT ;  /* 0x000001c002027812 */ /* 0x000fc800078ec0ff */
[----:B------:R-:W-:Y:S02]  /*18f0*/  LOP3.LUT R3, R0, 0x8, R3, 0xf8, !PT ;  /* 0x0000000800037812 */ /* 0x000fe400078ef803 */
[----:B------:R-:W-:Y:S02]  /*1900*/  LOP3.LUT R4, R2, 0x8, R4, 0xf8, !PT ;  /* 0x0000000802047812 */ /* 0x000fe400078ef804 */
[----:B------:R-:W-:Y:S02]  /*1910*/  SHF.R.U32.HI R0, RZ, 0x3, R0 ;  /* 0x00000003ff007819 */ /* 0x000fe40000011600 */
[----:B------:R-:W-:Y:S02]  /*1920*/  SHF.R.U32.HI R2, RZ, 0x3, R2 ;  /* 0x00000003ff027819 */ /* 0x000fe40000011602 */
[----:B------:R-:W-:Y:S02]  /*1930*/  LOP3.LUT R0, R3, R0, RZ, 0x3c, !PT ;  /* 0x0000000003007212 */ /* 0x000fe400078e3cff */
[----:B------:R-:W-:Y:S01]  /*1940*/  LOP3.LUT R196, R4, R2, RZ, 0x3c, !PT ;  /* 0x0000000204c47212 */ /* 0x000fe200078e3cff */
[----:B------:R-:W-:-:S02]  /*1950*/  IMAD R2, R198, 0x400, R197 ;  /* 0x00000400c6027824 */ /* 0x000fc400078e02c5 */
[----:B------:R-:W-:Y:S02]  /*1960*/  IMAD R0, R11, 0x200, R0 ;  /* 0x000002000b007824 */ /* 0x000fe400078e0200 */
[----:B------:R-:W-:Y:S02]  /*1970*/  IMAD.IADD R2, R196, 0x1, R2 ;  /* 0x00000001c4027824 */ /* 0x000fe400078e0202 */
[----:B------:R-:W-:Y:S01]  /*1980*/  IMAD.SHL.U32 R208, R0, 0x2, RZ ;  /* 0x0000000200d07824 */ /* 0x000fe200078e00ff */
[----:B------:R-:W-:Y:S01]  /*1990*/  BAR.SYNC.DEFER_BLOCKING 0x0 ;  /* 0x0000000000007b1d */ /* 0x000fe20000010000 */
[----:B------:R-:W-:Y:S02]  /*19a0*/  IMAD.SHL.U32 R215, R2, 0x2, RZ ;  /* 0x0000000202d77824 */ /* 0x000fe400078e00ff */
[----:B------:R-:W-:Y:S01]  /*19b0*/  IMAD R0, R26, c[0x0][0x208], RZ ;  /* 0x000082001a007a24 */ /* 0x000fe200078e02ff */
[----:B------:R-:W-:Y:S01]  /*19c0*/  IADD3 R219, R208, 0x3120, RZ ;  /* 0x00003120d0db7810 */ /* 0x000fe20007ffe0ff */
[----:B------:R-:W-:-:S04]  /*19d0*/  IMAD.WIDE.U32 R2, R234, c[0x0][0x208], RZ ;  /* 0x00008200ea027a25 */ /* 0x000fc800078e00ff */
[----:B------:R-:W-:-:S04]  /*19e0*/  IMAD R0, R234, c[0x0][0x20c], R0 ;  /* 0x00008300ea007a24 */ /* 0x000fc800078e0200 */
[----:B------:R-:W-:Y:S02]  /*19f0*/  IMAD.IADD R3, R3, 0x1, R0 ;  /* 0x0000000103037824 */ /* 0x000fe400078e0200 */
[----:B------:R-:W-:Y:S02]  /*1a00*/  IMAD R0, R27, c[0x0][0x218], RZ ;  /* 0x000086001b007a24 */ /* 0x000fe400078e02ff */
[C---:B------:R-:W-:Y:S01]  /*1a10*/  IMAD.WIDE.U32 R2, R228.reuse, c[0x0][0x218], R2 ;  /* 0x00008600e4027a25 */ /* 0x040fe200078e0002 */
[----:B---3--:R-:W-:Y:S04]  /*1a20*/  LDSM.16.M88.4 R4, [R208+0x3100] ;  /* 0x00310000d004783b */ /* 0x008fe80000000200 */
[----:B------:R-:W1:Y:S04]  /*1a30*/  LDSM.16.M88.4 R16, [R215+0x6100] ;  /* 0x00610000d710783b */ /* 0x000e680000000200 */
[----:B------:R-:W3:Y:S04]  /*1a40*/  LDSM.16.M88.4 R12, [R215+0x8100] ;  /* 0x00810000d70c783b */ /* 0x000ee80000000200 */
[----:B--2---:R-:W2:Y:S04]  /*1a50*/  LDSM.16.M88.4 R8, [R208+0x3900] ;  /* 0x00390000d008783b */ /* 0x004ea80000000200 */
[----:B------:R-:W-:Y:S04]  /*1a60*/  LDSM.16.M88.4 R20, [R208+0x4100] ;  /* 0x00410000d014783b */ /* 0x000fe80000000200 */
[----:B------:R-:W-:Y:S04]  /*1a70*/  LDSM.16.M88.4 R36, [R208+0x4900] ;  /* 0x00490000d024783b */ /* 0x000fe80000000200 */
[----:B------:R-:W-:Y:S04]  /*1a80*/  LDSM.16.M88.4 R40, [R208+0x5900] ;  /* 0x00590000d028783b */ /* 0x000fe80000000200 */
[----:B------:R-:W-:Y:S01]  /*1a90*/  LDSM.16.M88.4 R32, [R208+0x5100] ;  /* 0x00510000d020783b */ /* 0x000fe20000000200 */
[-C--:B-1----:R-:W-:Y:S08]  /*1aa0*/  HMMA.16816.F32.BF16 R160, R16, R4.reuse, RZ ;  /* 0x0000000410a0723c */ /* 0x082ff000000418ff */
[C---:B---3--:R-:W-:Y:S07]  /*1ab0*/  HMMA.16816.F32.BF16 R132, R12.reuse, R4, RZ ;  /* 0x000000040c84723c */ /* 0x048fee00000418ff */
[----:B------:R-:W-:Y:S01]  /*1ac0*/  IMAD R4, R228, c[0x0][0x21c], R0 ;  /* 0x00008700e4047a24 */ /* 0x000fe200078e0200 */
[----:B------:R-:W-:Y:S01]  /*1ad0*/  IADD3 R0, P0, R2, UR44, RZ ;  /* 0x0000002c02007c10 */ /* 0x000fe2000ff1e0ff */
[----:B------:R-:W-:Y:S03]  /*1ae0*/  HMMA.16816.F32.BF16 R156, R12, R6, RZ ;  /* 0x000000060c9c723c */ /* 0x000fe600000418ff */
[----:B------:R-:W-:-:S02]  /*1af0*/  IADD3.X R2, R3, UR9, R4, P0, !PT ;  /* 0x0000000903027c10 */ /* 0x000fc400087fe404 */
[----:B------:R-:W-:-:S03]  /*1b00*/  LEA R3, P0, R0, c[0x0][0x1f8], 0x1 ;  /* 0x00007e0000037a11 */ /* 0x000fc600078008ff */
[C---:B------:R-:W-:Y:S01]  /*1b10*/  HMMA.16816.F32.BF16 R192, R16.reuse, R6, RZ ;  /* 0x0000000610c0723c */ /* 0x040fe200000418ff */
[----:B------:R-:W-:Y:S01]  /*1b20*/  LEA.HI.X R0, R0, c[0x0][0x1fc], R2, 0x1, P0 ;  /* 0x00007f0000007a11 */ /* 0x000fe200000f0c02 */
[----:B------:R-:W1:Y:S01]  /*1b30*/  SHFL.IDX PT, R4, R3, RZ, 0x181f ;  /* 0x00181fff03047589 */ /* 0x000e6200000e0000 */
[----:B------:R-:W-:Y:S02]  /*1b40*/  LOP3.LUT P0, RZ, R28, 0x2, RZ, 0xc0, !PT ;  /* 0x000000021cff7812 */ /* 0x000fe4000780c0ff */
[----:B------:R-:W-:Y:S01]  /*1b50*/  IADD3 R2, R208, 0x3100, RZ ;  /* 0x00003100d0027810 */ /* 0x000fe20007ffe0ff */
[----:B------:R-:W-:Y:S01]  /*1b60*/  SHFL.IDX PT, R5, R3, 0x1, 0x181f ;  /* 0x00381f0003057f89 */ /* 0x000fe200000e0000 */
[----:B------:R-:W-:Y:S01]  /*1b70*/  R2P PR, R25, 0x6 ;  /* 0x0000000619007804 */ /* 0x000fe20000000000 */
[-C--:B--2---:R-:W-:Y:S01]  /*1b80*/  HMMA.16816.F32.BF16 R168, R16, R8.reuse, RZ ;  /* 0x0000000810a8723c */ /* 0x084fe200000418ff */
[----:B------:R-:W-:Y:S01]  /*1b90*/  ISETP.GE.AND P4, PT, R24, c[0x0][0x1d4], PT ;  /* 0x0000750018007a0c */ /* 0x000fe20003f86270 */
[----:B------:R-:W2:Y:S03]  /*1ba0*/  SHFL.IDX PT, R7, R0, RZ, 0x181f ;  /* 0x00181fff00077589 */ /* 0x000ea600000e0000 */
[C---:B------:R-:W-:Y:S01]  /*1bb0*/  ISETP.LT.OR P6, PT, R29.reuse, 0x11, P4 ;  /* 0x000000111d00780c */ /* 0x040fe200027c1670 */
[----:B------:R-:W3:Y:S02]  /*1bc0*/  SHFL.IDX PT, R6, R3, 0x2, 0x181f ;  /* 0x00581f0003067f89 */ /* 0x000ee400000e0000 */
[----:B------:R-:W-:Y:S01]  /*1bd0*/  HMMA.16816.F32.BF16 R128, R12, R8, RZ ;  /* 0x000000080c80723c */ /* 0x000fe200000418ff */
[----:B------:R-:W-:Y:S01]  /*1be0*/  @P0 IADD3 R219, R2, -0x20, RZ ;  /* 0xffffffe002db0810 */ /* 0x000fe20007ffe0ff */
[----:B------:R-:W-:Y:S01]  /*1bf0*/  SHFL.IDX PT, R9, R0, 0x1, 0x181f ;  /* 0x00381f0000097f89 */ /* 0x000fe200000e0000 */
[----:B------:R-:W-:-:S02]  /*1c00*/  ISETP.LT.OR P0, PT, R29, 0x1, P4 ;  /* 0x000000011d00780c */ /* 0x000fc40002701670 */
[C---:B------:R-:W-:Y:S01]  /*1c10*/  IADD3 R224, R219.reuse, 0x800, RZ ;  /* 0x00000800dbe07810 */ /* 0x040fe20007ffe0ff */
[----:B------:R-:W-:Y:S01]  /*1c20*/  SHFL.IDX PT, R8, R3, 0x3, 0x181f ;  /* 0x00781f0003087f89 */ /* 0x000fe200000e0000 */
[C---:B------:R-:W-:Y:S01]  /*1c30*/  IADD3 R223, R219.reuse, 0x1000, RZ ;  /* 0x00001000dbdf7810 */ /* 0x040fe20007ffe0ff */
[-C--:B------:R-:W-:Y:S01]  /*1c40*/  HMMA.16816.F32.BF16 R152, R12, R10.reuse, RZ ;  /* 0x0000000a0c98723c */ /* 0x080fe200000418ff */
[C---:B------:R-:W-:Y:S01]  /*1c50*/  IADD3 R222, R219.reuse, 0x1800, RZ ;  /* 0x00001800dbde7810 */ /* 0x040fe20007ffe0ff */
[----:B------:R-:W-:Y:S01]  /*1c60*/  SHFL.IDX PT, R30, R3, 0x4, 0x181f ;  /* 0x00981f00031e7f89 */ /* 0x000fe200000e0000 */
[----:B-1----:R-:W-:Y:S02]  /*1c70*/  IADD3 R24, P5, R4, R226, RZ ;  /* 0x000000e204187210 */ /* 0x002fe40007fbe0ff */
[C---:B------:R-:W-:Y:S01]  /*1c80*/  IADD3 R221, R219.reuse, 0x2000, RZ ;  /* 0x00002000dbdd7810 */ /* 0x040fe20007ffe0ff */
[----:B------:R-:W-:Y:S01]  /*1c90*/  SHFL.IDX PT, R3, R3, 0x5, 0x181f ;  /* 0x00b81f0003037f89 */ /* 0x000fe200000e0000 */
[----:B------:R-:W-:Y:S01]  /*1ca0*/  IADD3 R220, R219, 0x2800, RZ ;  /* 0x00002800dbdc7810 */ /* 0x000fe20007ffe0ff */
[----:B------:R-:W-:Y:S02]  /*1cb0*/  HMMA.16816.F32.BF16 R188, R16, R10, RZ ;  /* 0x0000000a10bc723c */ /* 0x000fe400000418ff */
[----:B------:R-:W1:Y:S01]  /*1cc0*/  SHFL.IDX PT, R11, R0, 0x2, 0x181f ;  /* 0x00581f00000b7f89 */ /* 0x000e6200000e0000 */
[----:B--2---:R-:W-:-:S03]  /*1cd0*/  IMAD.X R25, R7, 0x1, R225, P5 ;  /* 0x0000000107197824 */ /* 0x004fc600028e06e1 */
[----:B------:R-:W2:Y:S02]  /*1ce0*/  SHFL.IDX PT, R10, R0, 0x3, 0x181f ;  /* 0x00781f00000a7f89 */ /* 0x000ea400000e0000 */
[-C--:B------:R-:W-:Y:S02]  /*1cf0*/  HMMA.16816.F32.BF16 R172, R16, R20.reuse, RZ ;  /* 0x0000001410ac723c */ /* 0x080fe400000418ff */
[----:B------:R-:W-:Y:S04]  /*1d00*/  SHFL.IDX PT, R31, R0, 0x4, 0x181f ;  /* 0x00981f00001f7f89 */ /* 0x000fe800000e0000 */
[----:B------:R4:W5:Y:S02]  /*1d10*/  SHFL.IDX PT, R64, R0, 0x5, 0x181f ;  /* 0x00b81f0000407f89 */ /* 0x00096400000e0000 */
[C---:B------:R-:W-:Y:S02]  /*1d20*/  HMMA.16816.F32.BF16 R120, R12.reuse, R20, RZ ;  /* 0x000000140c78723c */ /* 0x040fe400000418ff */
[----:B------:R-:W-:Y:S04]  /*1d30*/  LDSM.16.M88.4 R60, [R219] ;  /* 0x00000000db3c783b */ /* 0x000fe80000000200 */
[----:B------:R-:W-:Y:S01]  /*1d40*/  LDSM.16.M88.4 R56, [R219+0x800] ;  /* 0x00080000db38783b */ /* 0x000fe20000000200 */
[----:B------:R-:W-:Y:S01]  /*1d50*/  IMAD.MOV.U32 R20, RZ, RZ, 0x10 ;  /* 0x00000010ff147424 */ /* 0x000fe200078e00ff */
[----:B------:R-:W-:Y:S02]  /*1d60*/  HMMA.16816.F32.BF16 R148, R12, R22, RZ ;  /* 0x000000160c94723c */ /* 0x000fe400000418ff */
[----:B------:R-:W-:Y:S02]  /*1d70*/  LDSM.16.M88.4 R52, [R219+0x1000] ;  /* 0x00100000db34783b */ /* 0x000fe40000000200 */
[----:B------:R-:W-:-:S02]  /*1d80*/  SEL R2, R20, 0xfffffff0, !P1 ;  /* 0xfffffff014027807 */ /* 0x000fc40004800000 */
[-C--:B---3--:R-:W-:Y:S01]  /*1d90*/  IADD3 R20, P5, R6, R226.reuse, RZ ;  /* 0x000000e206147210 */ /* 0x088fe20007fbe0ff */
[----:B------:R-:W-:Y:S01]  /*1da0*/  LDSM.16.M88.4 R48, [R219+0x1800] ;  /* 0x00180000db30783b */ /* 0x000fe20000000200 */
[C---:B------:R-:W-:Y:S01]  /*1db0*/  HMMA.16816.F32.BF16 R164, R16.reuse, R22, RZ ;  /* 0x0000001610a4723c */ /* 0x040fe200000418ff */
[----:B------:R-:W-:Y:S02]  /*1dc0*/  IMAD R218, R2, 0x2, R215 ;  /* 0x0000000202da7824 */ /* 0x000fe400078e02d7 */
[--C-:B-1----:R-:W-:Y:S01]  /*1dd0*/  IMAD.X R21, R11, 0x1, R225.reuse, P5 ;  /* 0x000000010b157824 */ /* 0x102fe200028e06e1 */
[----:B------:R-:W-:Y:S01]  /*1de0*/  ISETP.LT.OR P5, PT, R29, 0x21, P4 ;  /* 0x000000211d00780c */ /* 0x000fe200027a1670 */
[----:B------:R-:W-:Y:S01]  /*1df0*/  LDSM.16.M88.4 R44, [R219+0x2000] ;  /* 0x00200000db2c783b */ /* 0x000fe20000000200 */
[----:B----4-:R-:W-:Y:S01]  /*1e00*/  IMAD.MOV.U32 R0, RZ, RZ, 0x40 ;  /* 0x00000040ff007424 */ /* 0x010fe200078e00ff */
[-C--:B------:R-:W-:Y:S01]  /*1e10*/  IADD3 R22, P1, R5, R226.reuse, RZ ;  /* 0x000000e205167210 */ /* 0x080fe20007f3e0ff */
[----:B------:R-:W-:Y:S01]  /*1e20*/  HMMA.16816.F32.BF16 R144, R16, R36, RZ ;  /* 0x000000241090723c */ /* 0x000fe200000418ff */
[----:B------:R-:W-:Y:S03]  /*1e30*/  LDSM.16.M88.4 R4, [R218+0x8100] ;  /* 0x00810000da04783b */ /* 0x000fe60000000200 */
[----:B------:R-:W-:Y:S01]  /*1e40*/  IMAD.X R23, R9, 0x1, R225, P1 ;  /* 0x0000000109177824 */ /* 0x000fe200008e06e1 */
[----:B------:R-:W-:-:S03]  /*1e50*/  IADD3 R26, P1, R8, R226, RZ ;  /* 0x000000e2081a7210 */ /* 0x000fc60007f3e0ff */
[C---:B------:R-:W-:Y:S02]  /*1e60*/  HMMA.16816.F32.BF16 R100, R12.reuse, R36, RZ ;  /* 0x000000240c64723c */ /* 0x040fe400000418ff */
[----:B--2---:R-:W-:Y:S01]  /*1e70*/  IMAD.X R27, R10, 0x1, R225, P1 ;  /* 0x000000010a1b7824 */ /* 0x004fe200008e06e1 */
[----:B------:R-:W-:Y:S01]  /*1e80*/  ISETP.LT.OR P1, PT, R29, 0x31, P4 ;  /* 0x000000311d00780c */ /* 0x000fe20002721670 */
[----:B------:R-:W-:Y:S04]  /*1e90*/  LDSM.16.M88.4 R8, [R218+0x6100] ;  /* 0x00610000da08783b */ /* 0x000fe80000000200 */
[-C--:B------:R-:W-:Y:S08]  /*1ea0*/  HMMA.16816.F32.BF16 R136, R12, R38.reuse, RZ ;  /* 0x000000260c88723c */ /* 0x080ff000000418ff */
[----:B------:R-:W-:Y:S01]  /*1eb0*/  HMMA.16816.F32.BF16 R140, R16, R38, RZ ;  /* 0x00000026108c723c */ /* 0x000fe200000418ff */
[----:B------:R-:W1:Y:S04]  /*1ec0*/  LDSM.16.M88.4 R36, [R219+0x2800] ;  /* 0x00280000db24783b */ /* 0x000e680000000200 */
[----:B------:R-:W-:Y:S01]  /*1ed0*/  @!PT LDS RZ, [RZ] ;  /* 0x00000000fffff984 */ /* 0x000fe20000000800 */
[----:B------:R-:W-:Y:S01]  /*1ee0*/  @!PT LDS RZ, [RZ] ;  /* 0x00000000fffff984 */ /* 0x000fe20000000800 */
[----:B------:R-:W-:Y:S01]  /*1ef0*/  @!PT LDS RZ, [RZ] ;  /* 0x00000000fffff984 */ /* 0x000fe20000000800 */
[----:B------:R2:W-:Y:S01]  /*1f00*/  LDGSTS.E.BYPASS.LTC128B.128 [R202+0x100], [R24.64], !P0 ;  /* 0x0010000018ca7fae */ /* 0x0005e2000c101d70 */
[----:B------:R-:W-:-:S02]  /*1f10*/  LOP3.LUT P0, RZ, R28, 0x4, RZ, 0xc0, !PT ;  /* 0x000000041cff7812 */ /* 0x000fc4000780c0ff */
[C---:B------:R-:W-:Y:S01]  /*1f20*/  HMMA.16816.F32.BF16 R76, R12.reuse, R40, RZ ;  /* 0x000000280c4c723c */ /* 0x040fe200000418ff */
[----:B------:R3:W-:Y:S01]  /*1f30*/  LDGSTS.E.BYPASS.LTC128B.128 [R202+0x900], [R22.64], !P6 ;  /* 0x0090000016ca7fae */ /* 0x0007e2000f101d70 */
[C---:B------:R-:W-:Y:S02]  /*1f40*/  ISETP.LT.OR P6, PT, R29.reuse, 0x41, P4 ;  /* 0x000000411d00780c */ /* 0x040fe400027c1670 */
[----:B------:R-:W-:Y:S01]  /*1f50*/  ISETP.LT.OR P4, PT, R29, 0x51, P4 ;  /* 0x000000511d00780c */ /* 0x000fe20002781670 */
[----:B------:R4:W-:Y:S01]  /*1f60*/  LDGSTS.E.BYPASS.LTC128B.128 [R202+0x1100], [R20.64], !P5 ;  /* 0x0110000014ca7fae */ /* 0x0009e2000e901d70 */
[----:B------:R-:W-:Y:S02]  /*1f70*/  SEL R0, R0, 0xffffffc0, !P0 ;  /* 0xffffffc000007807 */ /* 0x000fe40004000000 */
[----:B------:R-:W-:Y:S01]  /*1f80*/  HMMA.16816.F32.BF16 R92, R12, R32, RZ ;  /* 0x000000200c5c723c */ /* 0x000fe200000418ff */
[----:B------:R1:W-:Y:S01]  /*1f90*/  LDGSTS.E.BYPASS.LTC128B.128 [R202+0x1900], [R26.64], !P1 ;  /* 0x019000001aca7fae */ /* 0x0003e2000c901d70 */
[----:B------:R-:W-:Y:S01]  /*1fa0*/  PLOP3.LUT P0, PT, PT, PT, UP3, 0x80, 0x0 ;  /* 0x000000000000781c */ /* 0x000fe20003f0f038 */
[----:B------:R-:W-:-:S02]  /*1fb0*/  IMAD.IADD R214, R208, 0x1, R0 ;  /* 0x00000001d0d67824 */ /* 0x000fc400078e0200 */
[----:B------:R-:W-:Y:S01]  /*1fc0*/  IMAD.IADD R213, R0, 0x1, R219 ;  /* 0x0000000100d57824 */ /* 0x000fe200078e02db */
[----:B------:R-:W-:Y:S02]  /*1fd0*/  LOP3.LUT R0, R196, R197, RZ, 0xfc, !PT ;  /* 0x000000c5c4007212 */ /* 0x000fe400078efcff */
[----:B------:R-:W-:Y:S01]  /*1fe0*/  HMMA.16816.F32.BF16 R104, R12, R34, RZ ;  /* 0x000000220c68723c */ /* 0x000fe200000418ff */
[----:B--2---:R-:W-:-:S07]  /*1ff0*/  IMAD.MOV.U32 R24, RZ, RZ, 0x20 ;  /* 0x00000020ff187424 */ /* 0x004fce00078e00ff */
[----:B------:R-:W-:Y:S01]  /*2000*/  HMMA.16816.F32.BF16 R84, R12, R42, RZ ;  /* 0x0000002a0c54723c */ /* 0x000fe200000418ff */
[-C--:B---3--:R-:W-:Y:S02]  /*2010*/  IADD3 R22, P1, R3, R226.reuse, RZ ;  /* 0x000000e203167210 */ /* 0x088fe40007f3e0ff */
[----:B------:R-:W-:Y:S02]  /*2020*/  SEL R3, R24, 0xffffffe0, !P2 ;  /* 0xffffffe018037807 */ /* 0x000fe40005000000 */
[----:B----4-:R-:W-:Y:S01]  /*2030*/  IADD3 R20, P5, R30, R226, RZ ;  /* 0x000000e21e147210 */ /* 0x010fe20007fbe0ff */
[----:B-----5:R-:W-:Y:S02]  /*2040*/  IMAD.X R23, R64, 0x1, R225, P1 ;  /* 0x0000000140177824 */ /* 0x020fe400008e06e1 */
[----:B-1----:R-:W-:Y:S01]  /*2050*/  HMMA.16816.F32.BF16 R12, R4, R36, R76 ;  /* 0x00000024040c723c */ /* 0x002fe2000004184c */
[----:B------:R-:W-:Y:S02]  /*2060*/  IMAD R216, R3, 0x2, R215 ;  /* 0x0000000203d87824 */ /* 0x000fe400078e02d7 */
[----:B------:R-:W-:-:S02]  /*2070*/  IMAD.X R21, R31, 0x1, R225, P5 ;  /* 0x000000011f157824 */ /* 0x000fc400028e06e1 */
[----:B------:R-:W-:-:S03]  /*2080*/  IMAD R217, R2, 0x2, R216 ;  /* 0x0000000202d97824 */ /* 0x000fc600078e02d8 */
[----:B------:R1:W-:Y:S01]  /*2090*/  LDGSTS.E.BYPASS.LTC128B.128 [R202+0x2100], [R20.64], !P6 ;  /* 0x0210000014ca7fae */ /* 0x0003e2000f101d70 */
[----:B------:R-:W-:Y:S03]  /*20a0*/  HMMA.16816.F32.BF16 R112, R16, R32, RZ ;  /* 0x000000201070723c */ /* 0x000fe600000418ff */
[----:B------:R1:W-:Y:S01]  /*20b0*/  LDGSTS.E.BYPASS.LTC128B.128 [R202+0x2900], [R22.64], !P4 ;  /* 0x0290000016ca7fae */ /* 0x0003e2000e101d70 */
[----:B------:R-:W-:-:S03]  /*20c0*/  ISETP.GT.AND P4, PT, R203, 0x5f, PT ;  /* 0x0000005fcb00780c */ /* 0x000fc60003f84270 */
[----:B------:R-:W-:Y:S01]  /*20d0*/  LDSM.16.M88.4 R124, [R214+0x5900] ;  /* 0x00590000d67c783b */ /* 0x000fe20000000200 */
[C---:B------:R-:W-:Y:S03]  /*20e0*/  HMMA.16816.F32.BF16 R96, R16.reuse, R34, RZ ;  /* 0x000000221060723c */ /* 0x040fe600000418ff */
[----:B------:R-:W-:Y:S04]  /*20f0*/  LDSM.16.M88.4 R72, [R214+0x3100] ;  /* 0x00310000d648783b */ /* 0x000fe80000000200 */
[----:B------:R-:W-:Y:S01]  /*2100*/  LDSM.16.M88.4 R68, [R214+0x3900] ;  /* 0x00390000d644783b */ /* 0x000fe20000000200 */
[C---:B------:R-:W-:Y:S03]  /*2110*/  HMMA.16816.F32.BF16 R80, R16.reuse, R40, RZ ;  /* 0x000000281050723c */ /* 0x040fe600000418ff */
[----:B------:R-:W-:Y:S04]  /*2120*/  LDSM.16.M88.4 R88, [R214+0x4100] ;  /* 0x00410000d658783b */ /* 0x000fe80000000200 */
[----:B------:R-:W-:Y:S01]  /*2130*/  LDSM.16.M88.4 R108, [R214+0x4900] ;  /* 0x00490000d66c783b */ /* 0x000fe20000000200 */
[----:B------:R-:W-:Y:S03]  /*2140*/  HMMA.16816.F32.BF16 R64, R16, R42, RZ ;  /* 0x0000002a1040723c */ /* 0x000fe600000418ff */
[----:B------:R-:W-:Y:S04]  /*2150*/  LDSM.16.M88.4 R116, [R214+0x5100] ;  /* 0x00510000d674783b */ /* 0x000fe80000000200 */
[----:B-1----:R-:W1:Y:S01]  /*2160*/  LDSM.16.M88.4 R20, [R216+0x8100] ;  /* 0x00810000d814783b */ /* 0x002e620000000200 */
[C---:B------:R-:W-:Y:S03]  /*2170*/  HMMA.16816.F32.BF16 R40, R4.reuse, R60, R132 ;  /* 0x0000003c0428723c */ /* 0x040fe60000041884 */
[----:B------:R-:W0:Y:S05]  /*2180*/  LDGDEPBAR ;  /* 0x00000000000079af */ /* 0x000e2a0000000000 */
[C---:B------:R-:W-:Y:S08]  /*2190*/  HMMA.16816.F32.BF16 R32, R4.reuse, R56, R128 ;  /* 0x000000380420723c */ /* 0x040ff00000041880 */
        /* <DEDUP_REMOVED lines=8> */
[----:B------:R-:W-:Y:S01]  /*2220*/  HMMA.16816.F32.BF16 R84, R4, R38, R84 ;  /* 0x000000260454723c */ /* 0x000fe20000041854 */
[----:B------:R-:W-:Y:S07]  /*2230*/  LDSM.16.M88.4 R4, [R217+0x8100] ;  /* 0x00810000d904783b */ /* 0x000fee0000000200 */
[----:B-1----:R-:W-:Y:S01]  /*2240*/  HMMA.16816.F32.BF16 R120, R20, R124, R12 ;  /* 0x0000007c1478723c */ /* 0x002fe2000004180c */
[----:B------:R-:W1:Y:S07]  /*2250*/  LDSM.16.M88.4 R12, [R216+0x6100] ;  /* 0x00610000d80c783b */ /* 0x000e6e0000000200 */
[C---:B------:R-:W-:Y:S08]  /*2260*/  HMMA.16816.F32.BF16 R176, R8.reuse, R48, R144 ;  /* 0x0000003008b0723c */ /* 0x040ff00000041890 */
[C---:B------:R-:W-:Y:S08]  /*2270*/  HMMA.16816.F32.BF16 R184, R8.reuse, R36, R80 ;  /* 0x0000002408b8723c */ /* 0x040ff00000041850 */
[C---:B------:R-:W-:Y:S08]  /*2280*/  HMMA.16816.F32.BF16 R48, R8.reuse, R50, R140 ;  /* 0x000000320830723c */ /* 0x040ff0000004188c */
[----:B------:R-:W-:Y:S01]  /*2290*/  HMMA.16816.F32.BF16 R148, R8, R38, R64 ;  /* 0x000000260894723c */ /* 0x000fe20000041840 */
[----:B------:R-:W2:Y:S07]  /*22a0*/  LDSM.16.M88.4 R36, [R213+0x800] ;  /* 0x00080000d524783b */ /* 0x000eae0000000200 */
[C---:B------:R-:W-:Y:S01]  /*22b0*/  HMMA.16816.F32.BF16 R144, R20.reuse, R72, R40 ;  /* 0x000000481490723c */ /* 0x040fe20000041828 */
[----:B------:R-:W3:Y:S07]  /*22c0*/  LDSM.16.M88.4 R40, [R213] ;  /* 0x00000000d528783b */ /* 0x000eee0000000200 */
[C---:B------:R-:W-:Y:S01]  /*22d0*/  HMMA.16816.F32.BF16 R140, R20.reuse, R68, R32 ;  /* 0x00000044148c723c */ /* 0x040fe20000041820 */
[----:B------:R-:W4:Y:S07]  /*22e0*/  LDSM.16.M88.4 R32, [R213+0x1000] ;  /* 0x00100000d520783b */ /* 0x000f2e0000000200 */
[C---:B------:R-:W-:Y:S01]  /*22f0*/  HMMA.16816.F32.BF16 R136, R20.reuse, R88, R28 ;  /* 0x000000581488723c */ /* 0x040fe2000004181c */
[----:B------:R-:W5:Y:S07]  /*2300*/  LDSM.16.M88.4 R28, [R213+0x1800] ;  /* 0x00180000d51c783b */ /* 0x000f6e0000000200 */
[C---:B------:R-:W-:Y:S01]  /*2310*/  HMMA.16816.F32.BF16 R132, R20.reuse, R108, R24 ;  /* 0x0000006c1484723c */ /* 0x040fe20000041818 */
[----:B------:R-:W1:Y:S07]  /*2320*/  LDSM.16.M88.4 R24, [R213+0x2000] ;  /* 0x00200000d518783b */ /* 0x000e6e0000000200 */
[----:B------:R-:W-:Y:S01]  /*2330*/  HMMA.16816.F32.BF16 R128, R20, R116, R16 ;  /* 0x000000741480723c */ /* 0x000fe20000041810 */
[----:B------:R-:W1:Y:S07]  /*2340*/  LDSM.16.M88.4 R16, [R213+0x2800] ;  /* 0x00280000d510783b */ /* 0x000e6e0000000200 */
        /* <DEDUP_REMOVED lines=8> */
[----:B------:R-:W1:Y:S01]  /*23d0*/  LDSM.16.M88.4 R8, [R217+0x6100] ;  /* 0x00610000d908783b */ /* 0x000e620000000200 */
[----:B------:R-:W-:-:S06]  /*23e0*/  DEPBAR.LE SB0, 0x0 ;  /* 0x000080000000791a */ /* 0x000fcc0000000000 */
[C---:B------:R-:W-:Y:S08]  /*23f0*/  HMMA.16816.F32.BF16 R100, R20.reuse, R90, R100 ;  /* 0x0000005a1464723c */ /* 0x040ff00000041864 */
[C---:B------:R-:W-:Y:S08]  /*2400*/  HMMA.16816.F32.BF16 R112, R20.reuse, R74, R76 ;  /* 0x0000004a1470723c */ /* 0x040ff0000004184c */
[C---:B------:R-:W-:Y:S08]  /*2410*/  HMMA.16816.F32.BF16 R104, R20.reuse, R70, R92 ;  /* 0x000000461468723c */ /* 0x040ff0000004185c */
[C---:B------:R-:W-:Y:S08]  /*2420*/  HMMA.16816.F32.BF16 R96, R20.reuse, R110, R156 ;  /* 0x0000006e1460723c */ /* 0x040ff0000004189c */
[C---:B------:R-:W-:Y:S08]  /*2430*/  HMMA.16816.F32.BF16 R92, R20.reuse, R118, R152 ;  /* 0x00000076145c723c */ /* 0x040ff00000041898 */
[----:B------:R-:W-:Y:S08]  /*2440*/  HMMA.16816.F32.BF16 R84, R20, R126, R84 ;  /* 0x0000007e1454723c */ /* 0x000ff00000041854 */
[C---:B-1----:R-:W-:Y:S08]  /*2450*/  HMMA.16816.F32.BF16 R80, R12.reuse, R72, R160 ;  /* 0x000000480c50723c */ /* 0x042ff000000418a0 */
        /* <DEDUP_REMOVED lines=9> */
[----:B------:R-:W-:Y:S08]  /*24f0*/  HMMA.16816.F32.BF16 R20, R12, R124, R184 ;  /* 0x0000007c0c14723c */ /* 0x000ff000000418b8 */
[----:B--2---:R-:W-:Y:S08]  /*2500*/  HMMA.16816.F32.BF16 R152, R4, R36, R140 ;  /* 0x000000240498723c */ /* 0x004ff0000004188c */
[----:B------:R-:W-:Y:S08]  /*2510*/  HMMA.16816.F32.BF16 R12, R12, R126, R148 ;  /* 0x0000007e0c0c723c */ /* 0x000ff00000041894 */
[C---:B---3--:R-:W-:Y:S08]  /*2520*/  HMMA.16816.F32.BF16 R156, R4.reuse, R40, R144 ;  /* 0x00000028049c723c */ /* 0x048ff00000041890 */
[C---:B----4-:R-:W-:Y:S08]  /*2530*/  HMMA.16816.F32.BF16 R140, R4.reuse, R34, R100 ;  /* 0x00000022048c723c */ /* 0x050ff00000041864 */
[C---:B------:R-:W-:Y:S08]  /*2540*/  HMMA.16816.F32.BF16 R148, R4.reuse, R42, R112 ;  /* 0x0000002a0494723c */ /* 0x040ff00000041870 */
[C---:B------:R-:W-:Y:S08]  /*2550*/  HMMA.16816.F32.BF16 R144, R4.reuse, R38, R104 ;  /* 0x000000260490723c */ /* 0x040ff00000041868 */
[C---:B-----5:R-:W-:Y:S08]  /*2560*/  HMMA.16816.F32.BF16 R100, R4.reuse, R30, R96 ;  /* 0x0000001e0464723c */ /* 0x060ff00000041860 */
[C---:B------:R-:W-:Y:S08]  /*2570*/  HMMA.16816.F32.BF16 R136, R4.reuse, R32, R136 ;  /* 0x000000200488723c */ /* 0x040ff00000041888 */
[C---:B------:R-:W-:Y:S08]  /*2580*/  HMMA.16816.F32.BF16 R112, R4.reuse, R28, R132 ;  /* 0x0000001c0470723c */ /* 0x040ff00000041884 */
[C---:B------:R-:W-:Y:S08]  /*2590*/  HMMA.16816.F32.BF16 R104, R4.reuse, R24, R128 ;  /* 0x000000180468723c */ /* 0x040ff00000041880 */
[C---:B------:R-:W-:Y:S08]  /*25a0*/  HMMA.16816.F32.BF16 R96, R4.reuse, R26, R92 ;  /* 0x0000001a0460723c */ /* 0x040ff0000004185c */
[C---:B------:R-:W-:Y:S08]  /*25b0*/  HMMA.16816.F32.BF16 R120, R4.reuse, R16, R120 ;  /* 0x000000100478723c */ /* 0x040ff00000041878 */
[----:B------:R-:W-:Y:S07]  /*25c0*/  HMMA.16816.F32.BF16 R108, R4, R18, R84 ;  /* 0x00000012046c723c */ /* 0x000fee0000041854 */
[----:B------:R-:W-:Y:S01]  /*25d0*/  IADD3 R4, R202, 0x100, RZ ;  /* 0x00000100ca047810 */ /* 0x000fe20007ffe0ff */
[C---:B------:R-:W-:Y:S04]  /*25e0*/  HMMA.16816.F32.BF16 R92, R8.reuse, R40, R80 ;  /* 0x00000028085c723c */ /* 0x040fe80000041850 */
[----:B------:R1:W-:Y:S04]  /*25f0*/  STL [R1+0xc], R4 ;  /* 0x00000c0401007387 */ /* 0x0003e80000100800 */
        /* <DEDUP_REMOVED lines=11> */
[----:B------:R-:W-:Y:S06]  /*26b0*/  BAR.SYNC.DEFER_BLOCKING 0x0 ;  /* 0x0000000000007b1d */ /* 0x000fec0000010000 */
[----:B------:R-:W-:Y:S05]  /*26c0*/  @!P0 BRA `(.L_x_150) ;  /* 0x000003a000008947 */ /* 0x000fea0003800000 */
[----:B-1----:R-:W-:Y:S01]  /*26d0*/  PLOP3.LUT P1, PT, PT, PT, UP1, 0x80, 0x0 ;  /* 0x000000000000781c */ /* 0x002fe20003f2f018 */
[----:B------:R-:W-:Y:S01]  /*26e0*/  IMAD.MOV.U32 R228, RZ, RZ, RZ ;  /* 0x000000ffffe47224 */ /* 0x000fe200078e00ff */
[----:B------:R-:W-:-:S02]  /*26f0*/  IADD3 R5, R203, UR12, R204 ;  /* 0x0000000ccb057c10 */ /* 0x000fc4000fffe0cc */
[----:B------:R-:W-:Y:S02]  /*2700*/  PLOP3.LUT P0, PT, PT, PT, UP1, 0x80, 0x0 ;  /* 0x000000000000781c */ /* 0x000fe40003f0f018 */
[----:B------:R-:W-:-:S05]  /*2710*/  IADD3 R5, R5, -0x60, RZ ;  /* 0xffffffa005057810 */ /* 0x000fca0007ffe0ff */
[----:B------:R-:W-:Y:S02]  /*2720*/  IMAD.MOV.U32 R4, RZ, RZ, R5 ;  /* 0x000000ffff047224 */ /* 0x000fe400078e0005 */
[----:B------:R-:W-:-:S05]  /*2730*/  @P1 IMAD.HI.U32 R6, R5, c[0x0][0x2bc], RZ ;  /* 0x0000af0005061a27 */ /* 0x000fca00078e00ff */
        /* <DEDUP_REMOVED lines=8> */
[----:B------:R-:W-:-:S05]  /*27c0*/  SHF.R.S32.HI R4, RZ, 0x1f, R234 ;  /* 0x0000001fff047819 */ /* 0x000fca00000114ea */
[----:B-1----:R-:W-:Y:S02]  /*27d0*/  IMAD R6, R4, c[0x0][0x1e0], RZ ;  /* 0x0000780004067a24 */ /* 0x002fe400078e02ff */
[----:B------:R-:W-:-:S04]  /*27e0*/  IMAD.WIDE.U32 R4, R234, c[0x0][0x1e0], RZ ;  /* 0x00007800ea047a25 */ /* 0x000fc800078e00ff */
[----:B------:R-:W-:-:S04]  /*27f0*/  IMAD R6, R234, c[0x0][0x1e4], R6 ;  /* 0x00007900ea067a24 */ /* 0x000fc800078e0206 */
[----:B------:R-:W-:Y:S01]  /*2800*/  IMAD.IADD R5, R5, 0x1, R6 ;  /* 0x0000000105057824 */ /* 0x000fe200078e0206 */
[----:B--2---:R-:W-:-:S03]  /*2810*/  SHF.R.S32.HI R6, RZ, 0x1f, R228 ;  /* 0x0000001fff067819 */ /* 0x004fc600000114e4 */
[----:B------:R-:W-:-:S04]  /*2820*/  IMAD.WIDE.U32 R4, R228, c[0x0][0x1f0], R4 ;  /* 0x00007c00e4047a25 */ /* 0x000fc800078e0004 */
[----:B------:R-:W-:Y:S01]  /*2830*/  IMAD R6, R6, c[0x0][0x1f0], RZ ;  /* 0x00007c0006067a24 */ /* 0x000fe200078e02ff */
[----:B------:R-:W-:-:S03]  /*2840*/  IADD3 R4, P0, R4, UR46, RZ ;  /* 0x0000002e04047c10 */ /* 0x000fc6000ff1e0ff */
[----:B------:R-:W-:-:S05]  /*2850*/  IMAD R6, R228, c[0x0][0x1f4], R6 ;  /* 0x00007d00e4067a24 */ /* 0x000fca00078e0206 */
[----:B------:R-:W-:Y:S02]  /*2860*/  IADD3.X R6, R5, UR8, R6, P0, !PT ;  /* 0x0000000805067c10 */ /* 0x000fe400087fe406 */
[----:B------:R-:W-:-:S04]  /*2870*/  LEA R5, P0, R4, c[0x0][0x1c8], 0x1 ;  /* 0x0000720004057a11 */ /* 0x000fc800078008ff */
[----:B------:R-:W-:Y:S01]  /*2880*/  LEA.HI.X R4, R4, c[0x0][0x1cc], R6, 0x1, P0 ;  /* 0x0000730004047a11 */ /* 0x000fe200000f0c06 */
[----:B------:R-:W-:Y:S04]  /*2890*/  SHFL.IDX PT, R8, R5, 0x1, 0x181f ;  /* 0x00381f0005087f89 */ /* 0x000fe800000e0000 */
[----:B------:R-:W1:Y:S04]  /*28a0*/  SHFL.IDX PT, R6, R5, RZ, 0x181f ;  /* 0x00181fff05067589 */ /* 0x000e6800000e0000 */
[----:B------:R-:W2:Y:S04]  /*28b0*/  SHFL.IDX PT, R7, R4, RZ, 0x181f ;  /* 0x00181fff04077589 */ /* 0x000ea800000e0000 */
[----:B------:R-:W3:Y:S04]  /*28c0*/  SHFL.IDX PT, R10, R5, 0x2, 0x181f ;  /* 0x00581f00050a7f89 */ /* 0x000ee800000e0000 */
[----:B------:R-:W4:Y:S04]  /*28d0*/  SHFL.IDX PT, R9, R5, 0x3, 0x181f ;  /* 0x00781f0005097f89 */ /* 0x000f2800000e0000 */
[----:B------:R-:W5:Y:S04]  /*28e0*/  SHFL.IDX PT, R11, R4, 0x1, 0x181f ;  /* 0x00381f00040b7f89 */ /* 0x000f6800000e0000 */
[----:B------:R-:W-:Y:S04]  /*28f0*/  SHFL.IDX PT, R14, R5, 0x4, 0x181f ;  /* 0x00981f00050e7f89 */ /* 0x000fe800000e0000 */
[----:B------:R-:W-:Y:S01]  /*2900*/  SHFL.IDX PT, R5, R5, 0x5, 0x181f ;  /* 0x00b81f0005057f89 */ /* 0x000fe200000e0000 */
[----:B-1----:R-:W-:-:S03]  /*2910*/  IADD3 R6, P0, R6, R226, RZ ;  /* 0x000000e206067210 */ /* 0x002fc60007f1e0ff */
[----:B------:R-:W1:Y:S02]  /*2920*/  SHFL.IDX PT, R18, R4, 0x2, 0x181f ;  /* 0x00581f0004127f89 */ /* 0x000e6400000e0000 */
[----:B--2---:R-:W-:Y:S01]  /*2930*/  IMAD.X R7, R7, 0x1, R225, P0 ;  /* 0x0000000107077824 */ /* 0x004fe200000e06e1 */
[-C--:B------:R-:W-:Y:S01]  /*2940*/  IADD3 R12, P0, R8, R226.reuse, RZ ;  /* 0x000000e2080c7210 */ /* 0x080fe20007f1e0ff */
[----:B------:R-:W2:Y:S01]  /*2950*/  SHFL.IDX PT, R17, R4, 0x3, 0x181f ;  /* 0x00781f0004117f89 */ /* 0x000ea200000e0000 */
[----:B---3--:R-:W-:-:S03]  /*2960*/  IADD3 R10, P5, R10, R226, RZ ;  /* 0x000000e20a0a7210 */ /* 0x008fc60007fbe0ff */
[----:B------:R-:W-:Y:S01]  /*2970*/  SHFL.IDX PT, R16, R4, 0x4, 0x181f ;  /* 0x00981f0004107f89 */ /* 0x000fe200000e0000 */
[----:B----4-:R-:W-:-:S03]  /*2980*/  IADD3 R8, P2, R9, R226, RZ ;  /* 0x000000e209087210 */ /* 0x010fc60007f5e0ff */
[----:B------:R3:W4:Y:S01]  /*2990*/  SHFL.IDX PT, R15, R4, 0x5, 0x181f ;  /* 0x00b81f00040f7f89 */ /* 0x00072200000e0000 */
[----:B-----5:R-:W-:-:S03]  /*29a0*/  IMAD.X R13, R11, 0x1, R225, P0 ;  /* 0x000000010b0d7824 */ /* 0x020fc600000e06e1 */
[----:B------:R5:W-:Y:S04]  /*29b0*/  LDGSTS.E.BYPASS.LTC128B.128 [R202+0x3100], [R6.64], !P3 ;  /* 0x0310000006ca7fae */ /* 0x000be8000d901d70 */
[----:B------:R5:W-:Y:S01]  /*29c0*/  LDGSTS.E.BYPASS.LTC128B.128 [R202+0x3900], [R12.64], !P3 ;  /* 0x039000000cca7fae */ /* 0x000be2000d901d70 */
[--C-:B-1----:R-:W-:Y:S02]  /*29d0*/  IMAD.X R11, R18, 0x1, R225.reuse, P5 ;  /* 0x00000001120b7824 */ /* 0x102fe400028e06e1 */
[----:B--2---:R-:W-:-:S03]  /*29e0*/  IMAD.X R9, R17, 0x1, R225, P2 ;  /* 0x0000000111097824 */ /* 0x004fc600010e06e1 */
[----:B------:R1:W-:Y:S04]  /*29f0*/  LDGSTS.E.BYPASS.LTC128B.128 [R202+0x4100], [R10.64], !P3 ;  /* 0x041000000aca7fae */ /* 0x0003e8000d901d70 */
[----:B------:R1:W-:Y:S01]  /*2a00*/  LDGSTS.E.BYPASS.LTC128B.128 [R202+0x4900], [R8.64], !P3 ;  /* 0x0490000008ca7fae */ /* 0x0003e2000d901d70 */
[----:B---3--:R-:W-:-:S05]  /*2a10*/  IADD3 R4, P0, R5, R226, RZ ;  /* 0x000000e205047210 */ /* 0x008fca0007f1e0ff */
[----:B----4-:R-:W-:Y:S01]  /*2a20*/  IMAD.X R5, R15, 0x1, R225, P0 ;  /* 0x000000010f057824 */ /* 0x010fe200000e06e1 */
[----:B-----5:R-:W-:-:S05]  /*2a30*/  IADD3 R6, P1, R14, R226, RZ ;  /* 0x000000e20e067210 */ /* 0x020fca0007f3e0ff */
[----:B------:R-:W-:-:S05]  /*2a40*/  IMAD.X R7, R16, 0x1, R225, P1 ;  /* 0x0000000110077824 */ /* 0x000fca00008e06e1 */
[----:B------:R1:W-:Y:S04]  /*2a50*/  LDGSTS.E.BYPASS.LTC128B.128 [R202+0x5100], [R6.64], !P3 ;  /* 0x0510000006ca7fae */ /* 0x0003e8000d901d70 */
[----:B------:R1:W-:Y:S02]  /*2a60*/  LDGSTS.E.BYPASS.LTC128B.128 [R202+0x5900], [R4.64], !P3 ;  /* 0x0590000004ca7fae */ /* 0x0003e4000d901d70 */
.L_x_150:
[----:B-1----:R-:W-:Y:S01]  /*2a70*/  FMUL.FTZ R4, R93, c[0x0][0x320] ;  /* 0x0000c8005d047a20 */ /* 0x002fe20000410000 */
[----:B------:R-:W-:Y:S01]  /*2a80*/  SHF.R.S32.HI R7, RZ, 0x1f, R198 ;  /* 0x0000001fff077819 */ /* 0x000fe200000114c6 */
[----:B------:R-:W-:Y:S01]  /*2a90*/  FMUL.FTZ R5, R65, c[0x0][0x320] ;  /* 0x0000c80041057a20 */ /* 0x000fe20000410000 */
[----:B------:R-:W-:Y:S01]  /*2aa0*/  LEA.HI R6, R201, R200, RZ, 0x2 ;  /* 0x000000c8c9067211 */ /* 0x000fe200078f10ff */
[----:B------:R1:W2:Y:S01]  /*2ab0*/  MUFU.TANH R60, R4 ;  /* 0x00000004003c7308 */ /* 0x0002a20000002400 */
[----:B------:R-:W-:Y:S01]  /*2ac0*/  FMUL.FTZ R8, R72, c[0x0][0x320] ;  /* 0x0000c80048087a20 */ /* 0x000fe20000410000 */
[----:B------:R-:W-:Y:S01]  /*2ad0*/  PLOP3.LUT P1, PT, PT, PT, UP2, 0x80, 0x0 ;  /* 0x000000000000781c */ /* 0x000fe20003f2f028 */
[----:B------:R-:W-:Y:S01]  /*2ae0*/  FMUL.FTZ R10, R73, c[0x0][0x320] ;  /* 0x0000c800490a7a20 */ /* 0x000fe20000410000 */
[----:B------:R-:W-:Y:S01]  /*2af0*/  LOP3.LUT R6, R6, 0xfffffffc, RZ, 0xc0, !PT ;  /* 0xfffffffc06067812 */ /* 0x000fe200078ec0ff */
[----:B------:R-:W-:Y:S01]  /*2b00*/  ULDC UR12, c[0x0][0x324] ;  /* 0x0000c900000c7ab9 */ /* 0x000fe20000000800 */
[----:B------:R-:W-:Y:S01]  /*2b10*/  PLOP3.LUT P0, PT, PT, PT, UP2, 0x80, 0x0 ;  /* 0x000000000000781c */ /* 0x000fe20003f0f028 */
[----:B------:R-:W-:Y:S01]  /*2b20*/  ULDC UR15, c[0x0][0x1d0] ;  /* 0x00007400000f7ab9 */ /* 0x000fe20000000800 */
[----:B------:R3:W4:Y:S01]  /*2b30*/  MUFU.TANH R17, R5 ;  /* 0x0000000500117308 */ /* 0x0007220000002400 */
[----:B------:R-:W-:Y:S01]  /*2b40*/  IMAD.IADD R6, R200, 0x1, -R6 ;  /* 0x00000001c8067824 */ /* 0x000fe200078e0a06 */
[----:B------:R-:W-:Y:S01]  /*2b50*/  UIMAD UR15, UR7, UR15, UR35 ;  /* 0x0000000f070f72a4 */ /* 0x000fe2000f8e0223 */
[----:B------:R-:W0:Y:S01]  /*2b60*/  LDGDEPBAR ;  /* 0x00000000000079af */ /* 0x000e220000000000 */
[----:B------:R-:W-:Y:S01]  /*2b70*/  ULOP3.LUT UR12, URZ, UR12, URZ, 0x33, !UPT ;  /* 0x0000000c3f0c7292 */ /* 0x000fe2000f8e333f */
[----:B-1----:R-:W-:-:S03]  /*2b80*/  FMUL.FTZ R4, R84, c[0x0][0x320] ;  /* 0x0000c80054047a20 */ /* 0x002fc60000410000 */
[----:B------:R-:W1:Y:S01]  /*2b90*/  MUFU.TANH R16, R8 ;  /* 0x0000000800107308 */ /* 0x000e620000002400 */
[----:B---3--:R-:W-:-:S07]  /*2ba0*/  LEA.HI R5, R7, R198, RZ, 0x2 ;  /* 0x000000c607057211 */ /* 0x008fce00078f10ff */
[----:B------:R3:W1:Y:S01]  /*2bb0*/  MUFU.TANH R59, R4 ;  /* 0x00000004003b7308 */ /* 0x0006620000002400 */
[----:B------:R-:W-:-:S04]  /*2bc0*/  LOP3.LUT R5, R5, 0xffffffc, RZ, 0xc0, !PT ;  /* 0x0ffffffc05057812 */ /* 0x000fc800078ec0ff */
[----:B------:R-:W-:-:S03]  /*2bd0*/  IADD3 R9, -R5, R198, RZ ;  /* 0x000000c605097210 */ /* 0x000fc60007ffe1ff */
[----:B------:R5:W1:Y:S01]  /*2be0*/  MUFU.TANH R15, R10 ;  /* 0x0000000a000f7308 */ /* 0x000a620000002400 */
[----:B------:R-:W-:Y:S01]  /*2bf0*/  LEA.HI R5, R6, R6, RZ, 0x1 ;  /* 0x0000000606057211 */ /* 0x000fe200078f08ff */
[----:B---3--:R-:W-:-:S06]  /*2c00*/  FMUL.FTZ R4, R85, c[0x0][0x320] ;  /* 0x0000c80055047a20 */ /* 0x008fcc0000410000 */
[----:B------:R3:W1:Y:S01]  /*2c10*/  MUFU.TANH R58, R4 ;  /* 0x00000004003a7308 */ /* 0x0006620000002400 */
[----:B-----5:R-:W-:-:S07]  /*2c20*/  FMUL.FTZ R10, R76, c[0x0][0x320] ;  /* 0x0000c8004c0a7a20 */ /* 0x020fce0000410000 */
[----:B------:R-:W1:Y:S01]  /*2c30*/  MUFU.TANH R14, R10 ;  /* 0x0000000a000e7308 */ /* 0x000e620000002400 */
[----:B---3--:R-:W-:-:S07]  /*2c40*/  FMUL.FTZ R4, R88, c[0x0][0x320] ;  /* 0x0000c80058047a20 */ /* 0x008fce0000410000 */
[----:B------:R3:W1:Y:S02]  /*2c50*/  MUFU.TANH R57, R4 ;  /* 0x0000000400397308 */ /* 0x0006640000002400 */
[----:B---3--:R-:W-:-:S06]  /*2c60*/  FMUL.FTZ R4, R89, c[0x0][0x320] ;  /* 0x0000c80059047a20 */ /* 0x008fcc0000410000 */
        /* <DEDUP_REMOVED lines=21> */
[----:B---3--:R-:W-:-:S04]  /*2dc0*/  LOP3.LUT R4, R199, 0xffffffe0, RZ, 0xc0, !PT ;  /* 0xffffffe0c7047812 */ /* 0x008fc800078ec0ff */
[----:B------:R-:W-:-:S04]  /*2dd0*/  IADD3 R4, -R4, R200, RZ ;  /* 0x000000c804047210 */ /* 0x000fc80007ffe1ff */
[----:B------:R-:W-:-:S04]  /*2de0*/  SHF.R.S32.HI R7, RZ, 0x1f, R4 ;  /* 0x0000001fff077819 */ /* 0x000fc80000011404 */
[----:B------:R-:W-:-:S04]  /*2df0*/  LEA.HI R7, R7, R4, RZ, 0x2 ;  /* 0x0000000407077211 */ /* 0x000fc800078f10ff */
[C---:B------:R-:W-:Y:S02]  /*2e00*/  LEA.HI.SX32 R8, R7.reuse, UR14, 0x1e ;  /* 0x0000000e07087c11 */ /* 0x040fe4000f8ff2ff */
[----:B------:R-:W-:-:S03]  /*2e10*/  LOP3.LUT R7, R7, 0x7ffffffc, RZ, 0xc0, !PT ;  /* 0x7ffffffc07077812 */ /* 0x000fc600078ec0ff */
[----:B------:R-:W-:Y:S01]  /*2e20*/  IMAD R11, R9, 0x10, R8 ;  /* 0x00000010090b7824 */ /* 0x000fe200078e0208 */
[C---:B------:R-:W-:Y:S01]  /*2e30*/  SHF.L.U32 R8, R5.reuse, 0x5, RZ ;  /* 0x0000000505087819 */ /* 0x040fe200000006ff */
[----:B------:R-:W-:Y:S01]  /*2e40*/  IMAD.IADD R7, R4, 0x1, -R7 ;  /* 0x0000000104077824 */ /* 0x000fe200078e0a07 */
[----:B------:R-:W-:Y:S02]  /*2e50*/  LOP3.LUT R9, R5, 0x1ffffffe, RZ, 0xc0, !PT ;  /* 0x1ffffffe05097812 */ /* 0x000fe400078ec0ff */
[----:B------:R-:W-:Y:S01]  /*2e60*/  LOP3.LUT R5, R8, 0xffffffc0, RZ, 0xc0, !PT ;  /* 0xffffffc008057812 */ /* 0x000fe200078ec0ff */
[----:B------:R-:W-:Y:S01]  /*2e70*/  IMAD.SHL.U32 R8, R7, 0x2, RZ ;  /* 0x0000000207087824 */ /* 0x000fe200078e00ff */
[----:B------:R-:W-:Y:S01]  /*2e80*/  MOV R4, UR18 ;  /* 0x0000001200047c02 */ /* 0x000fe20008000f00 */
[----:B------:R-:W-:Y:S01]  /*2e90*/  IMAD.IADD R6, R6, 0x1, -R9 ;  /* 0x0000000106067824 */ /* 0x000fe200078e0a09 */
[----:B------:R-:W-:Y:S02]  /*2ea0*/  IADD3 R5, R5, R11, RZ ;  /* 0x0000000b05057210 */ /* 0x000fe40007ffe0ff */
[----:B------:R-:W-:-:S02]  /*2eb0*/  IADD3 R4, -R8, 0x1, R4 ;  /* 0x0000000108047810 */ /* 0x000fc40007ffe104 */
[----:B------:R-:W-:Y:S01]  /*2ec0*/  IADD3 R20, -R8, UR15, RZ ;  /* 0x0000000f08147c10 */ /* 0x000fe2000fffe1ff */
[----:B------:R-:W-:Y:S01]  /*2ed0*/  IMAD R12, R6, 0x8, R5 ;  /* 0x00000008060c7824 */ /* 0x000fe200078e0205 */
[----:B------:R-:W-:Y:S01]  /*2ee0*/  IADD3 R4, R4, -c[0x0][0x168], RZ ;  /* 0x80005a0004047a10 */ /* 0x000fe20007ffe0ff */
[----:B------:R-:W-:Y:S01]  /*2ef0*/  FMUL.FTZ R5, R77, c[0x0][0x320] ;  /* 0x0000c8004d057a20 */ /* 0x000fe20000410000 */
[----:B------:R-:W-:Y:S01]  /*2f00*/  IADD3 R23, -R8, UR35, RZ ;  /* 0x0000002308177c10 */ /* 0x000fe2000fffe1ff */
[----:B------:R-:W-:Y:S01]  /*2f10*/  @P1 IMAD.HI.U32 R6, R12, c[0x0][0x2c8], RZ ;  /* 0x0000b2000c061a27 */ /* 0x000fe200078e00ff */
[----:B------:R-:W-:Y:S01]  /*2f20*/  MOV R18, R12 ;  /* 0x0000000c00127202 */ /* 0x000fe20000000f00 */
[----:B------:R3:W1:Y:S01]  /*2f30*/  MUFU.TANH R13, R5 ;  /* 0x00000005000d7308 */ /* 0x0006620000002400 */
[----:B------:R5:W-:Y:S01]  /*2f40*/  STL [R1+0x28], R12 ;  /* 0x0000280c01007387 */ /* 0x000be20000100800 */
[----:B------:R-:W-:Y:S02]  /*2f50*/  IADD3 R19, R4, c[0x0][0x328], RZ ;  /* 0x0000ca0004137a10 */ /* 0x000fe40007ffe0ff */
[----:B------:R-:W-:Y:S01]  /*2f60*/  @P0 SHF.R.U32.HI R18, RZ, c[0x0][0x2cc], R6 ;  /* 0x0000b300ff120a19 */ /* 0x000fe20000011606 */
[----:B------:R-:W-:Y:S01]  /*2f70*/  STL [R1+0x24], R8 ;  /* 0x0000240801007387 */ /* 0x000fe20000100800 */
[----:B------:R-:W-:-:S02]  /*2f80*/  PLOP3.LUT P0, PT, PT, PT, UP0, 0x40, 0x0 ;  /* 0x000000000000781c */ /* 0x000fc40003f0e808 */
[----:B------:R-:W-:Y:S01]  /*2f90*/  IADD3 R21, R4, UR12, RZ ;  /* 0x0000000c04157c10 */ /* 0x000fe2000fffe0ff */
[----:B------:R-:W1:Y:S01]  /*2fa0*/  SHFL.IDX PT, R6, R18, RZ, 0x1c1f ;  /* 0x001c1fff12067589 */ /* 0x000e6200000e0000 */
[----:B---3--:R-:W-:-:S04]  /*2fb0*/  FMUL.FTZ R5, R68, c[0x0][0x320] ;  /* 0x0000c80044057a20 */ /* 0x008fc80000410000 */
[----:B-----5:R3:W2:Y:S01]  /*2fc0*/  MUFU.TANH R12, R5 ;  /* 0x00000005000c7308 */ /* 0x0206a20000002400 */
[----:B-1----:R-:W-:Y:S01]  /*2fd0*/  IADD3 R4, R21, R6, RZ ;  /* 0x0000000615047210 */ /* 0x002fe20007ffe0ff */
[----:B---3--:R-:W-:-:S06]  /*2fe0*/  FMUL.FTZ R5, R69, c[0x0][0x320] ;  /* 0x0000c80045057a20 */ /* 0x008fcc0000410000 */
[----:B------:R1:W3:Y:S02]  /*2ff0*/  MUFU.TANH R11, R5 ;  /* 0x00000005000b7308 */ /* 0x0002e40000002400 */
[----:B-1----:R-:W-:-:S06]  /*3000*/  FMUL.FTZ R5, R92, c[0x0][0x320] ;  /* 0x0000c8005c057a20 */ /* 0x002fcc0000410000 */
[----:B------:R1:W1:Y:S02]  /*3010*/  MUFU.TANH R10, R5 ;  /* 0x00000005000a7308 */ /* 0x0002640000002400 */
[----:B-1----:R-:W-:-:S06]  /*3020*/  FMUL.FTZ R5, R81, c[0x0][0x320] ;  /* 0x0000c80051057a20 */ /* 0x002fcc0000410000 */
[----:B------:R1:W1:Y:S02]  /*3030*/  MUFU.TANH R9, R5 ;  /* 0x0000000500097308 */ /* 0x0002640000002400 */
[----:B-1----:R-:W-:-:S04]  /*3040*/  IADD3 R5, R19, R6, RZ ;  /* 0x0000000613057210 */ /* 0x002fc80007ffe0ff */
[----:B------:R-:W-:Y:S01]  /*3050*/  IMNMX R5, R5, R20, PT ;  /* 0x0000001405057217 */ /* 0x000fe20003800200 */
[----:B------:R-:W-:Y:S05]  /*3060*/  @P0 BRA `(.L_x_151) ;  /* 0x0000015000000947 */ /* 0x000fea0003800000 */
[----:B--234-:R-:W-:Y:S01]  /*3070*/  IMAD.U32 R7, RZ, RZ, UR10 ;  /* 0x0000000aff077e24 */ /* 0x01cfe2000f8e00ff */
[----:B------:R-:W-:Y:S04]  /*3080*/  BSSY B0, `(.L_x_152) ;  /* 0x000000f000007945 */ /* 0x000fe80003800000 */
[----:B------:R-:W-:-:S04]  /*3090*/  IADD3 R6, R7, -c[0x0][0x168], R6 ;  /* 0x80005a0007067a10 */ /* 0x000fc80007ffe006 */
[----:B------:R-:W-:-:S13]  /*30a0*/  ISETP.GT.AND P0, PT, R6, -0x1, PT ;  /* 0xffffffff0600780c */ /* 0x000fda0003f04270 */
[----:B------:R-:W-:Y:S05]  /*30b0*/  @P0 BRA `(.L_x_153) ;  /* 0x0000007000000947 */ /* 0x000fea0003800000 */
[----:B------:R-:W-:Y:S01]  /*30c0*/  IMAD.MOV.U32 R7, RZ, RZ, c[0x0][0x32c] ;  /* 0x0000cb00ff077624 */ /* 0x000fe200078e00ff */
[----:B------:R-:W-:-:S04]  /*30d0*/  LOP3.LUT R6, RZ, R6, RZ, 0x33, !PT ;  /* 0x00000006ff067212 */ /* 0x000fc800078e33ff */
[----:B------:R-:W-:-:S13]  /*30e0*/  ISETP.NE.AND P0, PT, R7, 0x1, PT ;  /* 0x000000010700780c */ /* 0x000fda0003f05270 */
[----:B------:R-:W-:-:S05]  /*30f0*/  @P0 IMAD.HI.U32 R7, R6, c[0x0][0x330], RZ ;  /* 0x0000cc0006070a27 */ /* 0x000fca00078e00ff */
[----:B------:R-:W-:-:S04]  /*3100*/  @P0 SHF.R.U32.HI R6, RZ, c[0x0][0x334], R7 ;  /* 0x0000cd00ff060a19 */ /* 0x000fc80000011607 */
[----:B------:R-:W-:Y:S01]  /*3110*/  LOP3.LUT R6, RZ, R6, RZ, 0x33, !PT ;  /* 0x00000006ff067212 */ /* 0x000fe200078e33ff */
[----:B------:R-:W-:Y:S05]  /*3120*/  BRA `(.L_x_154) ;  /* 0x0000004000007947 */ /* 0x000fea0003800000 */
.L_x_153:
[----:B------:R-:W-:-:S04]  /*3130*/  MOV R7, c[0x0][0x32c] ;  /* 0x0000cb0000077a02 */ /* 0x000fc80000000f00 */
[----:B------:R-:W-:-:S13]  /*3140*/  ISETP.NE.AND P0, PT, R7, 0x1, PT ;  /* 0x000000010700780c */ /* 0x000fda0003f05270 */
[----:B------:R-:W-:-:S05]  /*3150*/  @P0 IMAD.HI.U32 R7, R6, c[0x0][0x330], RZ ;  /* 0x0000cc0006070a27 */ /* 0x000fca00078e00ff */
[----:B------:R-:W-:Y:S02]  /*3160*/  @P0 SHF.R.U32.HI R6, RZ, c[0x0][0x334], R7 ;  /* 0x0000cd00ff060a19 */ /* 0x000fe40000011607 */
.L_x_154:
[----:B------:R-:W-:Y:S05]  /*3170*/  BSYNC B0 ;  /* 0x0000000000007941 */ /* 0x000fea0003800000 */
.L_x_152:
[----:B------:R-:W-:-:S05]  /*3180*/  IMAD R6, R6, c[0x0][0x32c], R23 ;  /* 0x0000cb0006067a24 */ /* 0x000fca00078e0217 */
[----:B------:R-:W-:Y:S02]  /*3190*/  IADD3 R7, R6, c[0x0][0x32c], RZ ;  /* 0x0000cb0006077a10 */ /* 0x000fe40007ffe0ff */
[----:B------:R-:W-:Y:S02]  /*31a0*/  IMNMX R4, R4, R6, !PT ;  /* 0x0000000604047217 */ /* 0x000fe40007800200 */
[----:B------:R-:W-:Y:S02]  /*31b0*/  IMNMX R5, R5, R7, PT ;  /* 0x0000000705057217 */ /* 0x000fe40003800200 */
.L_x_151:
[----:B--234-:R-:W-:Y:S01]  /*31c0*/  FMUL.FTZ R6, R42, c[0x0][0x320] ;  /* 0x0000c8002a067a20 */ /* 0x01cfe20000410000 */
[----:B------:R-:W-:Y:S01]  /*31d0*/  UISETP.GE.AND UP3, UPT, UR35, 0xa, UPT ;  /* 0x0000000a2300788c */ /* 0x000fe2000bf66270 */
[----:B------:R-:W-:Y:S01]  /*31e0*/  FMUL.FTZ R8, R70, c[0x0][0x320] ;  /* 0x0000c80046087a20 */ /* 0x000fe20000410000 */
[----:B------:R-:W-:Y:S01]  /*31f0*/  UISETP.GE.AND UP6, UPT, UR35, 0x1, UPT ;  /* 0x000000012300788c */ /* 0x000fe2000bfc6270 */
[----:B------:R1:W2:Y:S01]  /*3200*/  MUFU.TANH R46, R6 ;  /* 0x00000006002e7308 */ /* 0x0002a20000002400 */
[----:B------:R-:W-:Y:S01]  /*3210*/  UP2UR UR31, UPR, URZ, 0x8 ;  /* 0x000000083f1f7883 */ /* 0x000fe20008000000 */
[----:B------:R-:W-:Y:S01]  /*3220*/  FMUL.FTZ R7, R71, c[0x0][0x320] ;  /* 0x0000c80047077a20 */ /* 0x000fe20000410000 */
[----:B------:R-:W-:Y:S01]  /*3230*/  PLOP3.LUT P1, PT, PT, PT, UP3, 0x40, 0x0 ;  /* 0x000000000000781c */ /* 0x000fe20003f2e838 */
[----:B------:R-:W-:Y:S01]  /*3240*/  UISETP.GE.AND UP3, UPT, UR35, 0x11, UPT ;  /* 0x000000112300788c */ /* 0x000fe2000bf66270 */
[----:B------:R-:W-:Y:S01]  /*3250*/  PLOP3.LUT P6, PT, PT, PT, UP6, 0x40, 0x0 ;  /* 0x000000000000781c */ /* 0x000fe20003fce868 */
[----:B------:R-:W-:Y:S01]  /*3260*/  UISETP.GE.AND UP5, UPT, UR35, 0x2, UPT ;  /* 0x000000022300788c */ /* 0x000fe2000bfa6270 */
[C---:B------:R-:W-:Y:S01]  /*3270*/  ISETP.GT.AND P1, PT, R4.reuse, 0x9, P1 ;  /* 0x000000090400780c */ /* 0x040fe20000f24270 */
[----:B------:R-:W-:Y:S01]  /*3280*/  UP2UR UR30, UPR, URZ, 0x8 ;  /* 0x000000083f1e7883 */ /* 0x000fe20008000000 */
[C---:B------:R-:W-:Y:S01]  /*3290*/  ISETP.GT.AND P6, PT, R4.reuse, RZ, P6 ;  /* 0x000000ff0400720c */ /* 0x040fe200037c4270 */
[----:B------:R-:W-:Y:S01]  /*32a0*/  UISETP.GE.AND UP4, UPT, UR35, 0x9, UPT ;  /* 0x000000092300788c */ /* 0x000fe2000bf86270 */
[----:B------:R-:W-:Y:S01]  /*32b0*/  PLOP3.LUT P0, PT, PT, PT, UP3, 0x40, 0x0 ;  /* 0x000000000000781c */ /* 0x000fe20003f0e838 */
[----:B------:R-:W-:Y:S01]  /*32c0*/  UISETP.GE.AND UP3, UPT, UR35, 0x12, UPT ;  /* 0x000000122300788c */ /* 0x000fe2000bf66270 */
[----:B------:R-:W-:Y:S01]  /*32d0*/  PLOP3.LUT P5, PT, PT, PT, UP5, 0x40, 0x0 ;  /* 0x000000000000781c */ /* 0x000fe20003fae858 */
[----:B------:R-:W-:Y:S01]  /*32e0*/  UP2UR UR34, UPR, URZ, 0x40 ;  /* 0x000000403f227883 */ /* 0x000fe20008000000 */
[----:B------:R-:W-:Y:S01]  /*32f0*/  ISETP.LT.OR P6, PT, R5, 0x1, P6 ;  /* 0x000000010500780c */ /* 0x000fe200037c1670 */
[----:B-1----:R-:W-:Y:S01]  /*3300*/  FMUL.FTZ R6, R43, c[0x0][0x320] ;  /* 0x0000c8002b067a20 */ /* 0x002fe20000410000 */
[C---:B------:R-:W-:Y:S01]  /*3310*/  ISETP.GT.AND P5, PT, R4.reuse, 0x1, P5 ;  /* 0x000000010400780c */ /* 0x040fe20002fa4270 */
[----:B------:R-:W-:Y:S01]  /*3320*/  UP2UR UR29, UPR, URZ, 0x8 ;  /* 0x000000083f1d7883 */ /* 0x000fe20008000000 */
[----:B------:R-:W-:Y:S01]  /*3330*/  PLOP3.LUT P2, PT, PT, PT, UP4, 0x40, 0x0 ;  /* 0x000000000000781c */ /* 0x000fe20003f4e848 */
[----:B------:R1:W3:Y:S01]  /*3340*/  MUFU.TANH R45, R6 ;  /* 0x00000006002d7308 */ /* 0x0002e20000002400 */
[C---:B------:R-:W-:Y:S01]  /*3350*/  ISETP.LT.OR P5, PT, R5.reuse, 0x2, P5 ;  /* 0x000000020500780c */ /* 0x040fe20002fa1670 */
[----:B------:R-:W-:Y:S01]  /*3360*/  UP2UR UR33, UPR, URZ, 0x20 ;  /* 0x000000203f217883 */ /* 0x000fe20008000000 */
[C---:B------:R-:W-:Y:S01]  /*3370*/  ISETP.GT.AND P2, PT, R4.reuse, 0x8, P2 ;  /* 0x000000080400780c */ /* 0x040fe20001744270 */
[----:B------:R-:W-:Y:S01]  /*3380*/  UP2UR UR32, UPR, URZ, 0x10 ;  /* 0x000000103f207883 */ /* 0x000fe20008000000 */
[C---:B------:R-:W-:Y:S01]  /*3390*/  ISETP.LT.OR P1, PT, R5.reuse, 0xa, P1 ;  /* 0x0000000a0500780c */ /* 0x040fe20000f21670 */
[----:B------:R-:W-:Y:S01]  /*33a0*/  UISETP.GE.AND UP6, UPT, UR35, 0x51, UPT ;  /* 0x000000512300788c */ /* 0x000fe2000bfc6270 */
[----:B------:R-:W-:Y:S01]  /*33b0*/  ISETP.LT.OR P2, PT, R5, 0x9, P2 ;  /* 0x000000090500780c */ /* 0x000fe20001741670 */
[----:B------:R-:W-:Y:S01]  /*33c0*/  UISETP.GE.AND UP5, UPT, UR35, 0x52, UPT ;  /* 0x000000522300788c */ /* 0x000fe2000bfa6270 */
[----:B------:R-:W-:Y:S01]  /*33d0*/  ISETP.GT.AND P0, PT, R4, 0x10, P0 ;  /* 0x000000100400780c */ /* 0x000fe20000704270 */
[----:B------:R-:W-:Y:S01]  /*33e0*/  UISETP.GE.AND UP4, UPT, UR35, 0x59, UPT ;  /* 0x000000592300788c */ /* 0x000fe2000bf86270 */
[----:B------:R-:W-:Y:S01]  /*33f0*/  FSEL R69, R59, -INF , !P2 ;  /* 0xff8000003b457808 */ /* 0x000fe20005000000 */
[----:B------:R-:W4:Y:S01]  /*3400*/  MUFU.TANH R25, R8 ;  /* 0x0000000800197308 */ /* 0x000f220000002400 */
[----:B------:R-:W-:-:S02]  /*3410*/  FSEL R68, R58, -INF , !P1 ;  /* 0xff8000003a447808 */ /* 0x000fc40004800000 */
[----:B------:R-:W-:Y:S01]  /*3420*/  ISETP.LT.OR P0, PT, R5, 0x11, P0 ;  /* 0x000000110500780c */ /* 0x000fe20000701670 */
[----:B-1----:R-:W-:-:S03]  /*3430*/  FMUL.FTZ R6, R94, c[0x0][0x320] ;  /* 0x0000c8005e067a20 */ /* 0x002fc60000410000 */
[----:B------:R-:W-:Y:S01]  /*3440*/  FSEL R70, R57, -INF , !P0 ;  /* 0xff80000039467808 */ /* 0x000fe20004000000 */
        /* <DEDUP_REMOVED lines=23> */
[----:B-1----:R-:W-:Y:S01]  /*35c0*/  FMUL.FTZ R6, R66, c[0x0][0x320] ;  /* 0x0000c80042067a20 */ /* 0x002fe20000410000 */
[----:B------:R-:W-:-:S05]  /*35d0*/  FSEL R66, R60, -INF , !P5 ;  /* 0xff8000003c427808 */ /* 0x000fca0006800000 */
[----:B------:R1:W1:Y:S02]  /*35e0*/  MUFU.TANH R31, R6 ;  /* 0x00000006001f7308 */ /* 0x0002640000002400 */
[----:B-1----:R-:W-:Y:S01]  /*35f0*/  FMUL.FTZ R6, R67, c[0x0][0x320] ;  /* 0x0000c80043067a20 */ /* 0x002fe20000410000 */
[----:B------:R-:W-:Y:S02]  /*3600*/  FSEL R67, R10, -INF , !P6 ;  /* 0xff8000000a437808 */ /* 0x000fe40007000000 */
[----:B------:R-:W-:Y:S01]  /*3610*/  PLOP3.LUT P6, PT, PT, PT, UP3, 0x40, 0x0 ;  /* 0x000000000000781c */ /* 0x000fe20003fce838 */
[----:B------:R-:W-:Y:S02]  /*3620*/  UISETP.GE.AND UP3, UPT, UR35, 0x19, UPT ;  /* 0x000000192300788c */ /* 0x000fe4000bf66270 */
[----:B------:R1:W1:Y:S01]  /*3630*/  MUFU.TANH R32, R6 ;  /* 0x0000000600207308 */ /* 0x0002620000002400 */
[----:B------:R-:W-:Y:S01]  /*3640*/  ISETP.GT.AND P6, PT, R4, 0x11, P6 ;  /* 0x000000110400780c */ /* 0x000fe200037c4270 */
[----:B------:R-:W-:-:S02]  /*3650*/  UP2UR UR28, UPR, URZ, 0x8 ;  /* 0x000000083f1c7883 */ /* 0x000fc40008000000 */
[----:B------:R-:W-:Y:S01]  /*3660*/  PLOP3.LUT P5, PT, PT, PT, UP3, 0x40, 0x0 ;  /* 0x000000000000781c */ /* 0x000fe20003fae838 */
[----:B------:R-:W-:Y:S01]  /*3670*/  UISETP.GE.AND UP3, UPT, UR35, 0x1a, UPT ;  /* 0x0000001a2300788c */ /* 0x000fe2000bf66270 */
[C---:B------:R-:W-:Y:S02]  /*3680*/  ISETP.LT.OR P6, PT, R5.reuse, 0x12, P6 ;  /* 0x000000120500780c */ /* 0x040fe400037c1670 */
[----:B------:R-:W-:Y:S01]  /*3690*/  ISETP.GT.AND P5, PT, R4, 0x18, P5 ;  /* 0x000000180400780c */ /* 0x000fe20002fa4270 */
[----:B------:R-:W-:Y:S01]  /*36a0*/  UP2UR UR27, UPR, URZ, 0x8 ;  /* 0x000000083f1b7883 */ /* 0x000fe20008000000 */
[----:B------:R-:W-:Y:S02]  /*36b0*/  FSEL R73, R56, -INF , !P6 ;  /* 0xff80000038497808 */ /* 0x000fe40007000000 */
[----:B------:R-:W-:Y:S01]  /*36c0*/  PLOP3.LUT P2, PT, PT, PT, UP3, 0x40, 0x0 ;  /* 0x000000000000781c */ /* 0x000fe20003f4e838 */
[----:B------:R-:W-:Y:S01]  /*36d0*/  UISETP.GE.AND UP3, UPT, UR35, 0x21, UPT ;  /* 0x000000212300788c */ /* 0x000fe2000bf66270 */
[----:B------:R-:W-:Y:S01]  /*36e0*/  ISETP.LT.OR P5, PT, R5, 0x19, P5 ;  /* 0x000000190500780c */ /* 0x000fe20002fa1670 */
[----:B-1----:R-:W-:Y:S01]  /*36f0*/  FMUL.FTZ R6, R90, c[0x0][0x320] ;  /* 0x0000c8005a067a20 */ /* 0x002fe20000410000 */
[----:B------:R-:W-:Y:S01]  /*3700*/  ISETP.GT.AND P2, PT, R4, 0x19, P2 ;  /* 0x000000190400780c */ /* 0x000fe20001744270 */
[----:B------:R-:W-:-:S02]  /*3710*/  UP2UR UR26, UPR, URZ, 0x8 ;  /* 0x000000083f1a7883 */ /* 0x000fc40008000000 */
[----:B------:R-:W-:Y:S01]  /*3720*/  PLOP3.LUT P1, PT, PT, PT, UP3, 0x40, 0x0 ;  /* 0x000000000000781c */ /* 0x000fe20003f2e838 */
[----:B------:R-:W-:Y:S01]  /*3730*/  UISETP.GE.AND UP3, UPT, UR35, 0x22, UPT ;  /* 0x000000222300788c */ /* 0x000fe2000bf66270 */
[----:B------:R1:W1:Y:S01]  /*3740*/  MUFU.TANH R28, R6 ;  /* 0x00000006001c7308 */ /* 0x0002620000002400 */
[C---:B------:R-:W-:Y:S02]  /*3750*/  ISETP.LT.OR P2, PT, R5.reuse, 0x1a, P2 ;  /* 0x0000001a0500780c */ /* 0x040fe40001741670 */
[----:B------:R-:W-:Y:S01]  /*3760*/  UP2UR UR25, UPR, URZ, 0x8 ;  /* 0x000000083f197883 */ /* 0x000fe20008000000 */
[----:B------:R-:W-:Y:S02]  /*3770*/  ISETP.GT.AND P1, PT, R4, 0x20, P1 ;  /* 0x000000200400780c */ /* 0x000fe40000f24270 */
[----:B------:R-:W-:Y:S01]  /*3780*/  PLOP3.LUT P0, PT, PT, PT, UP3, 0x40, 0x0 ;  /* 0x000000000000781c */ /* 0x000fe20003f0e838 */
[----:B------:R-:W-:Y:S01]  /*3790*/  UISETP.GE.AND UP3, UPT, UR35, 0x29, UPT ;  /* 0x000000292300788c */ /* 0x000fe2000bf66270 */
[----:B------:R-:W-:-:S02]  /*37a0*/  ISETP.LT.OR P1, PT, R5, 0x21, P1 ;  /* 0x000000210500780c */ /* 0x000fc40000f21670 */
[----:B------:R-:W-:Y:S01]  /*37b0*/  ISETP.GT.AND P0, PT, R4, 0x21, P0 ;  /* 0x000000210400780c */ /* 0x000fe20000704270 */
[----:B------:R-:W-:Y:S01]  /*37c0*/  UP2UR UR24, UPR, URZ, 0x8 ;  /* 0x000000083f187883 */ /* 0x000fe20008000000 */
[----:B------:R-:W-:Y:S02]  /*37d0*/  FSEL R77, R53, -INF , !P1 ;  /* 0xff800000354d7808 */ /* 0x000fe40004800000 */
[----:B------:R-:W-:Y:S01]  /*37e0*/  PLOP3.LUT P6, PT, PT, PT, UP3, 0x40, 0x0 ;  /* 0x000000000000781c */ /* 0x000fe20003fce838 */
[----:B------:R-:W-:Y:S01]  /*37f0*/  UISETP.GE.AND UP3, UPT, UR35, 0x2a, UPT ;  /* 0x0000002a2300788c */ /* 0x000fe2000bf66270 */
[----:B-1----:R-:W-:Y:S01]  /*3800*/  FMUL.FTZ R6, R74, c[0x0][0x320] ;  /* 0x0000c8004a067a20 */ /* 0x002fe20000410000 */
[----:B------:R-:W-:Y:S02]  /*3810*/  FSEL R74, R55, -INF , !P5 ;  /* 0xff800000374a7808 */ /* 0x000fe40006800000 */
[----:B------:R-:W-:Y:S01]  /*3820*/  UP2UR UR23, UPR, URZ, 0x8 ;  /* 0x000000083f177883 */ /* 0x000fe20008000000 */
[----:B------:R1:W1:Y:S01]  /*3830*/  MUFU.TANH R27, R6 ;  /* 0x00000006001b7308 */ /* 0x0002620000002400 */
[----:B------:R-:W-:Y:S01]  /*3840*/  PLOP3.LUT P5, PT, PT, PT, UP3, 0x40, 0x0 ;  /* 0x000000000000781c */ /* 0x000fe20003fae838 */
[----:B------:R-:W-:Y:S01]  /*3850*/  UISETP.GE.AND UP3, UPT, UR35, 0x31, UPT ;  /* 0x000000312300788c */ /* 0x000fe2000bf66270 */
[----:B------:R-:W-:-:S02]  /*3860*/  ISETP.LT.OR P0, PT, R5, 0x22, P0 ;  /* 0x000000220500780c */ /* 0x000fc40000701670 */
[C---:B------:R-:W-:Y:S01]  /*3870*/  ISETP.GT.AND P6, PT, R4.reuse, 0x28, P6 ;  /* 0x000000280400780c */ /* 0x040fe200037c4270 */
[----:B------:R-:W-:Y:S01]  /*3880*/  UP2UR UR22, UPR, URZ, 0x8 ;  /* 0x000000083f167883 */ /* 0x000fe20008000000 */
[----:B------:R-:W-:Y:S02]  /*3890*/  ISETP.GT.AND P5, PT, R4, 0x29, P5 ;  /* 0x000000290400780c */ /* 0x000fe40002fa4270 */
[C---:B------:R-:W-:Y:S02]  /*38a0*/  ISETP.LT.OR P6, PT, R5.reuse, 0x29, P6 ;  /* 0x000000290500780c */ /* 0x040fe400037c1670 */
[----:B------:R-:W-:Y:S02]  /*38b0*/  ISETP.LT.OR P5, PT, R5, 0x2a, P5 ;  /* 0x0000002a0500780c */ /* 0x000fe40002fa1670 */
[----:B------:R-:W-:Y:S02]  /*38c0*/  FSEL R80, R51, -INF , !P6 ;  /* 0xff80000033507808 */ /* 0x000fe40007000000 */
[----:B------:R-:W-:Y:S01]  /*38d0*/  FSEL R81, R50, -INF , !P5 ;  /* 0xff80000032517808 */ /* 0x000fe20006800000 */
[----:B-1----:R-:W-:Y:S01]  /*38e0*/  FMUL.FTZ R6, R75, c[0x0][0x320] ;  /* 0x0000c8004b067a20 */ /* 0x002fe20000410000 */
[----:B------:R-:W-:-:S02]  /*38f0*/  FSEL R75, R54, -INF , !P2 ;  /* 0xff800000364b7808 */ /* 0x000fc40005000000 */
[----:B------:R-:W-:Y:S01]  /*3900*/  PLOP3.LUT P2, PT, PT, PT, UP3, 0x40, 0x0 ;  /* 0x000000000000781c */ /* 0x000fe20003f4e838 */
[----:B------:R1:W1:Y:S01]  /*3910*/  MUFU.TANH R30, R6 ;  /* 0x00000006001e7308 */ /* 0x0002620000002400 */
[----:B------:R-:W-:Y:S02]  /*3920*/  UISETP.GE.AND UP3, UPT, UR35, 0x32, UPT ;  /* 0x000000322300788c */ /* 0x000fe4000bf66270 */
[----:B------:R-:W-:Y:S02]  /*3930*/  ISETP.GT.AND P2, PT, R4, 0x30, P2 ;  /* 0x000000300400780c */ /* 0x000fe40001744270 */
[----:B------:R-:W-:Y:S02]  /*3940*/  UP2UR UR21, UPR, URZ, 0x8 ;  /* 0x000000083f157883 */ /* 0x000fe40008000000 */
[----:B------:R-:W-:Y:S01]  /*3950*/  PLOP3.LUT P1, PT, PT, PT, UP3, 0x40, 0x0 ;  /* 0x000000000000781c */ /* 0x000fe20003f2e838 */
[----:B------:R-:W-:Y:S01]  /*3960*/  UISETP.GE.AND UP3, UPT, UR35, 0x39, UPT ;  /* 0x000000392300788c */ /* 0x000fe2000bf66270 */
[----:B------:R-:W-:-:S02]  /*3970*/  ISETP.LT.OR P2, PT, R5, 0x31, P2 ;  /* 0x000000310500780c */ /* 0x000fc40001741670 */
[----:B------:R-:W-:Y:S01]  /*3980*/  ISETP.GT.AND P1, PT, R4, 0x31, P1 ;  /* 0x000000310400780c */ /* 0x000fe20000f24270 */
[----:B------:R-:W-:Y:S01]  /*3990*/  UP2UR UR20, UPR, URZ, 0x8 ;  /* 0x000000083f147883 */ /* 0x000fe20008000000 */
[----:B------:R-:W-:Y:S02]  /*39a0*/  FSEL R82, R49, -INF , !P2 ;  /* 0xff80000031527808 */ /* 0x000fe40005000000 */
[----:B------:R-:W-:Y:S01]  /*39b0*/  ISETP.LT.OR P1, PT, R5, 0x32, P1 ;  /* 0x000000320500780c */ /* 0x000fe20000f21670 */
[----:B-1----:R-:W-:-:S03]  /*39c0*/  FMUL.FTZ R6, R91, c[0x0][0x320] ;  /* 0x0000c8005b067a20 */ /* 0x002fc60000410000 */
[----:B------:R-:W-:Y:S01]  /*39d0*/  FSEL R132, R9, -INF , !P1 ;  /* 0xff80000009847808 */ /* 0x000fe20004800000 */
[----:B------:R1:W1:Y:S02]  /*39e0*/  MUFU.TANH R24, R6 ;  /* 0x0000000600187308 */ /* 0x0002640000002400 */
[----:B-1----:R-:W-:-:S06]  /*39f0*/  FMUL.FTZ R6, R78, c[0x0][0x320] ;  /* 0x0000c8004e067a20 */ /* 0x002fcc0000410000 */
        /* <DEDUP_REMOVED lines=17> */
[----:B-1----:R-:W1:Y:S01]  /*3b10*/  SHFL.IDX PT, R6, R18, 0x1, 0x1c1f ;  /* 0x003c1f0012067f89 */ /* 0x002e6200000e0000 */
[----:B------:R-:W-:Y:S01]  /*3b20*/  ISETP.GT.AND P5, PT, R4, 0x40, P5 ;  /* 0x000000400400780c */ /* 0x000fe20002fa4270 */
[----:B------:R-:W-:Y:S01]  /*3b30*/  UP2UR UR17, UPR, URZ, 0x8 ;  /* 0x000000083f117883 */ /* 0x000fe20008000000 */
[----:B------:R-:W-:-:S02]  /*3b40*/  FSEL R134, R47, -INF , !P6 ;  /* 0xff8000002f867808 */ /* 0x000fc40007000000 */
        /* <DEDUP_REMOVED lines=9> */
[----:B------:R1:W1:Y:S01]  /*3be0*/  MUFU.TANH R22, R7 ;  /* 0x0000000700167308 */ /* 0x0002620000002400 */
[----:B------:R-:W-:Y:S01]  /*3bf0*/  ISETP.GT.AND P1, PT, R4, 0x48, P1 ;  /* 0x000000480400780c */ /* 0x000fe20000f24270 */
[----:B------:R-:W-:Y:S01]  /*3c00*/  UP2UR UR15, UPR, URZ, 0x8 ;  /* 0x000000083f0f7883 */ /* 0x000fe20008000000 */
[----:B------:R-:W-:-:S02]  /*3c10*/  FSEL R233, R17, -INF , !P2 ;  /* 0xff80000011e97808 */ /* 0x000fc40005000000 */
[----:B------:R-:W-:Y:S01]  /*3c20*/  PLOP3.LUT P0, PT, PT, PT, UP3, 0x40, 0x0 ;  /* 0x000000000000781c */ /* 0x000fe20003f0e838 */
[----:B------:R-:W-:Y:S01]  /*3c30*/  UISETP.GE.AND UP3, UPT, UR35, 0x5a, UPT ;  /* 0x0000005a2300788c */ /* 0x000fe2000bf66270 */
[C---:B------:R-:W-:Y:S02]  /*3c40*/  ISETP.LT.OR P1, PT, R5.reuse, 0x49, P1 ;  /* 0x000000490500780c */ /* 0x040fe40000f21670 */
[----:B------:R-:W-:Y:S02]  /*3c50*/  ISETP.GT.AND P0, PT, R4, 0x49, P0 ;  /* 0x000000490400780c */ /* 0x000fe40000704270 */
[----:B------:R-:W-:Y:S02]  /*3c60*/  FSEL R232, R16, -INF , !P1 ;  /* 0xff80000010e87808 */ /* 0x000fe40004800000 */
[----:B------:R-:W-:Y:S02]  /*3c70*/  ISETP.LT.OR P0, PT, R5, 0x4a, P0 ;  /* 0x0000004a0500780c */ /* 0x000fe40000701670 */
[----:B------:R-:W-:-:S02]  /*3c80*/  PLOP3.LUT P6, PT, PT, PT, UP6, 0x40, 0x0 ;  /* 0x000000000000781c */ /* 0x000fc40003fce868 */
[----:B------:R-:W-:Y:S02]  /*3c90*/  FSEL R235, R15, -INF , !P0 ;  /* 0xff8000000feb7808 */ /* 0x000fe40004000000 */
[----:B------:R-:W-:Y:S02]  /*3ca0*/  PLOP3.LUT P0, PT, PT, PT, UP0, 0x40, 0x0 ;  /* 0x000000000000781c */ /* 0x000fe40003f0e808 */
[----:B------:R-:W-:Y:S02]  /*3cb0*/  PLOP3.LUT P5, PT, PT, PT, UP5, 0x40, 0x0 ;  /* 0x000000000000781c */ /* 0x000fe40003fae858 */
[----:B------:R-:W-:Y:S02]  /*3cc0*/  PLOP3.LUT P2, PT, PT, PT, UP4, 0x40, 0x0 ;  /* 0x000000000000781c */ /* 0x000fe40003f4e848 */
[----:B------:R-:W-:Y:S02]  /*3cd0*/  PLOP3.LUT P1, PT, PT, PT, UP3, 0x40, 0x0 ;  /* 0x000000000000781c */ /* 0x000fe40003f2e838 */
[----:B------:R-:W-:-:S02]  /*3ce0*/  ISETP.GT.AND P6, PT, R4, 0x50, P6 ;  /* 0x000000500400780c */ /* 0x000fc400037c4270 */
[C---:B------:R-:W-:Y:S02]  /*3cf0*/  ISETP.GT.AND P5, PT, R4.reuse, 0x51, P5 ;  /* 0x000000510400780c */ /* 0x040fe40002fa4270 */
[C---:B------:R-:W-:Y:S02]  /*3d00*/  ISETP.GT.AND P2, PT, R4.reuse, 0x58, P2 ;  /* 0x000000580400780c */ /* 0x040fe40001744270 */
[----:B------:R-:W-:Y:S01]  /*3d10*/  ISETP.GT.AND P1, PT, R4, 0x59, P1 ;  /* 0x000000590400780c */ /* 0x000fe20000f24270 */
[----:B-1----:R-:W-:Y:S01]  /*3d20*/  IMAD.IADD R4, R21, 0x1, R6 ;  /* 0x0000000115047824 */ /* 0x002fe200078e0206 */
[C---:B------:R-:W-:Y:S02]  /*3d30*/  ISETP.LT.OR P6, PT, R5.reuse, 0x51, P6 ;  /* 0x000000510500780c */ /* 0x040fe400037c1670 */
[C---:B------:R-:W-:Y:S02]  /*3d40*/  ISETP.LT.OR P5, PT, R5.reuse, 0x52, P5 ;  /* 0x000000520500780c */ /* 0x040fe40002fa1670 */
[----:B------:R-:W-:-:S02]  /*3d50*/  ISETP.LT.OR P2, PT, R5, 0x59, P2 ;  /* 0x000000590500780c */ /* 0x000fc40001741670 */
[----:B------:R-:W-:Y:S01]  /*3d60*/  ISETP.LT.OR P1, PT, R5, 0x5a, P1 ;  /* 0x0000005a0500780c */ /* 0x000fe20000f21670 */
[----:B------:R-:W-:Y:S01]  /*3d70*/  IMAD.IADD R5, R19, 0x1, R6 ;  /* 0x0000000113057824 */ /* 0x000fe200078e0206 */
[----:B------:R-:W-:Y:S02]  /*3d80*/  FSEL R236, R14, -INF , !P6 ;  /* 0xff8000000eec7808 */ /* 0x000fe40007000000 */
[----:B------:R-:W-:Y:S02]  /*3d90*/  FSEL R237, R13, -INF , !P5 ;  /* 0xff8000000ded7808 */ /* 0x000fe40006800000 */
[----:B------:R-:W-:Y:S02]  /*3da0*/  IMNMX R5, R5, R20, PT ;  /* 0x0000001405057217 */ /* 0x000fe40003800200 */
[----:B------:R-:W-:Y:S02]  /*3db0*/  FSEL R244, R12, -INF , !P2 ;  /* 0xff8000000cf47808 */ /* 0x000fe40005000000 */
[----:B------:R-:W-:Y:S01]  /*3dc0*/  FSEL R247, R11, -INF , !P1 ;  /* 0xff8000000bf77808 */ /* 0x000fe20004800000 */
        /* <DEDUP_REMOVED lines=13> */
.L_x_157:
[----:B------:R-:W-:-:S04]  /*3ea0*/  MOV R7, c[0x0][0x32c] ;  /* 0x0000cb0000077a02 */ /* 0x000fc80000000f00 */
[----:B------:R-:W-:-:S13]  /*3eb0*/  ISETP.NE.AND P0, PT, R7, 0x1, PT ;  /* 0x000000010700780c */ /* 0x000fda0003f05270 */
[----:B------:R-:W-:-:S05]  /*3ec0*/  @P0 IMAD.HI.U32 R7, R6, c[0x0][0x330], RZ ;  /* 0x0000cc0006070a27 */ /* 0x000fca00078e00ff */
[----:B------:R-:W-:Y:S02]  /*3ed0*/  @P0 SHF.R.U32.HI R6, RZ, c[0x0][0x334], R7 ;  /* 0x0000cd00ff060a19 */ /* 0x000fe40000011607 */
.L_x_158:
[----:B------:R-:W-:Y:S05]  /*3ee0*/  BSYNC B0 ;  /* 0x0000000000007941 */ /* 0x000fea0003800000 */
.L_x_156:
[----:B------:R-:W-:-:S05]  /*3ef0*/  IMAD R6, R6, c[0x0][0x32c], R23 ;  /* 0x0000cb0006067a24 */ /* 0x000fca00078e0217 */
[----:B------:R-:W-:Y:S02]  /*3f00*/  IADD3 R7, R6, c[0x0][0x32c], RZ ;  /* 0x0000cb0006077a10 */ /* 0x000fe40007ffe0ff */
[----:B------:R-:W-:Y:S02]  /*3f10*/  IMNMX R4, R4, R6, !PT ;  /* 0x0000000604047217 */ /* 0x000fe40007800200 */
[----:B------:R-:W-:Y:S02]  /*3f20*/  IMNMX R5, R5, R7, PT ;  /* 0x0000000705057217 */ /* 0x000fe40003800200 */
.L_x_155:
[----:B--234-:R-:W-:Y:S01]  /*3f30*/  UP2UR UR40, UPR, URZ, 0x20 ;  /* 0x000000203f287883 */ /* 0x01cfe20008000000 */
[----:B------:R-:W-:Y:S01]  /*3f40*/  FMUL.FTZ R6, R100, c[0x0][0x320] ;  /* 0x0000c80064067a20 */ /* 0x000fe20000410000 */
[----:B------:R-:W-:Y:S01]  /*3f50*/  UISETP.NE.AND UP5, UPT, UR34, URZ, UPT ;  /* 0x0000003f2200728c */ /* 0x000fe2000bfa5270 */
[----:B------:R-:W-:Y:S01]  /*3f60*/  FMUL.FTZ R15, R112, c[0x0][0x320] ;  /* 0x0000c800700f7a20 */ /* 0x000fe20000410000 */
[----:B------:R-:W-:Y:S01]  /*3f70*/  UP2UR UR39, UPR, URZ, 0x10 ;  /* 0x000000103f277883 */ /* 0x000fe20008000000 */
[----:B------:R1:W2:Y:S01]  /*3f80*/  MUFU.TANH R63, R6 ;  /* 0x00000006003f7308 */ /* 0x0002a20000002400 */
[----:B------:R-:W-:Y:S01]  /*3f90*/  UP2UR UR37, UPR, URZ, 0x1 ;  /* 0x000000013f257883 */ /* 0x000fe20008000000 */
[----:B------:R-:W-:Y:S01]  /*3fa0*/  FMUL.FTZ R7, R144, c[0x0][0x320] ;  /* 0x0000c80090077a20 */ /* 0x000fe20000410000 */
[----:B------:R-:W-:Y:S01]  /*3fb0*/  UISETP.NE.AND UP4, UPT, UR32, URZ, UPT ;  /* 0x0000003f2000728c */ /* 0x000fe2000bf85270 */
[----:B------:R-:W-:Y:S01]  /*3fc0*/  PLOP3.LUT P6, PT, PT, PT, UP5, 0x40, 0x0 ;  /* 0x000000000000781c */ /* 0x000fe20003fce858 */
[----:B------:R-:W-:Y:S01]  /*3fd0*/  UISETP.NE.AND UP0, UPT, UR33, URZ, UPT ;  /* 0x0000003f2100728c */ /* 0x000fe2000bf05270 */
[----:B------:R-:W-:Y:S01]  /*3fe0*/  FMUL.FTZ R17, R96, c[0x0][0x320] ;  /* 0x0000c80060117a20 */ /* 0x000fe20000410000 */
[----:B------:R-:W-:Y:S01]  /*3ff0*/  UP2UR UR36, UPR, URZ, 0x4 ;  /* 0x000000043f247883 */ /* 0x000fe20008000000 */
[C---:B------:R-:W-:Y:S01]  /*4000*/  ISETP.GT.AND P6, PT, R4.reuse, RZ, P6 ;  /* 0x000000ff0400720c */ /* 0x040fe200037c4270 */
[----:B------:R-:W-:Y:S01]  /*4010*/  UP2UR UR35, UPR, URZ, 0x2 ;  /* 0x000000023f237883 */ /* 0x000fe20008000000 */
[----:B------:R-:W-:Y:S01]  /*4020*/  PLOP3.LUT P2, PT, PT, PT, UP4, 0x40, 0x0 ;  /* 0x000000000000781c */ /* 0x000fe20003f4e848 */
[----:B------:R-:W-:Y:S01]  /*4030*/  UP2UR UR38, UPR, URZ, 0x8 ;  /* 0x000000083f267883 */ /* 0x000fe20008000000 */
[----:B------:R-:W-:Y:S01]  /*4040*/  PLOP3.LUT P5, PT, PT, PT, UP0, 0x40, 0x0 ;  /* 0x000000000000781c */ /* 0x000fe20003fae808 */
[----:B------:R-:W-:Y:S01]  /*4050*/  UISETP.NE.AND UP2, UPT, UR30, URZ, UPT ;  /* 0x0000003f1e00728c */ /* 0x000fe2000bf45270 */
[----:B------:R-:W-:Y:S01]  /*4060*/  ISETP.LT.OR P6, PT, R5, 0x1, P6 ;  /* 0x000000010500780c */ /* 0x000fe200037c1670 */
[----:B------:R-:W-:Y:S01]  /*4070*/  UISETP.NE.AND UP1, UPT, UR31, URZ, UPT ;  /* 0x0000003f1f00728c */ /* 0x000fe2000bf25270 */
[----:B-1----:R-:W-:Y:S01]  /*4080*/  FMUL.FTZ R6, R101, c[0x0][0x320] ;  /* 0x0000c80065067a20 */ /* 0x002fe20000410000 */
[----:B------:R-:W-:Y:S01]  /*4090*/  UISETP.NE.AND UP3, UPT, UR29, URZ, UPT ;  /* 0x0000003f1d00728c */ /* 0x000fe2000bf65270 */
[C---:B------:R-:W-:Y:S01]  /*40a0*/  ISETP.GT.AND P5, PT, R4.reuse, 0x1, P5 ;  /* 0x000000010400780c */ /* 0x040fe20002fa4270 */
[----:B------:R-:W-:Y:S01]  /*40b0*/  UISETP.NE.AND UP0, UPT, UR28, URZ, UPT ;  /* 0x0000003f1c00728c */ /* 0x000fe2000bf05270 */
[----:B------:R1:W3:Y:S01]  /*40c0*/  MUFU.TANH R62, R6 ;  /* 0x00000006003e7308 */ /* 0x0002e20000002400 */
[C---:B------:R-:W-:Y:S01]  /*40d0*/  ISETP.GT.AND P2, PT, R4.reuse, 0x8, P2 ;  /* 0x000000080400780c */ /* 0x040fe20001744270 */
[----:B------:R-:W-:Y:S01]  /*40e0*/  UISETP.NE.AND UP5, UPT, UR40, URZ, UPT ;  /* 0x0000003f2800728c */ /* 0x000fe2000bfa5270 */
[----:B------:R-:W-:Y:S01]  /*40f0*/  PLOP3.LUT P1, PT, PT, PT, UP1, 0x40, 0x0 ;  /* 0x000000000000781c */ /* 0x000fe20003f2e818 */
[----:B------:R-:W-:Y:S01]  /*4100*/  UISETP.NE.AND UP1, UPT, UR26, URZ, UPT ;  /* 0x0000003f1a00728c */ /* 0x000fe2000bf25270 */
[----:B------:R-:W-:Y:S01]  /*4110*/  PLOP3.LUT P0, PT, PT, PT, UP2, 0x40, 0x0 ;  /* 0x000000000000781c */ /* 0x000fe20003f0e828 */
[----:B------:R-:W-:Y:S01]  /*4120*/  UISETP.NE.AND UP2, UPT, UR27, URZ, UPT ;  /* 0x0000003f1b00728c */ /* 0x000fe2000bf45270 */
[----:B------:R-:W-:Y:S01]  /*4130*/  FSEL R52, R43, -INF , !P6 ;  /* 0xff8000002b347808 */ /* 0x000fe20007000000 */
[----:B------:R-:W-:Y:S01]  /*4140*/  UISETP.NE.AND UP4, UPT, UR39, URZ, UPT ;  /* 0x0000003f2700728c */ /* 0x000fe2000bf85270 */
[----:B------:R-:W-:Y:S01]  /*4150*/  PLOP3.LUT P6, PT, PT, PT, UP3, 0x40, 0x0 ;  /* 0x000000000000781c */ /* 0x000fe20003fce838 */
[----:B------:R-:W-:Y:S01]  /*4160*/  UISETP.NE.AND UP3, UPT, UR25, URZ, UPT ;  /* 0x0000003f1900728c */ /* 0x000fe2000bf65270 */
[C---:B------:R-:W-:Y:S01]  /*4170*/  ISETP.LT.OR P5, PT, R5.reuse, 0x2, P5 ;  /* 0x000000020500780c */ /* 0x040fe20002fa1670 */
[----:B------:R4:W2:Y:S01]  /*4180*/  MUFU.TANH R50, R7 ;  /* 0x0000000700327308 */ /* 0x0008a20000002400 */
[----:B------:R-:W-:Y:S01]  /*4190*/  ISETP.LT.OR P2, PT, R5, 0x9, P2 ;  /* 0x000000090500780c */ /* 0x000fe20001741670 */
[----:B------:R-:W-:Y:S01]  /*41a0*/  FMUL.FTZ R16, R97, c[0x0][0x320] ;  /* 0x0000c80061107a20 */ /* 0x000fe20000410000 */
[----:B------:R-:W-:Y:S01]  /*41b0*/  ISETP.GT.AND P1, PT, R4, 0x9, P1 ;  /* 0x000000090400780c */ /* 0x000fe20000f24270 */
[----:B-1----:R-:W-:Y:S01]  /*41c0*/  FMUL.FTZ R6, R156, c[0x0][0x320] ;  /* 0x0000c8009c067a20 */ /* 0x002fe20000410000 */
[----:B------:R-:W-:Y:S01]  /*41d0*/  ISETP.GT.AND P6, PT, R4, 0x11, P6 ;  /* 0x000000110400780c */ /* 0x000fe200037c4270 */
[----:B------:R-:W-:Y:S01]  /*41e0*/  FMUL.FTZ R14, R152, c[0x0][0x320] ;  /* 0x0000c800980e7a20 */ /* 0x000fe20000410000 */
[----:B------:R-:W-:Y:S01]  /*41f0*/  FSEL R51, R41, -INF , !P5 ;  /* 0xff80000029337808 */ /* 0x000fe20006800000 */
[----:B------:R1:W1:Y:S01]  /*4200*/  MUFU.TANH R55, R6 ;  /* 0x0000000600377308 */ /* 0x0002620000002400 */
[----:B------:R-:W-:Y:S01]  /*4210*/  FSEL R56, R40, -INF , !P2 ;  /* 0xff80000028387808 */ /* 0x000fe20005000000 */
[----:B------:R-:W-:Y:S01]  /*4220*/  FMUL.FTZ R13, R113, c[0x0][0x320] ;  /* 0x0000c800710d7a20 */ /* 0x000fe20000410000 */
[----:B------:R-:W-:Y:S01]  /*4230*/  PLOP3.LUT P5, PT, PT, PT, UP0, 0x40, 0x0 ;  /* 0x000000000000781c */ /* 0x000fe20003fae808 */
[----:B------:R-:W-:Y:S01]  /*4240*/  UISETP.NE.AND UP0, UPT, UR24, URZ, UPT ;  /* 0x0000003f1800728c */ /* 0x000fe2000bf05270 */
[----:B------:R-:W-:Y:S01]  /*4250*/  PLOP3.LUT P2, PT, PT, PT, UP2, 0x40, 0x0 ;  /* 0x000000000000781c */ /* 0x000fe20003f4e828 */
[----:B------:R-:W-:Y:S01]  /*4260*/  UISETP.NE.AND UP2, UPT, UR23, URZ, UPT ;  /* 0x0000003f1700728c */ /* 0x000fe2000bf45270 */
[----:B------:R-:W-:Y:S01]  /*4270*/  ISETP.GT.AND P0, PT, R4, 0x10, P0 ;  /* 0x000000100400780c */ /* 0x000fe20000704270 */
[----:B------:R-:W-:Y:S01]  /*4280*/  FMUL.FTZ R12, R149, c[0x0][0x320] ;  /* 0x0000c800950c7a20 */ /* 0x000fe20000410000 */
[C---:B------:R-:W-:Y:S01]  /*4290*/  ISETP.LT.OR P1, PT, R5.reuse, 0xa, P1 ;  /* 0x0000000a0500780c */ /* 0x040fe20000f21670 */
[----:B------:R-:W-:Y:S01]  /*42a0*/  FMUL.FTZ R11, R120, c[0x0][0x320] ;  /* 0x0000c800780b7a20 */ /* 0x000fe20000410000 */
[----:B------:R-:W-:Y:S01]  /*42b0*/  ISETP.LT.OR P6, PT, R5, 0x12, P6 ;  /* 0x000000120500780c */ /* 0x000fe200037c1670 */
[----:B------:R-:W-:Y:S01]  /*42c0*/  FMUL.FTZ R8, R121, c[0x0][0x320] ;  /* 0x0000c80079087a20 */ /* 0x000fe20000410000 */
[----:B------:R-:W-:Y:S01]  /*42d0*/  ISETP.LT.OR P0, PT, R5, 0x11, P0 ;  /* 0x000000110500780c */ /* 0x000fe20000701670 */
[----:B----4-:R-:W-:Y:S01]  /*42e0*/  FMUL.FTZ R7, R153, c[0x0][0x320] ;  /* 0x0000c80099077a20 */ /* 0x010fe20000410000 */
[----:B------:R-:W-:Y:S01]  /*42f0*/  ISETP.GT.AND P2, PT, R4, 0x19, P2 ;  /* 0x000000190400780c */ /* 0x000fe20001744270 */
[----:B-1----:R-:W-:Y:S01]  /*4300*/  FMUL.FTZ R6, R140, c[0x0][0x320] ;  /* 0x0000c8008c067a20 */ /* 0x002fe20000410000 */
[----:B------:R-:W-:Y:S01]  /*4310*/  FSEL R57, R38, -INF , !P1 ;  /* 0xff80000026397808 */ /* 0x000fe20004800000 */
[----:B------:R-:W-:Y:S01]  /*4320*/  FMUL.FTZ R10, R137, c[0x0][0x320] ;  /* 0x0000c800890a7a20 */ /* 0x000fe20000410000 */
[----:B------:R-:W-:Y:S01]  /*4330*/  PLOP3.LUT P1, PT, PT, PT, UP1, 0x40, 0x0 ;  /* 0x000000000000781c */ /* 0x000fe20003f2e818 */
[----:B------:R1:W4:Y:S01]  /*4340*/  MUFU.TANH R60, R6 ;  /* 0x00000006003c7308 */ /* 0x0003220000002400 */
[----:B------:R-:W-:Y:S01]  /*4350*/  ISETP.GT.AND P5, PT, R4, 0x18, P5 ;  /* 0x000000180400780c */ /* 0x000fe20002fa4270 */
[----:B------:R-:W-:Y:S01]  /*4360*/  UISETP.NE.AND UP1, UPT, UR22, URZ, UPT ;  /* 0x0000003f1600728c */ /* 0x000fe2000bf25270 */
[----:B------:R-:W-:Y:S01]  /*4370*/  FSEL R65, R24, -INF , !P6 ;  /* 0xff80000018417808 */ /* 0x000fe20007000000 */
[----:B------:R-:W-:Y:S01]  /*4380*/  FMUL.FTZ R9, R108, c[0x0][0x320] ;  /* 0x0000c8006c097a20 */ /* 0x000fe20000410000 */
[----:B------:R-:W-:Y:S01]  /*4390*/  PLOP3.LUT P6, PT, PT, PT, UP0, 0x40, 0x0 ;  /* 0x000000000000781c */ /* 0x000fe20003fce808 */
[----:B------:R-:W-:Y:S01]  /*43a0*/  UISETP.NE.AND UP0, UPT, UR21, URZ, UPT ;  /* 0x0000003f1500728c */ /* 0x000fe2000bf05270 */
[----:B------:R-:W-:Y:S01]  /*43b0*/  FSEL R64, R28, -INF , !P0 ;  /* 0xff8000001c407808 */ /* 0x000fe20004000000 */
[----:B------:R-:W2:Y:S01]  /*43c0*/  MUFU.TANH R53, R17 ;  /* 0x0000001100357308 */ /* 0x000ea20000002400 */
[----:B------:R-:W-:-:S02]  /*43d0*/  ISETP.LT.OR P2, PT, R5, 0x1a, P2 ;  /* 0x0000001a0500780c */ /* 0x000fc40001741670 */
[----:B------:R-:W-:Y:S01]  /*43e0*/  PLOP3.LUT P0, PT, PT, PT, UP3, 0x40, 0x0 ;  /* 0x000000000000781c */ /* 0x000fe20003f0e838 */
[----:B------:R-:W-:Y:S01]  /*43f0*/  UISETP.NE.AND UP3, UPT, UR18, URZ, UPT ;  /* 0x0000003f1200728c */ /* 0x000fe2000bf65270 */
[----:B------:R-:W-:Y:S02]  /*4400*/  ISETP.LT.OR P5, PT, R5, 0x19, P5 ;  /* 0x000000190500780c */ /* 0x000fe40002fa1670 */
[C---:B------:R-:W-:Y:S01]  /*4410*/  ISETP.GT.AND P6, PT, R4.reuse, 0x28, P6 ;  /* 0x000000280400780c */ /* 0x040fe200037c4270 */
[----:B-1----:R-:W-:Y:S01]  /*4420*/  FMUL.FTZ R6, R141, c[0x0][0x320] ;  /* 0x0000c8008d067a20 */ /* 0x002fe20000410000 */
[----:B------:R-:W-:Y:S01]  /*4430*/  FSEL R45, R45, -INF , !P2 ;  /* 0xff8000002d2d7808 */ /* 0x000fe20005000000 */
[----:B------:R-:W1:Y:S01]  /*4440*/  MUFU.TANH R54, R16 ;  /* 0x0000001000367308 */ /* 0x000e620000002400 */
[----:B------:R-:W-:Y:S01]  /*4450*/  PLOP3.LUT P2, PT, PT, PT, UP1, 0x40, 0x0 ;  /* 0x000000000000781c */ /* 0x000fe20003f4e818 */
[----:B------:R-:W-:Y:S01]  /*4460*/  UISETP.NE.AND UP1, UPT, UR19, URZ, UPT ;  /* 0x0000003f1300728c */ /* 0x000fe2000bf25270 */
[----:B------:R-:W-:-:S02]  /*4470*/  ISETP.GT.AND P0, PT, R4, 0x21, P0 ;  /* 0x000000210400780c */ /* 0x000fc40000704270 */
[----:B------:R-:W-:Y:S02]  /*4480*/  FSEL R46, R46, -INF , !P5 ;  /* 0xff8000002e2e7808 */ /* 0x000fe40006800000 */
[----:B------:R-:W-:Y:S01]  /*4490*/  ISETP.GT.AND P1, PT, R4, 0x20, P1 ;  /* 0x000000200400780c */ /* 0x000fe20000f24270 */
[----:B------:R5:W1:Y:S01]  /*44a0*/  MUFU.TANH R58, R6 ;  /* 0x00000006003a7308 */ /* 0x000a620000002400 */
[----:B------:R-:W-:Y:S01]  /*44b0*/  PLOP3.LUT P5, PT, PT, PT, UP2, 0x40, 0x0 ;  /* 0x000000000000781c */ /* 0x000fe20003fae828 */
[----:B------:R-:W-:Y:S01]  /*44c0*/  UISETP.NE.AND UP2, UPT, UR20, URZ, UPT ;  /* 0x0000003f1400728c */ /* 0x000fe2000bf45270 */
[C---:B------:R-:W-:Y:S02]  /*44d0*/  ISETP.LT.OR P6, PT, R5.reuse, 0x29, P6 ;  /* 0x000000290500780c */ /* 0x040fe400037c1670 */
[C---:B------:R-:W-:Y:S02]  /*44e0*/  ISETP.LT.OR P0, PT, R5.reuse, 0x22, P0 ;  /* 0x000000220500780c */ /* 0x040fe40000701670 */
[----:B------:R-:W-:Y:S01]  /*44f0*/  ISETP.LT.OR P1, PT, R5, 0x21, P1 ;  /* 0x000000210500780c */ /* 0x000fe20000f21670 */
[----:B------:R-:W1:Y:S01]  /*4500*/  MUFU.TANH R43, R15 ;  /* 0x0000000f002b7308 */ /* 0x000e620000002400 */
[----:B------:R-:W-:-:S02]  /*4510*/  FSEL R112, R39, -INF , !P6 ;  /* 0xff80000027707808 */ /* 0x000fc40007000000 */
[----:B------:R-:W-:Y:S01]  /*4520*/  PLOP3.LUT P6, PT, PT, PT, UP1, 0x40, 0x0 ;  /* 0x000000000000781c */ /* 0x000fe20003fce818 */
[----:B------:R-:W-:Y:S01]  /*4530*/  UISETP.NE.AND UP1, UPT, UR15, URZ, UPT ;  /* 0x0000003f0f00728c */ /* 0x000fe2000bf25270 */
[----:B------:R-:W-:Y:S02]  /*4540*/  FSEL R78, R42, -INF , !P0 ;  /* 0xff8000002a4e7808 */ /* 0x000fe40004000000 */
[----:B------:R-:W-:Y:S01]  /*4550*/  FSEL R76, R44, -INF , !P1 ;  /* 0xff8000002c4c7808 */ /* 0x000fe20004800000 */
[----:B-----5:R-:W-:Y:S01]  /*4560*/  FMUL.FTZ R6, R104, c[0x0][0x320] ;  /* 0x0000c80068067a20 */ /* 0x020fe20000410000 */
[----:B------:R-:W-:Y:S01]  /*4570*/  PLOP3.LUT P0, PT, PT, PT, UP2, 0x40, 0x0 ;  /* 0x000000000000781c */ /* 0x000fe20003f0e828 */
[----:B------:R-:W-:Y:S01]  /*4580*/  UISETP.NE.AND UP2, UPT, UR16, URZ, UPT ;  /* 0x0000003f1000728c */ /* 0x000fe2000bf45270 */
[----:B------:R-:W-:Y:S01]  /*4590*/  PLOP3.LUT P1, PT, PT, PT, UP0, 0x40, 0x0 ;  /* 0x000000000000781c */ /* 0x000fe20003f2e808 */
[----:B------:R5:W1:Y:S01]  /*45a0*/  MUFU.TANH R61, R6 ;  /* 0x00000006003d7308 */ /* 0x000a620000002400 */
[C---:B------:R-:W-:Y:S01]  /*45b0*/  ISETP.GT.AND P6, PT, R4.reuse, 0x39, P6 ;  /* 0x000000390400780c */ /* 0x040fe200037c4270 */
[----:B------:R-:W-:Y:S01]  /*45c0*/  UISETP.NE.AND UP0, UPT, UR17, URZ, UPT ;  /* 0x0000003f1100728c */ /* 0x000fe2000bf05270 */
[----:B------:R-:W-:-:S02]  /*45d0*/  ISETP.GT.AND P0, PT, R4, 0x38, P0 ;  /* 0x000000380400780c */ /* 0x000fc40000704270 */
[C---:B------:R-:W-:Y:S02]  /*45e0*/  ISETP.GT.AND P5, PT, R4.reuse, 0x29, P5 ;  /* 0x000000290400780c */ /* 0x040fe40002fa4270 */
[C---:B------:R-:W-:Y:S01]  /*45f0*/  ISETP.GT.AND P2, PT, R4.reuse, 0x30, P2 ;  /* 0x000000300400780c */ /* 0x040fe20001744270 */
[----:B------:R-:W1:Y:S01]  /*4600*/  MUFU.TANH R41, R14 ;  /* 0x0000000e00297308 */ /* 0x000e620000002400 */
[----:B------:R-:W-:Y:S02]  /*4610*/  ISETP.GT.AND P1, PT, R4, 0x31, P1 ;  /* 0x000000310400780c */ /* 0x000fe40000f24270 */
[C---:B------:R-:W-:Y:S02]  /*4620*/  ISETP.LT.OR P6, PT, R5.reuse, 0x3a, P6 ;  /* 0x0000003a0500780c */ /* 0x040fe400037c1670 */
[C---:B------:R-:W-:Y:S02]  /*4630*/  ISETP.LT.OR P0, PT, R5.reuse, 0x39, P0 ;  /* 0x000000390500780c */ /* 0x040fe40000701670 */
[----:B------:R-:W-:Y:S01]  /*4640*/  ISETP.LT.OR P5, PT, R5, 0x2a, P5 ;  /* 0x0000002a0500780c */ /* 0x000fe20002fa1670 */
[----:B-----5:R-:W-:Y:S01]  /*4650*/  FMUL.FTZ R6, R105, c[0x0][0x320] ;  /* 0x0000c80069067a20 */ /* 0x020fe20000410000 */
[C---:B------:R-:W-:Y:S01]  /*4660*/  ISETP.LT.OR P2, PT, R5.reuse, 0x31, P2 ;  /* 0x000000310500780c */ /* 0x040fe20001741670 */
[----:B------:R-:W1:Y:S01]  /*4670*/  MUFU.TANH R40, R13 ;  /* 0x0000000d00287308 */ /* 0x000e620000002400 */
[----:B------:R-:W-:-:S02]  /*4680*/  ISETP.LT.OR P1, PT, R5, 0x32, P1 ;  /* 0x000000320500780c */ /* 0x000fc40000f21670 */
[----:B------:R-:W-:Y:S02]  /*4690*/  FSEL R131, R33, -INF , !P6 ;  /* 0xff80000021837808 */ /* 0x000fe40007000000 */
[----:B------:R-:W-:Y:S02]  /*46a0*/  FSEL R127, R34, -INF , !P0 ;  /* 0xff800000227f7808 */ /* 0x000fe40004000000 */
[----:B------:R-:W-:Y:S01]  /*46b0*/  FSEL R118, R37, -INF , !P5 ;  /* 0xff80000025767808 */ /* 0x000fe20006800000 */
[----:B------:R5:W1:Y:S01]  /*46c0*/  MUFU.TANH R59, R6 ;  /* 0x00000006003b7308 */ /* 0x000a620000002400 */
[----:B------:R-:W-:Y:S02]  /*46d0*/  FSEL R126, R36, -INF , !P2 ;  /* 0xff800000247e7808 */ /* 0x000fe40005000000 */
[----:B------:R-:W-:Y:S02]  /*46e0*/  FSEL R128, R35, -INF , !P1 ;  /* 0xff80000023807808 */ /* 0x000fe40004800000 */
[----:B------:R-:W-:Y:S01]  /*46f0*/  PLOP3.LUT P0, PT, PT, PT, UP1, 0x40, 0x0 ;  /* 0x000000000000781c */ /* 0x000fe20003f0e818 */
[----:B------:R-:W-:Y:S01]  /*4700*/  UISETP.NE.AND UP1, UPT, UR35, URZ, UPT ;  /* 0x0000003f2300728c */ /* 0x000fe2000bf25270 */
[----:B------:R-:W-:Y:S01]  /*4710*/  PLOP3.LUT P5, PT, PT, PT, UP3, 0x40, 0x0 ;  /* 0x000000000000781c */ /* 0x000fe20003fae838 */
[----:B------:R-:W-:Y:S01]  /*4720*/  UISETP.NE.AND UP3, UPT, UR38, URZ, UPT ;  /* 0x0000003f2600728c */ /* 0x000fe2000bf65270 */
[----:B------:R-:W-:Y:S01]  /*4730*/  PLOP3.LUT P2, PT, PT, PT, UP0, 0x40, 0x0 ;  /* 0x000000000000781c */ /* 0x000fe20003f4e808 */
[----:B------:R-:W-:Y:S01]  /*4740*/  UISETP.NE.AND UP0, UPT, UR37, URZ, UPT ;  /* 0x0000003f2500728c */ /* 0x000fe2000bf05270 */
[----:B------:R-:W-:Y:S01]  /*4750*/  PLOP3.LUT P1, PT, PT, PT, UP2, 0x40, 0x0 ;  /* 0x000000000000781c */ /* 0x000fe20003f2e828 */
[----:B------:R-:W1:Y:S01]  /*4760*/  MUFU.TANH R38, R12 ;  /* 0x0000000c00267308 */ /* 0x000e620000002400 */
[C---:B------:R-:W-:Y:S01]  /*4770*/  ISETP.GT.AND P0, PT, R4.reuse, 0x49, P0 ;  /* 0x000000490400780c */ /* 0x040fe20000704270 */
[----:B------:R-:W-:Y:S01]  /*4780*/  UISETP.NE.AND UP2, UPT, UR36, URZ, UPT ;  /* 0x0000003f2400728c */ /* 0x000fe2000bf45270 */
[C---:B------:R-:W-:Y:S01]  /*4790*/  ISETP.GT.AND P5, PT, R4.reuse, 0x40, P5 ;  /* 0x000000400400780c */ /* 0x040fe20002fa4270 */
[----:B-----5:R-:W-:Y:S01]  /*47a0*/  FMUL.FTZ R6, R157, c[0x0][0x320] ;  /* 0x0000c8009d067a20 */ /* 0x020fe20000410000 */
[----:B------:R-:W-:-:S02]  /*47b0*/  ISETP.GT.AND P2, PT, R4, 0x41, P2 ;  /* 0x000000410400780c */ /* 0x000fc40001744270 */
[----:B------:R-:W-:Y:S01]  /*47c0*/  ISETP.GT.AND P1, PT, R4, 0x48, P1 ;  /* 0x000000480400780c */ /* 0x000fe20000f24270 */
[----:B------:R5:W1:Y:S01]  /*47d0*/  MUFU.TANH R49, R6 ;  /* 0x0000000600317308 */ /* 0x000a620000002400 */
[C---:B------:R-:W-:Y:S02]  /*47e0*/  ISETP.LT.OR P0, PT, R5.reuse, 0x4a, P0 ;  /* 0x0000004a0500780c */ /* 0x040fe40000701670 */
[C---:B------:R-:W-:Y:S02]  /*47f0*/  ISETP.LT.OR P5, PT, R5.reuse, 0x41, P5 ;  /* 0x000000410500780c */ /* 0x040fe40002fa1670 */
[C---:B------:R-:W-:Y:S02]  /*4800*/  ISETP.LT.OR P2, PT, R5.reuse, 0x42, P2 ;  /* 0x000000420500780c */ /* 0x040fe40001741670 */
[----:B------:R-:W-:Y:S01]  /*4810*/  ISETP.LT.OR P1, PT, R5, 0x49, P1 ;  /* 0x000000490500780c */ /* 0x000fe20000f21670 */
[----:B------:R-:W1:Y:S01]  /*4820*/  MUFU.TANH R42, R11 ;  /* 0x0000000b002a7308 */ /* 0x000e620000002400 */
[----:B------:R-:W-:-:S02]  /*4830*/  FSEL R205, R30, -INF , !P0 ;  /* 0xff8000001ecd7808 */ /* 0x000fc40004000000 */
[----:B------:R-:W-:Y:S02]  /*4840*/  FSEL R200, R31, -INF , !P5 ;  /* 0xff8000001fc87808 */ /* 0x000fe40006800000 */
[----:B------:R-:W-:Y:S02]  /*4850*/  FSEL R204, R32, -INF , !P2 ;  /* 0xff80000020cc7808 */ /* 0x000fe40005000000 */
[----:B------:R-:W-:Y:S01]  /*4860*/  FSEL R203, R27, -INF , !P1 ;  /* 0xff8000001bcb7808 */ /* 0x000fe20004800000 */
[----:B-----5:R-:W-:Y:S01]  /*4870*/  FMUL.FTZ R6, R148, c[0x0][0x320] ;  /* 0x0000c80094067a20 */ /* 0x020fe20000410000 */
[----:B------:R-:W-:Y:S01]  /*4880*/  PLOP3.LUT P0, PT, PT, PT, UP0, 0x40, 0x0 ;  /* 0x000000000000781c */ /* 0x000fe20003f0e808 */
[----:B------:R-:W1:Y:S01]  /*4890*/  MUFU.TANH R37, R8 ;  /* 0x0000000800257308 */ /* 0x000e620000002400 */
[----:B------:R-:W-:Y:S02]  /*48a0*/  PLOP3.LUT P6, PT, PT, PT, UP6, 0x40, 0x0 ;  /* 0x000000000000781c */ /* 0x000fe40003fce868 */
[----:B------:R-:W-:-:S02]  /*48b0*/  PLOP3.LUT P5, PT, PT, PT, UP5, 0x40, 0x0 ;  /* 0x000000000000781c */ /* 0x000fc40003fae858 */
[----:B------:R-:W-:Y:S02]  /*48c0*/  PLOP3.LUT P2, PT, PT, PT, UP4, 0x40, 0x0 ;  /* 0x000000000000781c */ /* 0x000fe40003f4e848 */
[----:B------:R-:W-:Y:S01]  /*48d0*/  PLOP3.LUT P1, PT, PT, PT, UP3, 0x40, 0x0 ;  /* 0x000000000000781c */ /* 0x000fe20003f2e838 */
[----:B------:R5:W1:Y:S01]  /*48e0*/  MUFU.TANH R48, R6 ;  /* 0x0000000600307308 */ /* 0x000a620000002400 */
[C---:B------:R-:W-:Y:S02]  /*48f0*/  ISETP.GT.AND P6, PT, R4.reuse, 0x50, P6 ;  /* 0x000000500400780c */ /* 0x040fe400037c4270 */
[C---:B------:R-:W-:Y:S02]  /*4900*/  ISETP.GT.AND P5, PT, R4.reuse, 0x51, P5 ;  /* 0x000000510400780c */ /* 0x040fe40002fa4270 */
[C---:B------:R-:W-:Y:S02]  /*4910*/  ISETP.GT.AND P2, PT, R4.reuse, 0x58, P2 ;  /* 0x000000580400780c */ /* 0x040fe40001744270 */
[----:B------:R-:W-:Y:S01]  /*4920*/  ISETP.GT.AND P1, PT, R4, 0x59, P1 ;  /* 0x000000590400780c */ /* 0x000fe20000f24270 */
[----:B------:R-:W1:Y:S01]  /*4930*/  MUFU.TANH R35, R7 ;  /* 0x0000000700237308 */ /* 0x000e620000002400 */
[----:B------:R-:W-:Y:S01]  /*4940*/  ISETP.LT.OR P6, PT, R5, 0x51, P6 ;  /* 0x000000510500780c */ /* 0x000fe200037c1670 */
[----:B------:R-:W-:Y:S01]  /*4950*/  FMUL.FTZ R4, R109, c[0x0][0x320] ;  /* 0x0000c8006d047a20 */ /* 0x000fe20000410000 */
[----:B------:R-:W-:-:S02]  /*4960*/  ISETP.LT.OR P5, PT, R5, 0x52, P5 ;  /* 0x000000520500780c */ /* 0x000fc40002fa1670 */
[C---:B------:R-:W-:Y:S02]  /*4970*/  ISETP.LT.OR P2, PT, R5.reuse, 0x59, P2 ;  /* 0x000000590500780c */ /* 0x040fe40001741670 */
[----:B------:R-:W-:Y:S01]  /*4980*/  ISETP.LT.OR P1, PT, R5, 0x5a, P1 ;  /* 0x0000005a0500780c */ /* 0x000fe20000f21670 */
[----:B-----5:R-:W-:Y:S01]  /*4990*/  FMUL.FTZ R6, R145, c[0x0][0x320] ;  /* 0x0000c80091067a20 */ /* 0x020fe20000410000 */
[----:B------:R-:W1:Y:S01]  /*49a0*/  MUFU.TANH R31, R10 ;  /* 0x0000000a001f7308 */ /* 0x000e620000002400 */
[----:B------:R-:W-:Y:S02]  /*49b0*/  FSEL R207, R29, -INF , !P6 ;  /* 0xff8000001dcf7808 */ /* 0x000fe40007000000 */
[----:B------:R-:W-:Y:S02]  /*49c0*/  FSEL R229, R26, -INF , !P5 ;  /* 0xff8000001ae57808 */ /* 0x000fe40006800000 */
[----:B------:R-:W-:Y:S02]  /*49d0*/  FSEL R230, R25, -INF , !P2 ;  /* 0xff80000019e67808 */ /* 0x000fe40005000000 */
[----:B------:R-:W-:Y:S01]  /*49e0*/  FSEL R231, R22, -INF , !P1 ;  /* 0xff80000016e77808 */ /* 0x000fe20004800000 */
[----:B------:R5:W1:Y:S08]  /*49f0*/  MUFU.TANH R47, R6 ;  /* 0x00000006002f7308 */ /* 0x000a700000002400 */
[----:B------:R-:W1:Y:S01]  /*4a00*/  MUFU.TANH R34, R9 ;  /* 0x0000000900227308 */ /* 0x000e620000002400 */
[----:B-----5:R-:W-:-:S07]  /*4a10*/  FMUL.FTZ R6, R136, c[0x0][0x320] ;  /* 0x0000c80088067a20 */ /* 0x020fce0000410000 */
[----:B------:R-:W1:Y:S08]  /*4a20*/  MUFU.TANH R32, R4 ;  /* 0x0000000400207308 */ /* 0x000e700000002400 */
[----:B------:R5:W1:Y:S02]  /*4a30*/  MUFU.TANH R33, R6 ;  /* 0x0000000600217308 */ /* 0x000a640000002400 */
[----:B-----5:R-:W5:Y:S02]  /*4a40*/  SHFL.IDX PT, R6, R18, 0x2, 0x1c1f ;  /* 0x005c1f0012067f89 */ /* 0x020f6400000e0000 */
[----:B-----5:R-:W-:-:S02]  /*4a50*/  IMAD.IADD R5, R19, 0x1, R6 ;  /* 0x0000000113057824 */ /* 0x020fc400078e0206 */
[----:B------:R-:W-:-:S03]  /*4a60*/  IMAD.IADD R4, R21, 0x1, R6 ;  /* 0x0000000115047824 */ /* 0x000fc600078e0206 */
[----:B------:R-:W-:Y:S01]  /*4a70*/  IMNMX R5, R5, R20, PT ;  /* 0x0000001405057217 */ /* 0x000fe20003800200 */
[----:B------:R-:W-:Y:S05]  /*4a80*/  @P0 BRA `(.L_x_159) ;  /* 0x0000015000000947 */ /* 0x000fea0003800000 */
[----:B-1234-:R-:W-:Y:S01]  /*4a90*/  IMAD.U32 R7, RZ, RZ, UR10 ;  /* 0x0000000aff077e24 */ /* 0x01efe2000f8e00ff */
        /* <DEDUP_REMOVED lines=11> */
.L_x_161:
[----:B------:R-:W-:-:S04]  /*4b50*/  MOV R7, c[0x0][0x32c] ;  /* 0x0000cb0000077a02 */ /* 0x000fc80000000f00 */
[----:B------:R-:W-:-:S13]  /*4b60*/  ISETP.NE.AND P0, PT, R7, 0x1, PT ;  /* 0x000000010700780c */ /* 0x000fda0003f05270 */
[----:B------:R-:W-:-:S05]  /*4b70*/  @P0 IMAD.HI.U32 R7, R6, c[0x0][0x330], RZ ;  /* 0x0000cc0006070a27 */ /* 0x000fca00078e00ff */
[----:B------:R-:W-:Y:S02]  /*4b80*/  @P0 SHF.R.U32.HI R6, RZ, c[0x0][0x334], R7 ;  /* 0x0000cd00ff060a19 */ /* 0x000fe40000011607 */
.L_x_162:
[----:B------:R-:W-:Y:S05]  /*4b90*/  BSYNC B0 ;  /* 0x0000000000007941 */ /* 0x000fea0003800000 */
.L_x_160:
[----:B------:R-:W-:-:S05]  /*4ba0*/  IMAD R6, R6, c[0x0][0x32c], R23 ;  /* 0x0000cb0006067a24 */ /* 0x000fca00078e0217 */
[----:B------:R-:W-:Y:S02]  /*4bb0*/  IADD3 R7, R6, c[0x0][0x32c], RZ ;  /* 0x0000cb0006077a10 */ /* 0x000fe40007ffe0ff */
[----:B------:R-:W-:Y:S02]  /*4bc0*/  IMNMX R4, R4, R6, !PT ;  /* 0x0000000604047217 */ /* 0x000fe40007800200 */
[----:B------:R-:W-:Y:S02]  /*4bd0*/  IMNMX R5, R5, R7, PT ;  /* 0x0000000705057217 */ /* 0x000fe40003800200 */
.L_x_159:
[----:B-1234-:R-:W-:Y:S01]  /*4be0*/  FMUL.FTZ R6, R103, c[0x0][0x320] ;  /* 0x0000c80067067a20 */ /* 0x01efe20000410000 */
[----:B------:R-:W-:Y:S01]  /*4bf0*/  UP2UR UR37, UPR, URZ, 0x1 ;  /* 0x000000013f257883 */ /* 0x000fe20008000000 */
[----:B------:R-:W-:Y:S01]  /*4c00*/  FMUL.FTZ R16, R107, c[0x0][0x320] ;  /* 0x0000c8006b107a20 */ /* 0x000fe20000410000 */
[----:B------:R-:W-:Y:S01]  /*4c10*/  UISETP.NE.AND UP0, UPT, UR34, URZ, UPT ;  /* 0x0000003f2200728c */ /* 0x000fe2000bf05270 */
[----:B------:R1:W2:Y:S01]  /*4c20*/  MUFU.TANH R39, R6 ;  /* 0x0000000600277308 */ /* 0x0002a20000002400 */
[----:B------:R-:W-:Y:S01]  /*4c30*/  UP2UR UR40, UPR, URZ, 0x20 ;  /* 0x000000203f287883 */ /* 0x000fe20008000000 */
[----:B------:R-:W-:Y:S01]  /*4c40*/  FMUL.FTZ R15, R146, c[0x0][0x320] ;  /* 0x0000c800920f7a20 */ /* 0x000fe20000410000 */
[----:B------:R-:W-:Y:S01]  /*4c50*/  UP2UR UR39, UPR, URZ, 0x10 ;  /* 0x000000103f277883 */ /* 0x000fe20008000000 */
[----:B------:R-:W-:Y:S01]  /*4c60*/  FMUL.FTZ R14, R147, c[0x0][0x320] ;  /* 0x0000c800930e7a20 */ /* 0x000fe20000410000 */
[----:B------:R-:W-:Y:S01]  /*4c70*/  UISETP.NE.AND UP5, UPT, UR33, URZ, UPT ;  /* 0x0000003f2100728c */ /* 0x000fe2000bfa5270 */
[----:B------:R-:W-:Y:S01]  /*4c80*/  PLOP3.LUT P6, PT, PT, PT, UP0, 0x40, 0x0 ;  /* 0x000000000000781c */ /* 0x000fe20003fce808 */
[----:B------:R-:W-:Y:S01]  /*4c90*/  UISETP.NE.AND UP4, UPT, UR32, URZ, UPT ;  /* 0x0000003f2000728c */ /* 0x000fe2000bf85270 */
[----:B------:R-:W3:Y:S01]  /*4ca0*/  MUFU.TANH R36, R16 ;  /* 0x0000001000247308 */ /* 0x000ee20000002400 */
[----:B------:R-:W-:Y:S01]  /*4cb0*/  UP2UR UR38, UPR, URZ, 0x8 ;  /* 0x000000083f267883 */ /* 0x000fe20008000000 */
[C---:B------:R-:W-:Y:S01]  /*4cc0*/  ISETP.GT.AND P6, PT, R4.reuse, RZ, P6 ;  /* 0x000000ff0400720c */ /* 0x040fe200037c4270 */
[----:B------:R-:W-:Y:S01]  /*4cd0*/  UISETP.NE.AND UP3, UPT, UR30, URZ, UPT ;  /* 0x0000003f1e00728c */ /* 0x000fe2000bf65270 */
[----:B------:R-:W-:Y:S01]  /*4ce0*/  PLOP3.LUT P5, PT, PT, PT, UP5, 0x40, 0x0 ;  /* 0x000000000000781c */ /* 0x000fe20003fae858 */
[----:B------:R-:W-:Y:S01]  /*4cf0*/  UP2UR UR35, UPR, URZ, 0x2 ;  /* 0x000000023f237883 */ /* 0x000fe20008000000 */
[----:B------:R-:W-:Y:S01]  /*4d00*/  PLOP3.LUT P2, PT, PT, PT, UP4, 0x40, 0x0 ;  /* 0x000000000000781c */ /* 0x000fe20003f4e848 */
[----:B------:R-:W-:Y:S01]  /*4d10*/  UISETP.NE.AND UP1, UPT, UR31, URZ, UPT ;  /* 0x0000003f1f00728c */ /* 0x000fe2000bf25270 */
[----:B-1----:R-:W-:Y:S01]  /*4d20*/  FMUL.FTZ R6, R151, c[0x0][0x320] ;  /* 0x0000c80097067a20 */ /* 0x002fe20000410000 */
[----:B------:R-:W-:Y:S01]  /*4d30*/  UP2UR UR36, UPR, URZ, 0x4 ;  /* 0x000000043f247883 */ /* 0x000fe20008000000 */
[----:B------:R-:W-:Y:S01]  /*4d40*/  PLOP3.LUT P0, PT, PT, PT, UP3, 0x40, 0x0 ;  /* 0x000000000000781c */ /* 0x000fe20003f0e838 */
[----:B------:R-:W-:Y:S01]  /*4d50*/  UISETP.NE.AND UP2, UPT, UR29, URZ, UPT ;  /* 0x0000003f1d00728c */ /* 0x000fe2000bf45270 */
[----:B------:R1:W4:Y:S01]  /*4d60*/  MUFU.TANH R29, R6 ;  /* 0x00000006001d7308 */ /* 0x0003220000002400 */
[----:B------:R-:W-:Y:S01]  /*4d70*/  ISETP.LT.OR P6, PT, R5, 0x1, P6 ;  /* 0x000000010500780c */ /* 0x000fe200037c1670 */
[----:B------:R-:W-:Y:S01]  /*4d80*/  UISETP.NE.AND UP0, UPT, UR28, URZ, UPT ;  /* 0x0000003f1c00728c */ /* 0x000fe2000bf05270 */
[----:B------:R-:W-:Y:S01]  /*4d90*/  PLOP3.LUT P1, PT, PT, PT, UP1, 0x40, 0x0 ;  /* 0x000000000000781c */ /* 0x000fe20003f2e818 */
[----:B------:R-:W-:Y:S01]  /*4da0*/  UISETP.NE.AND UP3, UPT, UR27, URZ, UPT ;  /* 0x0000003f1b00728c */ /* 0x000fe2000bf65270 */
[C---:B------:R-:W-:Y:S01]  /*4db0*/  ISETP.GT.AND P5, PT, R4.reuse, 0x1, P5 ;  /* 0x000000010400780c */ /* 0x040fe20002fa4270 */
[----:B------:R-:W-:Y:S01]  /*4dc0*/  UISETP.NE.AND UP1, UPT, UR26, URZ, UPT ;  /* 0x0000003f1a00728c */ /* 0x000fe2000bf25270 */
[C---:B------:R-:W-:Y:S01]  /*4dd0*/  ISETP.GT.AND P2, PT, R4.reuse, 0x8, P2 ;  /* 0x000000080400780c */ /* 0x040fe20001744270 */
[----:B------:R-:W2:Y:S01]  /*4de0*/  MUFU.TANH R16, R15 ;  /* 0x0000000f00107308 */ /* 0x000ea20000002400 */
[----:B------:R-:W-:Y:S01]  /*4df0*/  ISETP.GT.AND P0, PT, R4, 0x10, P0 ;  /* 0x000000100400780c */ /* 0x000fe20000704270 */
[----:B------:R-:W-:Y:S01]  /*4e00*/  FMUL.FTZ R11, R111, c[0x0][0x320] ;  /* 0x0000c8006f0b7a20 */ /* 0x000fe20000410000 */
[----:B------:R-:W-:Y:S01]  /*4e10*/  FSEL R120, R55, -INF , !P6 ;  /* 0xff80000037787808 */ /* 0x000fe20007000000 */
[----:B------:R-:W-:Y:S01]  /*4e20*/  FMUL.FTZ R10, R155, c[0x0][0x320] ;  /* 0x0000c8009b0a7a20 */ /* 0x000fe20000410000 */
[----:B------:R-:W-:Y:S01]  /*4e30*/  PLOP3.LUT P6, PT, PT, PT, UP2, 0x40, 0x0 ;  /* 0x000000000000781c */ /* 0x000fe20003fce828 */
[----:B------:R-:W-:Y:S01]  /*4e40*/  UISETP.NE.AND UP2, UPT, UR25, URZ, UPT ;  /* 0x0000003f1900728c */ /* 0x000fe2000bf45270 */
[C---:B------:R-:W-:Y:S01]  /*4e50*/  ISETP.LT.OR P5, PT, R5.reuse, 0x2, P5 ;  /* 0x000000020500780c */ /* 0x040fe20002fa1670 */
[----:B-1----:R-:W-:Y:S01]  /*4e60*/  FMUL.FTZ R6, R98, c[0x0][0x320] ;  /* 0x0000c80062067a20 */ /* 0x002fe20000410000 */
[----:B------:R-:W-:Y:S01]  /*4e70*/  ISETP.GT.AND P1, PT, R4, 0x9, P1 ;  /* 0x000000090400780c */ /* 0x000fe20000f24270 */
[----:B------:R-:W1:Y:S01]  /*4e80*/  MUFU.TANH R15, R14 ;  /* 0x0000000e000f7308 */ /* 0x000e620000002400 */
[C---:B------:R-:W-:Y:S01]  /*4e90*/  ISETP.LT.OR P2, PT, R5.reuse, 0x9, P2 ;  /* 0x000000090500780c */ /* 0x040fe20001741670 */
[----:B------:R-:W-:Y:S01]  /*4ea0*/  FMUL.FTZ R9, R158, c[0x0][0x320] ;  /* 0x0000c8009e097a20 */ /* 0x000fe20000410000 */
[----:B------:R-:W-:Y:S01]  /*4eb0*/  ISETP.LT.OR P0, PT, R5, 0x11, P0 ;  /* 0x000000110500780c */ /* 0x000fe20000701670 */
[----:B------:R-:W-:Y:S01]  /*4ec0*/  FMUL.FTZ R13, R102, c[0x0][0x320] ;  /* 0x0000c800660d7a20 */ /* 0x000fe20000410000 */
[----:B------:R-:W-:Y:S01]  /*4ed0*/  ISETP.GT.AND P6, PT, R4, 0x11, P6 ;  /* 0x000000110400780c */ /* 0x000fe200037c4270 */
[----:B------:R-:W-:Y:S01]  /*4ee0*/  FMUL.FTZ R8, R159, c[0x0][0x320] ;  /* 0x0000c8009f087a20 */ /* 0x000fe20000410000 */
[----:B------:R-:W-:Y:S01]  /*4ef0*/  ISETP.LT.OR P1, PT, R5, 0xa, P1 ;  /* 0x0000000a0500780c */ /* 0x000fe20000f21670 */
[----:B------:R5:W1:Y:S01]  /*4f00*/  MUFU.TANH R44, R6 ;  /* 0x00000006002c7308 */ /* 0x000a620000002400 */
[----:B------:R-:W-:Y:S01]  /*4f10*/  FSEL R124, R48, -INF , !P2 ;  /* 0xff800000307c7808 */ /* 0x000fe20005000000 */
[----:B------:R-:W-:Y:S01]  /*4f20*/  UISETP.NE.AND UP5, UPT, UR40, URZ, UPT ;  /* 0x0000003f2800728c */ /* 0x000fe2000bfa5270 */
[----:B------:R-:W-:Y:S01]  /*4f30*/  PLOP3.LUT P2, PT, PT, PT, UP3, 0x40, 0x0 ;  /* 0x000000000000781c */ /* 0x000fe20003f4e838 */
[----:B------:R-:W-:Y:S01]  /*4f40*/  UISETP.NE.AND UP3, UPT, UR23, URZ, UPT ;  /* 0x0000003f1700728c */ /* 0x000fe2000bf65270 */
[----:B------:R-:W-:Y:S01]  /*4f50*/  FSEL R129, R41, -INF , !P0 ;  /* 0xff80000029817808 */ /* 0x000fe20004000000 */
[----:B------:R-:W-:Y:S01]  /*4f60*/  UISETP.NE.AND UP4, UPT, UR39, URZ, UPT ;  /* 0x0000003f2700728c */ /* 0x000fe2000bf85270 */
[----:B------:R-:W-:Y:S01]  /*4f70*/  PLOP3.LUT P0, PT, PT, PT, UP2, 0x40, 0x0 ;  /* 0x000000000000781c */ /* 0x000fe20003f0e828 */
[----:B------:R-:W-:Y:S01]  /*4f80*/  UISETP.NE.AND UP2, UPT, UR21, URZ, UPT ;  /* 0x0000003f1500728c */ /* 0x000fe2000bf45270 */
[----:B------:R-:W-:Y:S01]  /*4f90*/  ISETP.LT.OR P6, PT, R5, 0x12, P6 ;  /* 0x000000120500780c */ /* 0x000fe200037c1670 */
[----:B------:R-:W-:Y:S01]  /*4fa0*/  FMUL.FTZ R12, R110, c[0x0][0x320] ;  /* 0x0000c8006e0c7a20 */ /* 0x000fe20000410000 */
[----:B------:R-:W-:Y:S01]  /*4fb0*/  FSEL R125, R38, -INF , !P1 ;  /* 0xff800000267d7808 */ /* 0x000fe20004800000 */
[----:B------:R-:W-:Y:S01]  /*4fc0*/  FMUL.FTZ R7, R154, c[0x0][0x320] ;  /* 0x0000c8009a077a20 */ /* 0x000fe20000410000 */
[----:B------:R-:W-:Y:S01]  /*4fd0*/  PLOP3.LUT P1, PT, PT, PT, UP1, 0x40, 0x0 ;  /* 0x000000000000781c */ /* 0x000fe20003f2e818 */
[----:B------:R-:W-:Y:S01]  /*4fe0*/  UISETP.NE.AND UP1, UPT, UR22, URZ, UPT ;  /* 0x0000003f1600728c */ /* 0x000fe2000bf25270 */
[C---:B------:R-:W-:Y:S01]  /*4ff0*/  ISETP.GT.AND P2, PT, R4.reuse, 0x19, P2 ;  /* 0x000000190400780c */ /* 0x040fe20001744270 */
[----:B-----5:R-:W-:Y:S01]  /*5000*/  FMUL.FTZ R6, R99, c[0x0][0x320] ;  /* 0x0000c80063067a20 */ /* 0x020fe20000410000 */
[----:B------:R-:W-:Y:S01]  /*5010*/  ISETP.GT.AND P0, PT, R4, 0x21, P0 ;  /* 0x000000210400780c */ /* 0x000fe20000704270 */
[----:B------:R-:W-:Y:S01]  /*5020*/  FMUL.FTZ R17, R142, c[0x0][0x320] ;  /* 0x0000c8008e117a20 */ /* 0x000fe20000410000 */
[----:B------:R-:W-:Y:S01]  /*5030*/  FSEL R130, R35, -INF , !P6 ;  /* 0xff80000023827808 */ /* 0x000fe20007000000 */
[----:B------:R5:W1:Y:S01]  /*5040*/  MUFU.TANH R137, R6 ;  /* 0x0000000600897308 */ /* 0x000a620000002400 */
[----:B------:R-:W-:-:S02]  /*5050*/  ISETP.GT.AND P1, PT, R4, 0x20, P1 ;  /* 0x000000200400780c */ /* 0x000fc40000f24270 */
[C---:B------:R-:W-:Y:S02]  /*5060*/  ISETP.LT.OR P2, PT, R5.reuse, 0x1a, P2 ;  /* 0x0000001a0500780c */ /* 0x040fe40001741670 */
[C---:B------:R-:W-:Y:S02]  /*5070*/  ISETP.LT.OR P0, PT, R5.reuse, 0x22, P0 ;  /* 0x000000220500780c */ /* 0x040fe40000701670 */
[----:B------:R-:W-:Y:S01]  /*5080*/  ISETP.LT.OR P1, PT, R5, 0x21, P1 ;  /* 0x000000210500780c */ /* 0x000fe20000f21670 */
[----:B------:R-:W1:Y:S01]  /*5090*/  MUFU.TANH R22, R7 ;  /* 0x0000000700167308 */ /* 0x000e620000002400 */
[----:B------:R-:W-:Y:S02]  /*50a0*/  FSEL R140, R47, -INF , !P2 ;  /* 0xff8000002f8c7808 */ /* 0x000fe40005000000 */
[----:B------:R-:W-:Y:S01]  /*50b0*/  PLOP3.LUT P2, PT, PT, PT, UP1, 0x40, 0x0 ;  /* 0x000000000000781c */ /* 0x000fe20003f4e818 */
[----:B------:R-:W-:Y:S01]  /*50c0*/  UISETP.NE.AND UP1, UPT, UR19, URZ, UPT ;  /* 0x0000003f1300728c */ /* 0x000fe2000bf25270 */
[----:B------:R-:W-:-:S02]  /*50d0*/  FSEL R185, R31, -INF , !P0 ;  /* 0xff8000001fb97808 */ /* 0x000fc40004000000 */
[----:B------:R-:W-:Y:S01]  /*50e0*/  FSEL R186, R33, -INF , !P1 ;  /* 0xff80000021ba7808 */ /* 0x000fe20004800000 */
[----:B-----5:R-:W-:Y:S01]  /*50f0*/  FMUL.FTZ R6, R114, c[0x0][0x320] ;  /* 0x0000c80072067a20 */ /* 0x020fe20000410000 */
[----:B------:R-:W-:Y:S01]  /*5100*/  PLOP3.LUT P1, PT, PT, PT, UP2, 0x40, 0x0 ;  /* 0x000000000000781c */ /* 0x000fe20003f2e828 */
[----:B------:R-:W-:Y:S01]  /*5110*/  UISETP.NE.AND UP2, UPT, UR16, URZ, UPT ;  /* 0x0000003f1000728c */ /* 0x000fe2000bf45270 */
[C---:B------:R-:W-:Y:S01]  /*5120*/  ISETP.GT.AND P2, PT, R4.reuse, 0x30, P2 ;  /* 0x000000300400780c */ /* 0x040fe20001744270 */
[----:B------:R5:W1:Y:S01]  /*5130*/  MUFU.TANH R28, R6 ;  /* 0x00000006001c7308 */ /* 0x000a620000002400 */
[----:B------:R-:W-:Y:S02]  /*5140*/  ISETP.GT.AND P1, PT, R4, 0x31, P1 ;  /* 0x000000310400780c */ /* 0x000fe40000f24270 */
[C---:B------:R-:W-:Y:S02]  /*5150*/  ISETP.LT.OR P2, PT, R5.reuse, 0x31, P2 ;  /* 0x000000310500780c */ /* 0x040fe40001741670 */
[----:B------:R-:W-:-:S02]  /*5160*/  ISETP.LT.OR P1, PT, R5, 0x32, P1 ;  /* 0x000000320500780c */ /* 0x000fc40000f21670 */
[----:B------:R-:W-:Y:S01]  /*5170*/  FSEL R199, R43, -INF , !P2 ;  /* 0xff8000002bc77808 */ /* 0x000fe20005000000 */
[----:B------:R-:W1:Y:S01]  /*5180*/  MUFU.TANH R13, R13 ;  /* 0x0000000d000d7308 */ /* 0x000e620000002400 */
[----:B------:R-:W-:Y:S02]  /*5190*/  FSEL R201, R40, -INF , !P1 ;  /* 0xff80000028c97808 */ /* 0x000fe40004800000 */
[----:B------:R-:W-:Y:S01]  /*51a0*/  PLOP3.LUT P1, PT, PT, PT, UP2, 0x40, 0x0 ;  /* 0x000000000000781c */ /* 0x000fe20003f2e828 */
[----:B------:R-:W-:-:S03]  /*51b0*/  UISETP.NE.AND UP2, UPT, UR36, URZ, UPT ;  /* 0x0000003f2400728c */ /* 0x000fc6000bf45270 */
[----:B------:R-:W-:Y:S01]  /*51c0*/  ISETP.GT.AND P1, PT, R4, 0x48, P1 ;  /* 0x000000480400780c */ /* 0x000fe20000f24270 */
[----:B-----5:R-:W-:Y:S01]  /*51d0*/  FMUL.FTZ R6, R115, c[0x0][0x320] ;  /* 0x0000c80073067a20 */ /* 0x020fe20000410000 */
[----:B------:R-:W1:Y:S02]  /*51e0*/  MUFU.TANH R135, R12 ;  /* 0x0000000c00877308 */ /* 0x000e640000002400 */
[----:B------:R-:W-:-:S04]  /*51f0*/  ISETP.LT.OR P1, PT, R5, 0x49, P1 ;  /* 0x000000490500780c */ /* 0x000fc80000f21670 */
[----:B------:R-:W-:Y:S02]  /*5200*/  FSEL R242, R53, -INF , !P1 ;  /* 0xff80000035f27808 */ /* 0x000fe40004800000 */
[----:B------:R5:W1:Y:S02]  /*5210*/  MUFU.TANH R27, R6 ;  /* 0x00000006001b7308 */ /* 0x000a640000002400 */
[----:B-----5:R-:W-:-:S06]  /*5220*/  FMUL.FTZ R6, R138, c[0x0][0x320] ;  /* 0x0000c8008a067a20 */ /* 0x020fcc0000410000 */
[----:B------:R5:W1:Y:S02]  /*5230*/  MUFU.TANH R26, R6 ;  /* 0x00000006001a7308 */ /* 0x000a640000002400 */
[----:B-----5:R-:W-:-:S06]  /*5240*/  FMUL.FTZ R6, R150, c[0x0][0x320] ;  /* 0x0000c80096067a20 */ /* 0x020fcc0000410000 */
[----:B------:R5:W1:Y:S02]  /*5250*/  MUFU.TANH R25, R6 ;  /* 0x0000000600197308 */ /* 0x000a640000002400 */
[----:B-----5:R-:W-:-:S06]  /*5260*/  FMUL.FTZ R6, R139, c[0x0][0x320] ;  /* 0x0000c8008b067a20 */ /* 0x020fcc0000410000 */
[----:B------:R5:W1:Y:S02]  /*5270*/  MUFU.TANH R24, R6 ;  /* 0x0000000600187308 */ /* 0x000a640000002400 */
[----:B-----5:R-:W-:-:S06]  /*5280*/  FMUL.FTZ R6, R106, c[0x0][0x320] ;  /* 0x0000c8006a067a20 */ /* 0x020fcc0000410000 */
[----:B------:R5:W1:Y:S02]  /*5290*/  MUFU.TANH R30, R6 ;  /* 0x00000006001e7308 */ /* 0x000a640000002400 */
[----:B-----5:R-:W-:Y:S01]  /*52a0*/  FMUL.FTZ R6, R122, c[0x0][0x320] ;  /* 0x0000c8007a067a20 */ /* 0x020fe20000410000 */
[----:B------:R-:W-:Y:S02]  /*52b0*/  FSEL R122, R49, -INF , !P5 ;  /* 0xff800000317a7808 */ /* 0x000fe40006800000 */
[----:B------:R-:W-:Y:S01]  /*52c0*/  PLOP3.LUT P5, PT, PT, PT, UP0, 0x40, 0x0 ;  /* 0x000000000000781c */ /* 0x000fe20003fae808 */
[----:B------:R-:W-:Y:S02]  /*52d0*/  UISETP.NE.AND UP0, UPT, UR24, URZ, UPT ;  /* 0x0000003f1800728c */ /* 0x000fe4000bf05270 */
[----:B------:R5:W1:Y:S01]  /*52e0*/  MUFU.TANH R136, R6 ;  /* 0x0000000600887308 */ /* 0x000a620000002400 */
[----:B------:R-:W-:-:S03]  /*52f0*/  ISETP.GT.AND P5, PT, R4, 0x18, P5 ;  /* 0x000000180400780c */ /* 0x000fc60002fa4270 */
[----:B------:R-:W-:Y:S01]  /*5300*/  PLOP3.LUT P6, PT, PT, PT, UP0, 0x40, 0x0 ;  /* 0x000000000000781c */ /* 0x000fe20003fce808 */
[----:B------:R-:W-:Y:S01]  /*5310*/  UISETP.NE.AND UP0, UPT, UR20, URZ, UPT ;  /* 0x0000003f1400728c */ /* 0x000fe2000bf05270 */
[C---:B------:R-:W-:Y:S02]  /*5320*/  ISETP.LT.OR P5, PT, R5.reuse, 0x19, P5 ;  /* 0x000000190500780c */ /* 0x040fe40002fa1670 */
[----:B------:R-:W-:Y:S02]  /*5330*/  ISETP.GT.AND P6, PT, R4, 0x28, P6 ;  /* 0x000000280400780c */ /* 0x000fe400037c4270 */
[----:B------:R-:W-:Y:S02]  /*5340*/  FSEL R141, R50, -INF , !P5 ;  /* 0xff800000328d7808 */ /* 0x000fe40006800000 */
[----:B------:R-:W-:Y:S01]  /*5350*/  PLOP3.LUT P0, PT, PT, PT, UP0, 0x40, 0x0 ;  /* 0x000000000000781c */ /* 0x000fe20003f0e808 */
[----:B------:R-:W-:Y:S01]  /*5360*/  UISETP.NE.AND UP0, UPT, UR17, URZ, UPT ;  /* 0x0000003f1100728c */ /* 0x000fe2000bf05270 */
[----:B------:R-:W-:Y:S01]  /*5370*/  ISETP.LT.OR P6, PT, R5, 0x29, P6 ;  /* 0x000000290500780c */ /* 0x000fe200037c1670 */
[----:B-----5:R-:W-:Y:S01]  /*5380*/  FMUL.FTZ R6, R123, c[0x0][0x320] ;  /* 0x0000c8007b067a20 */ /* 0x020fe20000410000 */
[----:B------:R-:W-:Y:S01]  /*5390*/  PLOP3.LUT P5, PT, PT, PT, UP3, 0x40, 0x0 ;  /* 0x000000000000781c */ /* 0x000fe20003fae838 */
[----:B------:R-:W-:Y:S01]  /*53a0*/  UISETP.NE.AND UP3, UPT, UR18, URZ, UPT ;  /* 0x0000003f1200728c */ /* 0x000fe2000bf65270 */
[----:B------:R-:W-:Y:S01]  /*53b0*/  ISETP.GT.AND P0, PT, R4, 0x38, P0 ;  /* 0x000000380400780c */ /* 0x000fe20000704270 */
[----:B------:R5:W1:Y:S01]  /*53c0*/  MUFU.TANH R138, R6 ;  /* 0x00000006008a7308 */ /* 0x000a620000002400 */
[----:B------:R-:W-:-:S02]  /*53d0*/  FSEL R147, R60, -INF , !P6 ;  /* 0xff8000003c937808 */ /* 0x000fc40007000000 */
[----:B------:R-:W-:Y:S01]  /*53e0*/  PLOP3.LUT P6, PT, PT, PT, UP1, 0x40, 0x0 ;  /* 0x000000000000781c */ /* 0x000fe20003fce818 */
[----:B------:R-:W-:Y:S01]  /*53f0*/  UISETP.NE.AND UP1, UPT, UR15, URZ, UPT ;  /* 0x0000003f0f00728c */ /* 0x000fe2000bf25270 */
[----:B------:R-:W-:Y:S02]  /*5400*/  ISETP.GT.AND P5, PT, R4, 0x29, P5 ;  /* 0x000000290400780c */ /* 0x000fe40002fa4270 */
[C---:B------:R-:W-:Y:S02]  /*5410*/  ISETP.LT.OR P0, PT, R5.reuse, 0x39, P0 ;  /* 0x000000390500780c */ /* 0x040fe40000701670 */
[----:B------:R-:W-:Y:S02]  /*5420*/  ISETP.LT.OR P5, PT, R5, 0x2a, P5 ;  /* 0x0000002a0500780c */ /* 0x000fe40002fa1670 */
[----:B------:R-:W-:Y:S02]  /*5430*/  FSEL R202, R63, -INF , !P0 ;  /* 0xff8000003fca7808 */ /* 0x000fe40004000000 */
[----:B------:R-:W-:Y:S01]  /*5440*/  PLOP3.LUT P0, PT, PT, PT, UP1, 0x40, 0x0 ;  /* 0x000000000000781c */ /* 0x000fe20003f0e818 */
[----:B------:R-:W-:Y:S01]  /*5450*/  UISETP.NE.AND UP1, UPT, UR35, URZ, UPT ;  /* 0x0000003f2300728c */ /* 0x000fe2000bf25270 */
        /* <DEDUP_REMOVED lines=10> */
[----:B------:R-:W-:Y:S01]  /*5500*/  ISETP.GT.AND P2, PT, R4, 0x41, P2 ;  /* 0x000000410400780c */ /* 0x000fe20001744270 */
[----:B------:R1:W1:Y:S01]  /*5510*/  MUFU.TANH R58, R11 ;  /* 0x0000000b003a7308 */ /* 0x0002620000002400 */
[C---:B------:R-:W-:Y:S02]  /*5520*/  ISETP.LT.OR P0, PT, R5.reuse, 0x4a, P0 ;  /* 0x0000004a0500780c */ /* 0x040fe40000701670 */
[C---:B------:R-:W-:Y:S02]  /*5530*/  ISETP.LT.OR P6, PT, R5.reuse, 0x3a, P6 ;  /* 0x0000003a0500780c */ /* 0x040fe400037c1670 */
[C---:B------:R-:W-:Y:S02]  /*5540*/  ISETP.LT.OR P5, PT, R5.reuse, 0x41, P5 ;  /* 0x000000410500780c */ /* 0x040fe40002fa1670 */
[----:B------:R-:W-:Y:S01]  /*5550*/  ISETP.LT.OR P2, PT, R5, 0x42, P2 ;  /* 0x000000420500780c */ /* 0x000fe20001741670 */
[----:B-----5:R-:W5:Y:S01]  /*5560*/  SHFL.IDX PT, R6, R18, 0x3, 0x1c1f ;  /* 0x007c1f0012067f89 */ /* 0x020f6200000e0000 */
[----:B------:R-:W-:Y:S01]  /*5570*/  FSEL R240, R54, -INF , !P0 ;  /* 0xff80000036f07808 */ /* 0x000fe20004000000 */
[----:B------:R1:W1:Y:S01]  /*5580*/  MUFU.TANH R11, R10 ;  /* 0x0000000a000b7308 */ /* 0x0002620000002400 */
[----:B------:R-:W-:-:S02]  /*5590*/  PLOP3.LUT P0, PT, PT, PT, UP0, 0x40, 0x0 ;  /* 0x000000000000781c */ /* 0x000fc40003f0e808 */
[----:B------:R-:W-:Y:S02]  /*55a0*/  FSEL R206, R62, -INF , !P6 ;  /* 0xff8000003ece7808 */ /* 0x000fe40007000000 */
[----:B------:R-:W-:Y:S02]  /*55b0*/  FSEL R241, R61, -INF , !P5 ;  /* 0xff8000003df17808 */ /* 0x000fe40006800000 */
[----:B------:R-:W-:Y:S01]  /*55c0*/  FSEL R243, R59, -INF , !P2 ;  /* 0xff8000003bf37808 */ /* 0x000fe20005000000 */
[----:B------:R1:W1:Y:S01]  /*55d0*/  MUFU.TANH R10, R9 ;  /* 0x00000009000a7308 */ /* 0x0002620000002400 */
[----:B------:R-:W-:Y:S02]  /*55e0*/  PLOP3.LUT P6, PT, PT, PT, UP6, 0x40, 0x0 ;  /* 0x000000000000781c */ /* 0x000fe40003fce868 */
[----:B------:R-:W-:Y:S02]  /*55f0*/  PLOP3.LUT P5, PT, PT, PT, UP5, 0x40, 0x0 ;  /* 0x000000000000781c */ /* 0x000fe40003fae858 */
[----:B------:R-:W-:-:S02]  /*5600*/  PLOP3.LUT P2, PT, PT, PT, UP4, 0x40, 0x0 ;  /* 0x000000000000781c */ /* 0x000fc40003f4e848 */
[----:B------:R-:W-:Y:S01]  /*5610*/  PLOP3.LUT P1, PT, PT, PT, UP3, 0x40, 0x0 ;  /* 0x000000000000781c */ /* 0x000fe20003f2e838 */
[----:B------:R1:W1:Y:S01]  /*5620*/  MUFU.TANH R9, R8 ;  /* 0x0000000800097308 */ /* 0x0002620000002400 */
[C---:B------:R-:W-:Y:S02]  /*5630*/  ISETP.GT.AND P6, PT, R4.reuse, 0x50, P6 ;  /* 0x000000500400780c */ /* 0x040fe400037c4270 */
[C---:B------:R-:W-:Y:S02]  /*5640*/  ISETP.GT.AND P5, PT, R4.reuse, 0x51, P5 ;  /* 0x000000510400780c */ /* 0x040fe40002fa4270 */
[C---:B------:R-:W-:Y:S02]  /*5650*/  ISETP.GT.AND P2, PT, R4.reuse, 0x58, P2 ;  /* 0x000000580400780c */ /* 0x040fe40001744270 */
[----:B------:R-:W-:Y:S01]  /*5660*/  ISETP.GT.AND P1, PT, R4, 0x59, P1 ;  /* 0x000000590400780c */ /* 0x000fe20000f24270 */
[----:B------:R1:W1:Y:S01]  /*5670*/  MUFU.TANH R8, R17 ;  /* 0x0000001100087308 */ /* 0x0002620000002400 */
[----:B-----5:R-:W-:Y:S01]  /*5680*/  IMAD.IADD R4, R19, 0x1, R6 ;  /* 0x0000000113047824 */ /* 0x020fe200078e0206 */
[----:B------:R-:W-:-:S02]  /*5690*/  ISETP.LT.OR P6, PT, R5, 0x51, P6 ;  /* 0x000000510500780c */ /* 0x000fc400037c1670 */
[C---:B------:R-:W-:Y:S02]  /*56a0*/  ISETP.LT.OR P5, PT, R5.reuse, 0x52, P5 ;  /* 0x000000520500780c */ /* 0x040fe40002fa1670 */
[C---:B------:R-:W-:Y:S02]  /*56b0*/  ISETP.LT.OR P2, PT, R5.reuse, 0x59, P2 ;  /* 0x000000590500780c */ /* 0x040fe40001741670 */
[----:B------:R-:W-:Y:S02]  /*56c0*/  ISETP.LT.OR P1, PT, R5, 0x5a, P1 ;  /* 0x0000005a0500780c */ /* 0x000fe40000f21670 */
[----:B------:R-:W-:Y:S01]  /*56d0*/  IMNMX R5, R4, R20, PT ;  /* 0x0000001404057217 */ /* 0x000fe20003800200 */
[----:B------:R-:W-:Y:S01]  /*56e0*/  IMAD.IADD R4, R21, 0x1, R6 ;  /* 0x0000000115047824 */ /* 0x000fe200078e0206 */
[----:B------:R-:W-:Y:S02]  /*56f0*/  FSEL R238, R42, -INF , !P6 ;  /* 0xff8000002aee7808 */ /* 0x000fe40007000000 */
[----:B------:R-:W-:-:S02]  /*5700*/  FSEL R239, R37, -INF , !P5 ;  /* 0xff80000025ef7808 */ /* 0x000fc40006800000 */
[----:B------:R-:W-:Y:S02]  /*5710*/  FSEL R245, R34, -INF , !P2 ;  /* 0xff80000022f57808 */ /* 0x000fe40005000000 */
[----:B------:R-:W-:Y:S01]  /*5720*/  FSEL R246, R32, -INF , !P1 ;  /* 0xff80000020f67808 */ /* 0x000fe20004800000 */
        /* <DEDUP_REMOVED lines=13> */
.L_x_165:
[----:B------:R-:W-:-:S04]  /*5800*/  MOV R7, c[0x0][0x32c] ;  /* 0x0000cb0000077a02 */ /* 0x000fc80000000f00 */
[----:B------:R-:W-:-:S13]  /*5810*/  ISETP.NE.AND P0, PT, R7, 0x1, PT ;  /* 0x000000010700780c */ /* 0x000fda0003f05270 */
[----:B------:R-:W-:-:S05]  /*5820*/  @P0 IMAD.HI.U32 R7, R6, c[0x0][0x330], RZ ;  /* 0x0000cc0006070a27 */ /* 0x000fca00078e00ff */
[----:B------:R-:W-:Y:S02]  /*5830*/  @P0 SHF.R.U32.HI R6, RZ, c[0x0][0x334], R7 ;  /* 0x0000cd00ff060a19 */ /* 0x000fe40000011607 */
.L_x_166:
[----:B------:R-:W-:Y:S05]  /*5840*/  BSYNC B0 ;  /* 0x0000000000007941 */ /* 0x000fea0003800000 */
.L_x_164:
[----:B------:R-:W-:-:S05]  /*5850*/  IMAD R6, R6, c[0x0][0x32c], R23 ;  /* 0x0000cb0006067a24 */ /* 0x000fca00078e0217 */
[----:B------:R-:W-:Y:S02]  /*5860*/  IADD3 R7, R6, c[0x0][0x32c], RZ ;  /* 0x0000cb0006077a10 */ /* 0x000fe40007ffe0ff */
[----:B------:R-:W-:Y:S02]  /*5870*/  IMNMX R4, R4, R6, !PT ;  /* 0x0000000604047217 */ /* 0x000fe40007800200 */
[----:B------:R-:W-:Y:S02]  /*5880*/  IMNMX R5, R5, R7, PT ;  /* 0x0000000705057217 */ /* 0x000fe40003800200 */
.L_x_163:
[----:B-1234-:R-:W-:Y:S01]  /*5890*/  FMNMX.FTZ R7, R67, R66, !PT ;  /* 0x0000004243077209 */ /* 0x01efe20007810000 */
[----:B------:R-:W-:Y:S01]  /*58a0*/  UP2UR UR35, UPR, URZ, 0x40 ;  /* 0x000000403f237883 */ /* 0x000fe20008000000 */
[----:B------:R-:W-:Y:S01]  /*58b0*/  FMNMX.FTZ R6, R52, R51, !PT ;  /* 0x0000003334067209 */ /* 0x000fe20007810000 */
[----:B------:R-:W-:Y:S01]  /*58c0*/  UISETP.NE.AND UP6, UPT, UR34, URZ, UPT ;  /* 0x0000003f2200728c */ /* 0x000fe2000bfc5270 */
[----:B------:R-:W-:Y:S01]  /*58d0*/  FMNMX.FTZ R7, R69, R7, !PT ;  /* 0x0000000745077209 */ /* 0x000fe20007810000 */
        /* <DEDUP_REMOVED lines=20> */
[----:B------:R-:W-:Y:S01]  /*5a20*/  IMAD.SHL.U32 R209, R0, 0x2, RZ ;  /* 0x0000000200d17824 */ /* 0x000fe200078e00ff */
[----:B------:R-:W-:Y:S01]  /*5a30*/  FMNMX.FTZ R6, R45, R6, !PT ;  /* 0x000000062d067209 */ /* 0x000fe20007810000 */
[----:B------:R-:W-:Y:S01]  /*5a40*/  UP2UR UR30, UPR, URZ, 0x2 ;  /* 0x000000023f1e7883 */ /* 0x000fe20008000000 */
[----:B------:R-:W-:Y:S01]  /*5a50*/  FMNMX.FTZ R72, R77, R72, !PT ;  /* 0x000000484d487209 */ /* 0x000fe20007810000 */
[--C-:B------:R-:W-:Y:S01]  /*5a60*/  IMAD R210, R3, 0x2, R209.reuse ;  /* 0x0000000203d27824 */ /* 0x100fe200078e02d1 */
[----:B------:R-:W-:Y:S01]  /*5a70*/  FMNMX.FTZ R6, R76, R6, !PT ;  /* 0x000000064c067209 */ /* 0x000fe20007810000 */
[----:B------:R-:W-:Y:S01]  /*5a80*/  IMAD R212, R2, 0x2, R209 ;  /* 0x0000000202d47824 */ /* 0x000fe200078e02d1 */
[----:B------:R-:W-:Y:S01]  /*5a90*/  FMNMX.FTZ R72, R79, R72, !PT ;  /* 0x000000484f487209 */ /* 0x000fe20007810000 */
[----:B------:R-:W-:Y:S01]  /*5aa0*/  UISETP.NE.AND UP1, UPT, UR31, URZ, UPT ;  /* 0x0000003f1f00728c */ /* 0x000fe2000bf25270 */
[----:B------:R-:W-:Y:S01]  /*5ab0*/  FMNMX.FTZ R6, R78, R6, !PT ;  /* 0x000000064e067209 */ /* 0x000fe20007810000 */
[----:B------:R-:W-:Y:S01]  /*5ac0*/  LDSM.16.MT88.4 R60, [R209+0x100] ;  /* 0x00010000d13c783b */ /* 0x000fe20000004200 */
[----:B------:R-:W-:-:S02]  /*5ad0*/  FMNMX.FTZ R72, R80, R72, !PT ;  /* 0x0000004850487209 */ /* 0x000fc40007810000 */
[----:B------:R-:W-:Y:S01]  /*5ae0*/  FMNMX.FTZ R6, R112, R6, !PT ;  /* 0x0000000670067209 */ /* 0x000fe20007810000 */
[----:B------:R-:W-:Y:S01]  /*5af0*/  LDSM.16.MT88.4 R84, [R212+0x100] ;  /* 0x00010000d454783b */ /* 0x000fe20000004200 */
[----:B------:R-:W-:Y:S02]  /*5b00*/  FMNMX.FTZ R72, R81, R72, !PT ;  /* 0x0000004851487209 */ /* 0x000fe40007810000 */
[----:B------:R-:W-:Y:S01]  /*5b10*/  FMNMX.FTZ R6, R118, R6, !PT ;  /* 0x0000000676067209 */ /* 0x000fe20007810000 */
[----:B------:R-:W-:Y:S01]  /*5b20*/  STL [R1+0x3c], R215 ;  /* 0x00003cd701007387 */ /* 0x000fe20000100800 */
[----:B------:R-:W-:Y:S02]  /*5b30*/  FMNMX.FTZ R72, R82, R72, !PT ;  /* 0x0000004852487209 */ /* 0x000fe40007810000 */
[----:B------:R-:W-:Y:S01]  /*5b40*/  FMNMX.FTZ R6, R126, R6, !PT ;  /* 0x000000067e067209 */ /* 0x000fe20007810000 */
[----:B------:R-:W-:Y:S01]  /*5b50*/  LDSM.16.MT88.4 R100, [R210+0x100] ;  /* 0x00010000d264783b */ /* 0x000fe20000004200 */
[----:B------:R-:W-:-:S02]  /*5b60*/  FMNMX.FTZ R72, R132, R72, !PT ;  /* 0x0000004884487209 */ /* 0x000fc40007810000 */
[----:B------:R-:W-:Y:S01]  /*5b70*/  FMNMX.FTZ R6, R128, R6, !PT ;  /* 0x0000000680067209 */ /* 0x000fe20007810000 */
[----:B------:R-:W-:Y:S01]  /*5b80*/  STL [R1+0x38], R214 ;  /* 0x000038d601007387 */ /* 0x000fe20000100800 */
[----:B------:R-:W-:Y:S02]  /*5b90*/  FMNMX.FTZ R72, R133, R72, !PT ;  /* 0x0000004885487209 */ /* 0x000fe40007810000 */
[----:B------:R-:W-:Y:S01]  /*5ba0*/  FMNMX.FTZ R6, R127, R6, !PT ;  /* 0x000000067f067209 */ /* 0x000fe20007810000 */
[----:B------:R-:W-:Y:S01]  /*5bb0*/  LDSM.16.MT88.4 R104, [R209+0x900] ;  /* 0x00090000d168783b */ /* 0x000fe20000004200 */
[----:B------:R-:W-:Y:S02]  /*5bc0*/  FMNMX.FTZ R72, R134, R72, !PT ;  /* 0x0000004886487209 */ /* 0x000fe40007810000 */
[----:B------:R-:W-:Y:S01]  /*5bd0*/  FMNMX.FTZ R6, R131, R6, !PT ;  /* 0x0000000683067209 */ /* 0x000fe20007810000 */
[----:B------:R-:W-:Y:S01]  /*5be0*/  LDSM.16.MT88.4 R92, [R212+0x900] ;  /* 0x00090000d45c783b */ /* 0x000fe20000004200 */
[----:B------:R-:W-:-:S02]  /*5bf0*/  FMNMX.FTZ R72, R227, R72, !PT ;  /* 0x00000048e3487209 */ /* 0x000fc40007810000 */
[----:B------:R-:W-:Y:S01]  /*5c00*/  FMNMX.FTZ R6, R200, R6, !PT ;  /* 0x00000006c8067209 */ /* 0x000fe20007810000 */
[----:B------:R-:W-:Y:S01]  /*5c10*/  LDSM.16.MT88.4 R88, [R210+0x900] ;  /* 0x00090000d258783b */ /* 0x000fe20000004200 */
        /* <DEDUP_REMOVED lines=11> */
[----:B------:R-:W-:Y:S01]  /*5cd0*/  STL [R1+0x30], R208 ;  /* 0x000030d001007387 */ /* 0x000fe20000100800 */
[----:B------:R-:W-:Y:S02]  /*5ce0*/  FMNMX.FTZ R72, R237, R72, !PT ;  /* 0x00000048ed487209 */ /* 0x000fe40007810000 */
[----:B------:R-:W-:Y:S02]  /*5cf0*/  FMNMX.FTZ R6, R229, R6, !PT ;  /* 0x00000006e5067209 */ /* 0x000fe40007810000 */
[----:B------:R-:W-:-:S02]  /*5d00*/  FMNMX.FTZ R72, R244, R72, !PT ;  /* 0x00000048f4487209 */ /* 0x000fc40007810000 */
[----:B------:R-:W-:Y:S02]  /*5d10*/  FMNMX.FTZ R6, R230, R6, !PT ;  /* 0x00000006e6067209 */ /* 0x000fe40007810000 */
[----:B------:R-:W-:Y:S02]  /*5d20*/  FMNMX.FTZ R72, R247, R72, !PT ;  /* 0x00000048f7487209 */ /* 0x000fe40007810000 */
[----:B------:R-:W-:Y:S02]  /*5d30*/  FMNMX.FTZ R71, R231, R6, !PT ;  /* 0x00000006e7477209 */ /* 0x000fe40007810000 */
[----:B------:R-:W-:Y:S01]  /*5d40*/  PLOP3.LUT P6, PT, PT, PT, UP0, 0x40, 0x0 ;  /* 0x000000000000781c */ /* 0x000fe20003fce808 */
[----:B------:R-:W1:Y:S01]  /*5d50*/  SHFL.BFLY PT, R6, R72, 0x2, 0x1f ;  /* 0x0c401f0048067f89 */ /* 0x000e6200000e0000 */
[----:B------:R-:W-:Y:S01]  /*5d60*/  PLOP3.LUT P2, PT, PT, PT, UP5, 0x40, 0x0 ;  /* 0x000000000000781c */ /* 0x000fe20003f4e858 */
[----:B------:R-:W-:Y:S01]  /*5d70*/  UISETP.NE.AND UP0, UPT, UR25, URZ, UPT ;  /* 0x0000003f1900728c */ /* 0x000fe2000bf05270 */
[C---:B------:R-:W-:Y:S01]  /*5d80*/  ISETP.GT.AND P6, PT, R4.reuse, 0x10, P6 ;  /* 0x000000100400780c */ /* 0x040fe200037c4270 */
[----:B------:R-:W2:Y:S01]  /*5d90*/  SHFL.BFLY PT, R7, R71, 0x2, 0x1f ;  /* 0x0c401f0047077f89 */ /* 0x000ea200000e0000 */
[----:B------:R-:W-:Y:S01]  /*5da0*/  ISETP.GT.AND P2, PT, R4, 0x1, P2 ;  /* 0x000000010400780c */ /* 0x000fe20001744270 */
[----:B------:R-:W-:Y:S01]  /*5db0*/  UISETP.NE.AND UP5, UPT, UR34, URZ, UPT ;  /* 0x0000003f2200728c */ /* 0x000fe2000bfa5270 */
[----:B------:R-:W-:-:S02]  /*5dc0*/  ISETP.LT.OR P6, PT, R5, 0x11, P6 ;  /* 0x000000110500780c */ /* 0x000fc400037c1670 */
[----:B------:R-:W-:Y:S02]  /*5dd0*/  ISETP.LT.OR P2, PT, R5, 0x2, P2 ;  /* 0x000000020500780c */ /* 0x000fe40001741670 */
[----:B------:R-:W-:Y:S02]  /*5de0*/  FSEL R117, R22, -INF , !P6 ;  /* 0xff80000016757808 */ /* 0x000fe40007000000 */
[----:B------:R-:W-:Y:S01]  /*5df0*/  PLOP3.LUT P6, PT, PT, PT, UP0, 0x40, 0x0 ;  /* 0x000000000000781c */ /* 0x000fe20003fce808 */
[----:B------:R-:W-:Y:S01]  /*5e00*/  UISETP.NE.AND UP0, UPT, UR21, URZ, UPT ;  /* 0x0000003f1500728c */ /* 0x000fe2000bf05270 */
[----:B------:R-:W-:Y:S02]  /*5e10*/  FSEL R115, R9, -INF , !P2 ;  /* 0xff80000009737808 */ /* 0x000fe40005000000 */
[----:B------:R-:W-:Y:S02]  /*5e20*/  ISETP.GT.AND P6, PT, R4, 0x21, P6 ;  /* 0x000000210400780c */ /* 0x000fe400037c4270 */
[----:B------:R-:W-:Y:S01]  /*5e30*/  PLOP3.LUT P2, PT, PT, PT, UP4, 0x40, 0x0 ;  /* 0x000000000000781c */ /* 0x000fe20003f4e848 */
[----:B------:R-:W-:Y:S01]  /*5e40*/  UISETP.NE.AND UP4, UPT, UR20, URZ, UPT ;  /* 0x0000003f1400728c */ /* 0x000fe2000bf85270 */
[----:B------:R-:W-:-:S02]  /*5e50*/  ISETP.LT.OR P6, PT, R5, 0x22, P6 ;  /* 0x000000220500780c */ /* 0x000fc400037c1670 */
[----:B------:R-:W-:Y:S02]  /*5e60*/  FMNMX.FTZ R3, R120, R122, !PT ;  /* 0x0000007a78037209 */ /* 0x000fe40007810000 */
[----:B-1----:R-:W-:Y:S02]  /*5e70*/  FMNMX.FTZ R72, R72, R6, !PT ;  /* 0x0000000648487209 */ /* 0x002fe40007810000 */
[----:B------:R-:W-:Y:S02]  /*5e80*/  FSEL R143, R24, -INF , !P6 ;  /* 0xff800000188f7808 */ /* 0x000fe40007000000 */
[----:B--2---:R-:W-:Y:S01]  /*5e90*/  FMNMX.FTZ R71, R71, R7, !PT ;  /* 0x0000000747477209 */ /* 0x004fe20007810000 */
[----:B------:R-:W1:Y:S01]  /*5ea0*/  SHFL.BFLY PT, R6, R72, 0x1, 0x1f ;  /* 0x0c201f0048067f89 */ /* 0x000e6200000e0000 */
[----:B------:R-:W-:Y:S01]  /*5eb0*/  PLOP3.LUT P6, PT, PT, PT, UP4, 0x40, 0x0 ;  /* 0x000000000000781c */ /* 0x000fe20003fce848 */
[----:B------:R-:W-:Y:S01]  /*5ec0*/  UISETP.NE.AND UP4, UPT, UR33, URZ, UPT ;  /* 0x0000003f2100728c */ /* 0x000fe2000bf85270 */
[----:B------:R-:W-:Y:S01]  /*5ed0*/  LEA R211, R2, R210, 0x1 ;  /* 0x000000d202d37211 */ /* 0x000fe200078e08ff */
[----:B------:R-:W2:Y:S01]  /*5ee0*/  SHFL.BFLY PT, R7, R71, 0x1, 0x1f ;  /* 0x0c201f0047077f89 */ /* 0x000ea200000e0000 */
[----:B------:R-:W-:-:S02]  /*5ef0*/  ISETP.GT.AND P6, PT, R4, 0x38, P6 ;  /* 0x000000380400780c */ /* 0x000fc400037c4270 */
[----:B------:R-:W-:Y:S01]  /*5f00*/  FMNMX.FTZ R2, R124, R3, !PT ;  /* 0x000000037c027209 */ /* 0x000fe20007810000 */
[----:B------:R-:W3:Y:S01]  /*5f10*/  LDSM.16.MT88.4 R96, [R211+0x100] ;  /* 0x00010000d360783b */ /* 0x000ee20000004200 */
[----:B------:R-:W-:Y:S02]  /*5f20*/  ISETP.LT.OR P6, PT, R5, 0x39, P6 ;  /* 0x000000390500780c */ /* 0x000fe400037c1670 */
[----:B------:R-:W-:Y:S01]  /*5f30*/  FMNMX.FTZ R2, R125, R2, !PT ;  /* 0x000000027d027209 */ /* 0x000fe20007810000 */
[----:B------:R-:W4:Y:S01]  /*5f40*/  LDSM.16.MT88.4 R108, [R211+0x900] ;  /* 0x00090000d36c783b */ /* 0x000f220000004200 */
[----:B------:R-:W-:Y:S02]  /*5f50*/  FSEL R193, R13, -INF , !P6 ;  /* 0xff8000000dc17808 */ /* 0x000fe40007000000 */
[----:B------:R-:W-:Y:S01]  /*5f60*/  FMNMX.FTZ R2, R129, R2, !PT ;  /* 0x0000000281027209 */ /* 0x000fe20007810000 */
[----:B------:R-:W-:Y:S01]  /*5f70*/  LDSM.16.MT88.4 R172, [R211+0x1900] ;  /* 0x00190000d3ac783b */ /* 0x000fe20000004200 */
[----:B------:R-:W-:Y:S01]  /*5f80*/  PLOP3.LUT P5, PT, PT, PT, UP6, 0x40, 0x0 ;  /* 0x000000000000781c */ /* 0x000fe20003fae868 */
[----:B------:R-:W-:Y:S01]  /*5f90*/  UISETP.NE.AND UP6, UPT, UR35, URZ, UPT ;  /* 0x0000003f2300728c */ /* 0x000fe2000bfc5270 */
[----:B------:R-:W-:Y:S01]  /*5fa0*/  PLOP3.LUT P1, PT, PT, PT, UP2, 0x40, 0x0 ;  /* 0x000000000000781c */ /* 0x000fe20003f2e828 */
[----:B------:R-:W-:Y:S01]  /*5fb0*/  UISETP.NE.AND UP2, UPT, UR27, URZ, UPT ;  /* 0x0000003f1b00728c */ /* 0x000fe2000bf45270 */
[----:B------:R-:W-:-:S02]  /*5fc0*/  ISETP.GT.AND P5, PT, R4, RZ, P5 ;  /* 0x000000ff0400720c */ /* 0x000fc40002fa4270 */
[----:B------:R-:W-:Y:S01]  /*5fd0*/  PLOP3.LUT P0, PT, PT, PT, UP1, 0x40, 0x0 ;  /* 0x000000000000781c */ /* 0x000fe20003f0e818 */
[----:B------:R-:W-:Y:S01]  /*5fe0*/  UISETP.NE.AND UP1, UPT, UR26, URZ, UPT ;  /* 0x0000003f1a00728c */ /* 0x000fe2000bf25270 */
[----:B-1----:R-:W-:Y:S02]  /*5ff0*/  FMNMX.FTZ R72, R72, R6, !PT ;  /* 0x0000000648487209 */ /* 0x002fe40007810000 */
[----:B------:R-:W-:Y:S02]  /*6000*/  ISETP.LT.OR P5, PT, R5, 0x1, P5 ;  /* 0x000000010500780c */ /* 0x000fe40002fa1670 */
[----:B--2---:R-:W-:Y:S01]  /*6010*/  FMNMX.FTZ R71, R71, R7, !PT ;  /* 0x0000000747477209 */ /* 0x004fe20007810000 */
[C---:B------:R-:W-:Y:S01]  /*6020*/  FMUL.FTZ R7, R72.reuse, c[0x0][0x2d0] ;  /* 0x0000b40048077a20 */ /* 0x040fe20000410000 */
[----:B------:R-:W-:Y:S02]  /*6030*/  FSETP.NEU.FTZ.AND P6, PT, R72, -INF , PT ;  /* 0xff8000004800780b */ /* 0x000fe40003fdd000 */
[----:B------:R-:W-:Y:S01]  /*6040*/  ISETP.GT.AND P1, PT, R4, 0x8, P1 ;  /* 0x000000080400780c */ /* 0x000fe20000f24270 */
[----:B------:R-:W-:Y:S01]  /*6050*/  FMUL.FTZ R6, R71, c[0x0][0x2d0] ;  /* 0x0000b40047067a20 */ /* 0x000fe20000410000 */
[----:B------:R-:W-:-:S02]  /*6060*/  FSEL R7, R7, RZ, P6 ;  /* 0x000000ff07077208 */ /* 0x000fc40003000000 */
[----:B------:R-:W-:Y:S02]  /*6070*/  FSETP.NEU.FTZ.AND P6, PT, R71, -INF , PT ;  /* 0xff8000004700780b */ /* 0x000fe40003fdd000 */
[----:B------:R-:W-:Y:S02]  /*6080*/  FSEL R116, R10, -INF , !P5 ;  /* 0xff8000000a747808 */ /* 0x000fe40006800000 */
[----:B------:R-:W-:Y:S02]  /*6090*/  FSEL R6, R6, RZ, P6 ;  /* 0x000000ff06067208 */ /* 0x000fe40003000000 */
[----:B------:R-:W-:Y:S02]  /*60a0*/  ISETP.LT.OR P1, PT, R5, 0x9, P1 ;  /* 0x000000090500780c */ /* 0x000fe40000f21670 */
[----:B------:R-:W-:Y:S01]  /*60b0*/  ISETP.GT.AND P0, PT, R4, 0x9, P0 ;  /* 0x000000090400780c */ /* 0x000fe20000704270 */
[----:B------:R-:W-:Y:S01]  /*60c0*/  FFMA.FTZ R0, R56, c[0x0][0x2d0], -R6 ;  /* 0x0000b40038007a23 */ /* 0x000fe20000010806 */
[----:B------:R-:W-:Y:S01]  /*60d0*/  PLOP3.LUT P5, PT, PT, PT, UP3, 0x40, 0x0 ;  /* 0x000000000000781c */ /* 0x000fe20003fae838 */
[----:B------:R-:W-:Y:S01]  /*60e0*/  UISETP.NE.AND UP3, UPT, UR24, URZ, UPT ;  /* 0x0000003f1800728c */ /* 0x000fe2000bf65270 */
[----:B------:R-:W-:Y:S01]  /*60f0*/  FSEL R114, R25, -INF , !P1 ;  /* 0xff80000019727808 */ /* 0x000fe20004800000 */
[----:B------:R1:W-:Y:S01]  /*6100*/  MUFU.EX2 R167, R0 ;  /* 0x0000000000a77308 */ /* 0x0003e20000000800 */
[----:B------:R-:W-:-:S02]  /*6110*/  ISETP.LT.OR P0, PT, R5, 0xa, P0 ;  /* 0x0000000a0500780c */ /* 0x000fc40000701670 */
[----:B------:R-:W-:Y:S02]  /*6120*/  FMNMX.FTZ R3, R116, R115, !PT ;  /* 0x0000007374037209 */ /* 0x000fe40007810000 */
[----:B------:R-:W-:Y:S02]  /*6130*/  FSEL R113, R29, -INF , !P0 ;  /* 0xff8000001d717808 */ /* 0x000fe40004000000 */
[----:B------:R-:W-:Y:S02]  /*6140*/  ISETP.GT.AND P5, PT, R4, 0x11, P5 ;  /* 0x000000110400780c */ /* 0x000fe40002fa4270 */
[----:B------:R-:W-:Y:S02]  /*6150*/  FMNMX.FTZ R3, R114, R3, !PT ;  /* 0x0000000372037209 */ /* 0x000fe40007810000 */
[----:B------:R-:W-:Y:S01]  /*6160*/  PLOP3.LUT P1, PT, PT, PT, UP2, 0x40, 0x0 ;  /* 0x000000000000781c */ /* 0x000fe20003f2e828 */
[----:B------:R-:W-:Y:S01]  /*6170*/  UISETP.NE.AND UP2, UPT, UR23, URZ, UPT ;  /* 0x0000003f1700728c */ /* 0x000fe2000bf45270 */
[----:B------:R-:W-:-:S02]  /*6180*/  ISETP.LT.OR P5, PT, R5, 0x12, P5 ;  /* 0x000000120500780c */ /* 0x000fc40002fa1670 */
[C---:B------:R-:W-:Y:S01]  /*6190*/  ISETP.GT.AND P2, PT, R4.reuse, 0x18, P2 ;  /* 0x000000180400780c */ /* 0x040fe20001744270 */
[----:B-1----:R-:W-:Y:S01]  /*61a0*/  FFMA.FTZ R0, R57, c[0x0][0x2d0], -R6 ;  /* 0x0000b40039007a23 */ /* 0x002fe20000010806 */
[----:B------:R-:W-:Y:S02]  /*61b0*/  FMNMX.FTZ R3, R113, R3, !PT ;  /* 0x0000000371037209 */ /* 0x000fe40007810000 */
[----:B------:R-:W-:Y:S01]  /*61c0*/  PLOP3.LUT P0, PT, PT, PT, UP1, 0x40, 0x0 ;  /* 0x000000000000781c */ /* 0x000fe20003f0e818 */
[----:B------:R1:W2:Y:S01]  /*61d0*/  MUFU.EX2 R183, R0 ;  /* 0x0000000000b77308 */ /* 0x0002a20000000800 */
[----:B------:R-:W-:Y:S01]  /*61e0*/  FSEL R119, R11, -INF , !P5 ;  /* 0xff8000000b777808 */ /* 0x000fe20006800000 */
[----:B------:R-:W-:Y:S01]  /*61f0*/  UISETP.NE.AND UP1, UPT, UR22, URZ, UPT ;  /* 0x0000003f1600728c */ /* 0x000fe2000bf25270 */
[----:B------:R-:W-:Y:S02]  /*6200*/  ISETP.LT.OR P2, PT, R5, 0x19, P2 ;  /* 0x000000190500780c */ /* 0x000fe40001741670 */
[----:B------:R-:W-:-:S02]  /*6210*/  ISETP.GT.AND P1, PT, R4, 0x19, P1 ;  /* 0x000000190400780c */ /* 0x000fc40000f24270 */
[----:B------:R-:W-:Y:S02]  /*6220*/  FMNMX.FTZ R3, R117, R3, !PT ;  /* 0x0000000375037209 */ /* 0x000fe40007810000 */
[----:B------:R-:W-:Y:S02]  /*6230*/  FSEL R121, R16, -INF , !P2 ;  /* 0xff80000010797808 */ /* 0x000fe40005000000 */
[----:B------:R-:W-:Y:S02]  /*6240*/  ISETP.LT.OR P1, PT, R5, 0x1a, P1 ;  /* 0x0000001a0500780c */ /* 0x000fe40000f21670 */
[----:B------:R-:W-:Y:S02]  /*6250*/  ISETP.GT.AND P0, PT, R4, 0x20, P0 ;  /* 0x000000200400780c */ /* 0x000fe40000704270 */
[----:B------:R-:W-:Y:S01]  /*6260*/  FMNMX.FTZ R3, R119, R3, !PT ;  /* 0x0000000377037209 */ /* 0x000fe20007810000 */
[----:B-1----:R-:W-:Y:S01]  /*6270*/  FFMA.FTZ R0, R70, c[0x0][0x2d0], -R7 ;  /* 0x0000b40046007a23 */ /* 0x002fe20000010807 */
[----:B------:R-:W-:-:S02]  /*6280*/  FSEL R123, R15, -INF , !P1 ;  /* 0xff8000000f7b7808 */ /* 0x000fc40004800000 */
[C---:B------:R-:W-:Y:S01]  /*6290*/  ISETP.LT.OR P0, PT, R5.reuse, 0x21, P0 ;  /* 0x000000210500780c */ /* 0x040fe20000701670 */
[----:B------:R1:W-:Y:S01]  /*62a0*/  MUFU.EX2 R151, R0 ;  /* 0x0000000000977308 */ /* 0x0003e20000000800 */
[----:B------:R-:W-:Y:S01]  /*62b0*/  PLOP3.LUT P5, PT, PT, PT, UP3, 0x40, 0x0 ;  /* 0x000000000000781c */ /* 0x000fe20003fae838 */
[----:B------:R-:W-:Y:S01]  /*62c0*/  UISETP.NE.AND UP3, UPT, UR19, URZ, UPT ;  /* 0x0000003f1300728c */ /* 0x000fe2000bf65270 */
[----:B------:R-:W-:Y:S02]  /*62d0*/  FSEL R142, R26, -INF , !P0 ;  /* 0xff8000001a8e7808 */ /* 0x000fe40004000000 */
[----:B------:R-:W-:Y:S01]  /*62e0*/  PLOP3.LUT P2, PT, PT, PT, UP2, 0x40, 0x0 ;  /* 0x000000000000781c */ /* 0x000fe20003f4e828 */
[----:B------:R-:W-:Y:S01]  /*62f0*/  UISETP.NE.AND UP2, UPT, UR18, URZ, UPT ;  /* 0x0000003f1200728c */ /* 0x000fe2000bf45270 */
[----:B------:R-:W-:Y:S02]  /*6300*/  ISETP.GT.AND P5, PT, R4, 0x28, P5 ;  /* 0x000000280400780c */ /* 0x000fe40002fa4270 */
[----:B------:R-:W-:Y:S01]  /*6310*/  PLOP3.LUT P1, PT, PT, PT, UP1, 0x40, 0x0 ;  /* 0x000000000000781c */ /* 0x000fe20003f2e818 */
[----:B------:R-:W-:Y:S01]  /*6320*/  UISETP.NE.AND UP1, UPT, UR16, URZ, UPT ;  /* 0x0000003f1000728c */ /* 0x000fe2000bf25270 */
[----:B------:R-:W-:Y:S01]  /*6330*/  PLOP3.LUT P0, PT, PT, PT, UP0, 0x40, 0x0 ;  /* 0x000000000000781c */ /* 0x000fe20003f0e808 */
[----:B------:R-:W-:Y:S01]  /*6340*/  UISETP.NE.AND UP0, UPT, UR17, URZ, UPT ;  /* 0x0000003f1100728c */ /* 0x000fe2000bf05270 */
[----:B------:R-:W-:-:S02]  /*6350*/  ISETP.LT.OR P5, PT, R5, 0x29, P5 ;  /* 0x000000290500780c */ /* 0x000fc40002fa1670 */
[C---:B------:R-:W-:Y:S01]  /*6360*/  ISETP.GT.AND P2, PT, R4.reuse, 0x29, P2 ;  /* 0x000000290400780c */ /* 0x040fe20001744270 */
[--C-:B-1----:R-:W-:Y:S01]  /*6370*/  FFMA.FTZ R0, R73, c[0x0][0x2d0], -R7.reuse ;  /* 0x0000b40049007a23 */ /* 0x102fe20000010807 */
[C---:B------:R-:W-:Y:S01]  /*6380*/  ISETP.GT.AND P1, PT, R4.reuse, 0x30, P1 ;  /* 0x000000300400780c */ /* 0x040fe20000f24270 */
[----:B------:R-:W-:Y:S01]  /*6390*/  ULDC.64 UR16, c[0x0][0x2c8] ;  /* 0x0000b20000107ab9 */ /* 0x000fe20000000a00 */
[----:B------:R-:W-:Y:S01]  /*63a0*/  ISETP.GT.AND P0, PT, R4, 0x31, P0 ;  /* 0x000000310400780c */ /* 0x000fe20000704270 */
[----:B------:R1:W-:Y:S01]  /*63b0*/  MUFU.EX2 R250, R0 ;  /* 0x0000000000fa7308 */ /* 0x0003e20000000800 */
[----:B------:R-:W-:Y:S01]  /*63c0*/  FSEL R144, R8, -INF , !P5 ;  /* 0xff80000008907808 */ /* 0x000fe20006800000 */
[----:B------:R-:W-:Y:S01]  /*63d0*/  FFMA.FTZ R8, R67, c[0x0][0x2d0], -R7 ;  /* 0x0000b40043087a23 */ /* 0x000fe20000010807 */
[C---:B------:R-:W-:Y:S02]  /*63e0*/  ISETP.LT.OR P2, PT, R5.reuse, 0x2a, P2 ;  /* 0x0000002a0500780c */ /* 0x040fe40001741670 */
[----:B------:R-:W-:-:S02]  /*63f0*/  ISETP.LT.OR P1, PT, R5, 0x31, P1 ;  /* 0x000000310500780c */ /* 0x000fc40000f21670 */
[----:B------:R-:W-:Y:S01]  /*6400*/  ISETP.LT.OR P0, PT, R5, 0x32, P0 ;  /* 0x000000320500780c */ /* 0x000fe20000701670 */
[----:B------:R2:W-:Y:S01]  /*6410*/  MUFU.EX2 R149, R8 ;  /* 0x0000000800957308 */ /* 0x0005e20000000800 */
[----:B------:R-:W-:Y:S02]  /*6420*/  FSEL R145, R14, -INF , !P2 ;  /* 0xff8000000e917808 */ /* 0x000fe40005000000 */
[----:B------:R-:W-:Y:S02]  /*6430*/  FSEL R194, R28, -INF , !P1 ;  /* 0xff8000001cc27808 */ /* 0x000fe40004800000 */
[----:B------:R-:W-:Y:S02]  /*6440*/  FSEL R197, R27, -INF , !P0 ;  /* 0xff8000001bc57808 */ /* 0x000fe40004000000 */
[----:B------:R-:W-:Y:S01]  /*6450*/  PLOP3.LUT P5, PT, PT, PT, UP3, 0x40, 0x0 ;  /* 0x000000000000781c */ /* 0x000fe20003fae838 */
[--C-:B-1----:R-:W-:Y:S01]  /*6460*/  FFMA.FTZ R0, R74, c[0x0][0x2d0], -R7.reuse ;  /* 0x0000b4004a007a23 */ /* 0x102fe20000010807 */
[----:B------:R-:W-:Y:S01]  /*6470*/  PLOP3.LUT P2, PT, PT, PT, UP2, 0x40, 0x0 ;  /* 0x000000000000781c */ /* 0x000fe20003f4e828 */
[----:B------:R-:W-:Y:S01]  /*6480*/  UISETP.NE.AND UP3, UPT, UR28, URZ, UPT ;  /* 0x0000003f1c00728c */ /* 0x000fe2000bf65270 */
[----:B------:R-:W-:Y:S01]  /*6490*/  PLOP3.LUT P1, PT, PT, PT, UP0, 0x40, 0x0 ;  /* 0x000000000000781c */ /* 0x000fe20003f2e808 */
[----:B------:R1:W-:Y:S01]  /*64a0*/  MUFU.EX2 R165, R0 ;  /* 0x0000000000a57308 */ /* 0x0003e20000000800 */
[----:B------:R-:W-:Y:S01]  /*64b0*/  PLOP3.LUT P0, PT, PT, PT, UP1, 0x40, 0x0 ;  /* 0x000000000000781c */ /* 0x000fe20003f0e818 */
[----:B------:R-:W-:Y:S01]  /*64c0*/  UISETP.NE.AND UP1, UPT, UR15, URZ, UPT ;  /* 0x0000003f0f00728c */ /* 0x000fe2000bf25270 */
[----:B------:R-:W-:Y:S01]  /*64d0*/  ISETP.GT.AND P5, PT, R4, 0x39, P5 ;  /* 0x000000390400780c */ /* 0x000fe20002fa4270 */
[----:B--2---:R-:W-:Y:S01]  /*64e0*/  FFMA.FTZ R8, R66, c[0x0][0x2d0], -R7 ;  /* 0x0000b40042087a23 */ /* 0x004fe20000010807 */
[C---:B------:R-:W-:Y:S01]  /*64f0*/  ISETP.GT.AND P2, PT, R4.reuse, 0x40, P2 ;  /* 0x000000400400780c */ /* 0x040fe20001744270 */
[----:B------:R-:W-:Y:S01]  /*6500*/  UISETP.NE.AND UP2, UPT, UR29, URZ, UPT ;  /* 0x0000003f1d00728c */ /* 0x000fe2000bf45270 */
[C---:B------:R-:W-:Y:S01]  /*6510*/  ISETP.GT.AND P1, PT, R4.reuse, 0x41, P1 ;  /* 0x000000410400780c */ /* 0x040fe20000f24270 */
[----:B------:R2:W2:Y:S01]  /*6520*/  MUFU.EX2 R150, R8 ;  /* 0x0000000800967308 */ /* 0x0004a20000000800 */
[----:B------:R-:W-:Y:S01]  /*6530*/  ISETP.GT.AND P0, PT, R4, 0x48, P0 ;  /* 0x000000480400780c */ /* 0x000fe20000704270 */
[----:B------:R-:W-:Y:S01]  /*6540*/  UISETP.NE.AND UP0, UPT, UR32, URZ, UPT ;  /* 0x0000003f2000728c */ /* 0x000fe2000bf05270 */
[----:B------:R-:W-:-:S02]  /*6550*/  ISETP.LT.OR P5, PT, R5, 0x3a, P5 ;  /* 0x0000003a0500780c */ /* 0x000fc40002fa1670 */
[C---:B------:R-:W-:Y:S02]  /*6560*/  ISETP.LT.OR P2, PT, R5.reuse, 0x41, P2 ;  /* 0x000000410500780c */ /* 0x040fe40001741670 */
[----:B------:R-:W-:Y:S01]  /*6570*/  ISETP.LT.OR P1, PT, R5, 0x42, P1 ;  /* 0x000000420500780c */ /* 0x000fe20000f21670 */
[--C-:B-1----:R-:W-:Y:S01]  /*6580*/  FFMA.FTZ R0, R75, c[0x0][0x2d0], -R7.reuse ;  /* 0x0000b4004b007a23 */ /* 0x102fe20000010807 */
[----:B------:R-:W-:Y:S02]  /*6590*/  ISETP.LT.OR P0, PT, R5, 0x49, P0 ;  /* 0x000000490500780c */ /* 0x000fe40000701670 */
[----:B------:R-:W-:Y:S01]  /*65a0*/  FSEL R192, R39, -INF , !P5 ;  /* 0xff80000027c07808 */ /* 0x000fe20006800000 */
[----:B------:R1:W-:Y:S01]  /*65b0*/  MUFU.EX2 R155, R0 ;  /* 0x00000000009b7308 */ /* 0x0003e20000000800 */
[----:B------:R-:W-:Y:S02]  /*65c0*/  FSEL R198, R30, -INF , !P2 ;  /* 0xff8000001ec67808 */ /* 0x000fe40005000000 */
[----:B------:R-:W-:Y:S01]  /*65d0*/  FSEL R195, R36, -INF , !P1 ;  /* 0xff80000024c37808 */ /* 0x000fe20004800000 */
[----:B--2---:R-:W-:Y:S01]  /*65e0*/  FFMA.FTZ R8, R69, c[0x0][0x2d0], -R7 ;  /* 0x0000b40045087a23 */ /* 0x004fe20000010807 */
[----:B------:R-:W-:-:S02]  /*65f0*/  FSEL R196, R44, -INF , !P0 ;  /* 0xff8000002cc47808 */ /* 0x000fc40004000000 */
[----:B------:R-:W-:Y:S01]  /*6600*/  PLOP3.LUT P6, PT, PT, PT, UP1, 0x40, 0x0 ;  /* 0x000000000000781c */ /* 0x000fe20003fce818 */
[----:B------:R2:W-:Y:S01]  /*6610*/  MUFU.EX2 R148, R8 ;  /* 0x0000000800947308 */ /* 0x0005e20000000800 */
[----:B------:R-:W-:Y:S02]  /*6620*/  PLOP3.LUT P5, PT, PT, PT, UP6, 0x40, 0x0 ;  /* 0x000000000000781c */ /* 0x000fe40003fae868 */
[----:B------:R-:W-:Y:S01]  /*6630*/  F2FP.BF16.PACK_AB R15, R183, R167 ;  /* 0x000000a7b70f723e */ /* 0x000fe200000010ff */
[----:B------:R-:W-:Y:S01]  /*6640*/  UIMAD.WIDE.U32 UR18, UR14, UR16, URZ ;  /* 0x000000100e1272a5 */ /* 0x000fe2000f8e003f */
[----:B------:R-:W-:Y:S01]  /*6650*/  PLOP3.LUT P2, PT, PT, PT, UP5, 0x40, 0x0 ;  /* 0x000000000000781c */ /* 0x000fe20003f4e858 */
[----:B------:R-:W-:Y:S01]  /*6660*/  UIADD3 UR6, UR6, -0x2, URZ ;  /* 0xfffffffe06067890 */ /* 0x000fe2000fffe03f */
[----:B------:R-:W-:Y:S01]  /*6670*/  PLOP3.LUT P1, PT, PT, PT, UP4, 0x40, 0x0 ;  /* 0x000000000000781c */ /* 0x000fe20003f2e848 */
[----:B------:R-:W-:Y:S01]  /*6680*/  UISETP.NE.AND UP1, UPT, UR30, URZ, UPT ;  /* 0x0000003f1e00728c */ /* 0x000fe2000bf25270 */
[----:B-1----:R-:W-:Y:S01]  /*6690*/  FMNMX.FTZ R0, R130, R2, !PT ;  /* 0x0000000282007209 */ /* 0x002fe20007810000 */
[----:B------:R-:W-:Y:S01]  /*66a0*/  FFMA.FTZ R2, R64, c[0x0][0x2d0], -R6 ;  /* 0x0000b40040027a23 */ /* 0x000fe20000010806 */
[----:B------:R-:W-:-:S02]  /*66b0*/  PLOP3.LUT P0, PT, PT, PT, UP3, 0x40, 0x0 ;  /* 0x000000000000781c */ /* 0x000fc40003f0e838 */
[----:B------:R-:W-:Y:S01]  /*66c0*/  FMNMX.FTZ R0, R141, R0, !PT ;  /* 0x000000008d007209 */ /* 0x000fe20007810000 */
[----:B------:R1:W-:Y:S01]  /*66d0*/  MUFU.EX2 R74, R2 ;  /* 0x00000002004a7308 */ /* 0x0003e20000000800 */
[----:B------:R-:W-:Y:S01]  /*66e0*/  ISETP.GT.AND P6, PT, R4, 0x49, P6 ;  /* 0x000000490400780c */ /* 0x000fe200037c4270 */
[----:B--2---:R-:W-:Y:S01]  /*66f0*/  FFMA.FTZ R8, R68, c[0x0][0x2d0], -R7 ;  /* 0x0000b40044087a23 */ /* 0x004fe20000010807 */
[C---:B------:R-:W-:Y:S02]  /*6700*/  ISETP.GT.AND P5, PT, R4.reuse, 0x50, P5 ;  /* 0x000000500400780c */ /* 0x040fe40002fa4270 */
[C---:B------:R-:W-:Y:S02]  /*6710*/  ISETP.GT.AND P2, PT, R4.reuse, 0x51, P2 ;  /* 0x000000510400780c */ /* 0x040fe40001744270 */
[C---:B------:R-:W-:Y:S01]  /*6720*/  ISETP.GT.AND P1, PT, R4.reuse, 0x58, P1 ;  /* 0x000000580400780c */ /* 0x040fe20000f24270 */
[----:B------:R2:W2:Y:S01]  /*6730*/  MUFU.EX2 R180, R8 ;  /* 0x0000000800b47308 */ /* 0x0004a20000000800 */
[----:B------:R-:W-:-:S02]  /*6740*/  ISETP.GT.AND P0, PT, R4, 0x59, P0 ;  /* 0x000000590400780c */ /* 0x000fc40000704270 */
[C---:B------:R-:W-:Y:S02]  /*6750*/  ISETP.LT.OR P6, PT, R5.reuse, 0x4a, P6 ;  /* 0x0000004a0500780c */ /* 0x040fe400037c1670 */
[----:B------:R-:W-:Y:S02]  /*6760*/  ISETP.LT.OR P5, PT, R5, 0x51, P5 ;  /* 0x000000510500780c */ /* 0x000fe40002fa1670 */
[----:B------:R-:W-:Y:S02]  /*6770*/  FSEL R187, R137, -INF , !P6 ;  /* 0xff80000089bb7808 */ /* 0x000fe40007000000 */
[----:B-1----:R-:W-:Y:S01]  /*6780*/  FMNMX.FTZ R2, R140, R0, !PT ;  /* 0x000000008c027209 */ /* 0x002fe20007810000 */
[--C-:B------:R-:W-:Y:S01]  /*6790*/  FFMA.FTZ R0, R65, c[0x0][0x2d0], -R6.reuse ;  /* 0x0000b40041007a23 */ /* 0x100fe20000010806 */
[C---:B------:R-:W-:Y:S01]  /*67a0*/  ISETP.LT.OR P2, PT, R5.reuse, 0x52, P2 ;  /* 0x000000520500780c */ /* 0x040fe20001741670 */
[----:B------:R-:W-:Y:S01]  /*67b0*/  LDSM.16.MT88.4 R64, [R209+0x1100] ;  /* 0x00110000d140783b */ /* 0x000fe20000004200 */
[----:B------:R-:W-:Y:S01]  /*67c0*/  FMNMX.FTZ R2, R186, R2, !PT ;  /* 0x00000002ba027209 */ /* 0x000fe20007810000 */
[----:B------:R1:W1:Y:S01]  /*67d0*/  MUFU.EX2 R154, R0 ;  /* 0x00000000009a7308 */ /* 0x0002620000000800 */
[----:B------:R-:W-:Y:S01]  /*67e0*/  FSEL R189, R136, -INF , !P5 ;  /* 0xff80000088bd7808 */ /* 0x000fe20006800000 */
[----:B--2---:R-:W-:Y:S01]  /*67f0*/  FFMA.FTZ R8, R52, c[0x0][0x2d0], -R6 ;  /* 0x0000b40034087a23 */ /* 0x004fe20000010806 */
[----:B------:R-:W-:-:S02]  /*6800*/  ISETP.LT.OR P1, PT, R5, 0x59, P1 ;  /* 0x000000590500780c */ /* 0x000fc40000f21670 */
[----:B------:R-:W-:Y:S02]  /*6810*/  FSEL R191, R138, -INF , !P2 ;  /* 0xff8000008abf7808 */ /* 0x000fe40005000000 */
[----:B------:R-:W-:Y:S01]  /*6820*/  F2FP.BF16.PACK_AB R12, R150, R149 ;  /* 0x00000095960c723e */ /* 0x000fe200000010ff */
[----:B------:R2:W-:Y:S01]  /*6830*/  MUFU.EX2 R214, R8 ;  /* 0x0000000800d67308 */ /* 0x0005e20000000800 */
[----:B------:R-:W-:Y:S02]  /*6840*/  F2FP.BF16.PACK_AB R14, R180, R148 ;  /* 0x00000094b40e723e */ /* 0x000fe400000010ff */
[----:B------:R-:W-:Y:S02]  /*6850*/  ISETP.LT.OR P0, PT, R5, 0x5a, P0 ;  /* 0x0000005a0500780c */ /* 0x000fe40000701670 */
[----:B------:R-:W-:Y:S02]  /*6860*/  FSEL R190, R135, -INF , !P1 ;  /* 0xff80000087be7808 */ /* 0x000fe40004800000 */
[----:B------:R-:W-:-:S02]  /*6870*/  FSEL R188, R58, -INF , !P0 ;  /* 0xff8000003abc7808 */ /* 0x000fc40004000000 */
[----:B-1----:R-:W-:Y:S01]  /*6880*/  FMNMX.FTZ R0, R185, R2, !PT ;  /* 0x00000002b9007209 */ /* 0x002fe20007810000 */
[--C-:B------:R-:W-:Y:S01]  /*6890*/  FFMA.FTZ R2, R46, c[0x0][0x2d0], -R6.reuse ;  /* 0x0000b4002e027a23 */ /* 0x100fe20000010806 */
[----:B------:R-:W-:Y:S01]  /*68a0*/  F2FP.BF16.PACK_AB R9, R154, R74 ;  /* 0x0000004a9a09723e */ /* 0x000fe200000010ff */
[----:B------:R-:W-:Y:S01]  /*68b0*/  LDSM.16.MT88.4 R56, [R211+0x1100] ;  /* 0x00110000d338783b */ /* 0x000fe20000004200 */
[----:B------:R-:W-:Y:S01]  /*68c0*/  FMNMX.FTZ R0, R147, R0, !PT ;  /* 0x0000000093007209 */ /* 0x000fe20007810000 */
[----:B------:R1:W-:Y:S01]  /*68d0*/  MUFU.EX2 R158, R2 ;  /* 0x00000002009e7308 */ /* 0x0003e20000000800 */
[----:B------:R-:W-:Y:S01]  /*68e0*/  F2FP.BF16.PACK_AB R10, R155, R165 ;  /* 0x000000a59b0a723e */ /* 0x000fe200000010ff */
[----:B--2---:R-:W-:Y:S01]  /*68f0*/  FFMA.FTZ R8, R51, c[0x0][0x2d0], -R6 ;  /* 0x0000b40033087a23 */ /* 0x004fe20000010806 */
[----:B------:R-:W-:-:S04]  /*6900*/  FMNMX.FTZ R0, R146, R0, !PT ;  /* 0x0000000092007209 */ /* 0x000fc80007810000 */
[----:B------:R-:W-:Y:S01]  /*6910*/  FMNMX.FTZ R0, R199, R0, !PT ;  /* 0x00000000c7007209 */ /* 0x000fe20007810000 */
[----:B------:R-:W2:Y:S03]  /*6920*/  MUFU.EX2 R215, R8 ;  /* 0x0000000800d77308 */ /* 0x000ea60000000800 */
[----:B------:R-:W-:-:S04]  /*6930*/  FMNMX.FTZ R0, R201, R0, !PT ;  /* 0x00000000c9007209 */ /* 0x000fc80007810000 */
[----:B------:R-:W-:Y:S01]  /*6940*/  FMNMX.FTZ R0, R202, R0, !PT ;  /* 0x00000000ca007209 */ /* 0x000fe20007810000 */
[----:B-1----:R-:W-:-:S03]  /*6950*/  FFMA.FTZ R2, R45, c[0x0][0x2d0], -R6 ;  /* 0x0000b4002d027a23 */ /* 0x002fc60000010806 */
[----:B------:R-:W-:Y:S01]  /*6960*/  FMNMX.FTZ R0, R206, R0, !PT ;  /* 0x00000000ce007209 */ /* 0x000fe20007810000 */
[----:B------:R1:W1:Y:S03]  /*6970*/  MUFU.EX2 R182, R2 ;  /* 0x0000000200b67308 */ /* 0x0002660000000800 */
[----:B------:R-:W-:Y:S02]  /*6980*/  FMNMX.FTZ R0, R241, R0, !PT ;  /* 0x00000000f1007209 */ /* 0x000fe40007810000 */
[----:B--2---:R-:W-:Y:S02]  /*6990*/  F2FP.BF16.PACK_AB R13, R215, R214 ;  /* 0x000000d6d70d723e */ /* 0x004fe400000010ff */
[----:B------:R-:W-:-:S05]  /*69a0*/  F2FP.BF16.PACK_AB R8, R250, R151 ;  /* 0x00000097fa08723e */ /* 0x000fca00000010ff */
[C---:B------:R-:W-:Y:S01]  /*69b0*/  HMMA.16816.F32.BF16 R16, R12.reuse, R60, RZ ;  /* 0x0000003c0c10723c */ /* 0x040fe200000418ff */
[----:B-1----:R-:W-:Y:S01]  /*69c0*/  FMNMX.FTZ R2, R121, R3, !PT ;  /* 0x0000000379027209 */ /* 0x002fe20007810000 */
[--C-:B------:R-:W-:Y:S01]  /*69d0*/  FFMA.FTZ R3, R77, c[0x0][0x2d0], -R7.reuse ;  /* 0x0000b4004d037a23 */ /* 0x100fe20000010807 */
[----:B------:R-:W-:Y:S02]  /*69e0*/  F2FP.BF16.PACK_AB R11, R182, R158 ;  /* 0x0000009eb60b723e */ /* 0x000fe400000010ff */
[----:B------:R-:W-:Y:S01]  /*69f0*/  FMNMX.FTZ R2, R123, R2, !PT ;  /* 0x000000027b027209 */ /* 0x000fe20007810000 */
[----:B------:R1:W-:Y:S02]  /*6a00*/  MUFU.EX2 R181, R3 ;  /* 0x0000000300b57308 */ /* 0x0003e40000000800 */
[C---:B------:R-:W-:Y:S08]  /*6a10*/  HMMA.16816.F32.BF16 R20, R12.reuse, R84, RZ ;  /* 0x000000540c14723c */ /* 0x040ff000000418ff */
[----:B------:R-:W-:Y:S01]  /*6a20*/  HMMA.16816.F32.BF16 R24, R12, R100, RZ ;  /* 0x000000640c18723c */ /* 0x000fe200000418ff */
[----:B-1----:R-:W-:Y:S01]  /*6a30*/  FMNMX.FTZ R3, R142, R2, !PT ;  /* 0x000000028e037209 */ /* 0x002fe20007810000 */
[----:B------:R-:W-:-:S06]  /*6a40*/  FFMA.FTZ R2, R79, c[0x0][0x2d0], -R7 ;  /* 0x0000b4004f027a23 */ /* 0x000fcc0000010807 */
[C---:B------:R-:W-:Y:S01]  /*6a50*/  HMMA.16816.F32.BF16 R36, R12.reuse, R86, RZ ;  /* 0x000000560c24723c */ /* 0x040fe200000418ff */
[----:B------:R-:W-:Y:S01]  /*6a60*/  FMNMX.FTZ R3, R143, R3, !PT ;  /* 0x000000038f037209 */ /* 0x000fe20007810000 */
[----:B------:R1:W2:Y:S06]  /*6a70*/  MUFU.EX2 R251, R2 ;  /* 0x0000000200fb7308 */ /* 0x0002ac0000000800 */
[C---:B---3--:R-:W-:Y:S08]  /*6a80*/  HMMA.16816.F32.BF16 R28, R12.reuse, R96, RZ ;  /* 0x000000600c1c723c */ /* 0x048ff000000418ff */
[----:B------:R-:W-:Y:S01]  /*6a90*/  HMMA.16816.F32.BF16 R32, R12, R62, RZ ;  /* 0x0000003e0c20723c */ /* 0x000fe200000418ff */
[----:B-1----:R-:W-:Y:S01]  /*6aa0*/  FMNMX.FTZ R2, R243, R0, !PT ;  /* 0x00000000f3027209 */ /* 0x002fe20007810000 */
[----:B------:R-:W-:-:S04]  /*6ab0*/  FFMA.FTZ R0, R80, c[0x0][0x2d0], -R7 ;  /* 0x0000b40050007a23 */ /* 0x000fc80000010807 */
[----:B------:R1:W-:Y:S02]  /*6ac0*/  MUFU.EX2 R164, R0 ;  /* 0x0000000000a47308 */ /* 0x0003e40000000800 */
[C---:B------:R-:W-:Y:S08]  /*6ad0*/  HMMA.16816.F32.BF16 R48, R12.reuse, R102, RZ ;  /* 0x000000660c30723c */ /* 0x040ff000000418ff */
[----:B------:R-:W-:Y:S01]  /*6ae0*/  HMMA.16816.F32.BF16 R44, R12, R98, RZ ;  /* 0x000000620c2c723c */ /* 0x000fe200000418ff */
[----:B-1----:R-:W-:-:S07]  /*6af0*/  FMNMX.FTZ R0, R242, R2, !PT ;  /* 0x00000002f2007209 */ /* 0x002fce0007810000 */
[C---:B------:R-:W-:Y:S01]  /*6b00*/  HMMA.16816.F32.BF16 R52, R8.reuse, R104, R16 ;  /* 0x000000680834723c */ /* 0x040fe20000041810 */
[----:B------:R-:W-:Y:S01]  /*6b10*/  FMNMX.FTZ R2, R144, R3, !PT ;  /* 0x0000000390027209 */ /* 0x000fe20007810000 */
[----:B------:R-:W-:Y:S01]  /*6b20*/  FFMA.FTZ R3, R81, c[0x0][0x2d0], -R7 ;  /* 0x0000b40051037a23 */ /* 0x000fe20000010807 */
[----:B------:R-:W-:Y:S02]  /*6b30*/  FMNMX.FTZ R0, R240, R0, !PT ;  /* 0x00000000f0007209 */ /* 0x000fe40007810000 */
[----:B------:R-:W-:Y:S01]  /*6b40*/  FMNMX.FTZ R2, R145, R2, !PT ;  /* 0x0000000291027209 */ /* 0x000fe20007810000 */
[----:B------:R1:W3:Y:S01]  /*6b50*/  MUFU.EX2 R139, R3 ;  /* 0x00000003008b7308 */ /* 0x0002e20000000800 */
[----:B------:R-:W-:Y:S01]  /*6b60*/  FMNMX.FTZ R0, R238, R0, !PT ;  /* 0x00000000ee007209 */ /* 0x000fe20007810000 */
[----:B------:R-:W-:Y:S01]  /*6b70*/  HMMA.16816.F32.BF16 R40, R8, R92, R20 ;  /* 0x0000005c0828723c */ /* 0x000fe20000041814 */
[----:B------:R-:W-:Y:S02]  /*6b80*/  FMNMX.FTZ R2, R194, R2, !PT ;  /* 0x00000002c2027209 */ /* 0x000fe40007810000 */
[----:B------:R-:W-:-:S02]  /*6b90*/  FMNMX.FTZ R0, R239, R0, !PT ;  /* 0x00000000ef007209 */ /* 0x000fc40007810000 */
[----:B------:R-:W-:Y:S02]  /*6ba0*/  FMNMX.FTZ R2, R197, R2, !PT ;  /* 0x00000002c5027209 */ /* 0x000fe40007810000 */
[----:B------:R-:W-:Y:S01]  /*6bb0*/  FMNMX.FTZ R0, R245, R0, !PT ;  /* 0x00000000f5007209 */ /* 0x000fe20007810000 */
[----:B------:R-:W-:Y:S03]  /*6bc0*/  HMMA.16816.F32.BF16 R20, R8, R88, R24 ;  /* 0x000000580814723c */ /* 0x000fe60000041818 */
[----:B------:R-:W-:Y:S01]  /*6bd0*/  FMNMX.FTZ R0, R246, R0, !PT ;  /* 0x00000000f6007209 */ /* 0x000fe20007810000 */
[----:B-1----:R-:W-:-:S04]  /*6be0*/  FFMA.FTZ R3, R82, c[0x0][0x2d0], -R7 ;  /* 0x0000b40052037a23 */ /* 0x002fc80000010807 */
[----:B------:R-:W1:Y:S01]  /*6bf0*/  SHFL.BFLY PT, R4, R0, 0x2, 0x1f ;  /* 0x0c401f0000047f89 */ /* 0x000e6200000e0000 */
[C---:B------:R-:W-:Y:S01]  /*6c00*/  HMMA.16816.F32.BF16 R36, R8.reuse, R94, R36 ;  /* 0x0000005e0824723c */ /* 0x040fe20000041824 */
[----:B------:R2:W-:Y:S02]  /*6c10*/  MUFU.EX2 R157, R3 ;  /* 0x00000003009d7308 */ /* 0x0005e40000000800 */
[----:B------:R-:W-:Y:S05]  /*6c20*/  LDSM.16.MT88.4 R80, [R212+0x1100] ;  /* 0x00110000d450783b */ /* 0x000fea0000004200 */
[C---:B----4-:R-:W-:Y:S08]  /*6c30*/  HMMA.16816.F32.BF16 R12, R8.reuse, R108, R28 ;  /* 0x0000006c080c723c */ /* 0x050ff0000004181c */
[----:B------:R-:W-:Y:S01]  /*6c40*/  HMMA.16816.F32.BF16 R16, R8, R106, R32 ;  /* 0x0000006a0810723c */ /* 0x000fe20000041820 */
[----:B--2---:R-:W-:Y:S01]  /*6c50*/  FMNMX.FTZ R3, R193, R2, !PT ;  /* 0x00000002c1037209 */ /* 0x004fe20007810000 */
[----:B------:R-:W-:-:S03]  /*6c60*/  FFMA.FTZ R2, R76, c[0x0][0x2d0], -R6 ;  /* 0x0000b4004c027a23 */ /* 0x000fc60000010806 */
[----:B------:R-:W-:Y:S01]  /*6c70*/  FMNMX.FTZ R3, R192, R3, !PT ;  /* 0x00000003c0037209 */ /* 0x000fe20007810000 */
[----:B------:R2:W-:Y:S01]  /*6c80*/  MUFU.EX2 R73, R2 ;  /* 0x0000000200497308 */ /* 0x0005e20000000800 */
[----:B-1----:R-:W-:Y:S01]  /*6c90*/  FMNMX.FTZ R0, R0, R4, !PT ;  /* 0x0000000400007209 */ /* 0x002fe20007810000 */
[----:B------:R-:W-:Y:S01]  /*6ca0*/  HMMA.16816.F32.BF16 R24, R8, R90, R48 ;  /* 0x0000005a0818723c */ /* 0x000fe20000041830 */
[----:B------:R-:W-:-:S03]  /*6cb0*/  FMNMX.FTZ R3, R198, R3, !PT ;  /* 0x00000003c6037209 */ /* 0x000fc60007810000 */
[----:B------:R-:W1:Y:S04]  /*6cc0*/  SHFL.BFLY PT, R5, R0, 0x1, 0x1f ;  /* 0x0c201f0000057f89 */ /* 0x000e6800000e0000 */
[----:B------:R-:W-:Y:S01]  /*6cd0*/  HMMA.16816.F32.BF16 R32, R8, R110, R44 ;  /* 0x0000006e0820723c */ /* 0x000fe2000004182c */
[----:B--2---:R-:W-:-:S06]  /*6ce0*/  FFMA.FTZ R2, R78, c[0x0][0x2d0], -R6 ;  /* 0x0000b4004e027a23 */ /* 0x004fcc0000010806 */
[----:B------:R-:W-:Y:S01]  /*6cf0*/  F2FP.BF16.PACK_AB R8, R251, R181 ;  /* 0x000000b5fb08723e */ /* 0x000fe200000010ff */
[----:B------:R-:W2:Y:S01]  /*6d00*/  LDSM.16.MT88.4 R76, [R210+0x1100] ;  /* 0x00110000d24c783b */ /* 0x000ea20000004200 */
[----:B---3--:R-:W-:Y:S01]  /*6d10*/  F2FP.BF16.PACK_AB R10, R139, R164 ;  /* 0x000000a48b0a723e */ /* 0x008fe200000010ff */
[----:B------:R3:W4:Y:S01]  /*6d20*/  MUFU.EX2 R152, R2 ;  /* 0x0000000200987308 */ /* 0x0007220000000800 */
[----:B-1----:R-:W-:Y:S01]  /*6d30*/  FMNMX.FTZ R70, R0, R5, !PT ;  /* 0x0000000500467209 */ /* 0x002fe20007810000 */
[----:B------:R-:W-:Y:S02]  /*6d40*/  FFMA.FTZ R0, R127, c[0x0][0x2d0], -R6 ;  /* 0x0000b4007f007a23 */ /* 0x000fe40000010806 */
[----:B------:R-:W-:Y:S01]  /*6d50*/  IMAD.MOV.U32 R5, RZ, RZ, R167 ;  /* 0x000000ffff057224 */ /* 0x000fe200078e00a7 */
[----:B------:R-:W-:-:S03]  /*6d60*/  FSETP.NEU.FTZ.AND P0, PT, R70, -INF , PT ;  /* 0xff8000004600780b */ /* 0x000fc60003f1d000 */
[----:B------:R1:W-:Y:S01]  /*6d70*/  MUFU.EX2 R184, R0 ;  /* 0x0000000000b87308 */ /* 0x0003e20000000800 */
[----:B---3--:R-:W-:Y:S01]  /*6d80*/  FMNMX.FTZ R2, R195, R3, !PT ;  /* 0x00000003c3027209 */ /* 0x008fe20007810000 */
[----:B------:R-:W-:Y:S01]  /*6d90*/  FFMA.FTZ R3, R112, c[0x0][0x2d0], -R6 ;  /* 0x0000b40070037a23 */ /* 0x000fe20000010806 */
[----:B----4-:R-:W-:Y:S01]  /*6da0*/  F2FP.BF16.PACK_AB R9, R152, R73 ;  /* 0x000000499809723e */ /* 0x010fe200000010ff */
[----:B------:R-:W-:Y:S01]  /*6db0*/  IMAD.MOV.U32 R112, RZ, RZ, R149 ;  /* 0x000000ffff707224 */ /* 0x000fe200078e0095 */
[----:B------:R-:W-:-:S03]  /*6dc0*/  FMNMX.FTZ R2, R196, R2, !PT ;  /* 0x00000002c4027209 */ /* 0x000fc60007810000 */
[----:B------:R3:W-:Y:S01]  /*6dd0*/  MUFU.EX2 R153, R3 ;  /* 0x0000000300997308 */ /* 0x0007e20000000800 */
[----:B------:R-:W-:-:S04]  /*6de0*/  FMNMX.FTZ R2, R187, R2, !PT ;  /* 0x00000002bb027209 */ /* 0x000fc80007810000 */
[----:B------:R-:W-:Y:S01]  /*6df0*/  FMNMX.FTZ R2, R189, R2, !PT ;  /* 0x00000002bd027209 */ /* 0x000fe20007810000 */
[--C-:B-1----:R-:W-:Y:S02]  /*6e00*/  FFMA.FTZ R0, R131, c[0x0][0x2d0], -R6.reuse ;  /* 0x0000b40083007a23 */ /* 0x102fe40000010806 */
[----:B------:R-:W-:Y:S02]  /*6e10*/  IMAD.MOV.U32 R131, RZ, RZ, R181 ;  /* 0x000000ffff837224 */ /* 0x000fe400078e00b5 */
[----:B------:R-:W-:Y:S01]  /*6e20*/  MUFU.EX2 R68, R0 ;  /* 0x0000000000447308 */ /* 0x000fe20000000800 */
[----:B---3--:R-:W-:Y:S01]  /*6e30*/  FFMA.FTZ R3, R118, c[0x0][0x2d0], -R6 ;  /* 0x0000b40076037a23 */ /* 0x008fe20000010806 */
[----:B------:R-:W-:-:S06]  /*6e40*/  MOV R118, R180 ;  /* 0x000000b400767202 */ /* 0x000fcc0000000f00 */
[----:B------:R1:W3:Y:S02]  /*6e50*/  MUFU.EX2 R69, R3 ;  /* 0x0000000300457308 */ /* 0x0002e40000000800 */
[----:B-1----:R-:W-:Y:S01]  /*6e60*/  FMNMX.FTZ R3, R191, R2, !PT ;  /* 0x00000002bf037209 */ /* 0x002fe20007810000 */
[--C-:B------:R-:W-:Y:S01]  /*6e70*/  FFMA.FTZ R2, R132, c[0x0][0x2d0], -R7.reuse ;  /* 0x0000b40084027a23 */ /* 0x100fe20000010807 */
[----:B---3--:R-:W-:Y:S02]  /*6e80*/  F2FP.BF16.PACK_AB R11, R69, R153 ;  /* 0x00000099450b723e */ /* 0x008fe400000010ff */
[----:B------:R-:W-:Y:S02]  /*6e90*/  FMNMX.FTZ R3, R190, R3, !PT ;  /* 0x00000003be037209 */ /* 0x000fe40007810000 */
[----:B------:R1:W3:Y:S02]  /*6ea0*/  MUFU.EX2 R249, R2 ;  /* 0x0000000200f97308 */ /* 0x0002e40000000800 */
[----:B------:R-:W-:Y:S01]  /*6eb0*/  FMNMX.FTZ R3, R188, R3, !PT ;  /* 0x00000003bc037209 */ /* 0x000fe20007810000 */
[C---:B------:R-:W-:Y:S04]  /*6ec0*/  HMMA.16816.F32.BF16 R48, R8.reuse, R64, R52 ;  /* 0x000000400830723c */ /* 0x040fe80000041834 */
[----:B------:R-:W4:Y:S04]  /*6ed0*/  SHFL.BFLY PT, R4, R3, 0x2, 0x1f ;  /* 0x0c401f0003047f89 */ /* 0x000f2800000e0000 */
[----:B------:R-:W-:Y:S01]  /*6ee0*/  HMMA.16816.F32.BF16 R44, R8, R80, R40 ;  /* 0x00000050082c723c */ /* 0x000fe20000041828 */
[----:B-1----:R-:W-:-:S04]  /*6ef0*/  FFMA.FTZ R2, R133, c[0x0][0x2d0], -R7 ;  /* 0x0000b40085027a23 */ /* 0x002fc80000010807 */
[----:B------:R1:W-:Y:S03]  /*6f00*/  MUFU.EX2 R159, R2 ;  /* 0x00000002009f7308 */ /* 0x0003e60000000800 */
[C---:B--2---:R-:W-:Y:S08]  /*6f10*/  HMMA.16816.F32.BF16 R40, R8.reuse, R76, R20 ;  /* 0x0000004c0828723c */ /* 0x044ff00000041814 */
[----:B------:R-:W-:Y:S01]  /*6f20*/  HMMA.16816.F32.BF16 R20, R8, R82, R36 ;  /* 0x000000520814723c */ /* 0x000fe20000041824 */
[----:B----4-:R-:W-:Y:S01]  /*6f30*/  FMNMX.FTZ R3, R3, R4, !PT ;  /* 0x0000000403037209 */ /* 0x010fe20007810000 */
[----:B-1----:R-:W-:-:S04]  /*6f40*/  FFMA.FTZ R2, R134, c[0x0][0x2d0], -R7 ;  /* 0x0000b40086027a23 */ /* 0x002fc80000010807 */
[----:B------:R-:W1:Y:S01]  /*6f50*/  SHFL.BFLY PT, R4, R3, 0x1, 0x1f ;  /* 0x0c201f0003047f89 */ /* 0x000e6200000e0000 */
[----:B------:R-:W-:Y:S01]  /*6f60*/  IMAD.MOV.U32 R36, RZ, RZ, R157 ;  /* 0x000000ffff247224 */ /* 0x000fe200078e009d */
[----:B------:R-:W-:Y:S01]  /*6f70*/  HMMA.16816.F32.BF16 R28, R8, R56, R12 ;  /* 0x00000038081c723c */ /* 0x000fe2000004180c */
[----:B------:R2:W-:Y:S01]  /*6f80*/  MUFU.EX2 R248, R2 ;  /* 0x0000000200f87308 */ /* 0x0005e20000000800 */
[----:B------:R-:W-:Y:S02]  /*6f90*/  IMAD.MOV.U32 R39, RZ, RZ, R183 ;  /* 0x000000ffff277224 */ /* 0x000fe400078e00b7 */
[----:B------:R-:W-:-:S04]  /*6fa0*/  IMAD.MOV.U32 R38, RZ, RZ, R182 ;  /* 0x000000ffff267224 */ /* 0x000fc800078e00b6 */
[C---:B------:R-:W-:Y:S08]  /*6fb0*/  HMMA.16816.F32.BF16 R16, R8.reuse, R66, R16 ;  /* 0x000000420810723c */ /* 0x040ff00000041810 */
[----:B------:R-:W-:Y:S01]  /*6fc0*/  HMMA.16816.F32.BF16 R24, R8, R78, R24 ;  /* 0x0000004e0818723c */ /* 0x000fe20000041818 */
[----:B--2---:R-:W-:-:S04]  /*6fd0*/  FFMA.FTZ R2, R126, c[0x0][0x2d0], -R6 ;  /* 0x0000b4007e027a23 */ /* 0x004fc80000010806 */
[----:B------:R2:W4:Y:S01]  /*6fe0*/  MUFU.EX2 R156, R2 ;  /* 0x00000002009c7308 */ /* 0x0005220000000800 */
[----:B-1----:R-:W-:Y:S02]  /*6ff0*/  FMNMX.FTZ R3, R3, R4, !PT ;  /* 0x0000000403037209 */ /* 0x002fe40007810000 */
[----:B------:R-:W-:Y:S07]  /*7000*/  HMMA.16816.F32.BF16 R12, R8, R58, R32 ;  /* 0x0000003a080c723c */ /* 0x000fee0000041820 */
[----:B---3--:R-:W-:-:S02]  /*7010*/  F2FP.BF16.PACK_AB R8, R249, R36 ;  /* 0x00000024f908723e */ /* 0x008fc400000010ff */
[----:B------:R-:W-:Y:S01]  /*7020*/  F2FP.BF16.PACK_AB R11, R68, R184 ;  /* 0x000000b8440b723e */ /* 0x000fe200000010ff */
[----:B--2---:R-:W-:Y:S01]  /*7030*/  FFMA.FTZ R2, R128, c[0x0][0x2d0], -R6 ;  /* 0x0000b40080027a23 */ /* 0x004fe20000010806 */
[----:B----4-:R-:W-:-:S03]  /*7040*/  MOV R37, R156 ;  /* 0x0000009c00257202 */ /* 0x010fc60000000f00 */
[----:B------:R1:W2:Y:S02]  /*7050*/  MUFU.EX2 R166, R2 ;  /* 0x0000000200a67308 */ /* 0x0002a40000000800 */
[----:B-1----:R-:W-:Y:S01]  /*7060*/  FMUL.FTZ R2, R70, c[0x0][0x2d0] ;  /* 0x0000b40046027a20 */ /* 0x002fe20000410000 */
[----:B--2---:R-:W-:-:S04]  /*7070*/  F2FP.BF16.PACK_AB R9, R166, R37 ;  /* 0x00000025a609723e */ /* 0x004fc800000010ff */
[----:B------:R-:W-:Y:S02]  /*7080*/  FSEL R2, R2, RZ, P0 ;  /* 0x000000ff02027208 */ /* 0x000fe40000000000 */
[----:B------:R-:W-:-:S03]  /*7090*/  FSETP.NEU.FTZ.AND P0, PT, R3, -INF , PT ;  /* 0xff8000000300780b */ /* 0x000fc60003f1d000 */
[--C-:B------:R-:W-:Y:S02]  /*70a0*/  FFMA.FTZ R0, R120, c[0x0][0x2d0], -R2.reuse ;  /* 0x0000b40078007a23 */ /* 0x100fe40000010802 */
[----:B------:R-:W-:Y:S02]  /*70b0*/  IMAD.MOV.U32 R120, RZ, RZ, R159 ;  /* 0x000000ffff787224 */ /* 0x000fe400078e009f */
[----:B------:R1:W-:Y:S01]  /*70c0*/  MUFU.EX2 R208, R0 ;  /* 0x0000000000d07308 */ /* 0x0003e20000000800 */
[----:B------:R-:W-:Y:S02]  /*70d0*/  FFMA.FTZ R4, R130, c[0x0][0x2d0], -R2 ;  /* 0x0000b40082047a23 */ /* 0x000fe40000010802 */
[----:B------:R-:W-:Y:S01]  /*70e0*/  F2FP.BF16.PACK_AB R10, R248, R120 ;  /* 0x00000078f80a723e */ /* 0x000fe200000010ff */
[----:B------:R-:W-:-:S06]  /*70f0*/  IMAD.MOV.U32 R130, RZ, RZ, R164 ;  /* 0x000000ffff827224 */ /* 0x000fcc00078e00a4 */
[----:B------:R-:W-:Y:S01]  /*7100*/  HMMA.16816.F32.BF16 R176, R8, R168, R48 ;  /* 0x000000a808b0723c */ /* 0x000fe20000041830 */
[----:B-1----:R-:W-:-:S06]  /*7110*/  FFMA.FTZ R0, R122, c[0x0][0x2d0], -R2 ;  /* 0x0000b4007a007a23 */ /* 0x002fcc0000010802 */
[----:B------:R-:W-:Y:S01]  /*7120*/  MOV R49, R166 ;  /* 0x000000a600317202 */ /* 0x000fe20000000f00 */
[----:B------:R-:W-:Y:S01]  /*7130*/  IMAD.MOV.U32 R122, RZ, RZ, R158 ;  /* 0x000000ffff7a7224 */ /* 0x000fe200078e009e */
[C---:B------:R-:W-:Y:S01]  /*7140*/  HMMA.16816.F32.BF16 R132, R8.reuse, R162, R20 ;  /* 0x000000a20884723c */ /* 0x040fe20000041814 */
[----:B------:R1:W-:Y:S01]  /*7150*/  MUFU.EX2 R213, R0 ;  /* 0x0000000000d57308 */ /* 0x0003e20000000800 */
[----:B------:R-:W2:Y:S01]  /*7160*/  LDSM.16.MT88.4 R156, [R210+0x1900] ;  /* 0x00190000d29c783b */ /* 0x000ea20000004200 */
[----:B------:R-:W-:Y:S02]  /*7170*/  IMAD.MOV.U32 R51, RZ, RZ, R251 ;  /* 0x000000ffff337224 */ /* 0x000fe400078e00fb */
[----:B------:R-:W-:Y:S02]  /*7180*/  IMAD.MOV.U32 R50, RZ, RZ, R250 ;  /* 0x000000ffff327224 */ /* 0x000fe400078e00fa */
[----:B------:R-:W-:Y:S02]  /*7190*/  IMAD.MOV.U32 R48, RZ, RZ, R165 ;  /* 0x000000ffff307224 */ /* 0x000fe400078e00a5 */
[----:B------:R-:W-:Y:S01]  /*71a0*/  MUFU.EX2 R251, R4 ;  /* 0x0000000400fb7308 */ /* 0x000fe20000000800 */
[----:B------:R-:W-:Y:S01]  /*71b0*/  HMMA.16816.F32.BF16 R164, R8, R170, R16 ;  /* 0x000000aa08a4723c */ /* 0x000fe20000041810 */
[----:B-1----:R-:W-:-:S06]  /*71c0*/  FFMA.FTZ R0, R124, c[0x0][0x2d0], -R2 ;  /* 0x0000b4007c007a23 */ /* 0x002fcc0000010802 */
[----:B------:R-:W-:Y:S01]  /*71d0*/  MOV R17, R152 ;  /* 0x0000009800117202 */ /* 0x000fe20000000f00 */
[----:B------:R-:W-:Y:S01]  /*71e0*/  IMAD.MOV.U32 R19, RZ, RZ, R154 ;  /* 0x000000ffff137224 */ /* 0x000fe200078e009a */
[----:B------:R1:W-:Y:S01]  /*71f0*/  MUFU.EX2 R128, R0 ;  /* 0x0000000000807308 */ /* 0x0003e20000000800 */
[----:B------:R-:W-:Y:S02]  /*7200*/  IMAD.MOV.U32 R18, RZ, RZ, R153 ;  /* 0x000000ffff127224 */ /* 0x000fe400078e0099 */
[----:B------:R-:W-:Y:S02]  /*7210*/  IMAD.MOV.U32 R16, RZ, RZ, R151 ;  /* 0x000000ffff107224 */ /* 0x000fe400078e0097 */
[----:B-1----:R-:W-:Y:S02]  /*7220*/  FFMA.FTZ R0, R125, c[0x0][0x2d0], -R2 ;  /* 0x0000b4007d007a23 */ /* 0x002fe40000010802 */
[C---:B------:R-:W-:Y:S02]  /*7230*/  HMMA.16816.F32.BF16 R124, R8.reuse, R160, R44 ;  /* 0x000000a0087c723c */ /* 0x040fe4000004182c */
[----:B------:R1:W-:Y:S05]  /*7240*/  MUFU.EX2 R252, R0 ;  /* 0x0000000000fc7308 */ /* 0x0003ea0000000800 */
[----:B------:R-:W-:Y:S01]  /*7250*/  MOV R47, R184 ;  /* 0x000000b8002f7202 */ /* 0x000fe20000000f00 */
[----:B------:R-:W-:Y:S01]  /*7260*/  IMAD.MOV.U32 R46, RZ, RZ, R150 ;  /* 0x000000ffff2e7224 */ /* 0x000fe200078e0096 */
[----:B------:R-:W-:Y:S01]  /*7270*/  MOV R45, R148 ;  /* 0x00000094002d7202 */ /* 0x000fe20000000f00 */
[----:B------:R-:W-:Y:S01]  /*7280*/  IMAD.MOV.U32 R44, RZ, RZ, R139 ;  /* 0x000000ffff2c7224 */ /* 0x000fe200078e008b */
[----:B--2---:R-:W-:Y:S01]  /*7290*/  HMMA.16816.F32.BF16 R148, R8, R158, R24 ;  /* 0x0000009e0894723c */ /* 0x004fe20000041818 */
[----:B-1----:R-:W-:-:S07]  /*72a0*/  FFMA.FTZ R0, R129, c[0x0][0x2d0], -R2 ;  /* 0x0000b40081007a23 */ /* 0x002fce0000010802 */
[C---:B------:R-:W-:Y:S01]  /*72b0*/  HMMA.16816.F32.BF16 R136, R8.reuse, R156, R40 ;  /* 0x0000009c0888723c */ /* 0x040fe20000041828 */
[----:B------:R-:W-:Y:S01]  /*72c0*/  IMAD.MOV.U32 R129, RZ, RZ, R155 ;  /* 0x000000ffff817224 */ /* 0x000fe200078e009b */
[----:B------:R1:W2:Y:S06]  /*72d0*/  MUFU.EX2 R52, R0 ;  /* 0x0000000000347308 */ /* 0x0002ac0000000800 */
[----:B------:R-:W-:Y:S01]  /*72e0*/  HMMA.16816.F32.BF16 R152, R8, R172, R28 ;  /* 0x000000ac0898723c */ /* 0x000fe2000004181c */
[----:B-1----:R-:W-:-:S05]  /*72f0*/  FMUL.FTZ R0, R3, c[0x0][0x2d0] ;  /* 0x0000b40003007a20 */ /* 0x002fca0000410000 */
[----:B------:R-:W-:-:S05]  /*7300*/  FSEL R0, R0, RZ, P0 ;  /* 0x000000ff00007208 */ /* 0x000fca0000000000 */
[--C-:B------:R-:W-:Y:S02]  /*7310*/  FFMA.FTZ R4, R116, c[0x0][0x2d0], -R0.reuse ;  /* 0x0000b40074047a23 */ /* 0x100fe40000010800 */
[----:B------:R-:W-:Y:S02]  /*7320*/  IMAD.MOV.U32 R116, RZ, RZ, R249 ;  /* 0x000000ffff747224 */ /* 0x000fe400078e00f9 */
[----:B------:R1:W-:Y:S02]  /*7330*/  MUFU.EX2 R184, R4 ;  /* 0x0000000400b87308 */ /* 0x0003e40000000800 */
[----:B-1----:R-:W-:Y:S02]  /*7340*/  FFMA.FTZ R4, R115, c[0x0][0x2d0], -R0 ;  /* 0x0000b40073047a23 */ /* 0x002fe40000010800 */
[----:B--2---:R-:W-:-:S04]  /*7350*/  IMAD.MOV.U32 R115, RZ, RZ, R52 ;  /* 0x000000ffff737224 */ /* 0x004fc800078e0034 */
[----:B------:R1:W2:Y:S01]  /*7360*/  MUFU.EX2 R183, R4 ;  /* 0x0000000400b77308 */ /* 0x0002a20000000800 */
[----:B------:R-:W-:Y:S07]  /*7370*/  HMMA.16816.F32.BF16 R52, R8, R174, R12 ;  /* 0x000000ae0834723c */ /* 0x000fee000004180c */
[----:B------:R-:W-:Y:S02]  /*7380*/  F2FP.BF16.PACK_AB R8, R213, R208 ;  /* 0x000000d0d508723e */ /* 0x000fe400000010ff */
[----:B------:R-:W-:Y:S01]  /*7390*/  F2FP.BF16.PACK_AB R10, R252, R128 ;  /* 0x00000080fc0a723e */ /* 0x000fe200000010ff */
[----:B-1----:R-:W-:Y:S01]  /*73a0*/  FFMA.FTZ R4, R114, c[0x0][0x2d0], -R0 ;  /* 0x0000b40072047a23 */ /* 0x002fe20000010800 */
[----:B--2---:R-:W-:Y:S01]  /*73b0*/  F2FP.BF16.PACK_AB R9, R183, R184 ;  /* 0x000000b8b709723e */ /* 0x004fe200000010ff */
[----:B------:R-:W-:-:S02]  /*73c0*/  IMAD.MOV.U32 R114, RZ, RZ, R16 ;  /* 0x000000ffff727224 */ /* 0x000fc400078e0010 */
[----:B------:R1:W-:Y:S02]  /*73d0*/  MUFU.EX2 R181, R4 ;  /* 0x0000000400b57308 */ /* 0x0003e40000000800 */
[----:B-1----:R-:W-:Y:S01]  /*73e0*/  FFMA.FTZ R4, R113, c[0x0][0x2d0], -R0 ;  /* 0x0000b40071047a23 */ /* 0x002fe20000010800 */
[----:B------:R-:W-:-:S05]  /*73f0*/  MOV R113, R17 ;  /* 0x0000001100717202 */ /* 0x000fca0000000f00 */
[----:B------:R1:W2:Y:S02]  /*7400*/  MUFU.EX2 R182, R4 ;  /* 0x0000000400b67308 */ /* 0x0002a40000000800 */
[----:B-1----:R-:W-:Y:S01]  /*7410*/  FFMA.FTZ R4, R141, c[0x0][0x2d0], -R2 ;  /* 0x0000b4008d047a23 */ /* 0x002fe20000010802 */
[----:B--2---:R-:W-:Y:S01]  /*7420*/  F2FP.BF16.PACK_AB R11, R182, R181 ;  /* 0x000000b5b60b723e */ /* 0x004fe200000010ff */
[----:B------:R-:W-:Y:S01]  /*7430*/  IMAD.MOV.U32 R141, RZ, RZ, R122 ;  /* 0x000000ffff8d7224 */ /* 0x000fe200078e007a */
[----:B------:R-:W-:-:S03]  /*7440*/  MOV R122, R73 ;  /* 0x00000049007a7202 */ /* 0x000fc60000000f00 */
[----:B------:R1:W-:Y:S02]  /*7450*/  MUFU.EX2 R250, R4 ;  /* 0x0000000400fa7308 */ /* 0x0003e40000000800 */
[C---:B------:R-:W-:Y:S08]  /*7460*/  HMMA.16816.F32.BF16 R24, R8.reuse, R84, RZ ;  /* 0x000000540818723c */ /* 0x040ff000000418ff */
[----:B------:R-:W-:Y:S01]  /*7470*/  HMMA.16816.F32.BF16 R32, R8, R60, RZ ;  /* 0x0000003c0820723c */ /* 0x000fe200000418ff */
[----:B-1----:R-:W-:-:S02]  /*7480*/  FFMA.FTZ R4, R140, c[0x0][0x2d0], -R2 ;  /* 0x0000b4008c047a23 */ /* 0x002fc40000010802 */
[----:B------:R-:W-:Y:S02]  /*7490*/  IMAD.MOV.U32 R140, RZ, RZ, R69 ;  /* 0x000000ffff8c7224 */ /* 0x000fe400078e0045 */
[----:B------:R1:W2:Y:S03]  /*74a0*/  MUFU.EX2 R249, R4 ;  /* 0x0000000400f97308 */ /* 0x0002a60000000800 */
[----:B------:R-:W-:Y:S01]  /*74b0*/  HMMA.16816.F32.BF16 R28, R8, R62, RZ ;  /* 0x0000003e081c723c */ /* 0x000fe200000418ff */
[----:B------:R-:W-:Y:S02]  /*74c0*/  IMAD.MOV.U32 R60, RZ, RZ, R18 ;  /* 0x000000ffff3c7224 */ /* 0x000fe400078e0012 */
[----:B------:R-:W-:-:S04]  /*74d0*/  IMAD.MOV.U32 R61, RZ, RZ, R45 ;  /* 0x000000ffff3d7224 */ /* 0x000fc800078e002d */
[----:B------:R-:W-:Y:S01]  /*74e0*/  IMAD.MOV.U32 R63, RZ, RZ, R129 ;  /* 0x000000ffff3f7224 */ /* 0x000fe200078e0081 */
[----:B------:R-:W-:Y:S01]  /*74f0*/  HMMA.16816.F32.BF16 R12, R8, R96, RZ ;  /* 0x00000060080c723c */ /* 0x000fe200000418ff */
[----:B------:R-:W-:Y:S02]  /*7500*/  MOV R62, R36 ;  /* 0x00000024003e7202 */ /* 0x000fe40000000f00 */
[----:B------:R-:W-:Y:S01]  /*7510*/  MOV R129, R39 ;  /* 0x0000002700817202 */ /* 0x000fe20000000f00 */
[----:B-1----:R-:W-:-:S04]  /*7520*/  FFMA.FTZ R4, R117, c[0x0][0x2d0], -R0 ;  /* 0x0000b40075047a23 */ /* 0x002fc80000010800 */
[----:B------:R-:W-:Y:S01]  /*7530*/  HMMA.16816.F32.BF16 R20, R8, R86, RZ ;  /* 0x000000560814723c */ /* 0x000fe200000418ff */
[----:B------:R-:W-:Y:S01]  /*7540*/  IMAD.MOV.U32 R97, RZ, RZ, R37 ;  /* 0x000000ffff617224 */ /* 0x000fe200078e0025 */
[----:B------:R-:W-:Y:S01]  /*7550*/  MOV R117, R44 ;  /* 0x0000002c00757202 */ /* 0x000fe20000000f00 */
[----:B------:R1:W-:Y:S01]  /*7560*/  MUFU.EX2 R75, R4 ;  /* 0x00000004004b7308 */ /* 0x0003e20000000800 */
[----:B------:R-:W-:-:S03]  /*7570*/  IMAD.MOV.U32 R96, RZ, RZ, R38 ;  /* 0x000000ffff607224 */ /* 0x000fc600078e0026 */
[----:B------:R-:W-:Y:S01]  /*7580*/  IMAD.MOV.U32 R86, RZ, RZ, R50 ;  /* 0x000000ffff567224 */ /* 0x000fe200078e0032 */
[----:B------:R-:W-:Y:S01]  /*7590*/  HMMA.16816.F32.BF16 R36, R8, R102, RZ ;  /* 0x000000660824723c */ /* 0x000fe200000418ff */
[----:B------:R-:W-:-:S06]  /*75a0*/  MOV R87, R51 ;  /* 0x0000003300577202 */ /* 0x000fcc0000000f00 */
[----:B------:R-:W-:Y:S01]  /*75b0*/  IMAD.MOV.U32 R103, RZ, RZ, R47 ;  /* 0x000000ffff677224 */ /* 0x000fe200078e002f */
[C---:B------:R-:W-:Y:S01]  /*75c0*/  HMMA.16816.F32.BF16 R40, R8.reuse, R98, RZ ;  /* 0x000000620828723c */ /* 0x040fe200000418ff */
[----:B-1----:R-:W-:Y:S02]  /*75d0*/  FFMA.FTZ R4, R119, c[0x0][0x2d0], -R0 ;  /* 0x0000b40077047a23 */ /* 0x002fe40000010800 */
[----:B------:R-:W-:Y:S02]  /*75e0*/  IMAD.MOV.U32 R119, RZ, RZ, R19 ;  /* 0x000000ffff777224 */ /* 0x000fe400078e0013 */
[----:B------:R1:W3:Y:S03]  /*75f0*/  MUFU.EX2 R180, R4 ;  /* 0x0000000400b47308 */ /* 0x0002e60000000800 */
[----:B------:R-:W-:Y:S01]  /*7600*/  HMMA.16816.F32.BF16 R16, R8, R100, RZ ;  /* 0x000000640810723c */ /* 0x000fe200000418ff */
[----:B------:R-:W-:Y:S01]  /*7610*/  IMAD.MOV.U32 R99, RZ, RZ, R116 ;  /* 0x000000ffff637224 */ /* 0x000fe200078e0074 */
[----:B------:R-:W-:Y:S01]  /*7620*/  MOV R116, R48 ;  /* 0x0000003000747202 */ /* 0x000fe20000000f00 */
[----:B------:R-:W-:-:S04]  /*7630*/  IMAD.MOV.U32 R98, RZ, RZ, R49 ;  /* 0x000000ffff627224 */ /* 0x000fc800078e0031 */
[----:B--2---:R-:W-:Y:S01]  /*7640*/  F2FP.BF16.PACK_AB R10, R249, R250 ;  /* 0x000000faf90a723e */ /* 0x004fe200000010ff */
[----:B-1----:R-:W-:Y:S01]  /*7650*/  FFMA.FTZ R4, R121, c[0x0][0x2d0], -R0 ;  /* 0x0000b40079047a23 */ /* 0x002fe20000010800 */
[----:B---3--:R-:W-:Y:S01]  /*7660*/  F2FP.BF16.PACK_AB R9, R180, R75 ;  /* 0x0000004bb409723e */ /* 0x008fe200000010ff */
[----:B------:R-:W-:Y:S02]  /*7670*/  IMAD.MOV.U32 R121, RZ, RZ, R74 ;  /* 0x000000ffff797224 */ /* 0x000fe400078e004a */
[----:B------:R1:W-:Y:S02]  /*7680*/  MUFU.EX2 R84, R4 ;  /* 0x0000000400547308 */ /* 0x0003e40000000800 */
[----:B-1----:R-:W-:Y:S02]  /*7690*/  FFMA.FTZ R4, R123, c[0x0][0x2d0], -R0 ;  /* 0x0000b4007b047a23 */ /* 0x002fe40000010800 */
[----:B------:R-:W-:-:S04]  /*76a0*/  IMAD.MOV.U32 R123, RZ, RZ, R115 ;  /* 0x000000ffff7b7224 */ /* 0x000fc800078e0073 */
[----:B------:R-:W1:Y:S01]  /*76b0*/  MUFU.EX2 R85, R4 ;  /* 0x0000000400557308 */ /* 0x000e620000000800 */
[----:B------:R-:W-:Y:S01]  /*76c0*/  IMAD.MOV.U32 R115, RZ, RZ, R46 ;  /* 0x000000ffff737224 */ /* 0x000fe200078e002e */
[----:B------:R-:W-:Y:S02]  /*76d0*/  F2FP.BF16.PACK_AB R8, R251, R123 ;  /* 0x0000007bfb08723e */ /* 0x000fe400000010ff */
[----:B-1----:R-:W-:Y:S01]  /*76e0*/  F2FP.BF16.PACK_AB R11, R85, R84 ;  /* 0x00000054550b723e */ /* 0x002fe200000010ff */
[----:B------:R-:W-:-:S06]  /*76f0*/  FFMA.FTZ R4, R227, c[0x0][0x2d0], -R7 ;  /* 0x0000b400e3047a23 */ /* 0x000fcc0000010807 */
[C---:B------:R-:W-:Y:S07]  /*7700*/  HMMA.16816.F32.BF16 R48, R8.reuse, R104, R32 ;  /* 0x000000680830723c */ /* 0x040fee0000041820 */
[----:B------:R-:W-:Y:S01]  /*7710*/  MOV R104, R248 ;  /* 0x000000f800687202 */ /* 0x000fe20000000f00 */
[----:B------:R-:W-:Y:S01]  /*7720*/  IMAD.MOV.U32 R105, RZ, RZ, R68 ;  /* 0x000000ffff697224 */ /* 0x000fe200078e0044 */
[----:B------:R1:W-:Y:S01]  /*7730*/  MUFU.EX2 R248, R4 ;  /* 0x0000000400f87308 */ /* 0x0003e20000000800 */
[C---:B------:R-:W-:Y:S08]  /*7740*/  HMMA.16816.F32.BF16 R44, R8.reuse, R92, R24 ;  /* 0x0000005c082c723c */ /* 0x040ff00000041818 */
[----:B------:R-:W-:Y:S01]  /*7750*/  HMMA.16816.F32.BF16 R32, R8, R88, R16 ;  /* 0x000000580820723c */ /* 0x000fe20000041810 */
[----:B-1----:R-:W-:-:S07]  /*7760*/  FFMA.FTZ R4, R186, c[0x0][0x2d0], -R2 ;  /* 0x0000b400ba047a23 */ /* 0x002fce0000010802 */
[C---:B------:R-:W-:Y:S01]  /*7770*/  HMMA.16816.F32.BF16 R28, R8.reuse, R106, R28 ;  /* 0x0000006a081c723c */ /* 0x040fe2000004181c */
[----:B------:R-:W-:Y:S01]  /*7780*/  IMAD.MOV.U32 R88, RZ, RZ, R99 ;  /* 0x000000ffff587224 */ /* 0x000fe200078e0063 */
[----:B------:R-:W-:Y:S01]  /*7790*/  MOV R89, R98 ;  /* 0x0000006200597202 */ /* 0x000fe20000000f00 */
[----:B------:R1:W-:Y:S05]  /*77a0*/  MUFU.EX2 R100, R4 ;  /* 0x0000000400647308 */ /* 0x0003ea0000000800 */
[C---:B------:R-:W-:Y:S08]  /*77b0*/  HMMA.16816.F32.BF16 R20, R8.reuse, R94, R20 ;  /* 0x0000005e0814723c */ /* 0x040ff00000041814 */
[----:B------:R-:W-:Y:S01]  /*77c0*/  HMMA.16816.F32.BF16 R16, R8, R90, R36 ;  /* 0x0000005a0810723c */ /* 0x000fe20000041824 */
[----:B------:R-:W2:Y:S01]  /*77d0*/  LDSM.16.MT88.4 R36, [R209+0x2100] ;  /* 0x00210000d124783b */ /* 0x000ea20000004200 */
[----:B-1----:R-:W-:-:S04]  /*77e0*/  FFMA.FTZ R4, R185, c[0x0][0x2d0], -R2 ;  /* 0x0000b400b9047a23 */ /* 0x002fc80000010802 */
[----:B------:R1:W3:Y:S01]  /*77f0*/  MUFU.EX2 R101, R4 ;  /* 0x0000000400657308 */ /* 0x0002e20000000800 */
[----:B------:R-:W-:Y:S01]  /*7800*/  IMAD.MOV.U32 R91, RZ, RZ, R103 ;  /* 0x000000ffff5b7224 */ /* 0x000fe200078e0067 */
[----:B------:R-:W-:Y:S01]  /*7810*/  HMMA.16816.F32.BF16 R24, R8, R108, R12 ;  /* 0x0000006c0818723c */ /* 0x000fe2000004180c */
[----:B------:R-:W-:-:S07]  /*7820*/  MOV R90, R96 ;  /* 0x00000060005a7202 */ /* 0x000fce0000000f00 */
[----:B------:R-:W-:Y:S01]  /*7830*/  HMMA.16816.F32.BF16 R12, R8, R110, R40 ;  /* 0x0000006e080c723c */ /* 0x000fe20000041828 */
[----:B-1----:R-:W-:-:S06]  /*7840*/  FFMA.FTZ R4, R147, c[0x0][0x2d0], -R2 ;  /* 0x0000b40093047a23 */ /* 0x002fcc0000010802 */
[----:B---3--:R-:W-:Y:S01]  /*7850*/  F2FP.BF16.PACK_AB R8, R101, R100 ;  /* 0x000000646508723e */ /* 0x008fe200000010ff */
[----:B------:R-:W-:Y:S01]  /*7860*/  IMAD.MOV.U32 R43, RZ, RZ, R97 ;  /* 0x000000ffff2b7224 */ /* 0x000fe200078e0061 */
[----:B------:R-:W-:Y:S01]  /*7870*/  MOV R41, R63 ;  /* 0x0000003f00297202 */ /* 0x000fe20000000f00 */
[----:B------:R1:W-:Y:S01]  /*7880*/  MUFU.EX2 R102, R4 ;  /* 0x0000000400667308 */ /* 0x0003e20000000800 */
[----:B------:R-:W-:Y:S02]  /*7890*/  IMAD.MOV.U32 R42, RZ, RZ, R62 ;  /* 0x000000ffff2a7224 */ /* 0x000fe400078e003e */
[----:B------:R-:W-:Y:S02]  /*78a0*/  IMAD.MOV.U32 R40, RZ, RZ, R119 ;  /* 0x000000ffff287224 */ /* 0x000fe400078e0077 */
[----:B-1----:R-:W-:-:S04]  /*78b0*/  FFMA.FTZ R4, R146, c[0x0][0x2d0], -R2 ;  /* 0x0000b40092047a23 */ /* 0x002fc80000010802 */
[----:B------:R1:W3:Y:S02]  /*78c0*/  MUFU.EX2 R185, R4 ;  /* 0x0000000400b97308 */ /* 0x0002e40000000800 */
[----:B-1----:R-:W-:Y:S01]  /*78d0*/  FFMA.FTZ R4, R142, c[0x0][0x2d0], -R0 ;  /* 0x0000b4008e047a23 */ /* 0x002fe20000010800 */
[----:B---3--:R-:W-:-:S05]  /*78e0*/  F2FP.BF16.PACK_AB R10, R185, R102 ;  /* 0x00000066b90a723e */ /* 0x008fca00000010ff */
        /* <DEDUP_REMOVED lines=10> */
[----:B------:R1:W3:Y:S02]  /*7990*/  MUFU.EX2 R233, R4 ;  /* 0x0000000400e97308 */ /* 0x0002e40000000800 */
[C---:B------:R-:W-:Y:S07]  /*79a0*/  HMMA.16816.F32.BF16 R108, R8.reuse, R64, R48 ;  /* 0x00000040086c723c */ /* 0x040fee0000041830 */
[----:B------:R-:W-:Y:S01]  /*79b0*/  MOV R50, R113 ;  /* 0x0000007100327202 */ /* 0x000fe20000000f00 */
[----:B------:R-:W-:Y:S01]  /*79c0*/  IMAD.MOV.U32 R64, RZ, RZ, R114 ;  /* 0x000000ffff407224 */ /* 0x000fe200078e0072 */
[----:B------:R-:W-:Y:S01]  /*79d0*/  MOV R48, R112 ;  /* 0x0000007000307202 */ /* 0x000fe20000000f00 */
[----:B------:R-:W-:Y:S01]  /*79e0*/  IMAD.MOV.U32 R49, RZ, RZ, R115 ;  /* 0x000000ffff317224 */ /* 0x000fe200078e0073 */
[----:B------:R-:W-:Y:S01]  /*79f0*/  HMMA.16816.F32.BF16 R44, R8, R80, R44 ;  /* 0x00000050082c723c */ /* 0x000fe2000004182c */
[----:B-1----:R-:W-:Y:S01]  /*7a00*/  FFMA.FTZ R4, R232, c[0x0][0x2d0], -R7 ;  /* 0x0000b400e8047a23 */ /* 0x002fe20000010807 */
[----:B------:R-:W-:Y:S01]  /*7a10*/  MOV R65, R130 ;  /* 0x0000008200417202 */ /* 0x000fe20000000f00 */
[----:B------:R-:W-:-:S02]  /*7a20*/  IMAD.MOV.U32 R51, RZ, RZ, R60 ;  /* 0x000000ffff337224 */ /* 0x000fc400078e003c */
[----:B------:R1:W-:Y:S03]  /*7a30*/  MUFU.EX2 R227, R4 ;  /* 0x0000000400e37308 */ /* 0x0003e60000000800 */
[C---:B------:R-:W-:Y:S01]  /*7a40*/  HMMA.16816.F32.BF16 R112, R8.reuse, R66, R28 ;  /* 0x000000420870723c */ /* 0x040fe2000004181c */
[----:B------:R-:W-:Y:S06]  /*7a50*/  LDSM.16.MT88.4 R28, [R210+0x2100] ;  /* 0x00210000d21c783b */ /* 0x000fec0000004200 */
[----:B------:R-:W-:Y:S01]  /*7a60*/  IMAD.MOV.U32 R67, RZ, RZ, R61 ;  /* 0x000000ffff437224 */ /* 0x000fe200078e003d */
[----:B------:R-:W-:Y:S01]  /*7a70*/  HMMA.16816.F32.BF16 R80, R8, R82, R20 ;  /* 0x000000520850723c */ /* 0x000fe20000041814 */
[----:B------:R-:W-:Y:S01]  /*7a80*/  LDSM.16.MT88.4 R20, [R211+0x2100] ;  /* 0x00210000d314783b */ /* 0x000fe20000004200 */
[----:B------:R-:W-:-:S02]  /*7a90*/  IMAD.MOV.U32 R66, RZ, RZ, R117 ;  /* 0x000000ffff427224 */ /* 0x000fc400078e0075 */
[----:B-1----:R-:W-:Y:S02]  /*7aa0*/  FFMA.FTZ R4, R235, c[0x0][0x2d0], -R7 ;  /* 0x0000b400eb047a23 */ /* 0x002fe40000010807 */
[----:B------:R-:W-:Y:S02]  /*7ab0*/  IMAD.MOV.U32 R235, RZ, RZ, R105 ;  /* 0x000000ffffeb7224 */ /* 0x000fe400078e0069 */
[C---:B------:R-:W-:Y:S01]  /*7ac0*/  HMMA.16816.F32.BF16 R144, R8.reuse, R78, R16 ;  /* 0x0000004e0890723c */ /* 0x040fe20000041810 */
[----:B------:R1:W4:Y:S01]  /*7ad0*/  MUFU.EX2 R232, R4 ;  /* 0x0000000400e87308 */ /* 0x0003220000000800 */
[----:B------:R-:W-:Y:S06]  /*7ae0*/  LDSM.16.MT88.4 R16, [R209+0x2900] ;  /* 0x00290000d110783b */ /* 0x000fec0000004200 */
[C---:B------:R-:W-:Y:S01]  /*7af0*/  HMMA.16816.F32.BF16 R60, R8.reuse, R56, R24 ;  /* 0x00000038083c723c */ /* 0x040fe20000041818 */
[----:B------:R-:W-:Y:S07]  /*7b00*/  LDSM.16.MT88.4 R24, [R212+0x2900] ;  /* 0x00290000d418783b */ /* 0x000fee0000004200 */
[----:B------:R-:W-:Y:S01]  /*7b10*/  HMMA.16816.F32.BF16 R56, R8, R58, R12 ;  /* 0x0000003a0838723c */ /* 0x000fe2000004180c */
[----:B-1----:R-:W-:-:S02]  /*7b20*/  FFMA.FTZ R4, R236, c[0x0][0x2d0], -R7 ;  /* 0x0000b400ec047a23 */ /* 0x002fc40000010807 */
[----:B------:R-:W-:Y:S02]  /*7b30*/  IMAD.MOV.U32 R236, RZ, RZ, R104 ;  /* 0x000000ffffec7224 */ /* 0x000fe400078e0068 */
[----:B------:R1:W-:Y:S02]  /*7b40*/  MUFU.EX2 R186, R4 ;  /* 0x0000000400ba7308 */ /* 0x0003e40000000800 */
[----:B------:R-:W-:Y:S01]  /*7b50*/  IMAD.MOV.U32 R15, RZ, RZ, R67 ;  /* 0x000000ffff0f7224 */ /* 0x000fe200078e0043 */
[----:B------:R-:W-:Y:S01]  /*7b60*/  MOV R67, R87 ;  /* 0x0000005700437202 */ /* 0x000fe20000000f00 */
[----:B------:R-:W-:Y:S01]  /*7b70*/  IMAD.MOV.U32 R12, RZ, RZ, R122 ;  /* 0x000000ffff0c7224 */ /* 0x000fe200078e007a */
[----:B------:R-:W-:Y:S01]  /*7b80*/  MOV R13, R90 ;  /* 0x0000005a000d7202 */ /* 0x000fe20000000f00 */
[----:B------:R-:W-:Y:S01]  /*7b90*/  IMAD.MOV.U32 R14, RZ, RZ, R64 ;  /* 0x000000ffff0e7224 */ /* 0x000fe200078e0040 */
[----:B------:R-:W-:Y:S01]  /*7ba0*/  MOV R64, R41 ;  /* 0x0000002900407202 */ /* 0x000fe20000000f00 */
[----:B-1----:R-:W-:Y:S01]  /*7bb0*/  FFMA.FTZ R4, R237, c[0x0][0x2d0], -R7 ;  /* 0x0000b400ed047a23 */ /* 0x002fe20000010807 */
[----:B------:R-:W-:-:S03]  /*7bc0*/  MOV R237, R140 ;  /* 0x0000008c00ed7202 */ /* 0x000fc60000000f00 */
[----:B------:R1:W-:Y:S02]  /*7bd0*/  MUFU.EX2 R103, R4 ;  /* 0x0000000400677308 */ /* 0x0003e40000000800 */
[----:B------:R-:W-:Y:S02]  /*7be0*/  IMAD.MOV.U32 R78, RZ, RZ, R237 ;  /* 0x000000ffff4e7224 */ /* 0x000fe400078e00ed */
[----:B------:R-:W-:Y:S02]  /*7bf0*/  IMAD.MOV.U32 R237, RZ, RZ, R91 ;  /* 0x000000ffffed7224 */ /* 0x000fe400078e005b */
[----:B-1----:R-:W-:Y:S02]  /*7c00*/  FFMA.FTZ R4, R200, c[0x0][0x2d0], -R6 ;  /* 0x0000b400c8047a23 */ /* 0x002fe40000010806 */
[----:B------:R-:W-:Y:S02]  /*7c10*/  IMAD.MOV.U32 R200, RZ, RZ, R141 ;  /* 0x000000ffffc87224 */ /* 0x000fe400078e008d */
[----:B------:R1:W-:Y:S01]  /*7c20*/  MUFU.EX2 R99, R4 ;  /* 0x0000000400637308 */ /* 0x0003e20000000800 */
[----:B------:R-:W-:Y:S01]  /*7c30*/  HMMA.16816.F32.BF16 R140, R8, R76, R32 ;  /* 0x0000004c088c723c */ /* 0x000fe20000041820 */
[----:B------:R-:W-:Y:S01]  /*7c40*/  IMAD.MOV.U32 R79, RZ, RZ, R200 ;  /* 0x000000ffff4f7224 */ /* 0x000fe200078e00c8 */
[----:B------:R-:W-:-:S05]  /*7c50*/  MOV R200, R120 ;  /* 0x0000007800c87202 */ /* 0x000fca0000000f00 */
[----:B------:R-:W-:Y:S01]  /*7c60*/  IMAD.MOV.U32 R33, RZ, RZ, R131 ;  /* 0x000000ffff217224 */ /* 0x000fe200078e0083 */
[----:B------:R-:W-:Y:S01]  /*7c70*/  MOV R34, R128 ;  /* 0x0000008000227202 */ /* 0x000fe20000000f00 */
[----:B------:R-:W-:Y:S01]  /*7c80*/  IMAD.MOV.U32 R35, RZ, RZ, R118 ;  /* 0x000000ffff237224 */ /* 0x000fe200078e0076 */
[----:B---3--:R-:W-:Y:S02]  /*7c90*/  F2FP.BF16.PACK_AB R8, R233, R248 ;  /* 0x000000f8e908723e */ /* 0x008fe400000010ff */
[----:B----4-:R-:W-:Y:S01]  /*7ca0*/  F2FP.BF16.PACK_AB R10, R232, R227 ;  /* 0x000000e3e80a723e */ /* 0x010fe200000010ff */
[----:B------:R-:W-:Y:S02]  /*7cb0*/  IMAD.MOV.U32 R32, RZ, RZ, R35 ;  /* 0x000000ffff207224 */ /* 0x000fe400078e0023 */
[----:B-1----:R-:W-:Y:S02]  /*7cc0*/  FFMA.FTZ R4, R204, c[0x0][0x2d0], -R6 ;  /* 0x0000b400cc047a23 */ /* 0x002fe40000010806 */
[----:B------:R-:W-:-:S02]  /*7cd0*/  IMAD.MOV.U32 R204, RZ, RZ, R116 ;  /* 0x000000ffffcc7224 */ /* 0x000fc400078e0074 */
[----:B------:R1:W3:Y:S01]  /*7ce0*/  MUFU.EX2 R98, R4 ;  /* 0x0000000400627308 */ /* 0x0002e20000000800 */
[----:B------:R-:W-:Y:S02]  /*7cf0*/  IMAD.MOV.U32 R35, RZ, RZ, R51 ;  /* 0x000000ffff237224 */ /* 0x000fe400078e0033 */
[----:B------:R-:W-:Y:S01]  /*7d00*/  MOV R76, R204 ;  /* 0x000000cc004c7202 */ /* 0x000fe20000000f00 */
[----:B------:R-:W-:Y:S01]  /*7d10*/  IMAD.MOV.U32 R51, RZ, RZ, R86 ;  /* 0x000000ffff337224 */ /* 0x000fe200078e0056 */
[----:B------:R-:W-:Y:S01]  /*7d20*/  MOV R204, R89 ;  /* 0x0000005900cc7202 */ /* 0x000fe20000000f00 */
[----:B-1----:R-:W-:Y:S01]  /*7d30*/  FFMA.FTZ R4, R203, c[0x0][0x2d0], -R6 ;  /* 0x0000b400cb047a23 */ /* 0x002fe20000010806 */
[----:B---3--:R-:W-:Y:S01]  /*7d40*/  F2FP.BF16.PACK_AB R9, R98, R99 ;  /* 0x000000636209723e */ /* 0x008fe200000010ff */
[----:B------:R-:W-:Y:S02]  /*7d50*/  IMAD.MOV.U32 R203, RZ, RZ, R129 ;  /* 0x000000ffffcb7224 */ /* 0x000fe400078e0081 */
[----:B------:R1:W-:Y:S01]  /*7d60*/  MUFU.EX2 R97, R4 ;  /* 0x0000000400617308 */ /* 0x0003e20000000800 */
[----:B------:R-:W3:Y:S01]  /*7d70*/  LDSM.16.MT88.4 R128, [R212+0x2100] ;  /* 0x00210000d480783b */ /* 0x000ee20000004200 */
[----:B------:R-:W-:-:S02]  /*7d80*/  IMAD.MOV.U32 R77, RZ, RZ, R203 ;  /* 0x000000ffff4d7224 */ /* 0x000fc400078e00cb */
[----:B------:R-:W-:Y:S02]  /*7d90*/  IMAD.MOV.U32 R203, RZ, RZ, R88 ;  /* 0x000000ffffcb7224 */ /* 0x000fe400078e0058 */
[----:B-1----:R-:W-:Y:S02]  /*7da0*/  FFMA.FTZ R4, R205, c[0x0][0x2d0], -R6 ;  /* 0x0000b400cd047a23 */ /* 0x002fe40000010806 */
[----:B------:R-:W-:Y:S02]  /*7db0*/  IMAD.MOV.U32 R205, RZ, RZ, R43 ;  /* 0x000000ffffcd7224 */ /* 0x000fe400078e002b */
[----:B------:R1:W4:Y:S02]  /*7dc0*/  MUFU.EX2 R95, R4 ;  /* 0x00000004005f7308 */ /* 0x0003240000000800 */
[--C-:B-1----:R-:W-:Y:S01]  /*7dd0*/  FFMA.FTZ R4, R244, c[0x0][0x2d0], -R7.reuse ;  /* 0x0000b400f4047a23 */ /* 0x102fe20000010807 */
[----:B----4-:R-:W-:Y:S01]  /*7de0*/  F2FP.BF16.PACK_AB R11, R95, R97 ;  /* 0x000000615f0b723e */ /* 0x010fe200000010ff */
[----:B------:R-:W-:Y:S01]  /*7df0*/  FFMA.FTZ R7, R247, c[0x0][0x2d0], -R7 ;  /* 0x0000b400f7077a23 */ /* 0x000fe20000010807 */
[----:B------:R-:W-:-:S03]  /*7e00*/  MOV R247, R66 ;  /* 0x0000004200f77202 */ /* 0x000fc60000000f00 */
[----:B------:R1:W-:Y:S01]  /*7e10*/  MUFU.EX2 R96, R4 ;  /* 0x0000000400607308 */ /* 0x0003e20000000800 */
[----:B------:R-:W-:Y:S02]  /*7e20*/  IMAD.MOV.U32 R66, RZ, RZ, R40 ;  /* 0x000000ffff427224 */ /* 0x000fe400078e0028 */
[----:B------:R-:W-:Y:S01]  /*7e30*/  IMAD.MOV.U32 R244, RZ, RZ, R42 ;  /* 0x000000fffff47224 */ /* 0x000fe200078e002a */
[C---:B--2---:R-:W-:Y:S01]  /*7e40*/  HMMA.16816.F32.BF16 R104, R8.reuse, R36, R176 ;  /* 0x000000240868723c */ /* 0x044fe200000418b0 */
[----:B------:R-:W2:Y:S03]  /*7e50*/  LDSM.16.MT88.4 R40, [R210+0x2900] ;  /* 0x00290000d228783b */ /* 0x000ea60000004200 */
[----:B------:R4:W4:Y:S04]  /*7e60*/  MUFU.EX2 R94, R7 ;  /* 0x00000007005e7308 */ /* 0x0009280000000800 */
[----:B------:R-:W-:Y:S01]  /*7e70*/  HMMA.16816.F32.BF16 R116, R8, R38, R164 ;  /* 0x000000260874723c */ /* 0x000fe200000418a4 */
[----:B-1----:R-:W-:-:S02]  /*7e80*/  FFMA.FTZ R4, R207, c[0x0][0x2d0], -R6 ;  /* 0x0000b400cf047a23 */ /* 0x002fc40000010806 */
[----:B------:R-:W-:-:S04]  /*7e90*/  IMAD.MOV.U32 R207, RZ, RZ, R123 ;  /* 0x000000ffffcf7224 */ /* 0x000fc800078e007b */
[----:B------:R-:W-:Y:S01]  /*7ea0*/  F2FP.BF16.PACK_AB R164, R103, R186 ;  /* 0x000000ba67a4723e */ /* 0x000fe200000010ff */
[----:B------:R1:W-:Y:S01]  /*7eb0*/  MUFU.EX2 R93, R4 ;  /* 0x00000004005d7308 */ /* 0x0003e20000000800 */
[----:B---3--:R-:W-:Y:S01]  /*7ec0*/  HMMA.16816.F32.BF16 R132, R8, R130, R132 ;  /* 0x000000820884723c */ /* 0x008fe20000041884 */
[----:B----4-:R-:W-:Y:S01]  /*7ed0*/  IMAD.MOV.U32 R7, RZ, RZ, R121 ;  /* 0x000000ffff077224 */ /* 0x010fe200078e0079 */
[----:B------:R-:W-:-:S06]  /*7ee0*/  F2FP.BF16.PACK_AB R166, R94, R96 ;  /* 0x000000605ea6723e */ /* 0x000fcc00000010ff */
[----:B------:R-:W-:Y:S01]  /*7ef0*/  HMMA.16816.F32.BF16 R120, R8, R128, R124 ;  /* 0x000000800878723c */ /* 0x000fe2000004187c */
[----:B-1----:R-:W-:-:S07]  /*7f00*/  FFMA.FTZ R4, R229, c[0x0][0x2d0], -R6 ;  /* 0x0000b400e5047a23 */ /* 0x002fce0000010806 */
[C---:B------:R-:W-:Y:S01]  /*7f10*/  HMMA.16816.F32.BF16 R136, R8.reuse, R28, R136 ;  /* 0x0000001c0888723c */ /* 0x040fe20000041888 */
[----:B------:R1:W3:Y:S07]  /*7f20*/  MUFU.EX2 R92, R4 ;  /* 0x00000004005c7308 */ /* 0x0002ee0000000800 */
[C---:B------:R-:W-:Y:S08]  /*7f30*/  HMMA.16816.F32.BF16 R148, R8.reuse, R30, R148 ;  /* 0x0000001e0894723c */ /* 0x040ff00000041894 */
[----:B------:R-:W-:Y:S01]  /*7f40*/  HMMA.16816.F32.BF16 R152, R8, R20, R152 ;  /* 0x000000140898723c */ /* 0x000fe20000041898 */
[----:B-1----:R-:W-:Y:S01]  /*7f50*/  FFMA.FTZ R4, R230, c[0x0][0x2d0], -R6 ;  /* 0x0000b400e6047a23 */ /* 0x002fe20000010806 */
[----:B---3--:R-:W-:Y:S01]  /*7f60*/  F2FP.BF16.PACK_AB R165, R92, R93 ;  /* 0x0000005d5ca5723e */ /* 0x008fe200000010ff */
[----:B------:R-:W-:Y:S01]  /*7f70*/  IMAD.MOV.U32 R230, RZ, RZ, R33 ;  /* 0x000000ffffe67224 */ /* 0x000fe200078e0021 */
[----:B------:R-:W-:Y:S01]  /*7f80*/  MOV R33, R34 ;  /* 0x0000002200217202 */ /* 0x000fe20000000f00 */
[----:B------:R1:W-:Y:S01]  /*7f90*/  MUFU.EX2 R91, R4 ;  /* 0x00000004005b7308 */ /* 0x0003e20000000800 */
[----:B------:R-:W-:-:S02]  /*7fa0*/  MOV R34, R50 ;  /* 0x0000003200227202 */ /* 0x000fc40000000f00 */
[----:B------:R-:W-:Y:S01]  /*7fb0*/  HMMA.16816.F32.BF16 R8, R8, R22, R52 ;  /* 0x000000160808723c */ /* 0x000fe20000041834 */
[----:B------:R-:W3:Y:S01]  /*7fc0*/  LDSM.16.MT88.4 R52, [R211+0x2900] ;  /* 0x00290000d334783b */ /* 0x000ee20000004200 */
[----:B------:R-:W-:-:S04]  /*7fd0*/  FFMA.FTZ R6, R231, c[0x0][0x2d0], -R6 ;  /* 0x0000b400e7067a23 */ /* 0x000fc80000010806 */
[----:B------:R-:W4:Y:S01]  /*7fe0*/  MUFU.EX2 R90, R6 ;  /* 0x00000006005a7308 */ /* 0x000f220000000800 */
[----:B-1----:R-:W-:Y:S01]  /*7ff0*/  FFMA.FTZ R4, R199, c[0x0][0x2d0], -R2 ;  /* 0x0000b400c7047a23 */ /* 0x002fe20000010802 */
[----:B------:R-:W-:-:S06]  /*8000*/  MOV R199, R64 ;  /* 0x0000004000c77202 */ /* 0x000fcc0000000f00 */
[----:B------:R1:W-:Y:S01]  /*8010*/  MUFU.EX2 R89, R4 ;  /* 0x0000000400597308 */ /* 0x0003e20000000800 */
[----:B----4-:R-:W-:-:S07]  /*8020*/  F2FP.BF16.PACK_AB R167, R90, R91 ;  /* 0x0000005b5aa7723e */ /* 0x010fce00000010ff */
[----:B------:R-:W-:Y:S01]  /*8030*/  HMMA.16816.F32.BF16 R104, R164, R16, R104 ;  /* 0x00000010a468723c */ /* 0x000fe20000041868 */
[----:B-1----:R-:W-:-:S07]  /*8040*/  FFMA.FTZ R4, R201, c[0x0][0x2d0], -R2 ;  /* 0x0000b400c9047a23 */ /* 0x002fce0000010802 */
[C---:B------:R-:W-:Y:S01]  /*8050*/  HMMA.16816.F32.BF16 R116, R164.reuse, R18, R116 ;  /* 0x00000012a474723c */ /* 0x040fe20000041874 */
[----:B------:R1:W-:Y:S07]  /*8060*/  MUFU.EX2 R88, R4 ;  /* 0x0000000400587308 */ /* 0x0003ee0000000800 */
[C---:B------:R-:W-:Y:S08]  /*8070*/  HMMA.16816.F32.BF16 R120, R164.reuse, R24, R120 ;  /* 0x00000018a478723c */ /* 0x040ff00000041878 */
[----:B------:R-:W-:Y:S01]  /*8080*/  HMMA.16816.F32.BF16 R132, R164, R26, R132 ;  /* 0x0000001aa484723c */ /* 0x000fe20000041884 */
[----:B-1----:R-:W-:-:S04]  /*8090*/  FFMA.FTZ R4, R202, c[0x0][0x2d0], -R2 ;  /* 0x0000b400ca047a23 */ /* 0x002fc80000010802 */
[----:B------:R1:W-:Y:S03]  /*80a0*/  MUFU.EX2 R87, R4 ;  /* 0x0000000400577308 */ /* 0x0003e60000000800 */
[C---:B--2---:R-:W-:Y:S08]  /*80b0*/  HMMA.16816.F32.BF16 R136, R164.reuse, R40, R136 ;  /* 0x00000028a488723c */ /* 0x044ff00000041888 */
[----:B------:R-:W-:Y:S01]  /*80c0*/  HMMA.16816.F32.BF16 R148, R164, R42, R148 ;  /* 0x0000002aa494723c */ /* 0x000fe20000041894 */
[----:B-1----:R-:W-:-:S07]  /*80d0*/  FFMA.FTZ R4, R206, c[0x0][0x2d0], -R2 ;  /* 0x0000b400ce047a23 */ /* 0x002fce0000010802 */
[C---:B---3--:R-:W-:Y:S01]  /*80e0*/  HMMA.16816.F32.BF16 R152, R164.reuse, R52, R152 ;  /* 0x00000034a498723c */ /* 0x048fe20000041898 */
[----:B------:R1:W2:Y:S07]  /*80f0*/  MUFU.EX2 R86, R4 ;  /* 0x0000000400567308 */ /* 0x0002ae0000000800 */
[----:B------:R-:W-:Y:S07]  /*8100*/  HMMA.16816.F32.BF16 R164, R164, R54, R8 ;  /* 0x00000036a4a4723c */ /* 0x000fee0000041808 */
[----:B------:R-:W-:-:S02]  /*8110*/  FFMA.FTZ R8, R241, c[0x0][0x2d0], -R2 ;  /* 0x0000b400f1087a23 */ /* 0x000fc40000010802 */
[----:B-1----:R-:W-:Y:S01]  /*8120*/  FFMA.FTZ R4, R194, c[0x0][0x2d0], -R0 ;  /* 0x0000b400c2047a23 */ /* 0x002fe20000010800 */
[----:B--2---:R-:W-:-:S03]  /*8130*/  F2FP.BF16.PACK_AB R6, R86, R87 ;  /* 0x000000575606723e */ /* 0x004fc600000010ff */
[----:B------:R1:W-:Y:S02]  /*8140*/  MUFU.EX2 R50, R4 ;  /* 0x0000000400327308 */ /* 0x0003e40000000800 */
[----:B-1----:R-:W-:Y:S02]  /*8150*/  FFMA.FTZ R4, R197, c[0x0][0x2d0], -R0 ;  /* 0x0000b400c5047a23 */ /* 0x002fe40000010800 */
[----:B------:R-:W-:Y:S02]  /*8160*/  IMAD.MOV.U32 R197, RZ, RZ, R207 ;  /* 0x000000ffffc57224 */ /* 0x000fe400078e00cf */
[----:B------:R-:W-:Y:S01]  /*8170*/  IMAD.MOV.U32 R207, RZ, RZ, R7 ;  /* 0x000000ffffcf7224 */ /* 0x000fe200078e0007 */
[----:B------:R-:W-:Y:S01]  /*8180*/  MOV R7, R12 ;  /* 0x0000000c00077202 */ /* 0x000fe20000000f00 */
[----:B------:R-:W-:Y:S02]  /*8190*/  IMAD.MOV.U32 R12, RZ, RZ, R13 ;  /* 0x000000ffff0c7224 */ /* 0x000fe400078e000d */
[----:B------:R-:W-:Y:S01]  /*81a0*/  IMAD.MOV.U32 R13, RZ, RZ, R14 ;  /* 0x000000ffff0d7224 */ /* 0x000fe200078e000e */
[----:B------:R-:W-:Y:S01]  /*81b0*/  MOV R14, R15 ;  /* 0x0000000f000e7202 */ /* 0x000fe20000000f00 */
[----:B------:R-:W-:-:S02]  /*81c0*/  IMAD.MOV.U32 R15, RZ, RZ, R247 ;  /* 0x000000ffff0f7224 */ /* 0x000fc400078e00f7 */
[----:B------:R-:W-:Y:S01]  /*81d0*/  IMAD.MOV.U32 R247, RZ, RZ, R78 ;  /* 0x000000fffff77224 */ /* 0x000fe200078e004e */
[----:B------:R-:W-:Y:S01]  /*81e0*/  MOV R78, R79 ;  /* 0x0000004f004e7202 */ /* 0x000fe20000000f00 */
[----:B------:R-:W-:Y:S02]  /*81f0*/  IMAD.MOV.U32 R79, RZ, RZ, R76 ;  /* 0x000000ffff4f7224 */ /* 0x000fe400078e004c */
[----:B------:R-:W-:Y:S01]  /*8200*/  IMAD.MOV.U32 R76, RZ, RZ, R77 ;  /* 0x000000ffff4c7224 */ /* 0x000fe200078e004d */
[----:B------:R-:W-:Y:S01]  /*8210*/  MOV R77, R32 ;  /* 0x00000020004d7202 */ /* 0x000fe20000000f00 */
[----:B------:R-:W-:Y:S02]  /*8220*/  IMAD.MOV.U32 R32, RZ, RZ, R33 ;  /* 0x000000ffff207224 */ /* 0x000fe400078e0021 */
[----:B------:R-:W-:Y:S02]  /*8230*/  IMAD.MOV.U32 R33, RZ, RZ, R65 ;  /* 0x000000ffff217224 */ /* 0x000fe400078e0041 */
[----:B------:R1:W2:Y:S01]  /*8240*/  MUFU.EX2 R65, R4 ;  /* 0x0000000400417308 */ /* 0x0002a20000000800 */
[----:B------:R-:W-:Y:S01]  /*8250*/  IMAD.MOV.U32 R231, RZ, RZ, R12 ;  /* 0x000000ffffe77224 */ /* 0x000fe200078e000c */
[----:B------:R-:W-:Y:S01]  /*8260*/  MOV R12, R76 ;  /* 0x0000004c000c7202 */ /* 0x000fe20000000f00 */
[----:B------:R-:W-:Y:S01]  /*8270*/  IMAD.MOV.U32 R229, RZ, RZ, R7 ;  /* 0x000000ffffe57224 */ /* 0x000fe200078e0007 */
[----:B------:R-:W-:Y:S01]  /*8280*/  MOV R76, R66 ;  /* 0x00000042004c7202 */ /* 0x000fe20000000f00 */
[----:B------:R-:W-:-:S02]  /*8290*/  IMAD.MOV.U32 R66, RZ, RZ, R51 ;  /* 0x000000ffff427224 */ /* 0x000fc400078e0033 */
[----:B------:R-:W-:Y:S02]  /*82a0*/  IMAD.MOV.U32 R178, RZ, RZ, R78 ;  /* 0x000000ffffb27224 */ /* 0x000fe400078e004e */
[----:B------:R-:W-:Y:S01]  /*82b0*/  IMAD.MOV.U32 R206, RZ, RZ, R76 ;  /* 0x000000ffffce7224 */ /* 0x000fe200078e004c */
[----:B------:R-:W-:Y:S01]  /*82c0*/  MOV R194, R66 ;  /* 0x0000004200c27202 */ /* 0x000fe20000000f00 */
[----:B------:R-:W-:Y:S01]  /*82d0*/  IMAD.MOV.U32 R177, RZ, RZ, R14 ;  /* 0x000000ffffb17224 */ /* 0x000fe200078e000e */
[----:B------:R3:W-:Y:S01]  /*82e0*/  MUFU.EX2 R66, R8 ;  /* 0x0000000800427308 */ /* 0x0007e20000000800 */
[----:B------:R-:W-:Y:S02]  /*82f0*/  IMAD.MOV.U32 R78, RZ, RZ, R34 ;  /* 0x000000ffff4e7224 */ /* 0x000fe400078e0022 */
[----:B------:R-:W-:Y:S02]  /*8300*/  IMAD.MOV.U32 R179, RZ, RZ, R79 ;  /* 0x000000ffffb37224 */ /* 0x000fe400078e004f */
[----:B-1----:R-:W-:Y:S01]  /*8310*/  FFMA.FTZ R4, R193, c[0x0][0x2d0], -R0 ;  /* 0x0000b400c1047a23 */ /* 0x002fe20000010800 */
[----:B------:R-:W-:Y:S01]  /*8320*/  MOV R193, R207 ;  /* 0x000000cf00c17202 */ /* 0x000fe20000000f00 */
[----:B------:R-:W-:Y:S01]  /*8330*/  IMAD.MOV.U32 R14, RZ, RZ, R32 ;  /* 0x000000ffff0e7224 */ /* 0x000fe200078e0020 */
[----:B------:R-:W-:Y:S01]  /*8340*/  MOV R207, R15 ;  /* 0x0000000f00cf7202 */ /* 0x000fe20000000f00 */
[----:B------:R1:W-:Y:S01]  /*8350*/  MUFU.EX2 R64, R4 ;  /* 0x0000000400407308 */ /* 0x0003e20000000800 */
[----:B------:R-:W-:Y:S01]  /*8360*/  MOV R15, R33 ;  /* 0x00000021000f7202 */ /* 0x000fe20000000f00 */
[----:B------:R-:W-:Y:S01]  /*8370*/  IMAD.MOV.U32 R79, RZ, RZ, R35 ;  /* 0x000000ffff4f7224 */ /* 0x000fe200078e0023 */
[----:B------:R-:W-:Y:S01]  /*8380*/  MOV R202, R179 ;  /* 0x000000b300ca7202 */ /* 0x000fe20000000f00 */
[----:B------:R-:W-:-:S02]  /*8390*/  IMAD.MOV.U32 R201, RZ, RZ, R178 ;  /* 0x000000ffffc97224 */ /* 0x000fc400078e00b2 */
[----:B------:R-:W-:Y:S01]  /*83a0*/  IMAD.MOV.U32 R178, RZ, RZ, R15 ;  /* 0x000000ffffb27224 */ /* 0x000fe200078e000f */
[----:B------:R-:W-:Y:S01]  /*83b0*/  MOV R179, R79 ;  /* 0x0000004f00b37202 */ /* 0x000fe20000000f00 */
[----:B---3--:R-:W-:Y:S02]  /*83c0*/  FFMA.FTZ R8, R243, c[0x0][0x2d0], -R2 ;  /* 0x0000b400f3087a23 */ /* 0x008fe40000010802 */
[----:B-1----:R-:W-:Y:S02]  /*83d0*/  FFMA.FTZ R4, R192, c[0x0][0x2d0], -R0 ;  /* 0x0000b400c0047a23 */ /* 0x002fe40000010800 */
[----:B------:R-:W-:Y:S02]  /*83e0*/  IMAD.MOV.U32 R192, RZ, RZ, R13 ;  /* 0x000000ffffc07224 */ /* 0x000fe400078e000d */
[----:B------:R1:W3:Y:S01]  /*83f0*/  MUFU.EX2 R51, R4 ;  /* 0x0000000400337308 */ /* 0x0002e20000000800 */
[----:B------:R-:W-:Y:S02]  /*8400*/  IMAD.MOV.U32 R13, RZ, RZ, R77 ;  /* 0x000000ffff0d7224 */ /* 0x000fe400078e004d */
[----:B------:R-:W-:Y:S01]  /*8410*/  IMAD.MOV.U32 R77, RZ, RZ, R67 ;  /* 0x000000ffff4d7224 */ /* 0x000fe200078e0043 */
[----:B------:R-:W-:-:S02]  /*8420*/  MOV R67, R5 ;  /* 0x0000000500437202 */ /* 0x000fc40000000f00 */
[----:B--2---:R-:W-:Y:S01]  /*8430*/  F2FP.BF16.PACK_AB R5, R65, R50 ;  /* 0x000000324105723e */ /* 0x004fe200000010ff */
[----:B------:R-:W-:Y:S01]  /*8440*/  IMAD.MOV.U32 R176, RZ, RZ, R77 ;  /* 0x000000ffffb07224 */ /* 0x000fe200078e004d */
[----:B-1----:R-:W-:Y:S02]  /*8450*/  F2FP.BF16.PACK_AB R4, R88, R89 ;  /* 0x000000595804723e */ /* 0x002fe400000010ff */
[----:B---3--:R-:W-:-:S07]  /*8460*/  F2FP.BF16.PACK_AB R7, R51, R64 ;  /* 0x000000403307723e */ /* 0x008fce00000010ff */
[C---:B------:R-:W-:Y:S07]  /*8470*/  HMMA.16816.F32.BF16 R112, R4.reuse, R170, R112 ;  /* 0x000000aa0470723c */ /* 0x040fee0000041870 */
[----:B------:R-:W-:Y:S01]  /*8480*/  IMAD.MOV.U32 R170, RZ, RZ, R67 ;  /* 0x000000ffffaa7224 */ /* 0x000fe200078e0043 */
[----:B------:R-:W-:Y:S01]  /*8490*/  HMMA.16816.F32.BF16 R32, R4, R162, R80 ;  /* 0x000000a20420723c */ /* 0x000fe20000041850 */
[----:B------:R1:W-:Y:S01]  /*84a0*/  MUFU.EX2 R67, R8 ;  /* 0x0000000800437308 */ /* 0x0003e20000000800 */
[----:B------:R-:W-:-:S05]  /*84b0*/  MOV R171, R14 ;  /* 0x0000000e00ab7202 */ /* 0x000fca0000000f00 */
[----:B------:R-:W-:Y:S01]  /*84c0*/  IMAD.MOV.U32 R83, RZ, RZ, R177 ;  /* 0x000000ffff537224 */ /* 0x000fe200078e00b1 */
[----:B------:R-:W-:Y:S01]  /*84d0*/  HMMA.16816.F32.BF16 R124, R4, R160, R44 ;  /* 0x000000a0047c723c */ /* 0x000fe2000004182c */
[----:B------:R-:W-:Y:S01]  /*84e0*/  IMAD.MOV.U32 R177, RZ, RZ, R78 ;  /* 0x000000ffffb17224 */ /* 0x000fe200078e004e */
[----:B------:R-:W-:Y:S01]  /*84f0*/  MOV R81, R49 ;  /* 0x0000003100517202 */ /* 0x000fe20000000f00 */
[----:B------:R-:W-:-:S05]  /*8500*/  IMAD.MOV.U32 R82, RZ, RZ, R48 ;  /* 0x000000ffff527224 */ /* 0x000fca00078e0030 */
[----:B------:R-:W-:Y:S01]  /*8510*/  HMMA.16816.F32.BF16 R108, R4, R168, R108 ;  /* 0x000000a8046c723c */ /* 0x000fe2000004186c */
[----:B-1----:R-:W-:-:S04]  /*8520*/  FFMA.FTZ R8, R242, c[0x0][0x2d0], -R2 ;  /* 0x0000b400f2087a23 */ /* 0x002fc80000010802 */
[----:B------:R1:W-:Y:S02]  /*8530*/  MUFU.EX2 R76, R8 ;  /* 0x00000008004c7308 */ /* 0x0003e40000000800 */
[----:B------:R-:W-:Y:S01]  /*8540*/  IMAD.MOV.U32 R169, RZ, RZ, R12 ;  /* 0x000000ffffa97224 */ /* 0x000fe200078e000c */
[----:B------:R-:W-:Y:S01]  /*8550*/  HMMA.16816.F32.BF16 R140, R4, R156, R140 ;  /* 0x0000009c048c723c */ /* 0x000fe2000004188c */
[----:B------:R-:W-:-:S07]  /*8560*/  IMAD.MOV.U32 R168, RZ, RZ, R13 ;  /* 0x000000ffffa87224 */ /* 0x000fce00078e000d */
[----:B------:R-:W-:Y:S01]  /*8570*/  HMMA.16816.F32.BF16 R12, R4, R172, R60 ;  /* 0x000000ac040c723c */ /* 0x000fe2000004183c */
[----:B-1----:R-:W-:-:S07]  /*8580*/  FFMA.FTZ R8, R240, c[0x0][0x2d0], -R2 ;  /* 0x0000b400f0087a23 */ /* 0x002fce0000010802 */
[----:B------:R-:W-:Y:S01]  /*8590*/  HMMA.16816.F32.BF16 R144, R4, R158, R144 ;  /* 0x0000009e0490723c */ /* 0x000fe20000041890 */
[----:B------:R1:W-:Y:S02]  /*85a0*/  MUFU.EX2 R77, R8 ;  /* 0x00000008004d7308 */ /* 0x0003e40000000800 */
[----:B-1----:R-:W-:-:S06]  /*85b0*/  FFMA.FTZ R8, R238, c[0x0][0x2d0], -R2 ;  /* 0x0000b400ee087a23 */ /* 0x002fcc0000010802 */
[----:B------:R1:W-:Y:S02]  /*85c0*/  MUFU.EX2 R78, R8 ;  /* 0x00000008004e7308 */ /* 0x0003e40000000800 */
[----:B-1----:R-:W-:-:S06]  /*85d0*/  FFMA.FTZ R8, R239, c[0x0][0x2d0], -R2 ;  /* 0x0000b400ef087a23 */ /* 0x002fcc0000010802 */
[----:B------:R1:W2:Y:S02]  /*85e0*/  MUFU.EX2 R79, R8 ;  /* 0x00000008004f7308 */ /* 0x0002a40000000800 */
[----:B-1----:R-:W-:Y:S01]  /*85f0*/  FFMA.FTZ R8, R198, c[0x0][0x2d0], -R0 ;  /* 0x0000b400c6087a23 */ /* 0x002fe20000010800 */
[----:B------:R-:W-:Y:S01]  /*8600*/  PLOP3.LUT P0, PT, PT, PT, UP0, 0x40, 0x0 ;  /* 0x000000000000781c */ /* 0x000fe20003f0e808 */
[----:B------:R-:W-:Y:S01]  /*8610*/  @UP2 UMOV UR15, UR19 ;  /* 0x00000013000f2c82 */ /* 0x000fe20008000000 */
[----:B--2---:R-:W-:-:S03]  /*8620*/  F2FP.BF16.PACK_AB R160, R79, R78 ;  /* 0x0000004e4fa0723e */ /* 0x004fc600000010ff */
[----:B------:R1:W-:Y:S02]  /*8630*/  MUFU.EX2 R45, R8 ;  /* 0x00000008002d7308 */ /* 0x0003e40000000800 */
[----:B-1----:R-:W-:-:S06]  /*8640*/  FFMA.FTZ R8, R195, c[0x0][0x2d0], -R0 ;  /* 0x0000b400c3087a23 */ /* 0x002fcc0000010800 */
[----:B------:R1:W2:Y:S02]  /*8650*/  MUFU.EX2 R46, R8 ;  /* 0x00000008002e7308 */ /* 0x0002a40000000800 */
[----:B-1----:R-:W-:-:S06]  /*8660*/  FFMA.FTZ R8, R196, c[0x0][0x2d0], -R0 ;  /* 0x0000b400c4087a23 */ /* 0x002fcc0000010800 */
[----:B------:R1:W-:Y:S02]  /*8670*/  MUFU.EX2 R48, R8 ;  /* 0x0000000800307308 */ /* 0x0003e40000000800 */
[----:B-1----:R-:W-:-:S06]  /*8680*/  FFMA.FTZ R8, R187, c[0x0][0x2d0], -R0 ;  /* 0x0000b400bb087a23 */ /* 0x002fcc0000010800 */
[----:B------:R1:W3:Y:S02]  /*8690*/  MUFU.EX2 R49, R8 ;  /* 0x0000000800317308 */ /* 0x0002e40000000800 */
[--C-:B-1----:R-:W-:Y:S02]  /*86a0*/  FFMA.FTZ R8, R245, c[0x0][0x2d0], -R2.reuse ;  /* 0x0000b400f5087a23 */ /* 0x102fe40000010802 */
[----:B------:R-:W-:-:S04]  /*86b0*/  FFMA.FTZ R2, R246, c[0x0][0x2d0], -R2 ;  /* 0x0000b400f6027a23 */ /* 0x000fc80000010802 */
[----:B------:R1:W-:Y:S02]  /*86c0*/  MUFU.EX2 R60, R8 ;  /* 0x00000008003c7308 */ /* 0x0003e40000000800 */
[----:B-1----:R-:W-:Y:S06]  /*86d0*/  HMMA.16816.F32.BF16 R8, R4, R174, R56 ;  /* 0x000000ae0408723c */ /* 0x002fec0000041838 */
[----:B------:R1:W4:Y:S01]  /*86e0*/  MUFU.EX2 R56, R2 ;  /* 0x0000000200387308 */ /* 0x0003220000000800 */
[----:B------:R-:W-:Y:S02]  /*86f0*/  F2FP.BF16.PACK_AB R4, R67, R66 ;  /* 0x000000424304723e */ /* 0x000fe400000010ff */
[----:B------:R-:W-:-:S02]  /*8700*/  F2FP.BF16.PACK_AB R6, R77, R76 ;  /* 0x0000004c4d06723e */ /* 0x000fc400000010ff */
[----:B--2---:R-:W-:Y:S02]  /*8710*/  F2FP.BF16.PACK_AB R5, R46, R45 ;  /* 0x0000002d2e05723e */ /* 0x004fe400000010ff */
[----:B---3--:R-:W-:Y:S01]  /*8720*/  F2FP.BF16.PACK_AB R7, R49, R48 ;  /* 0x000000303107723e */ /* 0x008fe200000010ff */
[----:B-1----:R-:W-:Y:S01]  /*8730*/  FFMA.FTZ R2, R189, c[0x0][0x2d0], -R0 ;  /* 0x0000b400bd027a23 */ /* 0x002fe20000010800 */
[----:B----4-:R-:W-:-:S05]  /*8740*/  F2FP.BF16.PACK_AB R162, R56, R60 ;  /* 0x0000003c38a2723e */ /* 0x010fca00000010ff */
[C---:B------:R-:W-:Y:S01]  /*8750*/  HMMA.16816.F32.BF16 R108, R4.reuse, R36, R108 ;  /* 0x00000024046c723c */ /* 0x040fe2000004186c */
[----:B------:R1:W-:Y:S07]  /*8760*/  MUFU.EX2 R47, R2 ;  /* 0x00000002002f7308 */ /* 0x0003ee0000000800 */
[C---:B------:R-:W-:Y:S08]  /*8770*/  HMMA.16816.F32.BF16 R124, R4.reuse, R128, R124 ;  /* 0x00000080047c723c */ /* 0x040ff0000004187c */
[----:B------:R-:W-:Y:S01]  /*8780*/  HMMA.16816.F32.BF16 R112, R4, R38, R112 ;  /* 0x000000260470723c */ /* 0x000fe20000041870 */
[----:B-1----:R-:W-:-:S04]  /*8790*/  FFMA.FTZ R2, R191, c[0x0][0x2d0], -R0 ;  /* 0x0000b400bf027a23 */ /* 0x002fc80000010800 */
[----:B------:R1:W2:Y:S03]  /*87a0*/  MUFU.EX2 R44, R2 ;  /* 0x00000002002c7308 */ /* 0x0002a60000000800 */
[C---:B------:R-:W-:Y:S08]  /*87b0*/  HMMA.16816.F32.BF16 R128, R4.reuse, R130, R32 ;  /* 0x000000820480723c */ /* 0x040ff00000041820 */
[----:B------:R-:W-:Y:S01]  /*87c0*/  HMMA.16816.F32.BF16 R140, R4, R28, R140 ;  /* 0x0000001c048c723c */ /* 0x000fe2000004188c */
[--C-:B-1----:R-:W-:Y:S01]  /*87d0*/  FFMA.FTZ R2, R190, c[0x0][0x2d0], -R0.reuse ;  /* 0x0000b400be027a23 */ /* 0x102fe20000010800 */
[----:B--2---:R-:W-:Y:S01]  /*87e0*/  F2FP.BF16.PACK_AB R161, R44, R47 ;  /* 0x0000002f2ca1723e */ /* 0x004fe200000010ff */
[----:B------:R-:W-:-:S05]  /*87f0*/  FFMA.FTZ R0, R188, c[0x0][0x2d0], -R0 ;  /* 0x0000b400bc007a23 */ /* 0x000fca0000010800 */
[C---:B------:R-:W-:Y:S01]  /*8800*/  HMMA.16816.F32.BF16 R144, R4.reuse, R30, R144 ;  /* 0x0000001e0490723c */ /* 0x040fe20000041890 */
[----:B------:R1:W-:Y:S07]  /*8810*/  MUFU.EX2 R37, R2 ;  /* 0x0000000200257308 */ /* 0x0003ee0000000800 */
[C---:B------:R-:W-:Y:S01]  /*8820*/  HMMA.16816.F32.BF16 R12, R4.reuse, R20, R12 ;  /* 0x00000014040c723c */ /* 0x040fe2000004180c */
[----:B------:R2:W3:Y:S07]  /*8830*/  MUFU.EX2 R36, R0 ;  /* 0x0000000000247308 */ /* 0x0004ee0000000800 */
[----:B------:R-:W-:Y:S01]  /*8840*/  HMMA.16816.F32.BF16 R8, R4, R22, R8 ;  /* 0x000000160408723c */ /* 0x000fe20000041808 */
[----:B-1----:R-:W-:-:S02]  /*8850*/  FADD.FTZ R2, R214, R215 ;  /* 0x000000d7d6027221 */ /* 0x002fc40000010000 */
[----:B------:R1:W5:Y:S01]  /*8860*/  LDL.LU R215, [R1+0x3c] ;  /* 0x00003c0001d77983 */ /* 0x0003620000300800 */
[----:B--2---:R-:W-:-:S03]  /*8870*/  FADD.FTZ R0, R82, R81 ;  /* 0x0000005152007221 */ /* 0x004fc60000010000 */
[----:B------:R1:W5:Y:S01]  /*8880*/  LDL.LU R214, [R1+0x38] ;  /* 0x0000380001d67983 */ /* 0x0003620000300800 */
[----:B------:R-:W-:Y:S01]  /*8890*/  FADD.FTZ R6, R208, R213 ;  /* 0x000000d5d0067221 */ /* 0x000fe20000010000 */
[----:B---3--:R-:W-:Y:S01]  /*88a0*/  F2FP.BF16.PACK_AB R163, R36, R37 ;  /* 0x0000002524a3723e */ /* 0x008fe200000010ff */
[----:B------:R-:W-:Y:S01]  /*88b0*/  FADD.FTZ R0, R83, R0 ;  /* 0x0000000053007221 */ /* 0x000fe20000010000 */
[----:B------:R1:W5:Y:S01]  /*88c0*/  LDL.LU R213, [R1+0x34] ;  /* 0x0000340001d57983 */ /* 0x0003620000300800 */
[----:B------:R-:W-:Y:S02]  /*88d0*/  FADD.FTZ R2, R170, R2 ;  /* 0x00000002aa027221 */ /* 0x000fe40000010000 */
[----:B------:R-:W-:Y:S01]  /*88e0*/  FADD.FTZ R0, R168, R0 ;  /* 0x00000000a8007221 */ /* 0x000fe20000010000 */
[----:B------:R1:W5:Y:S01]  /*88f0*/  LDL.LU R208, [R1+0x30] ;  /* 0x0000300001d07983 */ /* 0x0003620000300800 */
[----:B------:R-:W-:Y:S01]  /*8900*/  FADD.FTZ R6, R171, R6 ;  /* 0x00000006ab067221 */ /* 0x000fe20000010000 */
[----:B------:R-:W-:Y:S01]  /*8910*/  @UP2 USHF.R.U32.HI UR14, URZ, UR17, UR15 ;  /* 0x000000113f0e2299 */ /* 0x000fe2000801160f */
        /* <DEDUP_REMOVED lines=86> */
[----:B------:R-:W-:Y:S01]  /*8e80*/  FADD.FTZ R0, R36, R0 ;  /* 0x0000000024007221 */ /* 0x000fe20000010000 */
[----:B------:R1:W-:Y:S04]  /*8e90*/  STL [R1+0x14], R5 ;  /* 0x0000140501007387 */ /* 0x0003e80000100800 */
[----:B------:R1:W-:Y:S04]  /*8ea0*/  STL [R1+0x18], R4 ;  /* 0x0000180401007387 */ /* 0x0003e80000100800 */
[----:B------:R1:W-:Y:S04]  /*8eb0*/  STL [R1+0x1c], R2 ;  /* 0x00001c0201007387 */ /* 0x0003e80000100800 */
[----:B------:R1:W-:Y:S01]  /*8ec0*/  STL [R1+0x20], R0 ;  /* 0x0000200001007387 */ /* 0x0003e20000100800 */
[----:B------:R-:W-:Y:S01]  /*8ed0*/  UIADD3 UR14, UR13, UR14, URZ ;  /* 0x0000000e0d0e7290 */ /* 0x000fe2000fffe03f */
[----:B------:R-:W-:Y:S02]  /*8ee0*/  HMMA.16816.F32.BF16 R124, R160, R24, R124 ;  /* 0x00000018a07c723c */ /* 0x000fe4000004187c */
[----:B------:R-:W-:Y:S01]  /*8ef0*/  ULDC UR13, c[0x0][0x328] ;  /* 0x0000ca00000d7ab9 */ /* 0x000fe20000000800 */
[----:B------:R-:W-:Y:S01]  /*8f00*/  IMAD.U32 R227, RZ, RZ, UR6 ;  /* 0x00000006ffe37e24 */ /* 0x000fe2000f8e00ff */
[----:B------:R-:W-:-:S04]  /*8f10*/  UIADD3 UR13, UR14, UR13, URZ ;  /* 0x0000000d0e0d7290 */ /* 0x000fc8000fffe03f */
[C---:B------:R-:W-:Y:S08]  /*8f20*/  HMMA.16816.F32.BF16 R128, R160.reuse, R26, R128 ;  /* 0x0000001aa080723c */ /* 0x040ff00000041880 */
[C---:B------:R-:W-:Y:S08]  /*8f30*/  HMMA.16816.F32.BF16 R140, R160.reuse, R40, R140 ;  /* 0x00000028a08c723c */ /* 0x040ff0000004188c */
[C---:B------:R-:W-:Y:S08]  /*8f40*/  HMMA.16816.F32.BF16 R144, R160.reuse, R42, R144 ;  /* 0x0000002aa090723c */ /* 0x040ff00000041890 */
[C---:B------:R-:W-:Y:S08]  /*8f50*/  HMMA.16816.F32.BF16 R156, R160.reuse, R52, R12 ;  /* 0x00000034a09c723c */ /* 0x040ff0000004180c */
[----:B------:R-:W-:Y:S01]  /*8f60*/  HMMA.16816.F32.BF16 R160, R160, R54, R8 ;  /* 0x00000036a0a0723c */ /* 0x000fe20000041808 */
[----:B------:R-:W-:Y:S07]  /*8f70*/  @P0 BRA `(.L_x_167) ;  /* 0x0000015000000947 */ /* 0x000fee0003800000 */
[----:B-1----:R-:W-:Y:S01]  /*8f80*/  ISETP.LT.AND P0, PT, RZ, UR14, PT ;  /* 0x0000000eff007c0c */ /* 0x002fe2000bf01270 */
[----:B------:R-:W-:-:S02]  /*8f90*/  UIADD3 UR16, UR14, -0x1, URZ ;  /* 0xffffffff0e107890 */ /* 0x000fc4000fffe03f */
[----:B------:R-:W-:-:S10]  /*8fa0*/  ULDC UR6, c[0x0][0x32c] ;  /* 0x0000cb0000067ab9 */ /* 0x000fd40000000800 */
[----:B------:R-:W-:Y:S05]  /*8fb0*/  @P0 BRA `(.L_x_168) ;  /* 0x0000008000000947 */ /* 0x000fea0003800000 */
[----:B------:R-:W-:Y:S02]  /*8fc0*/  UISETP.NE.AND UP3, UPT, UR6, 0x1, UPT ;  /* 0x000000010600788c */ /* 0x000fe4000bf65270 */
[----:B------:R-:W-:-:S03]  /*8fd0*/  UIADD3 UR16, -UR14, URZ, URZ ;  /* 0x0000003f0e107290 */ /* 0x000fc6000fffe13f */
[----:B------:R-:W-:Y:S02]  /*8fe0*/  ULDC.64 UR14, c[0x0][0x330] ;  /* 0x0000cc00000e7ab9 */ /* 0x000fe40000000a00 */
[----:B------:R-:W-:-:S07]  /*8ff0*/  UIMAD.WIDE.U32 UR18, UR16, UR14, URZ ;  /* 0x0000000e101272a5 */ /* 0x000fce000f8e003f */
[----:B------:R-:W-:Y:S02]  /*9000*/  @UP3 UMOV UR17, UR19 ;  /* 0x0000001300113c82 */ /* 0x000fe40008000000 */
[----:B------:R-:W-:-:S04]  /*9010*/  @UP3 USHF.R.U32.HI UR16, URZ, UR15, UR17 ;  /* 0x0000000f3f103299 */ /* 0x000fc80008011611 */
[----:B------:R-:W-:Y:S01]  /*9020*/  ULOP3.LUT UR16, URZ, UR16, URZ, 0x33, !UPT ;  /* 0x000000103f107292 */ /* 0x000fe2000f8e333f */
[----:B------:R-:W-:Y:S05]  /*9030*/  BRA `(.L_x_169) ;  /* 0x0000005000007947 */ /* 0x000fea0003800000 */
.L_x_168:
[----:B------:R-:W-:Y:S02]  /*9040*/  UISETP.NE.AND UP3, UPT, UR6, 0x1, UPT ;  /* 0x000000010600788c */ /* 0x000fe4000bf65270 */
[----:B------:R-:W-:Y:S02]  /*9050*/  ULDC.64 UR14, c[0x0][0x330] ;  /* 0x0000cc00000e7ab9 */ /* 0x000fe40000000a00 */
[----:B------:R-:W-:-:S07]  /*9060*/  UIMAD.WIDE.U32 UR18, UR16, UR14, URZ ;  /* 0x0000000e101272a5 */ /* 0x000fce000f8e003f */
[----:B------:R-:W-:Y:S02]  /*9070*/  @UP3 UMOV UR17, UR19 ;  /* 0x0000001300113c82 */ /* 0x000fe40008000000 */
[----:B------:R-:W-:Y:S02]  /*9080*/  @UP3 USHF.R.U32.HI UR16, URZ, UR15, UR17 ;  /* 0x0000000f3f103299 */ /* 0x000fe40008011611 */
.L_x_169:
[----:B------:R-:W-:Y:S02]  /*9090*/  ULDC UR14, c[0x0][0x32c] ;  /* 0x0000cb00000e7ab9 */ /* 0x000fe40000000800 */
[----:B------:R-:W-:-:S04]  /*90a0*/  UIMAD UR14, UR16, UR6, UR14 ;  /* 0x00000006100e72a4 */ /* 0x000fc8000f8e020e */
[----:B------:R-:W-:-:S04]  /*90b0*/  UISETP.LT.AND UP3, UPT, UR13, UR14, UPT ;  /* 0x0000000e0d00728c */ /* 0x000fc8000bf61270 */
[----:B------:R-:W-:-:S04]  /*90c0*/  USEL UR13, UR13, UR14, UP3 ;  /* 0x0000000e0d0d7287 */ /* 0x000fc80009800000 */
.L_x_167:
[----:B-1----:R-:W-:-:S07]  /*90d0*/  UIMAD.WIDE UR14, UR13, 0x2aaaaaab, URZ ;  /* 0x2aaaaaab0d0e78a5 */ /* 0x002fce000f8e023f */
[----:B------:R-:W-:Y:S02]  /*90e0*/  UMOV UR13, UR15 ;  /* 0x0000000f000d7c82 */ /* 0x000fe40008000000 */
[----:B------:R-:W-:-:S04]  /*90f0*/  USHF.R.U32.HI UR6, URZ, 0x1f, UR13 ;  /* 0x0000001f3f067899 */ /* 0x000fc8000801160d */
[----:B------:R-:W-:-:S04]  /*9100*/  ULEA.HI.SX32 UR6, UR13, UR6, 0x1c ;  /* 0x000000060d067291 */ /* 0x000fc8000f8fe23f */
[----:B------:R-:W-:-:S04]  /*9110*/  UISETP.LT.AND UP3, UPT, UR5, UR6, UPT ;  /* 0x000000060500728c */ /* 0x000fc8000bf61270 */
[----:B------:R-:W-:-:S06]  /*9120*/  USEL UR6, UR5, UR6, !UP3 ;  /* 0x0000000605067287 */ /* 0x000fcc000d800000 */
[----:B------:R-:W-:-:S13]  /*9130*/  ISETP.GE.AND P0, PT, R227, UR6, PT ;  /* 0x00000006e3007c0c */ /* 0x000fda000bf06270 */
[----:B------:R-:W-:Y:S05]  /*9140*/  @!P0 BRA `(.L_x_170) ;  /* 0x00006ad000008947 */ /* 0x000fea0003800000 */
[----:B------:R-:W-:Y:S01]  /*9150*/  IMAD.MOV.U32 R101, RZ, RZ, R71 ;  /* 0x000000ffff657224 */ /* 0x000fe200078e0047 */
[----:B------:R-:W-:Y:S01]  /*9160*/  MOV R103, R3 ;  /* 0x0000000300677202 */ /* 0x000fe20000000f00 */
[----:B------:R-:W-:Y:S01]  /*9170*/  IMAD.MOV.U32 R100, RZ, RZ, R72 ;  /* 0x000000ffff647224 */ /* 0x000fe200078e0048 */
[----:B------:R-:W-:Y:S02]  /*9180*/  MOV R102, R70 ;  /* 0x0000004600667202 */ /* 0x000fe40000000f00 */
.L_x_189:
[----:B------:R-:W-:Y:S04]  /*9190*/  DEPBAR.LE SB0, 0x0 ;  /* 0x000080000000791a */ /* 0x000fe80000000000 */
[----:B------:R-:W-:Y:S01]  /*91a0*/  BAR.SYNC.DEFER_BLOCKING 0x0 ;  /* 0x0000000000007b1d */ /* 0x000fe20000010000 */
[----:B------:R-:W-:Y:S05]  /*91b0*/  ISETP.LT.AND P0, PT, R227, UR5, PT ;  /* 0x00000005e3007c0c */ /* 0x000fea000bf01270 */
[----:B-1---5:R1:W2:Y:S04]  /*91c0*/  LDSM.16.M88.4 R96, [R215+0x6100] ;  /* 0x00610000d760783b */ /* 0x0222a80000000200 */
[----:B------:R1:W3:Y:S04]  /*91d0*/  LDSM.16.M88.4 R92, [R215+0x8100] ;  /* 0x00810000d75c783b */ /* 0x0002e80000000200 */
        /* <DEDUP_REMOVED lines=9> */
[----:B------:R1:W1:Y:S04]  /*9270*/  LDSM.16.M88.4 R184, [R224] ;  /* 0x00000000e0b8783b */ /* 0x0002680000000200 */
[----:B------:R1:W1:Y:S04]  /*9280*/  LDSM.16.M88.4 R188, [R223] ;  /* 0x00000000dfbc783b */ /* 0x0002680000000200 */
[----:B------:R1:W1:Y:S04]  /*9290*/  LDSM.16.M88.4 R192, [R222] ;  /* 0x00000000dec0783b */ /* 0x0002680000000200 */
[----:B------:R1:W1:Y:S04]  /*92a0*/  LDSM.16.M88.4 R196, [R221] ;  /* 0x00000000ddc4783b */ /* 0x0002680000000200 */
[----:B------:R1:W1:Y:S01]  /*92b0*/  LDSM.16.M88.4 R200, [R220] ;  /* 0x00000000dcc8783b */ /* 0x0002620000000200 */
[----:B------:R-:W-:-:S05]  /*92c0*/  @P0 BRA `(.L_x_171) ;  /* 0x000002c000000947 */ /* 0x000fca0003800000 */
[----:B--234-:R-:W2:Y:S01]  /*92d0*/  LDL R15, [R1+0xc] ;  /* 0x00000c00010f7983 */ /* 0x01cea20000100800 */
[----:B------:R-:W-:Y:S01]  /*92e0*/  SHF.R.S32.HI R0, RZ, 0x1f, R234 ;  /* 0x0000001fff007819 */ /* 0x000fe200000114ea */
[----:B------:R-:W-:Y:S01]  /*92f0*/  IMAD.WIDE.U32 R2, R234, c[0x0][0x208], RZ ;  /* 0x00008200ea027a25 */ /* 0x000fe200078e00ff */
[----:B------:R-:W-:Y:S03]  /*9300*/  SHF.R.S32.HI R4, RZ, 0x1f, R228 ;  /* 0x0000001fff047819 */ /* 0x000fe600000114e4 */
[----:B------:R-:W-:Y:S02]  /*9310*/  IMAD R0, R0, c[0x0][0x208], RZ ;  /* 0x0000820000007a24 */ /* 0x000fe400078e02ff */
[----:B------:R-:W-:Y:S02]  /*9320*/  IMAD R4, R4, c[0x0][0x218], RZ ;  /* 0x0000860004047a24 */ /* 0x000fe400078e02ff */
[----:B------:R-:W-:Y:S02]  /*9330*/  IMAD R0, R234, c[0x0][0x20c], R0 ;  /* 0x00008300ea007a24 */ /* 0x000fe400078e0200 */
[C---:B------:R-:W-:Y:S02]  /*9340*/  IMAD R4, R228.reuse, c[0x0][0x21c], R4 ;  /* 0x00008700e4047a24 */ /* 0x040fe400078e0204 */
[----:B------:R-:W-:Y:S04]  /*9350*/  IMAD.IADD R3, R3, 0x1, R0 ;  /* 0x0000000103037824 */ /* 0x000fe800078e0200 */
[----:B------:R-:W-:Y:S05]  /*9360*/  IMAD.WIDE.U32 R2, R228, c[0x0][0x218], R2 ;  /* 0x00008600e4027a25 */ /* 0x000fea00078e0002 */
[----:B------:R-:W-:Y:S04]  /*9370*/  IADD3 R0, P0, R2, UR44, RZ ;  /* 0x0000002c02007c10 */ /* 0x000fe8000ff1e0ff */
[----:B------:R-:W-:Y:S02]  /*9380*/  IADD3.X R3, R3, UR9, R4, P0, !PT ;  /* 0x0000000903037c10 */ /* 0x000fe400087fe404 */
[C---:B------:R-:W-:Y:S04]  /*9390*/  LEA R2, P0, R0.reuse, c[0x0][0x1f8], 0x1 ;  /* 0x00007e0000027a11 */ /* 0x040fe800078008ff */
[----:B------:R-:W-:Y:S01]  /*93a0*/  LEA.HI.X R0, R0, c[0x0][0x1fc], R3, 0x1, P0 ;  /* 0x00007f0000007a11 */ /* 0x000fe200000f0c03 */
[----:B------:R-:W3:Y:S04]  /*93b0*/  SHFL.IDX PT, R4, R2, RZ, 0x181f ;  /* 0x00181fff02047589 */ /* 0x000ee800000e0000 */
[----:B------:R-:W-:Y:S04]  /*93c0*/  SHFL.IDX PT, R3, R0, RZ, 0x181f ;  /* 0x00181fff00037589 */ /* 0x000fe800000e0000 */
[----:B------:R-:W-:Y:S04]  /*93d0*/  SHFL.IDX PT, R10, R2, 0x1, 0x181f ;  /* 0x00381f00020a7f89 */ /* 0x000fe800000e0000 */
[----:B------:R-:W4:Y:S04]  /*93e0*/  SHFL.IDX PT, R8, R2, 0x2, 0x181f ;  /* 0x00581f0002087f89 */ /* 0x000f2800000e0000 */
[----:B------:R-:W-:Y:S04]  /*93f0*/  SHFL.IDX PT, R7, R0, 0x1, 0x181f ;  /* 0x00381f0000077f89 */ /* 0x000fe800000e0000 */
[----:B------:R-:W5:Y:S04]  /*9400*/  SHFL.IDX PT, R6, R2, 0x3, 0x181f ;  /* 0x00781f0002067f89 */ /* 0x000f6800000e0000 */
[----:B------:R-:W-:Y:S04]  /*9410*/  SHFL.IDX PT, R9, R2, 0x4, 0x181f ;  /* 0x00981f0002097f89 */ /* 0x000fe800000e0000 */
[----:B------:R-:W-:Y:S04]  /*9420*/  SHFL.IDX PT, R14, R0, 0x2, 0x181f ;  /* 0x00581f00000e7f89 */ /* 0x000fe800000e0000 */
[----:B------:R-:W1:Y:S04]  /*9430*/  SHFL.IDX PT, R13, R0, 0x3, 0x181f ;  /* 0x00781f00000d7f89 */ /* 0x000e6800000e0000 */
[----:B------:R-:W1:Y:S04]  /*9440*/  SHFL.IDX PT, R2, R2, 0x5, 0x181f ;  /* 0x00b81f0002027f89 */ /* 0x000e6800000e0000 */
[----:B------:R-:W-:Y:S04]  /*9450*/  SHFL.IDX PT, R12, R0, 0x4, 0x181f ;  /* 0x00981f00000c7f89 */ /* 0x000fe800000e0000 */
[----:B------:R-:W1:Y:S01]  /*9460*/  SHFL.IDX PT, R0, R0, 0x5, 0x181f ;  /* 0x00b81f0000007f89 */ /* 0x000e6200000e0000 */
[-C--:B---3--:R-:W-:Y:S02]  /*9470*/  IADD3 R4, P0, R4, R226.reuse, RZ ;  /* 0x000000e204047210 */ /* 0x088fe40007f1e0ff */
[-C--:B----4-:R-:W-:Y:S02]  /*9480*/  IADD3 R8, P5, R8, R226.reuse, RZ ;  /* 0x000000e208087210 */ /* 0x090fe40007fbe0ff */
[-C--:B-----5:R-:W-:Y:S01]  /*9490*/  IADD3 R6, P2, R6, R226.reuse, RZ ;  /* 0x000000e206067210 */ /* 0x0a0fe20007f5e0ff */
[--C-:B------:R-:W-:Y:S01]  /*94a0*/  IMAD.X R5, R3, 0x1, R225.reuse, P0 ;  /* 0x0000000103057824 */ /* 0x100fe200000e06e1 */
[-C--:B------:R-:W-:Y:S05]  /*94b0*/  IADD3 R10, P0, R10, R226.reuse, RZ ;  /* 0x000000e20a0a7210 */ /* 0x080fea0007f1e0ff */
[--C-:B------:R-:W-:Y:S02]  /*94c0*/  IMAD.X R11, R7, 0x1, R225.reuse, P0 ;  /* 0x00000001070b7824 */ /* 0x100fe400000e06e1 */
[--C-:B-1----:R-:W-:Y:S01]  /*94d0*/  IMAD.X R7, R13, 0x1, R225.reuse, P2 ;  /* 0x000000010d077824 */ /* 0x102fe200010e06e1 */
[-C--:B------:R-:W-:Y:S04]  /*94e0*/  IADD3 R2, P0, R2, R226.reuse, RZ ;  /* 0x000000e202027210 */ /* 0x080fe80007f1e0ff */
[-C--:B------:R-:W-:Y:S01]  /*94f0*/  IADD3.X R3, R0, R225.reuse, RZ, P0, !PT ;  /* 0x000000e100037210 */ /* 0x080fe200007fe4ff */
[----:B--2---:R1:W-:Y:S04]  /*9500*/  LDGSTS.E.BYPASS.LTC128B.128 [R15], [R4.64], !P3 ;  /* 0x00000000040f7fae */ /* 0x0043e8000d901d70 */
[----:B------:R2:W-:Y:S01]  /*9510*/  LDGSTS.E.BYPASS.LTC128B.128 [R15+0x800], [R10.64], !P3 ;  /* 0x008000000a0f7fae */ /* 0x0005e2000d901d70 */
[----:B-1----:R-:W-:Y:S02]  /*9520*/  IADD3 R4, P1, R9, R226, RZ ;  /* 0x000000e209047210 */ /* 0x002fe40007f3e0ff */
[----:B------:R-:W-:Y:S03]  /*9530*/  IADD3.X R9, R14, R225, RZ, P5, !PT ;  /* 0x000000e10e097210 */ /* 0x000fe60002ffe4ff */
[----:B------:R-:W-:Y:S02]  /*9540*/  IMAD.X R5, R12, 0x1, R225, P1 ;  /* 0x000000010c057824 */ /* 0x000fe400008e06e1 */
[----:B------:R2:W-:Y:S04]  /*9550*/  LDGSTS.E.BYPASS.LTC128B.128 [R15+0x1000], [R8.64], !P3 ;  /* 0x01000000080f7fae */ /* 0x0005e8000d901d70 */
[----:B------:R2:W-:Y:S04]  /*9560*/  LDGSTS.E.BYPASS.LTC128B.128 [R15+0x1800], [R6.64], !P3 ;  /* 0x01800000060f7fae */ /* 0x0005e8000d901d70 */
[----:B------:R2:W-:Y:S04]  /*9570*/  LDGSTS.E.BYPASS.LTC128B.128 [R15+0x2000], [R4.64], !P3 ;  /* 0x02000000040f7fae */ /* 0x0005e8000d901d70 */
[----:B------:R2:W-:Y:S02]  /*9580*/  LDGSTS.E.BYPASS.LTC128B.128 [R15+0x2800], [R2.64], !P3 ;  /* 0x02800000020f7fae */ /* 0x0005e4000d901d70 */
.L_x_171:
[----:B--234-:R-:W-:Y:S01]  /*9590*/  LDSM.16.M88.4 R204, [R214+0x5900] ;  /* 0x00590000d6cc783b */ /* 0x01cfe20000000200 */
[-C--:B------:R-:W-:Y:S03]  /*95a0*/  HMMA.16816.F32.BF16 R4, R96, R16.reuse, RZ ;  /* 0x000000106004723c */ /* 0x080fe600000418ff */
[----:B------:R-:W-:Y:S04]  /*95b0*/  ISETP.GT.AND P0, PT, R227, UR5, PT ;  /* 0x00000005e3007c0c */ /* 0x000fe8000bf04270 */
[----:B------:R-:W0:Y:S01]  /*95c0*/  LDGDEPBAR ;  /* 0x00000000000079af */ /* 0x000e220000000000 */
[C---:B------:R-:W-:Y:S08]  /*95d0*/  HMMA.16816.F32.BF16 R8, R92.reuse, R16, RZ ;  /* 0x000000105c08723c */ /* 0x040ff000000418ff */
[-C--:B------:R-:W-:Y:S08]  /*95e0*/  HMMA.16816.F32.BF16 R12, R92, R18.reuse, RZ ;  /* 0x000000125c0c723c */ /* 0x080ff000000418ff */
[C---:B------:R-:W-:Y:S08]  /*95f0*/  HMMA.16816.F32.BF16 R16, R96.reuse, R18, RZ ;  /* 0x000000126010723c */ /* 0x040ff000000418ff */
[-C--:B-1----:R-:W-:Y:S08]  /*9600*/  HMMA.16816.F32.BF16 R20, R96, R32.reuse, RZ ;  /* 0x000000206014723c */ /* 0x082ff000000418ff */
        /* <DEDUP_REMOVED lines=47> */
[-C--:B------:R-:W-:Y:S01]  /*9900*/  HMMA.16816.F32.BF16 R92, R180, R202.reuse, R92 ;  /* 0x000000cab45c723c */ /* 0x080fe2000004185c */
[----:B------:R-:W3:Y:S07]  /*9910*/  LDSM.16.M88.4 R180, [R214+0x5100] ;  /* 0x00510000d6b4783b */ /* 0x000eee0000000200 */
[----:B------:R-:W-:Y:S01]  /*9920*/  HMMA.16816.F32.BF16 R96, R172, R202, R96 ;  /* 0x000000caac60723c */ /* 0x000fe20000041860 */
[----:B------:R-:W-:Y:S08]  /*9930*/  LDSM.16.M88.4 R172, [R217+0x6100] ;  /* 0x00610000d9ac783b */ /* 0x000ff00000000200 */
[----:B------:R-:W4:Y:S01]  /*9940*/  LDSM.16.M88.4 R200, [R213] ;  /* 0x00000000d5c8783b */ /* 0x000f220000000200 */
        /* <DEDUP_REMOVED lines=8> */
[C---:B------:R-:W-:Y:S08]  /*99d0*/  HMMA.16816.F32.BF16 R32, R168.reuse, R190, R32 ;  /* 0x000000bea820723c */ /* 0x040ff00000041820 */
        /* <DEDUP_REMOVED lines=16> */
[-C--:B------:R-:W-:Y:S08]  /*9ae0*/  HMMA.16816.F32.BF16 R4, R172, R200.reuse, R4 ;  /* 0x000000c8ac04723c */ /* 0x080ff00000041804 */
[C---:B-1----:R-:W-:Y:S08]  /*9af0*/  HMMA.16816.F32.BF16 R8, R176.reuse, R200, R8 ;  /* 0x000000c8b008723c */ /* 0x042ff00000041808 */
        /* <DEDUP_REMOVED lines=25> */
[----:B------:R-:W2:Y:S10]  /*9c90*/  MUFU.TANH R2, R10 ;  /* 0x0000000a00027308 */ /* 0x000eb40000002400 */
[----:B------:R3:W4:Y:S10]  /*9ca0*/  MUFU.TANH R0, R11 ;  /* 0x0000000b00007308 */ /* 0x0007340000002400 */
[----:B------:R4:W4:Y:S01]  /*9cb0*/  MUFU.TANH R229, R12 ;  /* 0x0000000c00e57308 */ /* 0x0009220000002400 */
[----:B--2---:R-:W-:Y:S09]  /*9cc0*/  STL [R1+0x4], R2 ;  /* 0x0000040201007387 */ /* 0x004ff20000100800 */
[----:B------:R2:W2:Y:S01]  /*9cd0*/  MUFU.TANH R207, R13 ;  /* 0x0000000d00cf7308 */ /* 0x0004a20000002400 */
[----:B---3--:R-:W3:Y:S01]  /*9ce0*/  LDSM.16.M88.4 R8, [R213+0x1000] ;  /* 0x00100000d508783b */ /* 0x008ee20000000200 */
[-C--:B-1----:R-:W-:Y:S08]  /*9cf0*/  HMMA.16816.F32.BF16 R20, R172, R4.reuse, R20 ;  /* 0x00000004ac14723c */ /* 0x082ff00000041814 */
[----:B------:R1:W1:Y:S01]  /*9d00*/  MUFU.TANH R252, R14 ;  /* 0x0000000e00fc7308 */ /* 0x0002620000002400 */
[----:B----4-:R-:W-:Y:S01]  /*9d10*/  STL [R1], R0 ;  /* 0x0000000001007387 */ /* 0x010fe20000100800 */
[C---:B------:R-:W-:Y:S08]  /*9d20*/  HMMA.16816.F32.BF16 R24, R176.reuse, R4, R24 ;  /* 0x00000004b018723c */ /* 0x040ff00000041818 */
[----:B------:R4:W1:Y:S01]  /*9d30*/  MUFU.TANH R251, R15 ;  /* 0x0000000f00fb7308 */ /* 0x0008620000002400 */
[-C--:B------:R-:W-:Y:S08]  /*9d40*/  HMMA.16816.F32.BF16 R28, R176, R6.reuse, R28 ;  /* 0x00000006b01c723c */ /* 0x080ff0000004181c */
[C---:B------:R-:W-:Y:S01]  /*9d50*/  HMMA.16816.F32.BF16 R32, R172.reuse, R6, R32 ;  /* 0x00000006ac20723c */ /* 0x040fe20000041820 */
[----:B------:R-:W1:Y:S01]  /*9d60*/  MUFU.TANH R16, R16 ;  /* 0x0000001000107308 */ /* 0x000e620000002400 */
[----:B------:R-:W5:Y:S02]  /*9d70*/  LDSM.16.M88.4 R4, [R213+0x1800] ;  /* 0x00180000d504783b */ /* 0x000f640000000200 */
[----:B------:R-:W-:Y:S02]  /*9d80*/  FMUL.FTZ R20, R20, c[0x0][0x320] ;  /* 0x0000c80014147a20 */ /* 0x000fe40000410000 */
[----:B------:R-:W-:Y:S02]  /*9d90*/  FMUL.FTZ R21, R21, c[0x0][0x320] ;  /* 0x0000c80015157a20 */ /* 0x000fe40000410000 */
[----:B------:R-:W-:Y:S03]  /*9da0*/  FMUL.FTZ R22, R22, c[0x0][0x320] ;  /* 0x0000c80016167a20 */ /* 0x000fe60000410000 */
[----:B------:R-:W1:Y:S01]  /*9db0*/  MUFU.TANH R17, R17 ;  /* 0x0000001100117308 */ /* 0x000e620000002400 */
[----:B------:R-:W-:Y:S02]  /*9dc0*/  FMUL.FTZ R23, R23, c[0x0][0x320] ;  /* 0x0000c80017177a20 */ /* 0x000fe40000410000 */
[----:B------:R-:W-:Y:S01]  /*9dd0*/  FMUL.FTZ R24, R24, c[0x0][0x320] ;  /* 0x0000c80018187a20 */ /* 0x000fe20000410000 */
[-C--:B---3--:R-:W-:Y:S03]  /*9de0*/  HMMA.16816.F32.BF16 R36, R172, R8.reuse, R36 ;  /* 0x00000008ac24723c */ /* 0x088fe60000041824 */
[----:B------:R-:W-:Y:S02]  /*9df0*/  FMUL.FTZ R30, R30, c[0x0][0x320] ;  /* 0x0000c8001e1e7a20 */ /* 0x000fe40000410000 */
[----:B------:R-:W-:Y:S01]  /*9e00*/  FMUL.FTZ R25, R25, c[0x0][0x320] ;  /* 0x0000c80019197a20 */ /* 0x000fe20000410000 */
[----:B------:R4:W3:Y:S01]  /*9e10*/  MUFU.TANH R192, R18 ;  /* 0x0000001200c07308 */ /* 0x0008e20000002400 */
[----:B------:R-:W-:Y:S01]  /*9e20*/  FMUL.FTZ R26, R26, c[0x0][0x320] ;  /* 0x0000c8001a1a7a20 */ /* 0x000fe20000410000 */
[C---:B------:R-:W-:Y:S04]  /*9e30*/  HMMA.16816.F32.BF16 R40, R176.reuse, R8, R40 ;  /* 0x00000008b028723c */ /* 0x040fe80000041828 */
[----:B------:R-:W-:Y:S02]  /*9e40*/  FMUL.FTZ R33, R33, c[0x0][0x320] ;  /* 0x0000c80021217a20 */ /* 0x000fe40000410000 */
[----:B------:R-:W-:Y:S02]  /*9e50*/  FMUL.FTZ R35, R35, c[0x0][0x320] ;  /* 0x0000c80023237a20 */ /* 0x000fe40000410000 */
[----:B------:R4:W1:Y:S01]  /*9e60*/  MUFU.TANH R190, R19 ;  /* 0x0000001300be7308 */ /* 0x0008620000002400 */
[-C--:B------:R-:W-:Y:S03]  /*9e70*/  HMMA.16816.F32.BF16 R44, R176, R10.reuse, R44 ;  /* 0x0000000ab02c723c */ /* 0x080fe6000004182c */
[----:B------:R-:W-:Y:S02]  /*9e80*/  FMUL.FTZ R27, R27, c[0x0][0x320] ;  /* 0x0000c8001b1b7a20 */ /* 0x000fe40000410000 */
[----:B------:R-:W-:Y:S02]  /*9e90*/  FMUL.FTZ R28, R28, c[0x0][0x320] ;  /* 0x0000c8001c1c7a20 */ /* 0x000fe40000410000 */
[----:B------:R-:W-:Y:S01]  /*9ea0*/  FMUL.FTZ R36, R36, c[0x0][0x320] ;  /* 0x0000c80024247a20 */ /* 0x000fe20000410000 */
[C---:B------:R-:W-:Y:S01]  /*9eb0*/  HMMA.16816.F32.BF16 R48, R172.reuse, R10, R48 ;  /* 0x0000000aac30723c */ /* 0x040fe20000041830 */
[----:B------:R-:W1:Y:S01]  /*9ec0*/  MUFU.TANH R20, R20 ;  /* 0x0000001400147308 */ /* 0x000e620000002400 */
[----:B------:R-:W1:Y:S02]  /*9ed0*/  LDSM.16.M88.4 R8, [R213+0x2000] ;  /* 0x00200000d508783b */ /* 0x000e640000000200 */
[----:B------:R-:W-:Y:S02]  /*9ee0*/  FMUL.FTZ R37, R37, c[0x0][0x320] ;  /* 0x0000c80025257a20 */ /* 0x000fe40000410000 */
[----:B------:R-:W-:Y:S02]  /*9ef0*/  FMUL.FTZ R38, R38, c[0x0][0x320] ;  /* 0x0000c80026267a20 */ /* 0x000fe40000410000 */
[-C--:B-----5:R-:W-:Y:S03]  /*9f00*/  HMMA.16816.F32.BF16 R52, R172, R4.reuse, R52 ;  /* 0x00000004ac34723c */ /* 0x0a0fe60000041834 */
[----:B------:R-:W1:Y:S01]  /*9f10*/  MUFU.TANH R21, R21 ;  /* 0x0000001500157308 */ /* 0x000e620000002400 */
[----:B------:R-:W-:Y:S02]  /*9f20*/  FMUL.FTZ R29, R29, c[0x0][0x320] ;  /* 0x0000c8001d1d7a20 */ /* 0x000fe40000410000 */
[----:B------:R-:W-:Y:S02]  /*9f30*/  FMUL.FTZ R31, R31, c[0x0][0x320] ;  /* 0x0000c8001f1f7a20 */ /* 0x000fe40000410000 */
[C---:B------:R-:W-:Y:S04]  /*9f40*/  HMMA.16816.F32.BF16 R56, R176.reuse, R4, R56 ;  /* 0x00000004b038723c */ /* 0x040fe80000041838 */
[----:B------:R-:W-:Y:S01]  /*9f50*/  FMUL.FTZ R32, R32, c[0x0][0x320] ;  /* 0x0000c80020207a20 */ /* 0x000fe20000410000 */
[----:B------:R4:W2:Y:S01]  /*9f60*/  MUFU.TANH R181, R22 ;  /* 0x0000001600b57308 */ /* 0x0008a20000002400 */
[----:B------:R-:W-:Y:S02]  /*9f70*/  FMUL.FTZ R34, R34, c[0x0][0x320] ;  /* 0x0000c80022227a20 */ /* 0x000fe40000410000 */
[-C--:B------:R-:W-:Y:S04]  /*9f80*/  HMMA.16816.F32.BF16 R60, R176, R6.reuse, R60 ;  /* 0x00000006b03c723c */ /* 0x080fe8000004183c */
[----:B------:R-:W-:Y:S02]  /*9f90*/  FMUL.FTZ R48, R48, c[0x0][0x320] ;  /* 0x0000c80030307a20 */ /* 0x000fe40000410000 */
[----:B------:R-:W-:Y:S01]  /*9fa0*/  FMUL.FTZ R49, R49, c[0x0][0x320] ;  /* 0x0000c80031317a20 */ /* 0x000fe20000410000 */
[----:B------:R4:W2:Y:S01]  /*9fb0*/  MUFU.TANH R171, R23 ;  /* 0x0000001700ab7308 */ /* 0x0008a20000002400 */
[C---:B------:R-:W-:Y:S01]  /*9fc0*/  HMMA.16816.F32.BF16 R64, R172.reuse, R6, R64 ;  /* 0x00000006ac40723c */ /* 0x040fe20000041840 */
[----:B------:R-:W5:Y:S01]  /*9fd0*/  LDSM.16.M88.4 R4, [R213+0x2800] ;  /* 0x00280000d504783b */ /* 0x000f620000000200 */
[----:B------:R-:W-:Y:S04]  /*9fe0*/  DEPBAR.LE SB0, 0x0 ;  /* 0x000080000000791a */ /* 0x000fe80000000000 */
[----:B------:R-:W-:Y:S02]  /*9ff0*/  FMUL.FTZ R50, R50, c[0x0][0x320] ;  /* 0x0000c80032327a20 */ /* 0x000fe40000410000 */
[----:B------:R-:W-:Y:S01]  /*a000*/  FMUL.FTZ R51, R51, c[0x0][0x320] ;  /* 0x0000c80033337a20 */ /* 0x000fe20000410000 */
[----:B------:R4:W2:Y:S01]  /*a010*/  MUFU.TANH R205, R24 ;  /* 0x0000001800cd7308 */ /* 0x0008a20000002400 */
[----:B------:R-:W-:Y:S01]  /*a020*/  BAR.SYNC.DEFER_BLOCKING 0x0 ;  /* 0x0000000000007b1d */ /* 0x000fe20000010000 */
[-C--:B-1----:R-:W-:Y:S05]  /*a030*/  HMMA.16816.F32.BF16 R68, R172, R8.reuse, R68 ;  /* 0x00000008ac44723c */ /* 0x082fea0000041844 */
[----:B------:R-:W-:Y:S02]  /*a040*/  FMUL.FTZ R52, R52, c[0x0][0x320] ;  /* 0x0000c80034347a20 */ /* 0x000fe40000410000 */
[----:B------:R-:W-:Y:S01]  /*a050*/  FMUL.FTZ R53, R53, c[0x0][0x320] ;  /* 0x0000c80035357a20 */ /* 0x000fe20000410000 */
[----:B------:R4:W1:Y:S01]  /*a060*/  MUFU.TANH R204, R25 ;  /* 0x0000001900cc7308 */ /* 0x0008620000002400 */
[C---:B------:R-:W-:Y:S04]  /*a070*/  HMMA.16816.F32.BF16 R72, R176.reuse, R8, R72 ;  /* 0x00000008b048723c */ /* 0x040fe80000041848 */
[----:B------:R-:W-:Y:S02]  /*a080*/  FMUL.FTZ R54, R54, c[0x0][0x320] ;  /* 0x0000c80036367a20 */ /* 0x000fe40000410000 */
[----:B------:R-:W-:Y:S02]  /*a090*/  FMUL.FTZ R55, R55, c[0x0][0x320] ;  /* 0x0000c80037377a20 */ /* 0x000fe40000410000 */
[-C--:B------:R-:W-:Y:S01]  /*a0a0*/  HMMA.16816.F32.BF16 R76, R176, R10.reuse, R76 ;  /* 0x0000000ab04c723c */ /* 0x080fe2000004184c */
[----:B------:R4:W1:Y:S03]  /*a0b0*/  MUFU.TANH R240, R26 ;  /* 0x0000001a00f07308 */ /* 0x0008660000002400 */
[----:B------:R-:W-:Y:S02]  /*a0c0*/  FMUL.FTZ R56, R56, c[0x0][0x320] ;  /* 0x0000c80038387a20 */ /* 0x000fe40000410000 */
[----:B------:R-:W-:Y:S02]  /*a0d0*/  FMUL.FTZ R59, R59, c[0x0][0x320] ;  /* 0x0000c8003b3b7a20 */ /* 0x000fe40000410000 */
[C---:B------:R-:W-:Y:S03]  /*a0e0*/  HMMA.16816.F32.BF16 R80, R172.reuse, R10, R80 ;  /* 0x0000000aac50723c */ /* 0x040fe60000041850 */
[----:B------:R4:W1:Y:S01]  /*a0f0*/  MUFU.TANH R238, R27 ;  /* 0x0000001b00ee7308 */ /* 0x0008620000002400 */
[----:B------:R-:W-:Y:S02]  /*a100*/  FMUL.FTZ R60, R60, c[0x0][0x320] ;  /* 0x0000c8003c3c7a20 */ /* 0x000fe40000410000 */
[----:B------:R-:W-:Y:S02]  /*a110*/  FMUL.FTZ R61, R61, c[0x0][0x320] ;  /* 0x0000c8003d3d7a20 */ /* 0x000fe40000410000 */
[-C--:B-----5:R-:W-:Y:S04]  /*a120*/  HMMA.16816.F32.BF16 R84, R172, R4.reuse, R84 ;  /* 0x00000004ac54723c */ /* 0x0a0fe80000041854 */
[----:B------:R-:W-:Y:S01]  /*a130*/  FMUL.FTZ R63, R63, c[0x0][0x320] ;  /* 0x0000c8003f3f7a20 */ /* 0x000fe20000410000 */
[----:B------:R4:W1:Y:S01]  /*a140*/  MUFU.TANH R191, R28 ;  /* 0x0000001c00bf7308 */ /* 0x0008620000002400 */
[----:B------:R-:W-:Y:S02]  /*a150*/  FMUL.FTZ R64, R64, c[0x0][0x320] ;  /* 0x0000c80040407a20 */ /* 0x000fe40000410000 */
[C---:B------:R-:W-:Y:S04]  /*a160*/  HMMA.16816.F32.BF16 R88, R176.reuse, R4, R88 ;  /* 0x00000004b058723c */ /* 0x040fe80000041858 */
[----:B------:R-:W-:Y:S02]  /*a170*/  FMUL.FTZ R65, R65, c[0x0][0x320] ;  /* 0x0000c80041417a20 */ /* 0x000fe40000410000 */
[----:B------:R-:W-:Y:S01]  /*a180*/  FMUL.FTZ R66, R66, c[0x0][0x320] ;  /* 0x0000c80042427a20 */ /* 0x000fe20000410000 */
[----:B------:R4:W1:Y:S01]  /*a190*/  MUFU.TANH R189, R29 ;  /* 0x0000001d00bd7308 */ /* 0x0008620000002400 */
[-C--:B------:R-:W-:Y:S04]  /*a1a0*/  HMMA.16816.F32.BF16 R92, R176, R6.reuse, R92 ;  /* 0x00000006b05c723c */ /* 0x080fe8000004185c */
[----:B------:R-:W-:Y:S02]  /*a1b0*/  FMUL.FTZ R67, R67, c[0x0][0x320] ;  /* 0x0000c80043437a20 */ /* 0x000fe40000410000 */
[----:B------:R-:W-:Y:S02]  /*a1c0*/  FMUL.FTZ R68, R68, c[0x0][0x320] ;  /* 0x0000c80044447a20 */ /* 0x000fe40000410000 */
[----:B------:R-:W-:Y:S01]  /*a1d0*/  HMMA.16816.F32.BF16 R96, R172, R6, R96 ;  /* 0x00000006ac60723c */ /* 0x000fe20000041860 */
[----:B------:R4:W1:Y:S03]  /*a1e0*/  MUFU.TANH R236, R30 ;  /* 0x0000001e00ec7308 */ /* 0x0008660000002400 */
[----:B------:R-:W-:Y:S02]  /*a1f0*/  FMUL.FTZ R69, R69, c[0x0][0x320] ;  /* 0x0000c80045457a20 */ /* 0x000fe40000410000 */
[----:B------:R-:W-:Y:S02]  /*a200*/  FMUL.FTZ R70, R70, c[0x0][0x320] ;  /* 0x0000c80046467a20 */ /* 0x000fe40000410000 */
[----:B------:R-:W-:Y:S03]  /*a210*/  FMUL.FTZ R71, R71, c[0x0][0x320] ;  /* 0x0000c80047477a20 */ /* 0x000fe60000410000 */
[----:B------:R4:W1:Y:S01]  /*a220*/  MUFU.TANH R235, R31 ;  /* 0x0000001f00eb7308 */ /* 0x0008620000002400 */
[----:B------:R-:W-:Y:S02]  /*a230*/  FMUL.FTZ R72, R72, c[0x0][0x320] ;  /* 0x0000c80048487a20 */ /* 0x000fe40000410000 */
[----:B------:R-:W-:Y:S02]  /*a240*/  FMUL.FTZ R73, R73, c[0x0][0x320] ;  /* 0x0000c80049497a20 */ /* 0x000fe40000410000 */
[----:B------:R-:W-:Y:S02]  /*a250*/  FMUL.FTZ R74, R74, c[0x0][0x320] ;  /* 0x0000c8004a4a7a20 */ /* 0x000fe40000410000 */
[----:B------:R-:W-:Y:S02]  /*a260*/  FMUL.FTZ R75, R75, c[0x0][0x320] ;  /* 0x0000c8004b4b7a20 */ /* 0x000fe40000410000 */
[----:B------:R-:W-:Y:S01]  /*a270*/  FMUL.FTZ R76, R76, c[0x0][0x320] ;  /* 0x0000c8004c4c7a20 */ /* 0x000fe20000410000 */
[----:B------:R4:W1:Y:S01]  /*a280*/  MUFU.TANH R15, R32 ;  /* 0x00000020000f7308 */ /* 0x0008620000002400 */
        /* <DEDUP_REMOVED lines=94> */
[----:B------:R-:W1:Y:S10]  /*a870*/  MUFU.TANH R92, R92 ;  /* 0x0000005c005c7308 */ /* 0x000e740000002400 */
[----:B------:R-:W1:Y:S10]  /*a880*/  MUFU.TANH R93, R93 ;  /* 0x0000005d005d7308 */ /* 0x000e740000002400 */
[----:B------:R4:W1:Y:S10]  /*a890*/  MUFU.TANH R91, R94 ;  /* 0x0000005e005b7308 */ /* 0x0008740000002400 */
[----:B------:R4:W1:Y:S10]  /*a8a0*/  MUFU.TANH R79, R95 ;  /* 0x0000005f004f7308 */ /* 0x0008740000002400 */
[----:B------:R-:W1:Y:S10]  /*a8b0*/  MUFU.TANH R96, R96 ;  /* 0x0000006000607308 */ /* 0x000e740000002400 */
[----:B------:R-:W1:Y:S10]  /*a8c0*/  MUFU.TANH R97, R97 ;  /* 0x0000006100617308 */ /* 0x000e740000002400 */
[----:B------:R-:W1:Y:S10]  /*a8d0*/  MUFU.TANH R98, R98 ;  /* 0x0000006200627308 */ /* 0x000e740000002400 */
[----:B------:R-:W1:Y:S01]  /*a8e0*/  MUFU.TANH R99, R99 ;  /* 0x0000006300637308 */ /* 0x000e620000002400 */
[----:B------:R-:W-:-:S05]  /*a8f0*/  @!P0 BRA `(.L_x_172) ;  /* 0x000003d000008947 */ /* 0x000fca0003800000 */
[----:B--234-:R-:W2:Y:S01]  /*a900*/  LDL R2, [R1+0x2c] ;  /* 0x00002c0001027983 */ /* 0x01cea20000100800 */
[----:B------:R-:W-:Y:S01]  /*a910*/  IMAD.MOV.U32 R228, RZ, RZ, RZ ;  /* 0x000000ffffe47224 */ /* 0x000fe200078e00ff */
[----:B------:R-:W-:Y:S02]  /*a920*/  PLOP3.LUT P1, PT, PT, PT, UP1, 0x80, 0x0 ;  /* 0x000000000000781c */ /* 0x000fe40003f2f018 */
[----:B------:R-:W3:Y:S01]  /*a930*/  LDL R0, [R1+0x10] ;  /* 0x0000100001007983 */ /* 0x000ee20000100800 */
[----:B------:R-:W-:Y:S03]  /*a940*/  PLOP3.LUT P0, PT, PT, PT, UP1, 0x80, 0x0 ;  /* 0x000000000000781c */ /* 0x000fe60003f0f018 */
[----:B------:R-:W4:Y:S01]  /*a950*/  LDL R18, [R1+0x8] ;  /* 0x0000080001127983 */ /* 0x000f220000100800 */
[----:B--2---:R-:W-:Y:S05]  /*a960*/  IMAD R2, R227, 0x60, R2 ;  /* 0x00000060e3027824 */ /* 0x004fea00078e0202 */
[----:B---3--:R-:W-:Y:S05]  /*a970*/  IADD3 R2, R2, -0x60, R0 ;  /* 0xffffffa002027810 */ /* 0x008fea0007ffe000 */
        /* <DEDUP_REMOVED lines=8> */
[----:B------:R-:W-:Y:S03]  /*aa00*/  @!P4 LEA.HI.X R5, R3, c[0x0][0x2a4], R5, 0x2, P0 ;  /* 0x0000a9000305ca11 */ /* 0x000fe600000f1405 */
[----:B------:R-:W-:Y:S01]  /*aa10*/  IMAD.WIDE.U32 R2, R234, c[0x0][0x1e0], RZ ;  /* 0x00007800ea027a25 */ /* 0x000fe200078e00ff */
[----:B------:R-:W-:Y:S01]  /*aa20*/  SHF.R.S32.HI R0, RZ, 0x1f, R234 ;  /* 0x0000001fff007819 */ /* 0x000fe200000114ea */
[----:B------:R-:W2:Y:S04]  /*aa30*/  @!P4 LDG.E R228, [R4.64] ;  /* 0x0000003004e4c981 */ /* 0x000ea8000c1e1900 */
        /* <DEDUP_REMOVED lines=11> */
[----:B------:R-:W2:Y:S04]  /*aaf0*/  SHFL.IDX PT, R4, R2, RZ, 0x181f ;  /* 0x00181fff02047589 */ /* 0x000ea800000e0000 */
[----:B------:R-:W3:Y:S04]  /*ab00*/  SHFL.IDX PT, R3, R0, RZ, 0x181f ;  /* 0x00181fff00037589 */ /* 0x000ee800000e0000 */
[----:B------:R-:W5:Y:S04]  /*ab10*/  SHFL.IDX PT, R10, R2, 0x1, 0x181f ;  /* 0x00381f00020a7f89 */ /* 0x000f6800000e0000 */
[----:B------:R-:W1:Y:S04]  /*ab20*/  SHFL.IDX PT, R8, R2, 0x2, 0x181f ;  /* 0x00581f0002087f89 */ /* 0x000e6800000e0000 */
[----:B------:R-:W1:Y:S04]  /*ab30*/  SHFL.IDX PT, R7, R0, 0x1, 0x181f ;  /* 0x00381f0000077f89 */ /* 0x000e6800000e0000 */
[----:B------:R-:W1:Y:S04]  /*ab40*/  SHFL.IDX PT, R6, R2, 0x3, 0x181f ;  /* 0x00781f0002067f89 */ /* 0x000e6800000e0000 */
[----:B------:R-:W-:Y:S01]  /*ab50*/  SHFL.IDX PT, R9, R2, 0x4, 0x181f ;  /* 0x00981f0002097f89 */ /* 0x000fe200000e0000 */
[-C--:B--2---:R-:W-:Y:S03]  /*ab60*/  IADD3 R4, P0, R4, R226.reuse, RZ ;  /* 0x000000e204047210 */ /* 0x084fe60007f1e0ff */
[----:B------:R-:W-:Y:S02]  /*ab70*/  SHFL.IDX PT, R14, R0, 0x2, 0x181f ;  /* 0x00581f00000e7f89 */ /* 0x000fe400000e0000 */
[--C-:B---3--:R-:W-:Y:S02]  /*ab80*/  IMAD.X R5, R3, 0x1, R225.reuse, P0 ;  /* 0x0000000103057824 */ /* 0x108fe400000e06e1 */
[----:B------:R-:W2:Y:S01]  /*ab90*/  SHFL.IDX PT, R13, R0, 0x3, 0x181f ;  /* 0x00781f00000d7f89 */ /* 0x000ea200000e0000 */
[-C--:B-----5:R-:W-:Y:S03]  /*aba0*/  IADD3 R10, P0, R10, R226.reuse, RZ ;  /* 0x000000e20a0a7210 */ /* 0x0a0fe60007f1e0ff */
[----:B----4-:R3:W-:Y:S01]  /*abb0*/  LDGSTS.E.BYPASS.LTC128B.128 [R18+0x3100], [R4.64], !P3 ;  /* 0x0310000004127fae */ /* 0x0107e2000d901d70 */
[-C--:B-1----:R-:W-:Y:S03]  /*abc0*/  IADD3 R8, P5, R8, R226.reuse, RZ ;  /* 0x000000e208087210 */ /* 0x082fe60007fbe0ff */
[----:B------:R-:W1:Y:S01]  /*abd0*/  SHFL.IDX PT, R2, R2, 0x5, 0x181f ;  /* 0x00b81f0002027f89 */ /* 0x000e6200000e0000 */
[--C-:B------:R-:W-:Y:S03]  /*abe0*/  IMAD.X R11, R7, 0x1, R225.reuse, P0 ;  /* 0x00000001070b7824 */ /* 0x100fe600000e06e1 */
[----:B------:R-:W4:Y:S01]  /*abf0*/  SHFL.IDX PT, R12, R0, 0x4, 0x181f ;  /* 0x00981f00000c7f89 */ /* 0x000f2200000e0000 */
[-C--:B------:R-:W-:Y:S03]  /*ac00*/  IADD3 R6, P2, R6, R226.reuse, RZ ;  /* 0x000000e206067210 */ /* 0x080fe60007f5e0ff */
[----:B------:R-:W5:Y:S04]  /*ac10*/  SHFL.IDX PT, R0, R0, 0x5, 0x181f ;  /* 0x00b81f0000007f89 */ /* 0x000f6800000e0000 */
[----:B------:R5:W-:Y:S01]  /*ac20*/  LDGSTS.E.BYPASS.LTC128B.128 [R18+0x3900], [R10.64], !P3 ;  /* 0x039000000a127fae */ /* 0x000be2000d901d70 */
[--C-:B--2---:R-:W-:Y:S01]  /*ac30*/  IMAD.X R7, R13, 0x1, R225.reuse, P2 ;  /* 0x000000010d077824 */ /* 0x104fe200010e06e1 */
[-C--:B---3--:R-:W-:Y:S01]  /*ac40*/  IADD3 R4, P1, R9, R226.reuse, RZ ;  /* 0x000000e209047210 */ /* 0x088fe20007f3e0ff */
[--C-:B------:R-:W-:Y:S01]  /*ac50*/  IMAD.X R9, R14, 0x1, R225.reuse, P5 ;  /* 0x000000010e097824 */ /* 0x100fe200028e06e1 */
[----:B-1----:R-:W-:Y:S03]  /*ac60*/  IADD3 R2, P0, R2, R226, RZ ;  /* 0x000000e202027210 */ /* 0x002fe60007f1e0ff */
[--C-:B----4-:R-:W-:Y:S01]  /*ac70*/  IMAD.X R5, R12, 0x1, R225.reuse, P1 ;  /* 0x000000010c057824 */ /* 0x110fe200008e06e1 */
[----:B------:R1:W-:Y:S01]  /*ac80*/  LDGSTS.E.BYPASS.LTC128B.128 [R18+0x4100], [R8.64], !P3 ;  /* 0x0410000008127fae */ /* 0x0003e2000d901d70 */
[----:B-----5:R-:W-:Y:S03]  /*ac90*/  IMAD.X R3, R0, 0x1, R225, P0 ;  /* 0x0000000100037824 */ /* 0x020fe600000e06e1 */
[----:B------:R1:W-:Y:S04]  /*aca0*/  LDGSTS.E.BYPASS.LTC128B.128 [R18+0x4900], [R6.64], !P3 ;  /* 0x0490000006127fae */ /* 0x0003e8000d901d70 */
[----:B------:R1:W-:Y:S04]  /*acb0*/  LDGSTS.E.BYPASS.LTC128B.128 [R18+0x5100], [R4.64], !P3 ;  /* 0x0510000004127fae */ /* 0x0003e8000d901d70 */
[----:B------:R1:W-:Y:S02]  /*acc0*/  LDGSTS.E.BYPASS.LTC128B.128 [R18+0x5900], [R2.64], !P3 ;  /* 0x0590000002127fae */ /* 0x0003e4000d901d70 */
.L_x_172:
[----:B-1234-:R-:W2:Y:S01]  /*acd0*/  LDL R2, [R1+0x28] ;  /* 0x0000280001027983 */ /* 0x01eea20000100800 */
[----:B------:R-:W-:Y:S02]  /*ace0*/  PLOP3.LUT P1, PT, PT, PT, UP2, 0x80, 0x0 ;  /* 0x000000000000781c */ /* 0x000fe40003f2f028 */
[----:B------:R-:W-:Y:S01]  /*acf0*/  PLOP3.LUT P0, PT, PT, PT, UP2, 0x80, 0x0 ;  /* 0x000000000000781c */ /* 0x000fe20003f0f028 */
[----:B------:R-:W3:Y:S04]  /*ad00*/  LDL R58, [R1+0x24] ;  /* 0x00002400013a7983 */ /* 0x000ee80000100800 */
[----:B------:R-:W0:Y:S06]  /*ad10*/  LDGDEPBAR ;  /* 0x00000000000079af */ /* 0x000e2c0000000000 */
[----:B--2---:R-:W-:Y:S04]  /*ad20*/  @P1 IMAD.HI.U32 R0, R2, c[0x0][0x2c8], RZ ;  /* 0x0000b20002001a27 */ /* 0x004fe800078e00ff */
[----:B------:R-:W-:Y:S01]  /*ad30*/  IMAD.MOV.U32 R5, RZ, RZ, R2 ;  /* 0x000000ffff057224 */ /* 0x000fe200078e0002 */
[----:B------:R-:W-:Y:S01]  /*ad40*/  @P0 SHF.R.U32.HI R5, RZ, c[0x0][0x2cc], R0 ;  /* 0x0000b300ff050a19 */ /* 0x000fe20000011600 */
[----:B------:R-:W-:Y:S01]  /*ad50*/  IMAD R0, R227, -0x60, RZ ;  /* 0xffffffa0e3007824 */ /* 0x000fe200078e02ff */
[----:B------:R-:W-:Y:S01]  /*ad60*/  PLOP3.LUT P0, PT, PT, PT, UP0, 0x40, 0x0 ;  /* 0x000000000000781c */ /* 0x000fe20003f0e808 */
[----:B------:R-:W-:Y:S02]  /*ad70*/  IMAD.U32 R2, RZ, RZ, UR7 ;  /* 0x00000007ff027e24 */ /* 0x000fe4000f8e00ff */
[----:B------:R-:W1:Y:S01]  /*ad80*/  SHFL.IDX PT, R4, R5, RZ, 0x1c1f ;  /* 0x001c1fff05047589 */ /* 0x000e6200000e0000 */
[----:B---3--:R-:W-:Y:S05]  /*ad90*/  IADD3 R7, -R58, 0x1, R0 ;  /* 0x000000013a077810 */ /* 0x008fea0007ffe100 */
[----:B------:R-:W-:Y:S05]  /*ada0*/  IMAD R7, R2, c[0x0][0x1d0], R7 ;  /* 0x0000740002077a24 */ /* 0x000fea00078e0207 */
[----:B------:R-:W-:Y:S04]  /*adb0*/  IADD3 R7, R7, -c[0x0][0x168], RZ ;  /* 0x80005a0007077a10 */ /* 0x000fe80007ffe0ff */
[C---:B------:R-:W-:Y:S02]  /*adc0*/  IADD3 R6, R7.reuse, c[0x0][0x328], RZ ;  /* 0x0000ca0007067a10 */ /* 0x040fe40007ffe0ff */
[----:B------:R-:W-:Y:S03]  /*add0*/  IADD3 R7, R7, UR12, RZ ;  /* 0x0000000c07077c10 */ /* 0x000fe6000fffe0ff */
[----:B-1----:R-:W-:Y:S02]  /*ade0*/  IMAD.IADD R3, R6, 0x1, R4 ;  /* 0x0000000106037824 */ /* 0x002fe400078e0204 */
[----:B------:R-:W-:Y:S01]  /*adf0*/  IMAD.IADD R2, R4, 0x1, R7 ;  /* 0x0000000104027824 */ /* 0x000fe200078e0207 */
[----:B------:R-:W-:-:S05]  /*ae00*/  @P0 BRA `(.L_x_173) ;  /* 0x000001a000000947 */ /* 0x000fca0003800000 */
[----:B------:R-:W-:Y:S01]  /*ae10*/  MOV R8, UR7 ;  /* 0x0000000700087c02 */ /* 0x000fe20008000f00 */
[----:B------:R-:W-:Y:S04]  /*ae20*/  BSSY B0, `(.L_x_174) ;  /* 0x0000013000007945 */ /* 0x000fe80003800000 */
[----:B------:R-:W-:Y:S05]  /*ae30*/  IMAD R4, R8, c[0x0][0x1d0], R4 ;  /* 0x0000740008047a24 */ /* 0x000fea00078e0204 */
[----:B------:R-:W-:Y:S04]  /*ae40*/  IADD3 R4, R4, -c[0x0][0x168], RZ ;  /* 0x80005a0004047a10 */ /* 0x000fe80007ffe0ff */
[----:B------:R-:W-:Y:S11]  /*ae50*/  ISETP.GT.AND P0, PT, R4, -0x1, PT ;  /* 0xffffffff0400780c */ /* 0x000ff60003f04270 */
[----:B------:R-:W-:Y:S02]  /*ae60*/  @!UPT UIADD3 URZ, URZ, URZ, URZ ;  /* 0x0000003f3f3ff290 */ /* 0x000fe4000fffe03f */
[----:B------:R-:W-:-:S05]  /*ae70*/  @P0 BRA `(.L_x_175) ;  /* 0x0000008000000947 */ /* 0x000fca0003800000 */
[----:B------:R-:W-:Y:S01]  /*ae80*/  LOP3.LUT R4, RZ, R4, RZ, 0x33, !PT ;  /* 0x00000004ff047212 */ /* 0x000fe200078e33ff */
[----:B------:R-:W-:Y:S05]  /*ae90*/  IMAD.MOV.U32 R8, RZ, RZ, c[0x0][0x32c] ;  /* 0x0000cb00ff087624 */ /* 0x000fea00078e00ff */
[----:B------:R-:W-:Y:S11]  /*aea0*/  ISETP.NE.AND P0, PT, R8, 0x1, PT ;  /* 0x000000010800780c */ /* 0x000ff60003f05270 */
[----:B------:R-:W-:Y:S02]  /*aeb0*/  @!UPT UIADD3 URZ, URZ, URZ, URZ ;  /* 0x0000003f3f3ff290 */ /* 0x000fe4000fffe03f */
[----:B------:R-:W-:Y:S05]  /*aec0*/  @P0 IMAD.HI.U32 R8, R4, c[0x0][0x330], RZ ;  /* 0x0000cc0004080a27 */ /* 0x000fea00078e00ff */
[----:B------:R-:W-:Y:S04]  /*aed0*/  @P0 SHF.R.U32.HI R4, RZ, c[0x0][0x334], R8 ;  /* 0x0000cd00ff040a19 */ /* 0x000fe80000011608 */
[----:B------:R-:W-:Y:S01]  /*aee0*/  LOP3.LUT R4, RZ, R4, RZ, 0x33, !PT ;  /* 0x00000004ff047212 */ /* 0x000fe200078e33ff */
[----:B------:R-:W-:-:S05]  /*aef0*/  BRA `(.L_x_176) ;  /* 0x0000005000007947 */ /* 0x000fca0003800000 */
.L_x_175:
[----:B------:R-:W-:Y:S04]  /*af00*/  MOV R8, c[0x0][0x32c] ;  /* 0x0000cb0000087a02 */ /* 0x000fe80000000f00 */
[----:B------:R-:W-:Y:S11]  /*af10*/  ISETP.NE.AND P0, PT, R8, 0x1, PT ;  /* 0x000000010800780c */ /* 0x000ff60003f05270 */
[----:B------:R-:W-:Y:S02]  /*af20*/  @!UPT UIADD3 URZ, URZ, URZ, URZ ;  /* 0x0000003f3f3ff290 */ /* 0x000fe4000fffe03f */
[----:B------:R-:W-:Y:S05]  /*af30*/  @P0 IMAD.HI.U32 R8, R4, c[0x0][0x330], RZ ;  /* 0x0000cc0004080a27 */ /* 0x000fea00078e00ff */
[----:B------:R-:W-:Y:S02]  /*af40*/  @P0 SHF.R.U32.HI R4, RZ, c[0x0][0x334], R8 ;  /* 0x0000cd00ff040a19 */ /* 0x000fe40000011608 */
.L_x_176:
[----:B------:R-:W-:Y:S05]  /*af50*/  BSYNC B0 ;  /* 0x0000000000007941 */ /* 0x000fea0003800000 */
.L_x_174:
[----:B------:R-:W-:Y:S04]  /*af60*/  IMAD.IADD R8, R0, 0x1, -R58 ;  /* 0x0000000100087824 */ /* 0x000fe800078e0a3a */
[----:B------:R-:W-:Y:S05]  /*af70*/  IMAD R4, R4, c[0x0][0x32c], R8 ;  /* 0x0000cb0004047a24 */ /* 0x000fea00078e0208 */
[----:B------:R-:W-:Y:S02]  /*af80*/  IADD3 R8, R4, c[0x0][0x32c], RZ ;  /* 0x0000cb0004087a10 */ /* 0x000fe40007ffe0ff */
[----:B------:R-:W-:Y:S02]  /*af90*/  IMNMX R2, R2, R4, !PT ;  /* 0x0000000402027217 */ /* 0x000fe40007800200 */
[----:B------:R-:W-:Y:S02]  /*afa0*/  IMNMX R3, R3, R8, PT ;  /* 0x0000000803037217 */ /* 0x000fe40003800200 */
.L_x_173:
[C---:B------:R-:W-:Y:S01]  /*afb0*/  ISETP.GE.AND P0, PT, R0.reuse, 0x1, PT ;  /* 0x000000010000780c */ /* 0x040fe20003f06270 */
[----:B------:R-:W1:Y:S01]  /*afc0*/  SHFL.IDX PT, R4, R5, 0x1, 0x1c1f ;  /* 0x003c1f0005047f89 */ /* 0x000e6200000e0000 */
[----:B------:R-:W-:Y:S02]  /*afd0*/  ISETP.GE.AND P2, PT, R0, 0x9, PT ;  /* 0x000000090000780c */ /* 0x000fe40003f46270 */
[----:B------:R-:W-:Y:S02]  /*afe0*/  P2R R27, PR, RZ, 0x1 ;  /* 0x00000001ff1b7803 */ /* 0x000fe40000000000 */
[----:B------:R-:W-:Y:S02]  /*aff0*/  ISETP.GT.AND P0, PT, R2, RZ, !P0 ;  /* 0x000000ff0200720c */ /* 0x000fe40004704270 */
[----:B------:R-:W-:Y:S02]  /*b000*/  ISETP.GE.AND P1, PT, R0, 0x2, PT ;  /* 0x000000020000780c */ /* 0x000fe40003f26270 */
[C---:B------:R-:W-:Y:S02]  /*b010*/  ISETP.LT.OR P0, PT, R3.reuse, 0x1, P0 ;  /* 0x000000010300780c */ /* 0x040fe40000701670 */
[----:B------:R-:W-:Y:S02]  /*b020*/  P2R R26, PR, RZ, 0x2 ;  /* 0x00000002ff1a7803 */ /* 0x000fe40000000000 */
[----:B------:R-:W-:Y:S02]  /*b030*/  FSEL R29, R188, -INF , !P0 ;  /* 0xff800000bc1d7808 */ /* 0x000fe40004000000 */
[C---:B------:R-:W-:Y:S02]  /*b040*/  ISETP.GT.AND P0, PT, R2.reuse, 0x8, !P2 ;  /* 0x000000080200780c */ /* 0x040fe40005704270 */
[----:B------:R-:W-:Y:S02]  /*b050*/  ISETP.GT.AND P1, PT, R2, 0x1, !P1 ;  /* 0x000000010200780c */ /* 0x000fe40004f24270 */
[----:B------:R-:W-:Y:S02]  /*b060*/  P2R R25, PR, RZ, 0x4 ;  /* 0x00000004ff197803 */ /* 0x000fe40000000000 */
[C---:B------:R-:W-:Y:S02]  /*b070*/  ISETP.LT.OR P0, PT, R3.reuse, 0x9, P0 ;  /* 0x000000090300780c */ /* 0x040fe40000701670 */
[----:B------:R-:W-:Y:S02]  /*b080*/  ISETP.GE.AND P2, PT, R0, 0xa, PT ;  /* 0x0000000a0000780c */ /* 0x000fe40003f46270 */
[C---:B------:R-:W-:Y:S02]  /*b090*/  ISETP.LT.OR P1, PT, R3.reuse, 0x2, P1 ;  /* 0x000000020300780c */ /* 0x040fe40000f21670 */
[----:B------:R-:W-:Y:S02]  /*b0a0*/  FSEL R32, R16, -INF , !P0 ;  /* 0xff80000010207808 */ /* 0x000fe40004000000 */
[----:B------:R-:W-:Y:S02]  /*b0b0*/  ISETP.GT.AND P0, PT, R2, 0x9, !P2 ;  /* 0x000000090200780c */ /* 0x000fe40005704270 */
[----:B------:R-:W-:Y:S02]  /*b0c0*/  FSEL R31, R184, -INF , !P1 ;  /* 0xff800000b81f7808 */ /* 0x000fe40004800000 */
[----:B------:R-:W-:Y:S02]  /*b0d0*/  ISETP.LT.OR P0, PT, R3, 0xa, P0 ;  /* 0x0000000a0300780c */ /* 0x000fe40000701670 */
[----:B------:R-:W-:Y:S02]  /*b0e0*/  ISETP.GE.AND P1, PT, R0, 0x11, PT ;  /* 0x000000110000780c */ /* 0x000fe40003f26270 */
[----:B------:R-:W-:Y:S02]  /*b0f0*/  FSEL R34, R17, -INF , !P0 ;  /* 0xff80000011227808 */ /* 0x000fe40004000000 */
[----:B------:R-:W-:Y:S02]  /*b100*/  ISETP.GT.AND P0, PT, R2, 0x10, !P1 ;  /* 0x000000100200780c */ /* 0x000fe40004f04270 */
[----:B------:R-:W-:Y:S02]  /*b110*/  P2R R23, PR, RZ, 0x2 ;  /* 0x00000002ff177803 */ /* 0x000fe40000000000 */
[C---:B------:R-:W-:Y:S02]  /*b120*/  ISETP.LT.OR P0, PT, R3.reuse, 0x11, P0 ;  /* 0x000000110300780c */ /* 0x040fe40000701670 */
[----:B------:R-:W-:Y:S02]  /*b130*/  ISETP.GE.AND P1, PT, R0, 0x12, PT ;  /* 0x000000120000780c */ /* 0x000fe40003f26270 */
[----:B------:R-:W-:Y:S02]  /*b140*/  FSEL R40, R20, -INF , !P0 ;  /* 0xff80000014287808 */ /* 0x000fe40004000000 */
[----:B------:R-:W-:Y:S02]  /*b150*/  ISETP.GT.AND P0, PT, R2, 0x11, !P1 ;  /* 0x000000110200780c */ /* 0x000fe40004f04270 */
[----:B------:R-:W-:Y:S02]  /*b160*/  P2R R22, PR, RZ, 0x2 ;  /* 0x00000002ff167803 */ /* 0x000fe40000000000 */
[----:B------:R-:W-:Y:S02]  /*b170*/  ISETP.LT.OR P0, PT, R3, 0x12, P0 ;  /* 0x000000120300780c */ /* 0x000fe40000701670 */
        /* <DEDUP_REMOVED lines=73> */
[C---:B------:R-:W-:Y:S02]  /*b610*/  ISETP.GE.AND P6, PT, R0.reuse, 0x52, PT ;  /* 0x000000520000780c */ /* 0x040fe40003fc6270 */
[C---:B------:R-:W-:Y:S02]  /*b620*/  ISETP.LT.OR P0, PT, R3.reuse, 0x51, P0 ;  /* 0x000000510300780c */ /* 0x040fe40000701670 */
[----:B------:R-:W-:Y:S02]  /*b630*/  ISETP.GE.AND P5, PT, R0, 0x59, PT ;  /* 0x000000590000780c */ /* 0x000fe40003fa6270 */
[----:B------:R-:W-:Y:S02]  /*b640*/  FSEL R237, R84, -INF , !P0 ;  /* 0xff80000054ed7808 */ /* 0x000fe40004000000 */
[C---:B------:R-:W-:Y:S02]  /*b650*/  ISETP.GT.AND P0, PT, R2.reuse, 0x51, !P6 ;  /* 0x000000510200780c */ /* 0x040fe40007704270 */
[----:B------:R-:W-:Y:S02]  /*b660*/  P2R R24, PR, RZ, 0x4 ;  /* 0x00000004ff187803 */ /* 0x000fe40000000000 */
[----:B------:R-:W-:Y:S04]  /*b670*/  ISETP.LT.OR P0, PT, R3, 0x52, P0 ;  /* 0x000000520300780c */ /* 0x000fe80000701670 */
[----:B------:R-:W-:Y:S02]  /*b680*/  FSEL R243, R85, -INF , !P0 ;  /* 0xff80000055f37808 */ /* 0x000fe40004000000 */
[----:B------:R-:W-:Y:S04]  /*b690*/  ISETP.GT.AND P0, PT, R2, 0x58, !P5 ;  /* 0x000000580200780c */ /* 0x000fe80006f04270 */
[----:B------:R-:W-:Y:S04]  /*b6a0*/  ISETP.LT.OR P0, PT, R3, 0x59, P0 ;  /* 0x000000590300780c */ /* 0x000fe80000701670 */
[----:B------:R-:W-:Y:S02]  /*b6b0*/  FSEL R249, R96, -INF , !P0 ;  /* 0xff80000060f97808 */ /* 0x000fe40004000000 */
[----:B------:R-:W-:Y:S04]  /*b6c0*/  ISETP.GE.AND P0, PT, R0, 0x5a, PT ;  /* 0x0000005a0000780c */ /* 0x000fe80003f06270 */
[----:B------:R-:W-:Y:S01]  /*b6d0*/  ISETP.GT.AND P2, PT, R2, 0x59, !P0 ;  /* 0x000000590200780c */ /* 0x000fe20004744270 */
[--C-:B-1----:R-:W-:Y:S03]  /*b6e0*/  IMAD.IADD R2, R7, 0x1, R4.reuse ;  /* 0x0000000107027824 */ /* 0x102fe600078e0204 */
[----:B------:R-:W-:Y:S01]  /*b6f0*/  ISETP.LT.OR P2, PT, R3, 0x5a, P2 ;  /* 0x0000005a0300780c */ /* 0x000fe20001741670 */
[----:B------:R-:W-:Y:S03]  /*b700*/  IMAD.IADD R3, R6, 0x1, R4 ;  /* 0x0000000106037824 */ /* 0x000fe600078e0204 */
[----:B------:R-:W-:Y:S02]  /*b710*/  FSEL R250, R97, -INF , !P2 ;  /* 0xff80000061fa7808 */ /* 0x000fe40005000000 */
[----:B------:R-:W-:Y:S11]  /*b720*/  PLOP3.LUT P2, PT, PT, PT, UP0, 0x40, 0x0 ;  /* 0x000000000000781c */ /* 0x000ff60003f4e808 */
[----:B------:R-:W-:Y:S02]  /*b730*/  @!UPT UIADD3 URZ, URZ, URZ, URZ ;  /* 0x0000003f3f3ff290 */ /* 0x000fe4000fffe03f */
        /* <DEDUP_REMOVED lines=16> */
.L_x_179:
[----:B------:R-:W-:Y:S04]  /*b840*/  MOV R28, c[0x0][0x32c] ;  /* 0x0000cb00001c7a02 */ /* 0x000fe80000000f00 */
[----:B------:R-:W-:Y:S11]  /*b850*/  ISETP.NE.AND P2, PT, R28, 0x1, PT ;  /* 0x000000011c00780c */ /* 0x000ff60003f45270 */
[----:B------:R-:W-:Y:S02]  /*b860*/  @!UPT UIADD3 URZ, URZ, URZ, URZ ;  /* 0x0000003f3f3ff290 */ /* 0x000fe4000fffe03f */
[----:B------:R-:W-:Y:S05]  /*b870*/  @P2 IMAD.HI.U32 R28, R4, c[0x0][0x330], RZ ;  /* 0x0000cc00041c2a27 */ /* 0x000fea00078e00ff */
[----:B------:R-:W-:Y:S02]  /*b880*/  @P2 SHF.R.U32.HI R4, RZ, c[0x0][0x334], R28 ;  /* 0x0000cd00ff042a19 */ /* 0x000fe4000001161c */
.L_x_180:
[----:B------:R-:W-:Y:S05]  /*b890*/  BSYNC B0 ;  /* 0x0000000000007941 */ /* 0x000fea0003800000 */
.L_x_178:
[----:B------:R-:W-:Y:S04]  /*b8a0*/  IMAD.IADD R28, R0, 0x1, -R58 ;  /* 0x00000001001c7824 */ /* 0x000fe800078e0a3a */
[----:B------:R-:W-:Y:S05]  /*b8b0*/  IMAD R4, R4, c[0x0][0x32c], R28 ;  /* 0x0000cb0004047a24 */ /* 0x000fea00078e021c */
[----:B------:R-:W-:Y:S02]  /*b8c0*/  IADD3 R28, R4, c[0x0][0x32c], RZ ;  /* 0x0000cb00041c7a10 */ /* 0x000fe40007ffe0ff */
[----:B------:R-:W-:Y:S02]  /*b8d0*/  IMNMX R2, R2, R4, !PT ;  /* 0x0000000402027217 */ /* 0x000fe40007800200 */
[----:B------:R-:W-:Y:S02]  /*b8e0*/  IMNMX R3, R3, R28, PT ;  /* 0x0000001c03037217 */ /* 0x000fe40003800200 */
.L_x_177:
[----:B------:R-:W-:Y:S01]  /*b8f0*/  ISETP.NE.AND P2, PT, R26, RZ, PT ;  /* 0x000000ff1a00720c */ /* 0x000fe20003f45270 */
[----:B------:R-:W1:Y:S03]  /*b900*/  SHFL.IDX PT, R4, R5, 0x2, 0x1c1f ;  /* 0x005c1f0005047f89 */ /* 0x000e6600000e0000 */
[----:B------:R-:W-:Y:S04]  /*b910*/  ISETP.GT.AND P2, PT, R2, 0x1, !P2 ;  /* 0x000000010200780c */ /* 0x000fe80005744270 */
[----:B------:R-:W-:Y:S04]  /*b920*/  ISETP.LT.OR P2, PT, R3, 0x2, P2 ;  /* 0x000000020300780c */ /* 0x000fe80001741670 */
[----:B------:R-:W-:Y:S02]  /*b930*/  FSEL R33, R200, -INF , !P2 ;  /* 0xff800000c8217808 */ /* 0x000fe40005000000 */
[----:B------:R-:W-:Y:S04]  /*b940*/  ISETP.NE.AND P2, PT, R25, RZ, PT ;  /* 0x000000ff1900720c */ /* 0x000fe80003f45270 */
[----:B------:R-:W-:Y:S04]  /*b950*/  ISETP.GT.AND P2, PT, R2, 0x8, !P2 ;  /* 0x000000080200780c */ /* 0x000fe80005744270 */
[C---:B------:R-:W-:Y:S04]  /*b960*/  ISETP.LT.OR P2, PT, R3.reuse, 0x9, P2 ;  /* 0x000000090300780c */ /* 0x040fe80001741670 */
[----:B------:R-:W-:Y:S02]  /*b970*/  FSEL R37, R192, -INF , !P2 ;  /* 0xff800000c0257808 */ /* 0x000fe40005000000 */
[----:B------:R-:W-:Y:S04]  /*b980*/  ISETP.NE.AND P2, PT, R24, RZ, PT ;  /* 0x000000ff1800720c */ /* 0x000fe80003f45270 */
[----:B------:R-:W-:Y:S04]  /*b990*/  ISETP.GT.AND P2, PT, R2, 0x9, !P2 ;  /* 0x000000090200780c */ /* 0x000fe80005744270 */
[----:B------:R-:W-:Y:S04]  /*b9a0*/  ISETP.LT.OR P2, PT, R3, 0xa, P2 ;  /* 0x0000000a0300780c */ /* 0x000fe80001741670 */
[----:B------:R-:W-:Y:S02]  /*b9b0*/  FSEL R39, R190, -INF , !P2 ;  /* 0xff800000be277808 */ /* 0x000fe40005000000 */
[----:B------:R-:W-:Y:S04]  /*b9c0*/  ISETP.NE.AND P2, PT, R23, RZ, PT ;  /* 0x000000ff1700720c */ /* 0x000fe80003f45270 */
[----:B------:R-:W-:Y:S04]  /*b9d0*/  ISETP.GT.AND P2, PT, R2, 0x10, !P2 ;  /* 0x000000100200780c */ /* 0x000fe80005744270 */
[----:B------:R-:W-:Y:S04]  /*b9e0*/  ISETP.LT.OR P2, PT, R3, 0x11, P2 ;  /* 0x000000110300780c */ /* 0x000fe80001741670 */
[----:B------:R-:W-:Y:S02]  /*b9f0*/  FSEL R41, R181, -INF , !P2 ;  /* 0xff800000b5297808 */ /* 0x000fe40005000000 */
[----:B------:R-:W-:Y:S04]  /*ba00*/  ISETP.NE.AND P2, PT, R22, RZ, PT ;  /* 0x000000ff1600720c */ /* 0x000fe80003f45270 */
[C---:B------:R-:W-:Y:S04]  /*ba10*/  ISETP.GT.AND P2, PT, R2.reuse, 0x11, !P2 ;  /* 0x000000110200780c */ /* 0x040fe80005744270 */
[----:B------:R-:W-:Y:S04]  /*ba20*/  ISETP.LT.OR P2, PT, R3, 0x12, P2 ;  /* 0x000000120300780c */ /* 0x000fe80001741670 */
[----:B------:R-:W-:Y:S02]  /*ba30*/  FSEL R43, R171, -INF , !P2 ;  /* 0xff800000ab2b7808 */ /* 0x000fe40005000000 */
[----:B------:R-:W-:Y:S04]  /*ba40*/  ISETP.NE.AND P2, PT, R21, RZ, PT ;  /* 0x000000ff1500720c */ /* 0x000fe80003f45270 */
[----:B------:R-:W-:Y:S04]  /*ba50*/  ISETP.GT.AND P2, PT, R2, 0x18, !P2 ;  /* 0x000000180200780c */ /* 0x000fe80005744270 */
[C---:B------:R-:W-:Y:S04]  /*ba60*/  ISETP.LT.OR P2, PT, R3.reuse, 0x19, P2 ;  /* 0x000000190300780c */ /* 0x040fe80001741670 */
        /* <DEDUP_REMOVED lines=53> */
[----:B------:R-:W-:Y:S04]  /*bdc0*/  ISETP.GT.AND P2, PT, R2, 0x50, !P1 ;  /* 0x000000500200780c */ /* 0x000fe80004f44270 */
[C---:B------:R-:W-:Y:S04]  /*bdd0*/  ISETP.LT.OR P2, PT, R3.reuse, 0x51, P2 ;  /* 0x000000510300780c */ /* 0x040fe80001741670 */
[----:B------:R-:W-:Y:S02]  /*bde0*/  FSEL R239, R86, -INF , !P2 ;  /* 0xff80000056ef7808 */ /* 0x000fe40005000000 */
[C---:B------:R-:W-:Y:S04]  /*bdf0*/  ISETP.GT.AND P2, PT, R2.reuse, 0x51, !P6 ;  /* 0x000000510200780c */ /* 0x040fe80007744270 */
[----:B------:R-:W-:Y:S04]  /*be00*/  ISETP.LT.OR P2, PT, R3, 0x52, P2 ;  /* 0x000000520300780c */ /* 0x000fe80001741670 */
[----:B------:R-:W-:Y:S02]  /*be10*/  FSEL R241, R87, -INF , !P2 ;  /* 0xff80000057f17808 */ /* 0x000fe40005000000 */
[----:B------:R-:W-:Y:S04]  /*be20*/  ISETP.GT.AND P2, PT, R2, 0x58, !P5 ;  /* 0x000000580200780c */ /* 0x000fe80006f44270 */
[----:B------:R-:W-:Y:S04]  /*be30*/  ISETP.LT.OR P2, PT, R3, 0x59, P2 ;  /* 0x000000590300780c */ /* 0x000fe80001741670 */
[----:B------:R-:W-:Y:S02]  /*be40*/  FSEL R247, R98, -INF , !P2 ;  /* 0xff80000062f77808 */ /* 0x000fe40005000000 */
[----:B------:R-:W-:Y:S04]  /*be50*/  ISETP.NE.AND P2, PT, R27, RZ, PT ;  /* 0x000000ff1b00720c */ /* 0x000fe80003f45270 */
[----:B------:R-:W-:Y:S04]  /*be60*/  ISETP.GT.AND P2, PT, R2, RZ, !P2 ;  /* 0x000000ff0200720c */ /* 0x000fe80005744270 */
[----:B------:R-:W-:Y:S04]  /*be70*/  ISETP.LT.OR P2, PT, R3, 0x1, P2 ;  /* 0x000000010300780c */ /* 0x000fe80001741670 */
[----:B------:R-:W-:Y:S02]  /*be80*/  FSEL R30, R242, -INF , !P2 ;  /* 0xff800000f21e7808 */ /* 0x000fe40005000000 */
        /* <DEDUP_REMOVED lines=23> */
.L_x_183:
[----:B------:R-:W-:Y:S04]  /*c000*/  MOV R28, c[0x0][0x32c] ;  /* 0x0000cb00001c7a02 */ /* 0x000fe80000000f00 */
[----:B------:R-:W-:Y:S11]  /*c010*/  ISETP.NE.AND P2, PT, R28, 0x1, PT ;  /* 0x000000011c00780c */ /* 0x000ff60003f45270 */
[----:B------:R-:W-:Y:S02]  /*c020*/  @!UPT UIADD3 URZ, URZ, URZ, URZ ;  /* 0x0000003f3f3ff290 */ /* 0x000fe4000fffe03f */
[----:B------:R-:W-:Y:S05]  /*c030*/  @P2 IMAD.HI.U32 R28, R4, c[0x0][0x330], RZ ;  /* 0x0000cc00041c2a27 */ /* 0x000fea00078e00ff */
[----:B------:R-:W-:Y:S02]  /*c040*/  @P2 SHF.R.U32.HI R4, RZ, c[0x0][0x334], R28 ;  /* 0x0000cd00ff042a19 */ /* 0x000fe4000001161c */
.L_x_184:
[----:B------:R-:W-:Y:S05]  /*c050*/  BSYNC B0 ;  /* 0x0000000000007941 */ /* 0x000fea0003800000 */
.L_x_182:
[----:B------:R-:W-:Y:S04]  /*c060*/  IMAD.IADD R28, R0, 0x1, -R58 ;  /* 0x00000001001c7824 */ /* 0x000fe800078e0a3a */
[----:B------:R-:W-:Y:S05]  /*c070*/  IMAD R4, R4, c[0x0][0x32c], R28 ;  /* 0x0000cb0004047a24 */ /* 0x000fea00078e021c */
[----:B------:R-:W-:Y:S02]  /*c080*/  IADD3 R28, R4, c[0x0][0x32c], RZ ;  /* 0x0000cb00041c7a10 */ /* 0x000fe40007ffe0ff */
[----:B------:R-:W-:Y:S02]  /*c090*/  IMNMX R2, R2, R4, !PT ;  /* 0x0000000402027217 */ /* 0x000fe40007800200 */
[----:B------:R-:W-:Y:S02]  /*c0a0*/  IMNMX R3, R3, R28, PT ;  /* 0x0000001c03037217 */ /* 0x000fe40003800200 */
.L_x_181:
[----:B------:R-:W-:Y:S01]  /*c0b0*/  ISETP.NE.AND P2, PT, R26, RZ, PT ;  /* 0x000000ff1a00720c */ /* 0x000fe20003f45270 */
[----:B------:R-:W1:Y:S03]  /*c0c0*/  SHFL.IDX PT, R4, R5, 0x3, 0x1c1f ;  /* 0x007c1f0005047f89 */ /* 0x000e6600000e0000 */
        /* <DEDUP_REMOVED lines=111> */
.L_x_187:
[----:B------:R-:W-:Y:S04]  /*c7c0*/  MOV R5, c[0x0][0x32c] ;  /* 0x0000cb0000057a02 */ /* 0x000fe80000000f00 */
[----:B------:R-:W-:Y:S11]  /*c7d0*/  ISETP.NE.AND P2, PT, R5, 0x1, PT ;  /* 0x000000010500780c */ /* 0x000ff60003f45270 */
[----:B------:R-:W-:Y:S02]  /*c7e0*/  @!UPT UIADD3 URZ, URZ, URZ, URZ ;  /* 0x0000003f3f3ff290 */ /* 0x000fe4000fffe03f */
[----:B------:R-:W-:Y:S05]  /*c7f0*/  @P2 IMAD.HI.U32 R5, R4, c[0x0][0x330], RZ ;  /* 0x0000cc0004052a27 */ /* 0x000fea00078e00ff */
[----:B------:R-:W-:Y:S02]  /*c800*/  @P2 SHF.R.U32.HI R4, RZ, c[0x0][0x334], R5 ;  /* 0x0000cd00ff042a19 */ /* 0x000fe40000011605 */
.L_x_188:
[----:B------:R-:W-:Y:S05]  /*c810*/  BSYNC B0 ;  /* 0x0000000000007941 */ /* 0x000fea0003800000 */
.L_x_186:
[----:B------:R-:W-:Y:S04]  /*c820*/  IMAD.IADD R0, R0, 0x1, -R58 ;  /* 0x0000000100007824 */ /* 0x000fe800078e0a3a */
[----:B------:R-:W-:Y:S05]  /*c830*/  IMAD R4, R4, c[0x0][0x32c], R0 ;  /* 0x0000cb0004047a24 */ /* 0x000fea00078e0200 */
[----:B------:R-:W-:Y:S02]  /*c840*/  IADD3 R0, R4, c[0x0][0x32c], RZ ;  /* 0x0000cb0004007a10 */ /* 0x000fe40007ffe0ff */
[----:B------:R-:W-:Y:S02]  /*c850*/  IMNMX R2, R2, R4, !PT ;  /* 0x0000000402027217 */ /* 0x000fe40007800200 */
[----:B------:R-:W-:Y:S02]  /*c860*/  IMNMX R3, R3, R0, PT ;  /* 0x0000000003037217 */ /* 0x000fe40003800200 */
.L_x_185:
[----:B------:R-:W2:Y:S01]  /*c870*/  LDL.LU R4, [R1+0x4] ;  /* 0x0000040001047983 */ /* 0x000ea20000300800 */
[----:B------:R-:W-:Y:S02]  /*c880*/  ISETP.NE.AND P2, PT, R27, RZ, PT ;  /* 0x000000ff1b00720c */ /* 0x000fe40003f45270 */
[----:B------:R-:W-:Y:S01]  /*c890*/  FMNMX.FTZ R72, R29, R100, !PT ;  /* 0x000000641d487209 */ /* 0x000fe20007810000 */
[----:B------:R-:W3:Y:S01]  /*c8a0*/  LDL.LU R0, [R1] ;  /* 0x0000000001007983 */ /* 0x000ee20000300800 */
[----:B------:R-:W-:Y:S02]  /*c8b0*/  ISETP.GT.AND P2, PT, R2, RZ, !P2 ;  /* 0x000000ff0200720c */ /* 0x000fe40005744270 */
[----:B------:R-:W-:Y:S02]  /*c8c0*/  FMNMX.FTZ R72, R31, R72, !PT ;  /* 0x000000481f487209 */ /* 0x000fe40007810000 */
[C---:B------:R-:W-:Y:S02]  /*c8d0*/  ISETP.LT.OR P2, PT, R3.reuse, 0x1, P2 ;  /* 0x000000010300780c */ /* 0x040fe40001741670 */
[----:B------:R-:W-:Y:S02]  /*c8e0*/  FMNMX.FTZ R72, R32, R72, !PT ;  /* 0x0000004820487209 */ /* 0x000fe40007810000 */
[----:B------:R-:W-:Y:S02]  /*c8f0*/  ISETP.GT.AND P1, PT, R2, 0x50, !P1 ;  /* 0x000000500200780c */ /* 0x000fe40004f24270 */
[----:B------:R-:W-:Y:S02]  /*c900*/  FMNMX.FTZ R72, R34, R72, !PT ;  /* 0x0000004822487209 */ /* 0x000fe40007810000 */
[----:B------:R-:W-:Y:S02]  /*c910*/  ISETP.LT.OR P1, PT, R3, 0x51, P1 ;  /* 0x000000510300780c */ /* 0x000fe40000f21670 */
[----:B------:R-:W-:Y:S02]  /*c920*/  FMNMX.FTZ R72, R40, R72, !PT ;  /* 0x0000004828487209 */ /* 0x000fe40007810000 */
[----:B------:R-:W-:Y:S02]  /*c930*/  ISETP.GT.AND P6, PT, R2, 0x51, !P6 ;  /* 0x000000510200780c */ /* 0x000fe400077c4270 */
[----:B------:R-:W-:Y:S02]  /*c940*/  FMNMX.FTZ R72, R42, R72, !PT ;  /* 0x000000482a487209 */ /* 0x000fe40007810000 */
[----:B------:R-:W-:Y:S02]  /*c950*/  ISETP.GT.AND P5, PT, R2, 0x58, !P5 ;  /* 0x000000580200780c */ /* 0x000fe40006fa4270 */
[----:B------:R-:W-:Y:S02]  /*c960*/  FMNMX.FTZ R72, R44, R72, !PT ;  /* 0x000000482c487209 */ /* 0x000fe40007810000 */
[----:B------:R-:W-:Y:S02]  /*c970*/  ISETP.GT.AND P0, PT, R2, 0x59, !P0 ;  /* 0x000000590200780c */ /* 0x000fe40004704270 */
[----:B------:R-:W-:Y:S02]  /*c980*/  FMNMX.FTZ R72, R47, R72, !PT ;  /* 0x000000482f487209 */ /* 0x000fe40007810000 */
[----:B------:R-:W-:Y:S02]  /*c990*/  ISETP.LT.OR P6, PT, R3, 0x52, P6 ;  /* 0x000000520300780c */ /* 0x000fe400037c1670 */
[----:B------:R-:W-:Y:S02]  /*c9a0*/  FMNMX.FTZ R72, R57, R72, !PT ;  /* 0x0000004839487209 */ /* 0x000fe40007810000 */
[C---:B------:R-:W-:Y:S02]  /*c9b0*/  ISETP.LT.OR P5, PT, R3.reuse, 0x59, P5 ;  /* 0x000000590300780c */ /* 0x040fe40002fa1670 */
[----:B------:R-:W-:Y:S02]  /*c9c0*/  FMNMX.FTZ R72, R90, R72, !PT ;  /* 0x000000485a487209 */ /* 0x000fe40007810000 */
[----:B------:R-:W-:Y:S02]  /*c9d0*/  ISETP.LT.OR P0, PT, R3, 0x5a, P0 ;  /* 0x0000005a0300780c */ /* 0x000fe40000701670 */
[----:B------:R-:W-:Y:S02]  /*c9e0*/  FMNMX.FTZ R72, R176, R72, !PT ;  /* 0x00000048b0487209 */ /* 0x000fe40007810000 */
[----:B------:R-:W-:Y:S02]  /*c9f0*/  FSEL R73, R79, -INF , !P0 ;  /* 0xff8000004f497808 */ /* 0x000fe40004000000 */
[----:B------:R-:W-:Y:S02]  /*ca00*/  FMNMX.FTZ R72, R177, R72, !PT ;  /* 0x00000048b1487209 */ /* 0x000fe40007810000 */
[----:B------:R-:W-:Y:S02]  /*ca10*/  FSEL R194, R194, -INF , !P6 ;  /* 0xff800000c2c27808 */ /* 0x000fe40007000000 */
[----:B------:R-:W-:Y:S04]  /*ca20*/  FMNMX.FTZ R72, R178, R72, !PT ;  /* 0x00000048b2487209 */ /* 0x000fe80007810000 */
        /* <DEDUP_REMOVED lines=10> */
[----:B------:R-:W-:Y:S05]  /*cad0*/  FMNMX.FTZ R72, R250, R72, !PT ;  /* 0x00000048fa487209 */ /* 0x000fea0007810000 */
[----:B------:R-:W1:Y:S02]  /*cae0*/  SHFL.BFLY PT, R5, R72, 0x2, 0x1f ;  /* 0x0c401f0048057f89 */ /* 0x000e6400000e0000 */
[----:B-1----:R-:W-:Y:S06]  /*caf0*/  FMNMX.FTZ R72, R72, R5, !PT ;  /* 0x0000000548487209 */ /* 0x002fec0007810000 */
[----:B------:R-:W1:Y:S02]  /*cb00*/  SHFL.BFLY PT, R7, R72, 0x1, 0x1f ;  /* 0x0c201f0048077f89 */ /* 0x000e6400000e0000 */
[----:B-1----:R-:W-:Y:S02]  /*cb10*/  FMNMX.FTZ R72, R72, R7, !PT ;  /* 0x0000000748487209 */ /* 0x002fe40007810000 */
[----:B--2---:R-:W-:Y:S02]  /*cb20*/  FSEL R27, R4, -INF , !P2 ;  /* 0xff800000041b7808 */ /* 0x004fe40005000000 */
[----:B------:R-:W-:Y:S02]  /*cb30*/  ISETP.NE.AND P2, PT, R26, RZ, PT ;  /* 0x000000ff1a00720c */ /* 0x000fe40003f45270 */
[----:B------:R-:W-:Y:S02]  /*cb40*/  FMNMX.FTZ R4, R28, R102, !PT ;  /* 0x000000661c047209 */ /* 0x000fe40007810000 */
[----:B------:R-:W-:Y:S02]  /*cb50*/  ISETP.GT.AND P2, PT, R2, 0x1, !P2 ;  /* 0x000000010200780c */ /* 0x000fe40005744270 */
[----:B------:R-:W-:Y:S02]  /*cb60*/  FMNMX.FTZ R4, R35, R4, !PT ;  /* 0x0000000423047209 */ /* 0x000fe40007810000 */
[----:B------:R-:W-:Y:S02]  /*cb70*/  ISETP.LT.OR P2, PT, R3, 0x2, P2 ;  /* 0x000000020300780c */ /* 0x000fe40001741670 */
[----:B------:R-:W-:Y:S02]  /*cb80*/  FMNMX.FTZ R4, R36, R4, !PT ;  /* 0x0000000424047209 */ /* 0x000fe40007810000 */
[----:B---3--:R-:W-:Y:S02]  /*cb90*/  FSEL R26, R0, -INF , !P2 ;  /* 0xff800000001a7808 */ /* 0x008fe40005000000 */
[----:B------:R-:W-:Y:S02]  /*cba0*/  ISETP.NE.AND P2, PT, R25, RZ, PT ;  /* 0x000000ff1900720c */ /* 0x000fe40003f45270 */
[----:B------:R-:W-:Y:S02]  /*cbb0*/  FMNMX.FTZ R0, R30, R101, !PT ;  /* 0x000000651e007209 */ /* 0x000fe40007810000 */
[----:B------:R-:W-:Y:S02]  /*cbc0*/  ISETP.GT.AND P2, PT, R2, 0x8, !P2 ;  /* 0x000000080200780c */ /* 0x000fe40005744270 */
[----:B------:R-:W-:Y:S02]  /*cbd0*/  FMNMX.FTZ R0, R33, R0, !PT ;  /* 0x0000000021007209 */ /* 0x000fe40007810000 */
[----:B------:R-:W-:Y:S02]  /*cbe0*/  ISETP.LT.OR P2, PT, R3, 0x9, P2 ;  /* 0x000000090300780c */ /* 0x000fe40001741670 */
[----:B------:R-:W-:Y:S02]  /*cbf0*/  FMNMX.FTZ R0, R37, R0, !PT ;  /* 0x0000000025007209 */ /* 0x000fe40007810000 */
[----:B------:R-:W-:Y:S02]  /*cc00*/  FSEL R25, R252, -INF , !P2 ;  /* 0xff800000fc197808 */ /* 0x000fe40005000000 */
[----:B------:R-:W-:Y:S02]  /*cc10*/  ISETP.NE.AND P2, PT, R24, RZ, PT ;  /* 0x000000ff1800720c */ /* 0x000fe40003f45270 */
[----:B------:R-:W-:Y:S02]  /*cc20*/  FMNMX.FTZ R0, R39, R0, !PT ;  /* 0x0000000027007209 */ /* 0x000fe40007810000 */
[C---:B------:R-:W-:Y:S02]  /*cc30*/  ISETP.GT.AND P2, PT, R2.reuse, 0x9, !P2 ;  /* 0x000000090200780c */ /* 0x040fe40005744270 */
[----:B------:R-:W-:Y:S02]  /*cc40*/  FMNMX.FTZ R0, R41, R0, !PT ;  /* 0x0000000029007209 */ /* 0x000fe40007810000 */
[----:B------:R-:W-:Y:S02]  /*cc50*/  ISETP.LT.OR P2, PT, R3, 0xa, P2 ;  /* 0x0000000a0300780c */ /* 0x000fe40001741670 */
[----:B------:R-:W-:Y:S02]  /*cc60*/  FMNMX.FTZ R0, R43, R0, !PT ;  /* 0x000000002b007209 */ /* 0x000fe40007810000 */
[----:B------:R-:W-:Y:S02]  /*cc70*/  FSEL R24, R251, -INF , !P2 ;  /* 0xff800000fb187808 */ /* 0x000fe40005000000 */
        /* <DEDUP_REMOVED lines=22> */
[----:B------:R-:W-:Y:S01]  /*cde0*/  FMNMX.FTZ R4, R49, R4, !PT ;  /* 0x0000000431047209 */ /* 0x000fe20007810000 */
[----:B------:R-:W-:Y:S01]  /*cdf0*/  LDSM.16.MT88.4 R20, [R209+0x100] ;  /* 0x00010000d114783b */ /* 0x000fe20000004200 */
        /* <DEDUP_REMOVED lines=50> */
[----:B------:R-:W-:Y:S01]  /*d120*/  FMNMX.FTZ R4, R204, R4, !PT ;  /* 0x00000004cc047209 */ /* 0x000fe20007810000 */
[----:B------:R-:W1:Y:S01]  /*d130*/  SHFL.BFLY PT, R6, R0, 0x2, 0x1f ;  /* 0x0c401f0000067f89 */ /* 0x000e6200000e0000 */
        /* <DEDUP_REMOVED lines=16> */
[----:B------:R-:W-:Y:S01]  /*d240*/  FSEL R198, R74, -INF , !P2 ;  /* 0xff8000004ac67808 */ /* 0x000fe20005000000 */
[----:B------:R-:W-:Y:S01]  /*d250*/  FMUL.FTZ R74, R72, c[0x0][0x2d0] ;  /* 0x0000b400484a7a20 */ /* 0x000fe20000410000 */
        /* <DEDUP_REMOVED lines=10> */
[----:B-1----:R-:W-:Y:S02]  /*d300*/  FMNMX.FTZ R0, R0, R6, !PT ;  /* 0x0000000600007209 */ /* 0x002fe40007810000 */
[C---:B------:R-:W-:Y:S02]  /*d310*/  ISETP.LT.OR P2, PT, R3.reuse, 0x49, P2 ;  /* 0x000000490300780c */ /* 0x040fe40001741670 */
[----:B------:R-:W-:Y:S01]  /*d320*/  FMNMX.FTZ R4, R246, R4, !PT ;  /* 0x00000004f6047209 */ /* 0x000fe20007810000 */
[----:B------:R-:W1:Y:S01]  /*d330*/  SHFL.BFLY PT, R71, R0, 0x1, 0x1f ;  /* 0x0c201f0000477f89 */ /* 0x000e6200000e0000 */
[----:B------:R-:W-:Y:S02]  /*d340*/  FSEL R202, R78, -INF , !P2 ;  /* 0xff8000004eca7808 */ /* 0x000fe40005000000 */
[----:B------:R-:W-:Y:S02]  /*d350*/  ISETP.NE.AND P2, PT, R8, RZ, PT ;  /* 0x000000ff0800720c */ /* 0x000fe40003f45270 */
[----:B------:R-:W-:Y:S02]  /*d360*/  FMNMX.FTZ R5, R58, R5, !PT ;  /* 0x000000053a057209 */ /* 0x000fe40007810000 */
[----:B------:R-:W-:Y:S01]  /*d370*/  ISETP.GT.AND P2, PT, R2, 0x49, !P2 ;  /* 0x000000490200780c */ /* 0x000fe20005744270 */
[----:B------:R-:W2:Y:S01]  /*d380*/  SHFL.BFLY PT, R7, R4, 0x2, 0x1f ;  /* 0x0c401f0004077f89 */ /* 0x000ea200000e0000 */
[----:B------:R-:W-:Y:S02]  /*d390*/  FMNMX.FTZ R5, R62, R5, !PT ;  /* 0x000000053e057209 */ /* 0x000fe40007810000 */
[----:B------:R-:W-:Y:S02]  /*d3a0*/  ISETP.LT.OR P2, PT, R3, 0x4a, P2 ;  /* 0x0000004a0300780c */ /* 0x000fe40001741670 */
[----:B------:R-:W-:Y:S02]  /*d3b0*/  FMNMX.FTZ R5, R88, R5, !PT ;  /* 0x0000000558057209 */ /* 0x000fe40007810000 */
[----:B------:R-:W-:Y:S02]  /*d3c0*/  FSEL R193, R193, -INF , !P2 ;  /* 0xff800000c1c17808 */ /* 0x000fe40005000000 */
[----:B------:R-:W-:Y:S02]  /*d3d0*/  FSETP.NEU.FTZ.AND P2, PT, R72, -INF , PT ;  /* 0xff8000004800780b */ /* 0x000fe40003f5d000 */
[----:B------:R-:W-:Y:S02]  /*d3e0*/  FMNMX.FTZ R6, R98, R5, !PT ;  /* 0x0000000562067209 */ /* 0x000fe40007810000 */
[----:B------:R-:W-:Y:S02]  /*d3f0*/  FSEL R74, R74, RZ, P2 ;  /* 0x000000ff4a4a7208 */ /* 0x000fe40001000000 */
[----:B------:R-:W-:Y:S02]  /*d400*/  FSEL R199, R182, -INF , !P1 ;  /* 0xff800000b6c77808 */ /* 0x000fe40004800000 */
[----:B-1----:R-:W-:Y:S01]  /*d410*/  FMNMX.FTZ R71, R0, R71, !PT ;  /* 0x0000004700477209 */ /* 0x002fe20007810000 */
[--C-:B------:R-:W-:Y:S01]  /*d420*/  FFMA.FTZ R5, R29, c[0x0][0x2d0], -R74.reuse ;  /* 0x0000b4001d057a23 */ /* 0x100fe2000001084a */
[----:B------:R-:W-:Y:S01]  /*d430*/  FMNMX.FTZ R6, R168, R6, !PT ;  /* 0x00000006a8067209 */ /* 0x000fe20007810000 */
[--C-:B------:R-:W-:Y:S01]  /*d440*/  FFMA.FTZ R0, R32, c[0x0][0x2d0], -R74.reuse ;  /* 0x0000b40020007a23 */ /* 0x100fe2000001084a */
[----:B------:R-:W-:Y:S01]  /*d450*/  FSEL R182, R91, -INF , !P5 ;  /* 0xff8000005bb67808 */ /* 0x000fe20006800000 */
[----:B------:R1:W-:Y:S01]  /*d460*/  MUFU.EX2 R64, R5 ;  /* 0x0000000500407308 */ /* 0x0003e20000000800 */
[--C-:B------:R-:W-:Y:S01]  /*d470*/  FFMA.FTZ R16, R44, c[0x0][0x2d0], -R74.reuse ;  /* 0x0000b4002c107a23 */ /* 0x100fe2000001084a */
[----:B--2---:R-:W-:Y:S01]  /*d480*/  FMNMX.FTZ R4, R4, R7, !PT ;  /* 0x0000000704047209 */ /* 0x004fe20007810000 */
[C---:B------:R-:W-:Y:S01]  /*d490*/  FMUL.FTZ R75, R71.reuse, c[0x0][0x2d0] ;  /* 0x0000b400474b7a20 */ /* 0x040fe20000410000 */
[----:B------:R-:W-:Y:S03]  /*d4a0*/  FSETP.NEU.FTZ.AND P1, PT, R71, -INF , PT ;  /* 0xff8000004700780b */ /* 0x000fe60003f3d000 */
[----:B------:R-:W2:Y:S01]  /*d4b0*/  SHFL.BFLY PT, R70, R4, 0x1, 0x1f ;  /* 0x0c201f0004467f89 */ /* 0x000ea200000e0000 */
[----:B------:R-:W-:Y:S02]  /*d4c0*/  FSEL R75, R75, RZ, P1 ;  /* 0x000000ff4b4b7208 */ /* 0x000fe40000800000 */
[----:B------:R3:W-:Y:S03]  /*d4d0*/  MUFU.EX2 R84, R0 ;  /* 0x0000000000547308 */ /* 0x0007e60000000800 */
[--C-:B------:R-:W-:Y:S02]  /*d4e0*/  FFMA.FTZ R3, R39, c[0x0][0x2d0], -R75.reuse ;  /* 0x0000b40027037a23 */ /* 0x100fe4000001084b */
[--C-:B------:R-:W-:Y:S02]  /*d4f0*/  FFMA.FTZ R12, R43, c[0x0][0x2d0], -R75.reuse ;  /* 0x0000b4002b0c7a23 */ /* 0x100fe4000001084b */
[--C-:B------:R-:W-:Y:S03]  /*d500*/  FFMA.FTZ R8, R41, c[0x0][0x2d0], -R75.reuse ;  /* 0x0000b40029087a23 */ /* 0x100fe6000001084b */
[----:B------:R4:W-:Y:S01]  /*d510*/  MUFU.EX2 R86, R3 ;  /* 0x0000000300567308 */ /* 0x0009e20000000800 */
[----:B-1----:R-:W-:Y:S01]  /*d520*/  FMNMX.FTZ R5, R169, R6, !PT ;  /* 0x00000006a9057209 */ /* 0x002fe20007810000 */
[--C-:B------:R-:W-:Y:S03]  /*d530*/  FFMA.FTZ R6, R31, c[0x0][0x2d0], -R74.reuse ;  /* 0x0000b4001f067a23 */ /* 0x100fe6000001084a */
[----:B------:R-:W-:Y:S05]  /*d540*/  FMNMX.FTZ R5, R172, R5, !PT ;  /* 0x00000005ac057209 */ /* 0x000fea0007810000 */
[----:B------:R-:W-:Y:S01]  /*d550*/  MUFU.EX2 R53, R6 ;  /* 0x0000000600357308 */ /* 0x000fe20000000800 */
[----:B--2---:R-:W-:Y:S02]  /*d560*/  FMNMX.FTZ R70, R4, R70, !PT ;  /* 0x0000004604467209 */ /* 0x004fe40007810000 */
[----:B------:R-:W-:Y:S02]  /*d570*/  FMNMX.FTZ R5, R180, R5, !PT ;  /* 0x00000005b4057209 */ /* 0x000fe40007810000 */
[C---:B------:R-:W-:Y:S01]  /*d580*/  FSETP.NEU.FTZ.AND P0, PT, R70.reuse, -INF , PT ;  /* 0xff8000004600780b */ /* 0x040fe20003f1d000 */
[----:B------:R-:W-:Y:S01]  /*d590*/  FMUL.FTZ R96, R70, c[0x0][0x2d0] ;  /* 0x0000b40046607a20 */ /* 0x000fe20000410000 */
[----:B------:R-:W-:Y:S03]  /*d5a0*/  FMNMX.FTZ R5, R183, R5, !PT ;  /* 0x00000005b7057209 */ /* 0x000fe60007810000 */
[----:B------:R-:W-:Y:S01]  /*d5b0*/  MUFU.EX2 R31, R8 ;  /* 0x00000008001f7308 */ /* 0x000fe20000000800 */
[----:B---3--:R-:W-:Y:S01]  /*d5c0*/  FMNMX.FTZ R0, R186, R5, !PT ;  /* 0x00000005ba007209 */ /* 0x008fe20007810000 */
[----:B------:R-:W-:Y:S01]  /*d5d0*/  FFMA.FTZ R5, R34, c[0x0][0x2d0], -R74 ;  /* 0x0000b40022057a23 */ /* 0x000fe2000001084a */
[----:B------:R-:W-:Y:S02]  /*d5e0*/  FSEL R96, R96, RZ, P0 ;  /* 0x000000ff60607208 */ /* 0x000fe40000000000 */
[----:B------:R-:W-:Y:S03]  /*d5f0*/  FMNMX.FTZ R0, R187, R0, !PT ;  /* 0x00000000bb007209 */ /* 0x000fe60007810000 */
[--C-:B----4-:R-:W-:Y:S01]  /*d600*/  FFMA.FTZ R3, R28, c[0x0][0x2d0], -R96.reuse ;  /* 0x0000b4001c037a23 */ /* 0x110fe20000010860 */
[----:B------:R-:W-:Y:S01]  /*d610*/  FMNMX.FTZ R0, R198, R0, !PT ;  /* 0x00000000c6007209 */ /* 0x000fe20007810000 */
[----:B------:R-:W1:Y:S01]  /*d620*/  MUFU.EX2 R87, R5 ;  /* 0x0000000500577308 */ /* 0x000e620000000800 */
[--C-:B------:R-:W-:Y:S02]  /*d630*/  FFMA.FTZ R4, R38, c[0x0][0x2d0], -R96.reuse ;  /* 0x0000b40026047a23 */ /* 0x100fe40000010860 */
[----:B------:R-:W-:Y:S01]  /*d640*/  FMNMX.FTZ R0, R201, R0, !PT ;  /* 0x00000000c9007209 */ /* 0x000fe20007810000 */
[--C-:B------:R-:W-:Y:S02]  /*d650*/  FFMA.FTZ R32, R46, c[0x0][0x2d0], -R96.reuse ;  /* 0x0000b4002e207a23 */ /* 0x100fe40000010860 */
[----:B------:R-:W-:Y:S01]  /*d660*/  FFMA.FTZ R44, R51, c[0x0][0x2d0], -R96 ;  /* 0x0000b400332c7a23 */ /* 0x000fe20000010860 */
[----:B------:R-:W-:Y:S01]  /*d670*/  FMNMX.FTZ R0, R202, R0, !PT ;  /* 0x00000000ca007209 */ /* 0x000fe20007810000 */
[--C-:B------:R-:W-:Y:S02]  /*d680*/  FFMA.FTZ R28, R48, c[0x0][0x2d0], -R75.reuse ;  /* 0x0000b400301c7a23 */ /* 0x100fe4000001084b */
[----:B------:R2:W-:Y:S01]  /*d690*/  MUFU.EX2 R54, R3 ;  /* 0x0000000300367308 */ /* 0x0005e20000000800 */
[----:B------:R-:W-:Y:S01]  /*d6a0*/  FMNMX.FTZ R2, R193, R0, !PT ;  /* 0x00000000c1027209 */ /* 0x000fe20007810000 */
[--C-:B------:R-:W-:Y:S02]  /*d6b0*/  FFMA.FTZ R0, R33, c[0x0][0x2d0], -R75.reuse ;  /* 0x0000b40021007a23 */ /* 0x100fe4000001084b */
[----:B------:R-:W-:Y:S01]  /*d6c0*/  FFMA.FTZ R48, R57, c[0x0][0x2d0], -R74 ;  /* 0x0000b40039307a23 */ /* 0x000fe2000001084a */
[----:B------:R-:W-:Y:S05]  /*d6d0*/  FMNMX.FTZ R2, R199, R2, !PT ;  /* 0x00000002c7027209 */ /* 0x000fea0007810000 */
[----:B------:R3:W-:Y:S01]  /*d6e0*/  MUFU.EX2 R89, R0 ;  /* 0x0000000000597308 */ /* 0x0007e20000000800 */
[----:B-1----:R-:W-:Y:S01]  /*d6f0*/  F2FP.BF16.PACK_AB R78, R87, R84 ;  /* 0x00000054574e723e */ /* 0x002fe200000010ff */
[--C-:B------:R-:W-:Y:S08]  /*d700*/  FFMA.FTZ R5, R30, c[0x0][0x2d0], -R75.reuse ;  /* 0x0000b4001e057a23 */ /* 0x100ff0000001084b */
[----:B------:R-:W-:Y:S01]  /*d710*/  MUFU.EX2 R61, R4 ;  /* 0x00000004003d7308 */ /* 0x000fe20000000800 */
[--C-:B--2---:R-:W-:Y:S09]  /*d720*/  FFMA.FTZ R3, R35, c[0x0][0x2d0], -R96.reuse ;  /* 0x0000b40023037a23 */ /* 0x104ff20000010860 */
[----:B------:R1:W-:Y:S01]  /*d730*/  MUFU.EX2 R60, R3 ;  /* 0x00000003003c7308 */ /* 0x0003e20000000800 */
[----:B---3--:R-:W-:Y:S01]  /*d740*/  FMNMX.FTZ R0, R194, R2, !PT ;  /* 0x00000002c2007209 */ /* 0x008fe20007810000 */
[----:B------:R-:W-:Y:S03]  /*d750*/  FFMA.FTZ R2, R37, c[0x0][0x2d0], -R75 ;  /* 0x0000b40025027a23 */ /* 0x000fe6000001084b */
[----:B------:R-:W-:Y:S05]  /*d760*/  FMNMX.FTZ R0, R182, R0, !PT ;  /* 0x00000000b6007209 */ /* 0x000fea0007810000 */
[----:B------:R2:W3:Y:S01]  /*d770*/  MUFU.EX2 R85, R2 ;  /* 0x0000000200557308 */ /* 0x0004e20000000800 */
[----:B------:R-:W-:Y:S09]  /*d780*/  FMNMX.FTZ R0, R73, R0, !PT ;  /* 0x0000000049007209 */ /* 0x000ff20007810000 */
[----:B------:R-:W4:Y:S01]  /*d790*/  MUFU.EX2 R55, R5 ;  /* 0x0000000500377308 */ /* 0x000f220000000800 */
[----:B-1----:R-:W-:Y:S02]  /*d7a0*/  FFMA.FTZ R3, R36, c[0x0][0x2d0], -R96 ;  /* 0x0000b40024037a23 */ /* 0x002fe40000010860 */
[----:B------:R-:W-:Y:S07]  /*d7b0*/  LDSM.16.MT88.4 R36, [R212+0x100] ;  /* 0x00010000d424783b */ /* 0x000fee0000004200 */
[----:B------:R1:W-:Y:S01]  /*d7c0*/  MUFU.EX2 R52, R3 ;  /* 0x0000000300347308 */ /* 0x0003e20000000800 */
[----:B--2---:R-:W1:Y:S01]  /*d7d0*/  SHFL.BFLY PT, R2, R0, 0x2, 0x1f ;  /* 0x0c401f0000027f89 */ /* 0x004e6200000e0000 */
[----:B---3--:R-:W-:Y:S08]  /*d7e0*/  F2FP.BF16.PACK_AB R79, R86, R85 ;  /* 0x00000055564f723e */ /* 0x008ff000000010ff */
[----:B------:R-:W-:Y:S10]  /*d7f0*/  MUFU.EX2 R93, R12 ;  /* 0x0000000c005d7308 */ /* 0x000ff40000000800 */
[----:B------:R-:W-:Y:S01]  /*d800*/  MUFU.EX2 R33, R16 ;  /* 0x0000001000217308 */ /* 0x000fe20000000800 */
[----:B-1----:R-:W-:Y:S01]  /*d810*/  FMNMX.FTZ R3, R0, R2, !PT ;  /* 0x0000000200037209 */ /* 0x002fe20007810000 */
[----:B------:R-:W-:Y:S01]  /*d820*/  FFMA.FTZ R2, R40, c[0x0][0x2d0], -R74 ;  /* 0x0000b40028027a23 */ /* 0x000fe2000001084a */
[----:B------:R-:W-:Y:S01]  /*d830*/  FSEL R0, R72, RZ, P2 ;  /* 0x000000ff48007208 */ /* 0x000fe20001000000 */
[----:B------:R-:W-:Y:S06]  /*d840*/  FFMA.FTZ R40, R50, c[0x0][0x2d0], -R96 ;  /* 0x0000b40032287a23 */ /* 0x000fec0000010860 */
[----:B------:R1:W-:Y:S01]  /*d850*/  MUFU.EX2 R80, R2 ;  /* 0x0000000200507308 */ /* 0x0003e20000000800 */
[----:B------:R-:W2:Y:S01]  /*d860*/  SHFL.BFLY PT, R4, R3, 0x1, 0x1f ;  /* 0x0c201f0003047f89 */ /* 0x000ea200000e0000 */
[----:B------:R-:W-:Y:S01]  /*d870*/  FADD.FTZ R0, -R0, R100 ;  /* 0x0000006400007221 */ /* 0x000fe20000010100 */
[----:B------:R-:W-:Y:S03]  /*d880*/  MOV R100, R64 ;  /* 0x0000004000647202 */ /* 0x000fe60000000f00 */
[----:B------:R-:W-:Y:S04]  /*d890*/  FMUL.FTZ R0, R0, c[0x0][0x2d0] ;  /* 0x0000b40000007a20 */ /* 0x000fe80000410000 */
[----:B------:R3:W5:Y:S01]  /*d8a0*/  MUFU.EX2 R69, R0 ;  /* 0x0000000000457308 */ /* 0x0007620000000800 */
[----:B-1----:R-:W-:Y:S02]  /*d8b0*/  FSEL R2, R71, RZ, P1 ;  /* 0x000000ff47027208 */ /* 0x002fe40000800000 */
[----:B--2---:R-:W-:Y:S03]  /*d8c0*/  FMNMX.FTZ R3, R3, R4, !PT ;  /* 0x0000000403037209 */ /* 0x004fe60007810000 */
[----:B------:R-:W-:Y:S02]  /*d8d0*/  FADD.FTZ R2, -R2, R101 ;  /* 0x0000006502027221 */ /* 0x000fe40000010100 */
[C---:B------:R-:W-:Y:S02]  /*d8e0*/  FMUL.FTZ R97, R3.reuse, c[0x0][0x2d0] ;  /* 0x0000b40003617a20 */ /* 0x040fe40000410000 */
[----:B------:R-:W-:Y:S01]  /*d8f0*/  FMUL.FTZ R2, R2, c[0x0][0x2d0] ;  /* 0x0000b40002027a20 */ /* 0x000fe20000410000 */
[----:B---3--:R-:W-:Y:S01]  /*d900*/  FSEL R0, R70, RZ, P0 ;  /* 0x000000ff46007208 */ /* 0x008fe20000000000 */
[----:B----4-:R-:W-:Y:S01]  /*d910*/  IMAD.MOV.U32 R101, RZ, RZ, R55 ;  /* 0x000000ffff657224 */ /* 0x010fe200078e0037 */
[----:B------:R-:W-:Y:S01]  /*d920*/  FSETP.NEU.FTZ.AND P0, PT, R3, -INF , PT ;  /* 0xff8000000300780b */ /* 0x000fe20003f1d000 */
[----:B------:R-:W1:Y:S01]  /*d930*/  MUFU.EX2 R68, R2 ;  /* 0x0000000200447308 */ /* 0x000e620000000800 */
[----:B-----5:R-:W-:Y:S01]  /*d940*/  FMUL.FTZ R5, R69, R105 ;  /* 0x0000006945057220 */ /* 0x020fe20000410000 */
[----:B------:R-:W-:Y:S01]  /*d950*/  MOV R105, R87 ;  /* 0x0000005700697202 */ /* 0x000fe20000000f00 */
[----:B------:R-:W-:Y:S01]  /*d960*/  FADD.FTZ R0, -R0, R102 ;  /* 0x0000006600007221 */ /* 0x000fe20000010100 */
[----:B------:R-:W-:Y:S01]  /*d970*/  FSEL R97, R97, RZ, P0 ;  /* 0x000000ff61617208 */ /* 0x000fe20000000000 */
[----:B------:R-:W-:Y:S01]  /*d980*/  FMUL.FTZ R16, R69, R116 ;  /* 0x0000007445107220 */ /* 0x000fe20000410000 */
[----:B------:R-:W-:Y:S01]  /*d990*/  F2FP.BF16.PACK_AB R77, R89, R101 ;  /* 0x00000065594d723e */ /* 0x000fe200000010ff */
[----:B------:R-:W-:Y:S01]  /*d9a0*/  FMUL.FTZ R0, R0, c[0x0][0x2d0] ;  /* 0x0000b40000007a20 */ /* 0x000fe20000410000 */
[----:B------:R-:W-:Y:S01]  /*d9b0*/  MOV R102, R54 ;  /* 0x0000003600667202 */ /* 0x000fe20000000f00 */
[----:B------:R-:W-:Y:S02]  /*d9c0*/  FMUL.FTZ R17, R69, R117 ;  /* 0x0000007545117220 */ /* 0x000fe40000410000 */
[----:B------:R2:W3:Y:S01]  /*d9d0*/  MUFU.EX2 R2, R0 ;  /* 0x0000000000027308 */ /* 0x0004e20000000800 */
[--C-:B------:R-:W-:Y:S01]  /*d9e0*/  FFMA.FTZ R4, R25, c[0x0][0x2d0], -R97.reuse ;  /* 0x0000b40019047a23 */ /* 0x100fe20000010861 */
[----:B------:R-:W-:Y:S01]  /*d9f0*/  F2FP.BF16.PACK_AB R64, R60, R102 ;  /* 0x000000663c40723e */ /* 0x000fe200000010ff */
[--C-:B------:R-:W-:Y:S02]  /*da00*/  FFMA.FTZ R58, R58, c[0x0][0x2d0], -R97.reuse ;  /* 0x0000b4003a3a7a23 */ /* 0x100fe40000010861 */
[--C-:B------:R-:W-:Y:S05]  /*da10*/  FFMA.FTZ R62, R62, c[0x0][0x2d0], -R97.reuse ;  /* 0x0000b4003e3e7a23 */ /* 0x100fea0000010861 */
[----:B------:R4:W5:Y:S01]  /*da20*/  MUFU.EX2 R91, R4 ;  /* 0x00000004005b7308 */ /* 0x0009620000000800 */
[C---:B-1----:R-:W-:Y:S01]  /*da30*/  FMUL.FTZ R7, R68.reuse, R107 ;  /* 0x0000006b44077220 */ /* 0x042fe20000410000 */
[----:B------:R-:W-:Y:S01]  /*da40*/  MOV R107, R52 ;  /* 0x00000034006b7202 */ /* 0x000fe20000000f00 */
[C---:B------:R-:W-:Y:S02]  /*da50*/  FMUL.FTZ R6, R68.reuse, R106 ;  /* 0x0000006a44067220 */ /* 0x040fe40000410000 */
[C---:B------:R-:W-:Y:S01]  /*da60*/  FMUL.FTZ R18, R68.reuse, R118 ;  /* 0x0000007644127220 */ /* 0x040fe20000410000 */
[----:B------:R-:W-:Y:S01]  /*da70*/  F2FP.BF16.PACK_AB R66, R61, R107 ;  /* 0x0000006b3d42723e */ /* 0x000fe200000010ff */
[C---:B------:R-:W-:Y:S02]  /*da80*/  FMUL.FTZ R19, R68.reuse, R119 ;  /* 0x0000007744137220 */ /* 0x040fe40000410000 */
[C---:B------:R-:W-:Y:S01]  /*da90*/  FMUL.FTZ R34, R68.reuse, R134 ;  /* 0x0000008644227220 */ /* 0x040fe20000410000 */
[----:B------:R-:W-:Y:S01]  /*daa0*/  LDSM.16.MT88.4 R116, [R209+0x2900] ;  /* 0x00290000d174783b */ /* 0x000fe20000004200 */
[C---:B------:R-:W-:Y:S02]  /*dab0*/  FMUL.FTZ R35, R68.reuse, R135 ;  /* 0x0000008744237220 */ /* 0x040fe40000410000 */
[--C-:B--2---:R-:W-:Y:S02]  /*dac0*/  FFMA.FTZ R0, R27, c[0x0][0x2d0], -R97.reuse ;  /* 0x0000b4001b007a23 */ /* 0x104fe40000010861 */
[----:B------:R-:W-:Y:S02]  /*dad0*/  FMUL.FTZ R50, R68, R150 ;  /* 0x0000009644327220 */ /* 0x000fe40000410000 */
[----:B------:R1:W2:Y:S01]  /*dae0*/  MUFU.EX2 R9, R0 ;  /* 0x0000000000097308 */ /* 0x0002a20000000800 */
[C---:B---3--:R-:W-:Y:S02]  /*daf0*/  FMUL.FTZ R8, R2.reuse, R108 ;  /* 0x0000006c02087220 */ /* 0x048fe40000410000 */
[----:B------:R-:W-:Y:S02]  /*db00*/  FMUL.FTZ R12, R2, R112 ;  /* 0x00000070020c7220 */ /* 0x000fe40000410000 */
[----:B----4-:R-:W-:Y:S02]  /*db10*/  FFMA.FTZ R4, R24, c[0x0][0x2d0], -R97 ;  /* 0x0000b40018047a23 */ /* 0x010fe40000010861 */
[----:B-----5:R-:W-:Y:S02]  /*db20*/  IMAD.MOV.U32 R150, RZ, RZ, R91 ;  /* 0x000000ffff967224 */ /* 0x020fe400078e005b */
[----:B------:R-:W-:Y:S01]  /*db30*/  FMUL.FTZ R51, R68, R151 ;  /* 0x0000009744337220 */ /* 0x000fe20000410000 */
[----:B------:R-:W3:Y:S01]  /*db40*/  MUFU.EX2 R63, R4 ;  /* 0x00000004003f7308 */ /* 0x000ee20000000800 */
[C---:B------:R-:W-:Y:S02]  /*db50*/  FMUL.FTZ R13, R2.reuse, R113 ;  /* 0x00000071020d7220 */ /* 0x040fe40000410000 */
[----:B------:R-:W-:Y:S02]  /*db60*/  FFMA.FTZ R24, R45, c[0x0][0x2d0], -R75 ;  /* 0x0000b4002d187a23 */ /* 0x000fe4000001084b */
[----:B------:R-:W-:Y:S02]  /*db70*/  IMAD.MOV.U32 R151, RZ, RZ, R89 ;  /* 0x000000ffff977224 */ /* 0x000fe400078e0059 */
[C---:B------:R-:W-:Y:S02]  /*db80*/  FMUL.FTZ R45, R2.reuse, R145 ;  /* 0x00000091022d7220 */ /* 0x040fe40000410000 */
[C---:B------:R-:W-:Y:S01]  /*db90*/  FMUL.FTZ R25, R2.reuse, R125 ;  /* 0x0000007d02197220 */ /* 0x040fe20000410000 */
[----:B------:R4:W5:Y:S01]  /*dba0*/  MUFU.EX2 R30, R24 ;  /* 0x00000018001e7308 */ /* 0x0009620000000800 */
[C---:B------:R-:W-:Y:S02]  /*dbb0*/  FMUL.FTZ R29, R2.reuse, R129 ;  /* 0x00000081021d7220 */ /* 0x040fe40000410000 */
[----:B------:R-:W-:Y:S02]  /*dbc0*/  FMUL.FTZ R41, R2, R141 ;  /* 0x0000008d02297220 */ /* 0x000fe40000410000 */
[----:B-1----:R-:W-:Y:S02]  /*dbd0*/  FFMA.FTZ R0, R26, c[0x0][0x2d0], -R97 ;  /* 0x0000b4001a007a23 */ /* 0x002fe40000010861 */
[----:B--2---:R-:W-:Y:S02]  /*dbe0*/  IMAD.MOV.U32 R108, RZ, RZ, R9 ;  /* 0x000000ffff6c7224 */ /* 0x004fe400078e0009 */
[C---:B------:R-:W-:Y:S01]  /*dbf0*/  FMUL.FTZ R9, R2.reuse, R109 ;  /* 0x0000006d02097220 */ /* 0x040fe20000410000 */
[----:B------:R1:W2:Y:S01]  /*dc00*/  MUFU.EX2 R92, R0 ;  /* 0x00000000005c7308 */ /* 0x0002a20000000800 */
[----:B------:R-:W-:Y:S02]  /*dc10*/  FMUL.FTZ R57, R2, R157 ;  /* 0x0000009d02397220 */ /* 0x000fe40000410000 */
[----:B------:R-:W-:Y:S01]  /*dc20*/  IMAD.MOV.U32 R109, RZ, RZ, R86 ;  /* 0x000000ffff6d7224 */ /* 0x000fe200078e0056 */
[----:B---3--:R-:W-:Y:S01]  /*dc30*/  F2FP.BF16.PACK_AB R67, R63, R91 ;  /* 0x0000005b3f43723e */ /* 0x008fe200000010ff */
[----:B------:R-:W-:Y:S05]  /*dc40*/  FFMA.FTZ R4, R42, c[0x0][0x2d0], -R74 ;  /* 0x0000b4002a047a23 */ /* 0x000fea000001084a */
[----:B------:R3:W-:Y:S01]  /*dc50*/  MUFU.EX2 R59, R4 ;  /* 0x00000004003b7308 */ /* 0x0007e20000000800 */
[----:B----4-:R-:W-:Y:S01]  /*dc60*/  FMUL.FTZ R24, R2, R124 ;  /* 0x0000007c02187220 */ /* 0x010fe20000410000 */
[----:B-----5:R-:W-:Y:S08]  /*dc70*/  MOV R129, R30 ;  /* 0x0000001e00817202 */ /* 0x020ff00000000f00 */
[----:B------:R4:W-:Y:S01]  /*dc80*/  MUFU.EX2 R124, R32 ;  /* 0x00000020007c7308 */ /* 0x0009e20000000800 */
[----:B-1----:R-:W-:Y:S02]  /*dc90*/  FSEL R0, R3, RZ, P0 ;  /* 0x000000ff03007208 */ /* 0x002fe40000000000 */
[----:B--2---:R-:W-:Y:S02]  /*dca0*/  F2FP.BF16.PACK_AB R65, R92, R108 ;  /* 0x0000006c5c41723e */ /* 0x004fe400000010ff */
[C---:B------:R-:W-:Y:S01]  /*dcb0*/  ISETP.GT.AND P0, PT, R227.reuse, UR6, PT ;  /* 0x00000006e3007c0c */ /* 0x040fe2000bf04270 */
[----:B------:R-:W-:Y:S01]  /*dcc0*/  FADD.FTZ R0, -R0, R103 ;  /* 0x0000006700007221 */ /* 0x000fe20000010100 */
[----:B------:R-:W-:Y:S01]  /*dcd0*/  IADD3 R227, R227, -0x1, RZ ;  /* 0xffffffffe3e37810 */ /* 0x000fe20007ffe0ff */
[----:B------:R-:W-:Y:S02]  /*dce0*/  IMAD.MOV.U32 R103, RZ, RZ, R53 ;  /* 0x000000ffff677224 */ /* 0x000fe400078e0035 */
[----:B------:R-:W-:Y:S01]  /*dcf0*/  FMUL.FTZ R0, R0, c[0x0][0x2d0] ;  /* 0x0000b40000007a20 */ /* 0x000fe20000410000 */
[----:B------:R-:W1:Y:S01]  /*dd00*/  LDSM.16.MT88.4 R52, [R210+0x100] ;  /* 0x00010000d234783b */ /* 0x000e620000004200 */
[----:B---3--:R-:W-:Y:S01]  /*dd10*/  FMUL.FTZ R4, R69, R104 ;  /* 0x0000006845047220 */ /* 0x008fe20000410000 */
[----:B------:R-:W-:Y:S01]  /*dd20*/  F2FP.BF16.PACK_AB R76, R103, R100 ;  /* 0x00000064674c723e */ /* 0x000fe200000010ff */
[----:B------:R-:W-:Y:S06]  /*dd30*/  MUFU.EX2 R104, R62 ;  /* 0x0000003e00687308 */ /* 0x000fec0000000800 */
[-C--:B------:R-:W-:Y:S01]  /*dd40*/  HMMA.16816.F32.BF16 R4, R76, R20.reuse, R4 ;  /* 0x000000144c04723c */ /* 0x080fe20000041804 */
[----:B----4-:R-:W-:Y:S03]  /*dd50*/  FMUL.FTZ R32, R69, R132 ;  /* 0x0000008445207220 */ /* 0x010fe60000410000 */
[----:B------:R-:W2:Y:S02]  /*dd60*/  MUFU.EX2 R0, R0 ;  /* 0x0000000000007308 */ /* 0x000ea40000000800 */
[C---:B--2---:R-:W-:Y:S02]  /*dd70*/  FMUL.FTZ R10, R0.reuse, R110 ;  /* 0x0000006e000a7220 */ /* 0x044fe40000410000 */
[C---:B------:R-:W-:Y:S06]  /*dd80*/  FMUL.FTZ R11, R0.reuse, R111 ;  /* 0x0000006f000b7220 */ /* 0x040fec0000410000 */
[----:B------:R-:W-:Y:S01]  /*dd90*/  MUFU.EX2 R110, R44 ;  /* 0x0000002c006e7308 */ /* 0x000fe20000000800 */
[C---:B------:R-:W-:Y:S01]  /*dda0*/  FMUL.FTZ R15, R0.reuse, R115 ;  /* 0x00000073000f7220 */ /* 0x040fe20000410000 */
[----:B------:R-:W-:Y:S01]  /*ddb0*/  MOV R115, R85 ;  /* 0x0000005500737202 */ /* 0x000fe20000000f00 */
[C---:B------:R-:W-:Y:S02]  /*ddc0*/  FMUL.FTZ R27, R0.reuse, R127 ;  /* 0x0000007f001b7220 */ /* 0x040fe40000410000 */
[----:B------:R-:W-:Y:S01]  /*ddd0*/  IMAD.MOV.U32 R127, RZ, RZ, R80 ;  /* 0x000000ffff7f7224 */ /* 0x000fe200078e0050 */
[C---:B------:R-:W-:Y:S01]  /*dde0*/  HMMA.16816.F32.BF16 R8, R64.reuse, R20, R8 ;  /* 0x000000144008723c */ /* 0x040fe20000041808 */
[C---:B------:R-:W-:Y:S01]  /*ddf0*/  FMUL.FTZ R14, R0.reuse, R114 ;  /* 0x00000072000e7220 */ /* 0x040fe20000410000 */
[----:B------:R-:W2:Y:S01]  /*de00*/  LDSM.16.MT88.4 R80, [R211+0x100] ;  /* 0x00010000d350783b */ /* 0x000ea20000004200 */
[C---:B------:R-:W-:Y:S01]  /*de10*/  FMUL.FTZ R26, R0.reuse, R126 ;  /* 0x0000007e001a7220 */ /* 0x040fe20000410000 */
[----:B------:R-:W-:Y:S01]  /*de20*/  MOV R126, R31 ;  /* 0x0000001f007e7202 */ /* 0x000fe20000000f00 */
[----:B------:R3:W-:Y:S01]  /*de30*/  MUFU.EX2 R111, R28 ;  /* 0x0000001c006f7308 */ /* 0x0007e20000000800 */
[C---:B------:R-:W-:Y:S02]  /*de40*/  FMUL.FTZ R30, R0.reuse, R130 ;  /* 0x00000082001e7220 */ /* 0x040fe40000410000 */
[-C--:B------:R-:W-:Y:S01]  /*de50*/  HMMA.16816.F32.BF16 R12, R64, R22.reuse, R12 ;  /* 0x00000016400c723c */ /* 0x080fe2000004180c */
[----:B------:R-:W-:Y:S03]  /*de60*/  FFMA.FTZ R20, R47, c[0x0][0x2d0], -R74 ;  /* 0x0000b4002f147a23 */ /* 0x000fe6000001084a */
[----:B------:R-:W-:Y:S02]  /*de70*/  IMAD.MOV.U32 R130, RZ, RZ, R33 ;  /* 0x000000ffff827224 */ /* 0x000fe400078e0021 */
[C---:B------:R-:W-:Y:S01]  /*de80*/  FMUL.FTZ R33, R69.reuse, R133 ;  /* 0x0000008545217220 */ /* 0x040fe20000410000 */
[----:B------:R4:W-:Y:S01]  /*de90*/  MUFU.EX2 R112, R20 ;  /* 0x0000001400707308 */ /* 0x0009e20000000800 */
[C---:B------:R-:W-:Y:S01]  /*dea0*/  HMMA.16816.F32.BF16 R16, R76.reuse, R22, R16 ;  /* 0x000000164c10723c */ /* 0x040fe20000041810 */
[C---:B------:R-:W-:Y:S01]  /*deb0*/  FMUL.FTZ R21, R69.reuse, R121 ;  /* 0x0000007945157220 */ /* 0x040fe20000410000 */
[----:B------:R-:W-:Y:S02]  /*dec0*/  LDSM.16.MT88.4 R132, [R212+0x2900] ;  /* 0x00290000d484783b */ /* 0x000fe40000004200 */
[C---:B------:R-:W-:Y:S01]  /*ded0*/  FMUL.FTZ R31, R0.reuse, R131 ;  /* 0x00000083001f7220 */ /* 0x040fe20000410000 */
[----:B------:R-:W-:Y:S01]  /*dee0*/  MOV R121, R60 ;  /* 0x0000003c00797202 */ /* 0x000fe20000000f00 */
[----:B------:R-:W-:Y:S01]  /*def0*/  FMUL.FTZ R42, R0, R142 ;  /* 0x0000008e002a7220 */ /* 0x000fe20000410000 */
[----:B------:R-:W-:Y:S01]  /*df00*/  MOV R131, R63 ;  /* 0x0000003f00837202 */ /* 0x000fe20000000f00 */
[C---:B------:R-:W-:Y:S01]  /*df10*/  FMUL.FTZ R22, R68.reuse, R122 ;  /* 0x0000007a44167220 */ /* 0x040fe20000410000 */
[----:B------:R5:W-:Y:S03]  /*df20*/  MUFU.EX2 R114, R40 ;  /* 0x0000002800727308 */ /* 0x000be60000000800 */
[----:B------:R-:W-:Y:S02]  /*df30*/  FMUL.FTZ R23, R68, R123 ;  /* 0x0000007b44177220 */ /* 0x000fe40000410000 */
[----:B---3--:R-:W-:Y:S02]  /*df40*/  FMUL.FTZ R28, R2, R128 ;  /* 0x00000080021c7220 */ /* 0x008fe40000410000 */
[----:B------:R-:W-:Y:S02]  /*df50*/  FMUL.FTZ R43, R0, R143 ;  /* 0x0000008f002b7220 */ /* 0x000fe40000410000 */
[----:B------:R-:W-:Y:S01]  /*df60*/  FMUL.FTZ R44, R2, R144 ;  /* 0x00000090022c7220 */ /* 0x000fe20000410000 */
[----:B------:R3:W-:Y:S01]  /*df70*/  MUFU.EX2 R122, R48 ;  /* 0x00000030007a7308 */ /* 0x0007e20000000800 */
[C---:B------:R-:W-:Y:S02]  /*df80*/  FMUL.FTZ R46, R0.reuse, R146 ;  /* 0x00000092002e7220 */ /* 0x040fe40000410000 */
[----:B------:R-:W-:Y:S02]  /*df90*/  FMUL.FTZ R47, R0, R147 ;  /* 0x00000093002f7220 */ /* 0x000fe40000410000 */
[----:B----4-:R-:W-:Y:S02]  /*dfa0*/  FMUL.FTZ R20, R69, R120 ;  /* 0x0000007845147220 */ /* 0x010fe40000410000 */
[----:B------:R-:W-:Y:S02]  /*dfb0*/  IMAD.MOV.U32 R120, RZ, RZ, R84 ;  /* 0x000000ffff787224 */ /* 0x000fe400078e0054 */
[----:B------:R-:W4:Y:S01]  /*dfc0*/  LDSM.16.MT88.4 R84, [R209+0x900] ;  /* 0x00090000d154783b */ /* 0x000f220000004200 */
[----:B------:R1:W-:Y:S01]  /*dfd0*/  MUFU.EX2 R123, R58 ;  /* 0x0000003a007b7308 */ /* 0x0003e20000000800 */
[----:B------:R-:W-:Y:S01]  /*dfe0*/  FMUL.FTZ R60, R2, R160 ;  /* 0x000000a0023c7220 */ /* 0x000fe20000410000 */
[-C--:B------:R-:W-:Y:S01]  /*dff0*/  HMMA.16816.F32.BF16 R20, R76, R36.reuse, R20 ;  /* 0x000000244c14723c */ /* 0x080fe20000041814 */
[----:B------:R-:W-:Y:S01]  /*e000*/  FMUL.FTZ R62, R0, R162 ;  /* 0x000000a2003e7220 */ /* 0x000fe20000410000 */
[----:B------:R-:W-:Y:S01]  /*e010*/  MOV R162, R92 ;  /* 0x0000005c00a27202 */ /* 0x000fe20000000f00 */
[----:B------:R-:W-:Y:S02]  /*e020*/  FFMA.FTZ R92, R95, c[0x0][0x2d0], -R75 ;  /* 0x0000b4005f5c7a23 */ /* 0x000fe4000001084b */
[----:B-----5:R-:W-:Y:S02]  /*e030*/  FMUL.FTZ R40, R2, R140 ;  /* 0x0000008c02287220 */ /* 0x020fe40000410000 */
[----:B------:R-:W-:Y:S01]  /*e040*/  FMUL.FTZ R63, R0, R163 ;  /* 0x000000a3003f7220 */ /* 0x000fe20000410000 */
[C---:B------:R-:W-:Y:S01]  /*e050*/  HMMA.16816.F32.BF16 R24, R64.reuse, R36, R24 ;  /* 0x000000244018723c */ /* 0x040fe20000041818 */
[----:B------:R-:W-:Y:S03]  /*e060*/  IMAD.MOV.U32 R160, RZ, RZ, R61 ;  /* 0x000000ffffa07224 */ /* 0x000fe600078e003d */
[----:B---3--:R-:W-:Y:S01]  /*e070*/  FMUL.FTZ R48, R69, R148 ;  /* 0x0000009445307220 */ /* 0x008fe20000410000 */
[----:B------:R-:W-:Y:S01]  /*e080*/  MOV R148, R93 ;  /* 0x0000005d00947202 */ /* 0x000fe20000000f00 */
[----:B------:R-:W-:Y:S02]  /*e090*/  FMUL.FTZ R61, R2, R161 ;  /* 0x000000a1023d7220 */ /* 0x000fe40000410000 */
[-C--:B------:R-:W-:Y:S01]  /*e0a0*/  HMMA.16816.F32.BF16 R28, R64, R38.reuse, R28 ;  /* 0x00000026401c723c */ /* 0x080fe2000004181c */
[----:B------:R-:W-:Y:S03]  /*e0b0*/  FFMA.FTZ R36, R49, c[0x0][0x2d0], -R96 ;  /* 0x0000b40031247a23 */ /* 0x000fe60000010860 */
[C---:B------:R-:W-:Y:S01]  /*e0c0*/  FMUL.FTZ R37, R69.reuse, R137 ;  /* 0x0000008945257220 */ /* 0x040fe20000410000 */
[----:B------:R3:W-:Y:S01]  /*e0d0*/  MUFU.EX2 R128, R36 ;  /* 0x0000002400807308 */ /* 0x0007e20000000800 */
[C---:B------:R-:W-:Y:S02]  /*e0e0*/  FMUL.FTZ R49, R69.reuse, R149 ;  /* 0x0000009545317220 */ /* 0x040fe40000410000 */
[C---:B------:R-:W-:Y:S01]  /*e0f0*/  HMMA.16816.F32.BF16 R32, R76.reuse, R38, R32 ;  /* 0x000000264c20723c */ /* 0x040fe20000041820 */
[----:B------:R-:W-:Y:S03]  /*e100*/  IMAD.MOV.U32 R149, RZ, RZ, R59 ;  /* 0x000000ffff957224 */ /* 0x000fe600078e003b */
[C---:B-1----:R-:W-:Y:S02]  /*e110*/  FMUL.FTZ R58, R0.reuse, R158 ;  /* 0x0000009e003a7220 */ /* 0x042fe40000410000 */
[----:B------:R-:W-:Y:S02]  /*e120*/  FMUL.FTZ R59, R0, R159 ;  /* 0x0000009f003b7220 */ /* 0x000fe40000410000 */
[C---:B------:R-:W-:Y:S02]  /*e130*/  FMUL.FTZ R38, R68.reuse, R138 ;  /* 0x0000008a44267220 */ /* 0x040fe40000410000 */
[----:B------:R-:W-:Y:S02]  /*e140*/  MUFU.EX2 R138, R92 ;  /* 0x0000005c008a7308 */ /* 0x000fe40000000800 */
[----:B------:R-:W-:Y:S02]  /*e150*/  FMUL.FTZ R39, R68, R139 ;  /* 0x0000008b44277220 */ /* 0x000fe40000410000 */
[C---:B---3--:R-:W-:Y:S07]  /*e160*/  FMUL.FTZ R36, R69.reuse, R136 ;  /* 0x0000008845247220 */ /* 0x048fee0000410000 */
[-C--:B------:R-:W-:Y:S08]  /*e170*/  HMMA.16816.F32.BF16 R36, R76, R52.reuse, R36 ;  /* 0x000000344c24723c */ /* 0x080ff00000041824 */
[C---:B------:R-:W-:Y:S07]  /*e180*/  HMMA.16816.F32.BF16 R40, R64.reuse, R52, R40 ;  /* 0x000000344028723c */ /* 0x040fee0000041828 */
[--C-:B------:R-:W-:Y:S01]  /*e190*/  FFMA.FTZ R52, R56, c[0x0][0x2d0], -R97.reuse ;  /* 0x0000b40038347a23 */ /* 0x100fe20000010861 */
[-C--:B------:R-:W-:Y:S01]  /*e1a0*/  HMMA.16816.F32.BF16 R44, R64, R54.reuse, R44 ;  /* 0x00000036402c723c */ /* 0x080fe2000004182c */
[----:B------:R-:W-:Y:S02]  /*e1b0*/  FMUL.FTZ R56, R2, R156 ;  /* 0x0000009c02387220 */ /* 0x000fe40000410000 */
[----:B------:R1:W3:Y:S01]  /*e1c0*/  MUFU.EX2 R113, R52 ;  /* 0x0000003400717308 */ /* 0x0002e20000000800 */
[C---:B------:R-:W-:Y:S04]  /*e1d0*/  FMUL.FTZ R53, R69.reuse, R153 ;  /* 0x0000009945357220 */ /* 0x040fe80000410000 */
[C---:B------:R-:W-:Y:S07]  /*e1e0*/  HMMA.16816.F32.BF16 R48, R76.reuse, R54, R48 ;  /* 0x000000364c30723c */ /* 0x040fee0000041830 */
[C---:B------:R-:W-:Y:S02]  /*e1f0*/  FMUL.FTZ R54, R68.reuse, R154 ;  /* 0x0000009a44367220 */ /* 0x040fe40000410000 */
[----:B------:R-:W-:Y:S03]  /*e200*/  FMUL.FTZ R55, R68, R155 ;  /* 0x0000009b44377220 */ /* 0x000fe60000410000 */
[----:B-1----:R-:W-:Y:S07]  /*e210*/  FMUL.FTZ R52, R69, R152 ;  /* 0x0000009845347220 */ /* 0x002fee0000410000 */
[-C--:B--2---:R-:W-:Y:S08]  /*e220*/  HMMA.16816.F32.BF16 R52, R76, R80.reuse, R52 ;  /* 0x000000504c34723c */ /* 0x084ff00000041834 */
[C---:B------:R-:W-:Y:S07]  /*e230*/  HMMA.16816.F32.BF16 R56, R64.reuse, R80, R56 ;  /* 0x000000504038723c */ /* 0x040fee0000041838 */
[----:B------:R-:W-:Y:S01]  /*e240*/  FFMA.FTZ R80, R88, c[0x0][0x2d0], -R97 ;  /* 0x0000b40058507a23 */ /* 0x000fe20000010861 */
[-C--:B------:R-:W-:Y:S01]  /*e250*/  HMMA.16816.F32.BF16 R60, R64, R82.reuse, R60 ;  /* 0x00000052403c723c */ /* 0x080fe2000004183c */
[----:B---3--:R-:W-:Y:S02]  /*e260*/  F2FP.BF16.PACK_AB R81, R123, R113 ;  /* 0x000000717b51723e */ /* 0x008fe400000010ff */
[----:B------:R1:W2:Y:S04]  /*e270*/  MUFU.EX2 R161, R80 ;  /* 0x0000005000a17308 */ /* 0x0002a80000000800 */
[C---:B------:R-:W-:Y:S02]  /*e280*/  FMUL.FTZ R64, R69.reuse, R164 ;  /* 0x000000a445407220 */ /* 0x040fe40000410000 */
[----:B------:R-:W-:Y:S03]  /*e290*/  FMUL.FTZ R65, R69, R165 ;  /* 0x000000a545417220 */ /* 0x000fe60000410000 */
[C---:B------:R-:W-:Y:S02]  /*e2a0*/  FMUL.FTZ R66, R68.reuse, R166 ;  /* 0x000000a644427220 */ /* 0x040fe40000410000 */
[----:B------:R-:W-:Y:S07]  /*e2b0*/  FMUL.FTZ R67, R68, R167 ;  /* 0x000000a744437220 */ /* 0x000fee0000410000 */
[----:B------:R-:W-:Y:S01]  /*e2c0*/  HMMA.16816.F32.BF16 R64, R76, R82, R64 ;  /* 0x000000524c40723c */ /* 0x000fe20000041840 */
[--C-:B-1----:R-:W-:Y:S06]  /*e2d0*/  FFMA.FTZ R80, R90, c[0x0][0x2d0], -R74.reuse ;  /* 0x0000b4005a507a23 */ /* 0x102fec000001084a */
[----:B------:R-:W-:Y:S01]  /*e2e0*/  F2FP.BF16.PACK_AB R76, R149, R127 ;  /* 0x0000007f954c723e */ /* 0x000fe200000010ff */
[----:B------:R-:W1:Y:S01]  /*e2f0*/  LDSM.16.MT88.4 R88, [R212+0x900] ;  /* 0x00090000d458783b */ /* 0x000e620000004200 */
[----:B------:R-:W-:Y:S01]  /*e300*/  F2FP.BF16.PACK_AB R77, R148, R126 ;  /* 0x0000007e944d723e */ /* 0x000fe200000010ff */
[----:B------:R3:W-:Y:S02]  /*e310*/  MUFU.EX2 R106, R80 ;  /* 0x00000050006a7308 */ /* 0x0007e40000000800 */
[----:B------:R-:W-:Y:S02]  /*e320*/  F2FP.BF16.PACK_AB R78, R112, R130 ;  /* 0x00000082704e723e */ /* 0x000fe400000010ff */
[----:B------:R-:W-:Y:S02]  /*e330*/  F2FP.BF16.PACK_AB R79, R111, R129 ;  /* 0x000000816f4f723e */ /* 0x000fe400000010ff */
[----:B------:R-:W-:Y:S02]  /*e340*/  F2FP.BF16.PACK_AB R82, R110, R114 ;  /* 0x000000726e52723e */ /* 0x000fe400000010ff */
[----:B--2---:R-:W-:Y:S03]  /*e350*/  F2FP.BF16.PACK_AB R83, R161, R104 ;  /* 0x00000068a153723e */ /* 0x004fe600000010ff */
[-C--:B----4-:R-:W-:Y:S01]  /*e360*/  HMMA.16816.F32.BF16 R4, R76, R84.reuse, R4 ;  /* 0x000000544c04723c */ /* 0x090fe20000041804 */
[--C-:B---3--:R-:W-:Y:S02]  /*e370*/  FFMA.FTZ R80, R94, c[0x0][0x2d0], -R75.reuse ;  /* 0x0000b4005e507a23 */ /* 0x108fe4000001084b */
[----:B------:R-:W2:Y:S02]  /*e380*/  LDSM.16.MT88.4 R92, [R210+0x900] ;  /* 0x00090000d25c783b */ /* 0x000ea40000004200 */
[----:B------:R3:W-:Y:S02]  /*e390*/  MUFU.EX2 R139, R80 ;  /* 0x00000050008b7308 */ /* 0x0007e40000000800 */
[----:B---3--:R-:W-:Y:S07]  /*e3a0*/  F2FP.BF16.PACK_AB R80, R128, R124 ;  /* 0x0000007c8050723e */ /* 0x008fee00000010ff */
[C---:B------:R-:W-:Y:S07]  /*e3b0*/  HMMA.16816.F32.BF16 R8, R80.reuse, R84, R8 ;  /* 0x000000545008723c */ /* 0x040fee0000041808 */
[--C-:B------:R-:W-:Y:S01]  /*e3c0*/  FFMA.FTZ R84, R176, c[0x0][0x2d0], -R74.reuse ;  /* 0x0000b400b0547a23 */ /* 0x100fe2000001084a */
[-C--:B------:R-:W-:Y:S03]  /*e3d0*/  HMMA.16816.F32.BF16 R12, R80, R86.reuse, R12 ;  /* 0x00000056500c723c */ /* 0x080fe6000004180c */
[----:B------:R3:W-:Y:S05]  /*e3e0*/  MUFU.EX2 R163, R84 ;  /* 0x0000005400a37308 */ /* 0x0007ea0000000800 */
[C---:B------:R-:W-:Y:S08]  /*e3f0*/  HMMA.16816.F32.BF16 R16, R76.reuse, R86, R16 ;  /* 0x000000564c10723c */ /* 0x040ff00000041810 */
[-C--:B-1----:R-:W-:Y:S08]  /*e400*/  HMMA.16816.F32.BF16 R20, R76, R88.reuse, R20 ;  /* 0x000000584c14723c */ /* 0x082ff00000041814 */
[C---:B------:R-:W-:Y:S01]  /*e410*/  HMMA.16816.F32.BF16 R24, R80.reuse, R88, R24 ;  /* 0x000000585018723c */ /* 0x040fe20000041818 */
[----:B---3--:R-:W-:Y:S06]  /*e420*/  FFMA.FTZ R84, R177, c[0x0][0x2d0], -R74 ;  /* 0x0000b400b1547a23 */ /* 0x008fec000001084a */
[--C-:B------:R-:W-:Y:S01]  /*e430*/  FFMA.FTZ R88, R170, c[0x0][0x2d0], -R96.reuse ;  /* 0x0000b400aa587a23 */ /* 0x100fe20000010860 */
[-C--:B------:R-:W-:Y:S01]  /*e440*/  HMMA.16816.F32.BF16 R28, R80, R90.reuse, R28 ;  /* 0x0000005a501c723c */ /* 0x080fe2000004181c */
[----:B------:R1:W-:Y:S07]  /*e450*/  MUFU.EX2 R125, R84 ;  /* 0x00000054007d7308 */ /* 0x0003ee0000000800 */
[C---:B------:R-:W-:Y:S03]  /*e460*/  HMMA.16816.F32.BF16 R32, R76.reuse, R90, R32 ;  /* 0x0000005a4c20723c */ /* 0x040fe60000041820 */
[----:B------:R3:W-:Y:S05]  /*e470*/  MUFU.EX2 R136, R88 ;  /* 0x0000005800887308 */ /* 0x0007ea0000000800 */
[-C--:B--2---:R-:W-:Y:S08]  /*e480*/  HMMA.16816.F32.BF16 R36, R76, R92.reuse, R36 ;  /* 0x0000005c4c24723c */ /* 0x084ff00000041824 */
[C---:B------:R-:W-:Y:S01]  /*e490*/  HMMA.16816.F32.BF16 R40, R80.reuse, R92, R40 ;  /* 0x0000005c5028723c */ /* 0x040fe20000041828 */
[----:B-1----:R-:W-:Y:S04]  /*e4a0*/  FFMA.FTZ R84, R171, c[0x0][0x2d0], -R75 ;  /* 0x0000b400ab547a23 */ /* 0x002fe8000001084b */
[----:B------:R1:W-:Y:S02]  /*e4b0*/  MUFU.EX2 R252, R84 ;  /* 0x0000005400fc7308 */ /* 0x0003e40000000800 */
[----:B------:R-:W-:Y:S01]  /*e4c0*/  FFMA.FTZ R92, R168, c[0x0][0x2d0], -R97 ;  /* 0x0000b400a85c7a23 */ /* 0x000fe20000010861 */
[-C--:B------:R-:W-:Y:S01]  /*e4d0*/  HMMA.16816.F32.BF16 R44, R80, R94.reuse, R44 ;  /* 0x0000005e502c723c */ /* 0x080fe2000004182c */
[--C-:B---3--:R-:W-:Y:S06]  /*e4e0*/  FFMA.FTZ R88, R173, c[0x0][0x2d0], -R96.reuse ;  /* 0x0000b400ad587a23 */ /* 0x108fec0000010860 */
[----:B------:R2:W-:Y:S01]  /*e4f0*/  MUFU.EX2 R240, R92 ;  /* 0x0000005c00f07308 */ /* 0x0005e20000000800 */
[C---:B------:R-:W-:Y:S09]  /*e500*/  HMMA.16816.F32.BF16 R48, R76.reuse, R94, R48 ;  /* 0x0000005e4c30723c */ /* 0x040ff20000041830 */
[----:B------:R3:W-:Y:S03]  /*e510*/  MUFU.EX2 R142, R88 ;  /* 0x00000058008e7308 */ /* 0x0007e60000000800 */
[----:B-1----:R-:W-:Y:S07]  /*e520*/  FFMA.FTZ R84, R174, c[0x0][0x2d0], -R75 ;  /* 0x0000b400ae547a23 */ /* 0x002fee000001084b */
[----:B------:R1:W-:Y:S01]  /*e530*/  MUFU.EX2 R143, R84 ;  /* 0x00000054008f7308 */ /* 0x0003e20000000800 */
[----:B--2---:R-:W-:Y:S09]  /*e540*/  FFMA.FTZ R92, R169, c[0x0][0x2d0], -R97 ;  /* 0x0000b400a95c7a23 */ /* 0x004ff20000010861 */
[----:B------:R2:W-:Y:S01]  /*e550*/  MUFU.EX2 R238, R92 ;  /* 0x0000005c00ee7308 */ /* 0x0005e20000000800 */
[--C-:B---3--:R-:W-:Y:S09]  /*e560*/  FFMA.FTZ R88, R175, c[0x0][0x2d0], -R96.reuse ;  /* 0x0000b400af587a23 */ /* 0x108ff20000010860 */
[----:B------:R3:W4:Y:S01]  /*e570*/  MUFU.EX2 R141, R88 ;  /* 0x00000058008d7308 */ /* 0x0007220000000800 */
[----:B-1----:R-:W-:Y:S09]  /*e580*/  FFMA.FTZ R84, R99, c[0x0][0x2d0], -R96 ;  /* 0x0000b40063547a23 */ /* 0x002ff20000010860 */
[----:B------:R1:W-:Y:S01]  /*e590*/  MUFU.EX2 R137, R84 ;  /* 0x0000005400897308 */ /* 0x0003e20000000800 */
[----:B--2---:R-:W-:Y:S09]  /*e5a0*/  FFMA.FTZ R92, R181, c[0x0][0x2d0], -R75 ;  /* 0x0000b400b55c7a23 */ /* 0x004ff2000001084b */
[----:B------:R2:W-:Y:S01]  /*e5b0*/  MUFU.EX2 R145, R92 ;  /* 0x0000005c00917308 */ /* 0x0005e20000000800 */
[--C-:B---3--:R-:W-:Y:S09]  /*e5c0*/  FFMA.FTZ R88, R178, c[0x0][0x2d0], -R74.reuse ;  /* 0x0000b400b2587a23 */ /* 0x108ff2000001084a */
[----:B------:R3:W-:Y:S01]  /*e5d0*/  MUFU.EX2 R251, R88 ;  /* 0x0000005800fb7308 */ /* 0x0007e20000000800 */
[----:B-1----:R-:W1:Y:S08]  /*e5e0*/  LDSM.16.MT88.4 R84, [R211+0x900] ;  /* 0x00090000d354783b */ /* 0x002e700000004200 */
[----:B--2---:R-:W-:Y:S01]  /*e5f0*/  LDSM.16.MT88.4 R92, [R210+0x1100] ;  /* 0x00110000d25c783b */ /* 0x004fe20000004200 */
[--C-:B---3--:R-:W-:Y:S04]  /*e600*/  FFMA.FTZ R88, R98, c[0x0][0x2d0], -R97.reuse ;  /* 0x0000b40062587a23 */ /* 0x108fe80000010861 */
[----:B------:R2:W3:Y:S01]  /*e610*/  MUFU.EX2 R140, R88 ;  /* 0x00000058008c7308 */ /* 0x0004e20000000800 */
[-C--:B-1----:R-:W-:Y:S08]  /*e620*/  HMMA.16816.F32.BF16 R52, R76, R84.reuse, R52 ;  /* 0x000000544c34723c */ /* 0x082ff00000041834 */
[C---:B------:R-:W-:Y:S01]  /*e630*/  HMMA.16816.F32.BF16 R56, R80.reuse, R84, R56 ;  /* 0x000000545038723c */ /* 0x040fe20000041838 */
[----:B--2---:R-:W1:Y:S06]  /*e640*/  LDSM.16.MT88.4 R88, [R209+0x1100] ;  /* 0x00110000d158783b */ /* 0x004e6c0000004200 */
[----:B------:R-:W-:Y:S01]  /*e650*/  FFMA.FTZ R84, R172, c[0x0][0x2d0], -R97 ;  /* 0x0000b400ac547a23 */ /* 0x000fe20000010861 */
[-C--:B------:R-:W-:Y:S03]  /*e660*/  HMMA.16816.F32.BF16 R60, R80, R86.reuse, R60 ;  /* 0x00000056503c723c */ /* 0x080fe6000004183c */
[----:B------:R2:W5:Y:S04]  /*e670*/  MUFU.EX2 R236, R84 ;  /* 0x0000005400ec7308 */ /* 0x0005680000000800 */
[--C-:B------:R-:W-:Y:S01]  /*e680*/  FFMA.FTZ R80, R184, c[0x0][0x2d0], -R74.reuse ;  /* 0x0000b400b8507a23 */ /* 0x100fe2000001084a */
[----:B------:R-:W-:Y:S01]  /*e690*/  HMMA.16816.F32.BF16 R64, R76, R86, R64 ;  /* 0x000000564c40723c */ /* 0x000fe20000041840 */
[----:B----4-:R-:W-:Y:S03]  /*e6a0*/  F2FP.BF16.PACK_AB R82, R141, R142 ;  /* 0x0000008e8d52723e */ /* 0x010fe600000010ff */
[----:B---3--:R-:W-:Y:S01]  /*e6b0*/  F2FP.BF16.PACK_AB R81, R240, R140 ;  /* 0x0000008cf051723e */ /* 0x008fe200000010ff */
[----:B------:R3:W-:Y:S02]  /*e6c0*/  MUFU.EX2 R147, R80 ;  /* 0x0000005000937308 */ /* 0x0007e40000000800 */
[----:B------:R-:W-:Y:S02]  /*e6d0*/  F2FP.BF16.PACK_AB R76, R106, R122 ;  /* 0x0000007a6a4c723e */ /* 0x000fe400000010ff */
[----:B------:R-:W-:Y:S03]  /*e6e0*/  F2FP.BF16.PACK_AB R77, R138, R139 ;  /* 0x0000008b8a4d723e */ /* 0x000fe600000010ff */
[----:B------:R-:W-:Y:S02]  /*e6f0*/  F2FP.BF16.PACK_AB R78, R125, R163 ;  /* 0x000000a37d4e723e */ /* 0x000fe400000010ff */
[----:B------:R-:W-:Y:S01]  /*e700*/  F2FP.BF16.PACK_AB R79, R143, R252 ;  /* 0x000000fc8f4f723e */ /* 0x000fe200000010ff */
[----:B--2---:R-:W2:Y:S01]  /*e710*/  LDSM.16.MT88.4 R84, [R212+0x1100] ;  /* 0x00110000d454783b */ /* 0x004ea20000004200 */
[----:B-----5:R-:W-:Y:S05]  /*e720*/  F2FP.BF16.PACK_AB R83, R236, R238 ;  /* 0x000000eeec53723e */ /* 0x020fea00000010ff */
[-C--:B-1----:R-:W-:Y:S01]  /*e730*/  HMMA.16816.F32.BF16 R4, R76, R88.reuse, R4 ;  /* 0x000000584c04723c */ /* 0x082fe20000041804 */
[--C-:B---3--:R-:W-:Y:S04]  /*e740*/  FFMA.FTZ R80, R179, c[0x0][0x2d0], -R75.reuse ;  /* 0x0000b400b3507a23 */ /* 0x108fe8000001084b */
[----:B------:R1:W-:Y:S02]  /*e750*/  MUFU.EX2 R146, R80 ;  /* 0x0000005000927308 */ /* 0x0003e40000000800 */
[----:B-1----:R-:W-:Y:S07]  /*e760*/  F2FP.BF16.PACK_AB R80, R136, R137 ;  /* 0x000000898850723e */ /* 0x002fee00000010ff */
[C---:B------:R-:W-:Y:S07]  /*e770*/  HMMA.16816.F32.BF16 R8, R80.reuse, R88, R8 ;  /* 0x000000585008723c */ /* 0x040fee0000041808 */
[--C-:B------:R-:W-:Y:S01]  /*e780*/  FFMA.FTZ R88, R195, c[0x0][0x2d0], -R74.reuse ;  /* 0x0000b400c3587a23 */ /* 0x100fe2000001084a */
[-C--:B------:R-:W-:Y:S03]  /*e790*/  HMMA.16816.F32.BF16 R12, R80, R90.reuse, R12 ;  /* 0x0000005a500c723c */ /* 0x080fe6000004180c */
[----:B------:R1:W-:Y:S05]  /*e7a0*/  MUFU.EX2 R235, R88 ;  /* 0x0000005800eb7308 */ /* 0x0003ea0000000800 */
[C---:B------:R-:W-:Y:S08]  /*e7b0*/  HMMA.16816.F32.BF16 R16, R76.reuse, R90, R16 ;  /* 0x0000005a4c10723c */ /* 0x040ff00000041810 */
[-C--:B--2---:R-:W-:Y:S08]  /*e7c0*/  HMMA.16816.F32.BF16 R20, R76, R84.reuse, R20 ;  /* 0x000000544c14723c */ /* 0x084ff00000041814 */
[C---:B------:R-:W-:Y:S01]  /*e7d0*/  HMMA.16816.F32.BF16 R24, R80.reuse, R84, R24 ;  /* 0x000000545018723c */ /* 0x040fe20000041818 */
[----:B-1----:R-:W-:Y:S06]  /*e7e0*/  FFMA.FTZ R88, R196, c[0x0][0x2d0], -R74 ;  /* 0x0000b400c4587a23 */ /* 0x002fec000001084a */
[--C-:B------:R-:W-:Y:S01]  /*e7f0*/  FFMA.FTZ R84, R185, c[0x0][0x2d0], -R96.reuse ;  /* 0x0000b400b9547a23 */ /* 0x100fe20000010860 */
[-C--:B------:R-:W-:Y:S01]  /*e800*/  HMMA.16816.F32.BF16 R28, R80, R86.reuse, R28 ;  /* 0x00000056501c723c */ /* 0x080fe2000004181c */
[----:B------:R1:W-:Y:S07]  /*e810*/  MUFU.EX2 R196, R88 ;  /* 0x0000005800c47308 */ /* 0x0003ee0000000800 */
[C---:B------:R-:W-:Y:S03]  /*e820*/  HMMA.16816.F32.BF16 R32, R76.reuse, R86, R32 ;  /* 0x000000564c20723c */ /* 0x040fe60000041820 */
[----:B------:R2:W-:Y:S05]  /*e830*/  MUFU.EX2 R144, R84 ;  /* 0x0000005400907308 */ /* 0x0005ea0000000800 */
[-C--:B------:R-:W-:Y:S08]  /*e840*/  HMMA.16816.F32.BF16 R36, R76, R92.reuse, R36 ;  /* 0x0000005c4c24723c */ /* 0x080ff00000041824 */
[C---:B------:R-:W-:Y:S01]  /*e850*/  HMMA.16816.F32.BF16 R40, R80.reuse, R92, R40 ;  /* 0x0000005c5028723c */ /* 0x040fe20000041828 */
[----:B-1----:R-:W-:Y:S04]  /*e860*/  FFMA.FTZ R88, R190, c[0x0][0x2d0], -R75 ;  /* 0x0000b400be587a23 */ /* 0x002fe8000001084b */
[----:B------:R1:W-:Y:S02]  /*e870*/  MUFU.EX2 R195, R88 ;  /* 0x0000005800c37308 */ /* 0x0003e40000000800 */
[----:B------:R-:W-:Y:S01]  /*e880*/  FFMA.FTZ R92, R183, c[0x0][0x2d0], -R97 ;  /* 0x0000b400b75c7a23 */ /* 0x000fe20000010861 */
[-C--:B------:R-:W-:Y:S01]  /*e890*/  HMMA.16816.F32.BF16 R44, R80, R94.reuse, R44 ;  /* 0x0000005e502c723c */ /* 0x080fe2000004182c */
[----:B------:R-:W-:Y:S03]  /*e8a0*/  MOV R183, R101 ;  /* 0x0000006500b77202 */ /* 0x000fe60000000f00 */
[--C-:B--2---:R-:W-:Y:S03]  /*e8b0*/  FFMA.FTZ R84, R188, c[0x0][0x2d0], -R96.reuse ;  /* 0x0000b400bc547a23 */ /* 0x104fe60000010860 */
[----:B------:R2:W-:Y:S01]  /*e8c0*/  MUFU.EX2 R155, R92 ;  /* 0x0000005c009b7308 */ /* 0x0005e20000000800 */
[C---:B------:R-:W-:Y:S09]  /*e8d0*/  HMMA.16816.F32.BF16 R48, R76.reuse, R94, R48 ;  /* 0x0000005e4c30723c */ /* 0x040ff20000041830 */
[----:B------:R3:W-:Y:S03]  /*e8e0*/  MUFU.EX2 R190, R84 ;  /* 0x0000005400be7308 */ /* 0x0007e60000000800 */
[----:B-1----:R-:W-:Y:S07]  /*e8f0*/  FFMA.FTZ R88, R192, c[0x0][0x2d0], -R75 ;  /* 0x0000b400c0587a23 */ /* 0x002fee000001084b */
[----:B------:R1:W-:Y:S01]  /*e900*/  MUFU.EX2 R192, R88 ;  /* 0x0000005800c07308 */ /* 0x0003e20000000800 */
[----:B--2---:R-:W-:Y:S09]  /*e910*/  FFMA.FTZ R92, R186, c[0x0][0x2d0], -R97 ;  /* 0x0000b400ba5c7a23 */ /* 0x004ff20000010861 */
[----:B------:R2:W-:Y:S01]  /*e920*/  MUFU.EX2 R154, R92 ;  /* 0x0000005c009a7308 */ /* 0x0005e20000000800 */
[--C-:B---3--:R-:W-:Y:S01]  /*e930*/  FFMA.FTZ R84, R189, c[0x0][0x2d0], -R96.reuse ;  /* 0x0000b400bd547a23 */ /* 0x108fe20000010860 */
[----:B------:R-:W-:Y:S08]  /*e940*/  MOV R189, R103 ;  /* 0x0000006700bd7202 */ /* 0x000ff00000000f00 */
[----:B------:R3:W-:Y:S01]  /*e950*/  MUFU.EX2 R185, R84 ;  /* 0x0000005400b97308 */ /* 0x0007e20000000800 */
[----:B-1----:R-:W1:Y:S01]  /*e960*/  LDSM.16.MT88.4 R88, [R211+0x1100] ;  /* 0x00110000d358783b */ /* 0x002e620000004200 */
[----:B--2---:R-:W-:Y:S01]  /*e970*/  FFMA.FTZ R92, R203, c[0x0][0x2d0], -R75 ;  /* 0x0000b400cb5c7a23 */ /* 0x004fe2000001084b */
[----:B------:R-:W-:Y:S07]  /*e980*/  MOV R203, R113 ;  /* 0x0000007100cb7202 */ /* 0x000fee0000000f00 */
[----:B------:R2:W-:Y:S01]  /*e990*/  MUFU.EX2 R178, R92 ;  /* 0x0000005c00b27308 */ /* 0x0005e20000000800 */
[----:B---3--:R-:W-:Y:S02]  /*e9a0*/  FFMA.FTZ R84, R191, c[0x0][0x2d0], -R96 ;  /* 0x0000b400bf547a23 */ /* 0x008fe40000010860 */
[----:B------:R-:W-:Y:S07]  /*e9b0*/  IMAD.MOV.U32 R191, RZ, RZ, R102 ;  /* 0x000000ffffbf7224 */ /* 0x000fee00078e0066 */
[----:B------:R3:W4:Y:S01]  /*e9c0*/  MUFU.EX2 R188, R84 ;  /* 0x0000005400bc7308 */ /* 0x0007220000000800 */
[----:B--2---:R-:W-:Y:S01]  /*e9d0*/  LDSM.16.MT88.4 R92, [R210+0x1900] ;  /* 0x00190000d25c783b */ /* 0x004fe20000004200 */
[-C--:B-1----:R-:W-:Y:S08]  /*e9e0*/  HMMA.16816.F32.BF16 R52, R76, R88.reuse, R52 ;  /* 0x000000584c34723c */ /* 0x082ff00000041834 */
[C---:B------:R-:W-:Y:S01]  /*e9f0*/  HMMA.16816.F32.BF16 R56, R80.reuse, R88, R56 ;  /* 0x000000585038723c */ /* 0x040fe20000041838 */
[----:B---3--:R-:W-:Y:S02]  /*ea00*/  FFMA.FTZ R84, R197, c[0x0][0x2d0], -R74 ;  /* 0x0000b400c5547a23 */ /* 0x008fe4000001084a */
[----:B------:R-:W2:Y:S02]  /*ea10*/  LDL.LU R197, [R1+0x18] ;  /* 0x0000180001c57983 */ /* 0x000ea40000300800 */
[----:B------:R1:W-:Y:S02]  /*ea20*/  MUFU.EX2 R184, R84 ;  /* 0x0000005400b87308 */ /* 0x0003e40000000800 */
[----:B------:R-:W3:Y:S01]  /*ea30*/  LDL.LU R186, [R1+0x14] ;  /* 0x0000140001ba7983 */ /* 0x000ee20000300800 */
[-C--:B------:R-:W-:Y:S01]  /*ea40*/  HMMA.16816.F32.BF16 R60, R80, R90.reuse, R60 ;  /* 0x0000005a503c723c */ /* 0x080fe2000004183c */
[----:B------:R-:W-:Y:S03]  /*ea50*/  FFMA.FTZ R88, R187, c[0x0][0x2d0], -R97 ;  /* 0x0000b400bb587a23 */ /* 0x000fe60000010861 */
[----:B------:R-:W-:Y:S03]  /*ea60*/  IMAD.MOV.U32 R187, RZ, RZ, R100 ;  /* 0x000000ffffbb7224 */ /* 0x000fe600078e0064 */
[--C-:B------:R-:W-:Y:S01]  /*ea70*/  FFMA.FTZ R80, R206, c[0x0][0x2d0], -R74.reuse ;  /* 0x0000b400ce507a23 */ /* 0x100fe2000001084a */
[----:B------:R-:W-:Y:S01]  /*ea80*/  HMMA.16816.F32.BF16 R64, R76, R90, R64 ;  /* 0x0000005a4c40723c */ /* 0x000fe20000041840 */
[----:B----4-:R-:W-:Y:S02]  /*ea90*/  F2FP.BF16.PACK_AB R82, R188, R185 ;  /* 0x000000b9bc52723e */ /* 0x010fe400000010ff */
[----:B------:R4:W-:Y:S01]  /*eaa0*/  MUFU.EX2 R179, R80 ;  /* 0x0000005000b37308 */ /* 0x0009e20000000800 */
[----:B------:R-:W-:Y:S03]  /*eab0*/  IMAD.MOV.U32 R206, RZ, RZ, R111 ;  /* 0x000000ffffce7224 */ /* 0x000fe600078e006f */
[----:B------:R-:W-:Y:S02]  /*eac0*/  F2FP.BF16.PACK_AB R76, R147, R251 ;  /* 0x000000fb934c723e */ /* 0x000fe400000010ff */
[----:B------:R-:W-:Y:S03]  /*ead0*/  F2FP.BF16.PACK_AB R77, R145, R146 ;  /* 0x00000092914d723e */ /* 0x000fe600000010ff */
[----:B------:R-:W-:Y:S01]  /*eae0*/  F2FP.BF16.PACK_AB R78, R196, R235 ;  /* 0x000000ebc44e723e */ /* 0x000fe200000010ff */
[----:B-1----:R-:W-:Y:S01]  /*eaf0*/  FFMA.FTZ R84, R180, c[0x0][0x2d0], -R97 ;  /* 0x0000b400b4547a23 */ /* 0x002fe20000010861 */
[----:B------:R-:W-:Y:S01]  /*eb00*/  F2FP.BF16.PACK_AB R79, R192, R195 ;  /* 0x000000c3c04f723e */ /* 0x000fe200000010ff */
[----:B------:R-:W1:Y:S10]  /*eb10*/  MUFU.EX2 R180, R88 ;  /* 0x0000005800b47308 */ /* 0x000e740000000800 */
[----:B------:R5:W5:Y:S01]  /*eb20*/  MUFU.EX2 R181, R84 ;  /* 0x0000005400b57308 */ /* 0x000b620000000800 */
[--C-:B----4-:R-:W-:Y:S01]  /*eb30*/  FFMA.FTZ R80, R200, c[0x0][0x2d0], -R75.reuse ;  /* 0x0000b400c8507a23 */ /* 0x110fe2000001084b */
[----:B------:R-:W-:Y:S08]  /*eb40*/  MOV R200, R112 ;  /* 0x0000007000c87202 */ /* 0x000ff00000000f00 */
[----:B------:R4:W-:Y:S01]  /*eb50*/  MUFU.EX2 R153, R80 ;  /* 0x0000005000997308 */ /* 0x0009e20000000800 */
[----:B-1----:R-:W-:Y:S01]  /*eb60*/  F2FP.BF16.PACK_AB R83, R180, R154 ;  /* 0x0000009ab453723e */ /* 0x002fe200000010ff */
[----:B------:R-:W-:Y:S08]  /*eb70*/  LDSM.16.MT88.4 R88, [R212+0x1900] ;  /* 0x00190000d458783b */ /* 0x000ff00000004200 */
[----:B-----5:R-:W1:Y:S01]  /*eb80*/  LDSM.16.MT88.4 R84, [R209+0x1900] ;  /* 0x00190000d154783b */ /* 0x020e620000004200 */
[----:B------:R-:W-:Y:S02]  /*eb90*/  F2FP.BF16.PACK_AB R81, R155, R181 ;  /* 0x000000b59b51723e */ /* 0x000fe400000010ff */
[----:B----4-:R-:W-:Y:S01]  /*eba0*/  F2FP.BF16.PACK_AB R80, R190, R144 ;  /* 0x00000090be50723e */ /* 0x010fe200000010ff */
[-C--:B-1----:R-:W-:Y:S08]  /*ebb0*/  HMMA.16816.F32.BF16 R4, R76, R84.reuse, R4 ;  /* 0x000000544c04723c */ /* 0x082ff00000041804 */
[C---:B------:R-:W-:Y:S07]  /*ebc0*/  HMMA.16816.F32.BF16 R8, R80.reuse, R84, R8 ;  /* 0x000000545008723c */ /* 0x040fee0000041808 */
[----:B------:R-:W-:Y:S01]  /*ebd0*/  FFMA.FTZ R84, R232, c[0x0][0x2d0], -R74 ;  /* 0x0000b400e8547a23 */ /* 0x000fe2000001084a */
[-C--:B------:R-:W-:Y:S01]  /*ebe0*/  HMMA.16816.F32.BF16 R12, R80, R86.reuse, R12 ;  /* 0x00000056500c723c */ /* 0x080fe2000004180c */
[----:B------:R-:W-:Y:S02]  /*ebf0*/  IMAD.MOV.U32 R232, RZ, RZ, R114 ;  /* 0x000000ffffe87224 */ /* 0x000fe400078e0072 */
[----:B------:R1:W-:Y:S05]  /*ec00*/  MUFU.EX2 R159, R84 ;  /* 0x00000054009f7308 */ /* 0x0003ea0000000800 */
[C---:B------:R-:W-:Y:S08]  /*ec10*/  HMMA.16816.F32.BF16 R16, R76.reuse, R86, R16 ;  /* 0x000000564c10723c */ /* 0x040ff00000041810 */
[-C--:B------:R-:W-:Y:S08]  /*ec20*/  HMMA.16816.F32.BF16 R20, R76, R88.reuse, R20 ;  /* 0x000000584c14723c */ /* 0x080ff00000041814 */
[C---:B------:R-:W-:Y:S01]  /*ec30*/  HMMA.16816.F32.BF16 R24, R80.reuse, R88, R24 ;  /* 0x000000585018723c */ /* 0x040fe20000041818 */
[----:B-1----:R-:W-:Y:S03]  /*ec40*/  FFMA.FTZ R84, R233, c[0x0][0x2d0], -R74 ;  /* 0x0000b400e9547a23 */ /* 0x002fe6000001084a */
[----:B------:R-:W-:Y:S03]  /*ec50*/  MOV R233, R115 ;  /* 0x0000007300e97202 */ /* 0x000fe60000000f00 */
[----:B------:R-:W-:Y:S01]  /*ec60*/  FFMA.FTZ R88, R205, c[0x0][0x2d0], -R96 ;  /* 0x0000b400cd587a23 */ /* 0x000fe20000010860 */
[-C--:B------:R-:W-:Y:S01]  /*ec70*/  HMMA.16816.F32.BF16 R28, R80, R90.reuse, R28 ;  /* 0x0000005a501c723c */ /* 0x080fe2000004181c */
[----:B------:R1:W-:Y:S03]  /*ec80*/  MUFU.EX2 R177, R84 ;  /* 0x0000005400b17308 */ /* 0x0003e60000000800 */
[----:B------:R-:W-:Y:S04]  /*ec90*/  MOV R205, R150 ;  /* 0x0000009600cd7202 */ /* 0x000fe80000000f00 */
[C---:B------:R-:W-:Y:S03]  /*eca0*/  HMMA.16816.F32.BF16 R32, R76.reuse, R90, R32 ;  /* 0x0000005a4c20723c */ /* 0x040fe60000041820 */
[----:B------:R4:W-:Y:S05]  /*ecb0*/  MUFU.EX2 R157, R88 ;  /* 0x00000058009d7308 */ /* 0x0009ea0000000800 */
[-C--:B------:R-:W-:Y:S08]  /*ecc0*/  HMMA.16816.F32.BF16 R36, R76, R92.reuse, R36 ;  /* 0x0000005c4c24723c */ /* 0x080ff00000041824 */
[C---:B------:R-:W-:Y:S01]  /*ecd0*/  HMMA.16816.F32.BF16 R40, R80.reuse, R92, R40 ;  /* 0x0000005c5028723c */ /* 0x040fe20000041828 */
[----:B-1----:R-:W-:Y:S03]  /*ece0*/  FFMA.FTZ R84, R230, c[0x0][0x2d0], -R75 ;  /* 0x0000b400e6547a23 */ /* 0x002fe6000001084b */
[----:B------:R-:W-:Y:S01]  /*ecf0*/  IMAD.MOV.U32 R230, RZ, RZ, R120 ;  /* 0x000000ffffe67224 */ /* 0x000fe200078e0078 */
[----:B------:R1:W-:Y:S01]  /*ed00*/  MUFU.EX2 R158, R84 ;  /* 0x00000054009e7308 */ /* 0x0003e20000000800 */
[----:B------:R-:W-:Y:S02]  /*ed10*/  IMAD.MOV.U32 R120, RZ, RZ, R108 ;  /* 0x000000ffff787224 */ /* 0x000fe400078e006c */
[-C--:B------:R-:W-:Y:S01]  /*ed20*/  HMMA.16816.F32.BF16 R44, R80, R94.reuse, R44 ;  /* 0x0000005e502c723c */ /* 0x080fe2000004182c */
[----:B------:R-:W-:Y:S03]  /*ed30*/  FFMA.FTZ R92, R201, c[0x0][0x2d0], -R97 ;  /* 0x0000b400c95c7a23 */ /* 0x000fe60000010861 */
[----:B----4-:R-:W-:Y:S02]  /*ed40*/  FFMA.FTZ R88, R207, c[0x0][0x2d0], -R96 ;  /* 0x0000b400cf587a23 */ /* 0x010fe40000010860 */
[----:B------:R-:W-:Y:S01]  /*ed50*/  IMAD.MOV.U32 R207, RZ, RZ, R160 ;  /* 0x000000ffffcf7224 */ /* 0x000fe200078e00a0 */
[----:B------:R4:W-:Y:S01]  /*ed60*/  MUFU.EX2 R172, R92 ;  /* 0x0000005c00ac7308 */ /* 0x0009e20000000800 */
[C---:B------:R-:W-:Y:S09]  /*ed70*/  HMMA.16816.F32.BF16 R48, R76.reuse, R94, R48 ;  /* 0x0000005e4c30723c */ /* 0x040ff20000041830 */
[----:B------:R5:W-:Y:S03]  /*ed80*/  MUFU.EX2 R175, R88 ;  /* 0x0000005800af7308 */ /* 0x000be60000000800 */
[----:B-1----:R-:W-:Y:S02]  /*ed90*/  FFMA.FTZ R84, R231, c[0x0][0x2d0], -R75 ;  /* 0x0000b400e7547a23 */ /* 0x002fe4000001084b */
[----:B------:R-:W-:Y:S01]  /*eda0*/  IMAD.MOV.U32 R231, RZ, RZ, R189 ;  /* 0x000000ffffe77224 */ /* 0x000fe200078e00bd */
[----:B------:R-:W-:Y:S04]  /*edb0*/  MOV R189, R163 ;  /* 0x000000a300bd7202 */ /* 0x000fe80000000f00 */
[----:B------:R1:W-:Y:S01]  /*edc0*/  MUFU.EX2 R176, R84 ;  /* 0x0000005400b07308 */ /* 0x0003e20000000800 */
[----:B----4-:R-:W-:Y:S09]  /*edd0*/  FFMA.FTZ R92, R202, c[0x0][0x2d0], -R97 ;  /* 0x0000b400ca5c7a23 */ /* 0x010ff20000010861 */
[----:B------:R4:W-:Y:S01]  /*ede0*/  MUFU.EX2 R171, R92 ;  /* 0x0000005c00ab7308 */ /* 0x0009e20000000800 */
[--C-:B-----5:R-:W-:Y:S01]  /*edf0*/  FFMA.FTZ R88, R229, c[0x0][0x2d0], -R96.reuse ;  /* 0x0000b400e5587a23 */ /* 0x120fe20000010860 */
[----:B------:R-:W-:Y:S08]  /*ee00*/  MOV R229, R109 ;  /* 0x0000006d00e57202 */ /* 0x000ff00000000f00 */
[----:B------:R5:W2:Y:S01]  /*ee10*/  MUFU.EX2 R174, R88 ;  /* 0x0000005800ae7308 */ /* 0x000aa20000000800 */
[----:B-1----:R-:W-:Y:S01]  /*ee20*/  FFMA.FTZ R84, R204, c[0x0][0x2d0], -R96 ;  /* 0x0000b400cc547a23 */ /* 0x002fe20000010860 */
[----:B------:R-:W-:Y:S01]  /*ee30*/  MOV R204, R191 ;  /* 0x000000bf00cc7202 */ /* 0x000fe20000000f00 */
[----:B------:R-:W-:Y:S07]  /*ee40*/  IMAD.MOV.U32 R191, RZ, RZ, R162 ;  /* 0x000000ffffbf7224 */ /* 0x000fee00078e00a2 */
[----:B------:R1:W-:Y:S01]  /*ee50*/  MUFU.EX2 R152, R84 ;  /* 0x0000005400987308 */ /* 0x0003e20000000800 */
[----:B----4-:R-:W-:Y:S09]  /*ee60*/  FFMA.FTZ R92, R241, c[0x0][0x2d0], -R75 ;  /* 0x0000b400f15c7a23 */ /* 0x010ff2000001084b */
[----:B------:R4:W-:Y:S01]  /*ee70*/  MUFU.EX2 R103, R92 ;  /* 0x0000005c00677308 */ /* 0x0009e20000000800 */
[--C-:B-----5:R-:W-:Y:S02]  /*ee80*/  FFMA.FTZ R88, R237, c[0x0][0x2d0], -R74.reuse ;  /* 0x0000b400ed587a23 */ /* 0x120fe4000001084a */
[----:B------:R-:W-:Y:S07]  /*ee90*/  IMAD.MOV.U32 R237, RZ, RZ, R105 ;  /* 0x000000ffffed7224 */ /* 0x000fee00078e0069 */
[----:B------:R5:W-:Y:S01]  /*eea0*/  MUFU.EX2 R173, R88 ;  /* 0x0000005800ad7308 */ /* 0x000be20000000800 */
[----:B-1----:R-:W1:Y:S08]  /*eeb0*/  LDSM.16.MT88.4 R84, [R211+0x1900] ;  /* 0x00190000d354783b */ /* 0x002e700000004200 */
[----:B----4-:R-:W-:Y:S01]  /*eec0*/  LDSM.16.MT88.4 R92, [R210+0x2100] ;  /* 0x00210000d25c783b */ /* 0x010fe20000004200 */
[----:B-----5:R-:W-:Y:S01]  /*eed0*/  FFMA.FTZ R88, R198, c[0x0][0x2d0], -R97 ;  /* 0x0000b400c6587a23 */ /* 0x020fe20000010861 */
[----:B------:R-:W-:Y:S02]  /*eee0*/  MOV R198, R121 ;  /* 0x0000007900c67202 */ /* 0x000fe40000000f00 */
[----:B------:R-:W-:Y:S01]  /*eef0*/  MOV R121, R107 ;  /* 0x0000006b00797202 */ /* 0x000fe20000000f00 */
[----:B------:R4:W5:Y:S01]  /*ef00*/  MUFU.EX2 R156, R88 ;  /* 0x00000058009c7308 */ /* 0x0009620000000800 */
[----:B--2---:R-:W-:Y:S01]  /*ef10*/  FFMA.FTZ R68, R68, R197, R183 ;  /* 0x000000c544447223 */ /* 0x004fe200000100b7 */
[----:B------:R-:W-:Y:S01]  /*ef20*/  MOV R183, R106 ;  /* 0x0000006a00b77202 */ /* 0x000fe20000000f00 */
[-C--:B-1----:R-:W-:Y:S01]  /*ef30*/  HMMA.16816.F32.BF16 R52, R76, R84.reuse, R52 ;  /* 0x000000544c34723c */ /* 0x082fe20000041834 */
[----:B---3--:R-:W-:Y:S01]  /*ef40*/  FFMA.FTZ R69, R69, R186, R187 ;  /* 0x000000ba45457223 */ /* 0x008fe200000100bb */
[----:B------:R-:W-:Y:S02]  /*ef50*/  MOV R186, R104 ;  /* 0x0000006800ba7202 */ /* 0x000fe40000000f00 */
[----:B------:R-:W-:Y:S02]  /*ef60*/  MOV R187, R110 ;  /* 0x0000006e00bb7202 */ /* 0x000fe40000000f00 */
[----:B------:R-:W-:Y:S02]  /*ef70*/  MOV R197, R161 ;  /* 0x000000a100c57202 */ /* 0x000fe40000000f00 */
[C---:B------:R-:W-:Y:S01]  /*ef80*/  HMMA.16816.F32.BF16 R56, R80.reuse, R84, R56 ;  /* 0x000000545038723c */ /* 0x040fe20000041838 */
[----:B----4-:R-:W1:Y:S06]  /*ef90*/  LDSM.16.MT88.4 R88, [R209+0x2100] ;  /* 0x00210000d158783b */ /* 0x010e6c0000004200 */
[----:B------:R-:W-:Y:S01]  /*efa0*/  FFMA.FTZ R84, R193, c[0x0][0x2d0], -R97 ;  /* 0x0000b400c1547a23 */ /* 0x000fe20000010861 */
[-C--:B------:R-:W-:Y:S03]  /*efb0*/  HMMA.16816.F32.BF16 R60, R80, R86.reuse, R60 ;  /* 0x00000056503c723c */ /* 0x080fe6000004183c */
[----:B------:R2:W3:Y:S04]  /*efc0*/  MUFU.EX2 R98, R84 ;  /* 0x0000005400627308 */ /* 0x0004e80000000800 */
[--C-:B------:R-:W-:Y:S01]  /*efd0*/  FFMA.FTZ R80, R243, c[0x0][0x2d0], -R74.reuse ;  /* 0x0000b400f3507a23 */ /* 0x100fe2000001084a */
[----:B------:R-:W-:Y:S01]  /*efe0*/  HMMA.16816.F32.BF16 R64, R76, R86, R64 ;  /* 0x000000564c40723c */ /* 0x000fe20000041840 */
[----:B------:R-:W-:Y:S03]  /*eff0*/  F2FP.BF16.PACK_AB R82, R174, R175 ;  /* 0x000000afae52723e */ /* 0x000fe600000010ff */
[----:B-----5:R-:W-:Y:S01]  /*f000*/  F2FP.BF16.PACK_AB R81, R172, R156 ;  /* 0x0000009cac51723e */ /* 0x020fe200000010ff */
[----:B------:R4:W5:Y:S02]  /*f010*/  MUFU.EX2 R170, R80 ;  /* 0x0000005000aa7308 */ /* 0x0009640000000800 */
[----:B------:R-:W-:Y:S02]  /*f020*/  F2FP.BF16.PACK_AB R76, R179, R184 ;  /* 0x000000b8b34c723e */ /* 0x000fe400000010ff */
[----:B------:R-:W-:Y:S03]  /*f030*/  F2FP.BF16.PACK_AB R77, R178, R153 ;  /* 0x00000099b24d723e */ /* 0x000fe600000010ff */
[----:B------:R-:W-:Y:S02]  /*f040*/  F2FP.BF16.PACK_AB R78, R177, R159 ;  /* 0x0000009fb14e723e */ /* 0x000fe400000010ff */
[----:B------:R-:W-:Y:S01]  /*f050*/  F2FP.BF16.PACK_AB R79, R176, R158 ;  /* 0x0000009eb04f723e */ /* 0x000fe200000010ff */
[----:B--2---:R-:W2:Y:S01]  /*f060*/  LDSM.16.MT88.4 R84, [R212+0x2100] ;  /* 0x00210000d454783b */ /* 0x004ea20000004200 */
[----:B---3--:R-:W-:Y:S05]  /*f070*/  F2FP.BF16.PACK_AB R83, R98, R171 ;  /* 0x000000ab6253723e */ /* 0x008fea00000010ff */
[-C--:B-1----:R-:W-:Y:S01]  /*f080*/  HMMA.16816.F32.BF16 R4, R76, R88.reuse, R4 ;  /* 0x000000584c04723c */ /* 0x082fe20000041804 */
[--C-:B----4-:R-:W-:Y:S01]  /*f090*/  FFMA.FTZ R80, R239, c[0x0][0x2d0], -R75.reuse ;  /* 0x0000b400ef507a23 */ /* 0x110fe2000001084b */
[----:B-----5:R-:W-:Y:S03]  /*f0a0*/  F2FP.BF16.PACK_AB R164, R170, R173 ;  /* 0x000000adaaa4723e */ /* 0x020fe600000010ff */
[----:B------:R1:W3:Y:S02]  /*f0b0*/  MUFU.EX2 R169, R80 ;  /* 0x0000005000a97308 */ /* 0x0002e40000000800 */
[----:B-1----:R-:W-:Y:S02]  /*f0c0*/  F2FP.BF16.PACK_AB R80, R157, R152 ;  /* 0x000000989d50723e */ /* 0x002fe400000010ff */
[----:B---3--:R-:W-:Y:S05]  /*f0d0*/  F2FP.BF16.PACK_AB R165, R103, R169 ;  /* 0x000000a967a5723e */ /* 0x008fea00000010ff */
[C---:B------:R-:W-:Y:S07]  /*f0e0*/  HMMA.16816.F32.BF16 R8, R80.reuse, R88, R8 ;  /* 0x000000585008723c */ /* 0x040fee0000041808 */
[--C-:B------:R-:W-:Y:S01]  /*f0f0*/  FFMA.FTZ R88, R249, c[0x0][0x2d0], -R74.reuse ;  /* 0x0000b400f9587a23 */ /* 0x100fe2000001084a */
[-C--:B------:R-:W-:Y:S01]  /*f100*/  HMMA.16816.F32.BF16 R12, R80, R90.reuse, R12 ;  /* 0x0000005a500c723c */ /* 0x080fe2000004180c */
[----:B------:R-:W-:Y:S02]  /*f110*/  FFMA.FTZ R74, R250, c[0x0][0x2d0], -R74 ;  /* 0x0000b400fa4a7a23 */ /* 0x000fe4000001084a */
[----:B------:R1:W-:Y:S05]  /*f120*/  MUFU.EX2 R168, R88 ;  /* 0x0000005800a87308 */ /* 0x0003ea0000000800 */
[C---:B------:R-:W-:Y:S05]  /*f130*/  HMMA.16816.F32.BF16 R16, R76.reuse, R90, R16 ;  /* 0x0000005a4c10723c */ /* 0x040fea0000041810 */
[----:B------:R3:W4:Y:S03]  /*f140*/  MUFU.EX2 R102, R74 ;  /* 0x0000004a00667308 */ /* 0x0007260000000800 */
[-C--:B--2---:R-:W-:Y:S08]  /*f150*/  HMMA.16816.F32.BF16 R20, R76, R84.reuse, R20 ;  /* 0x000000544c14723c */ /* 0x084ff00000041814 */
[C---:B------:R-:W-:Y:S01]  /*f160*/  HMMA.16816.F32.BF16 R24, R80.reuse, R84, R24 ;  /* 0x000000545018723c */ /* 0x040fe20000041818 */
[----:B-1----:R-:W1:Y:S07]  /*f170*/  LDSM.16.MT88.4 R88, [R211+0x2100] ;  /* 0x00210000d358783b */ /* 0x002e6e0000004200 */
[-C--:B------:R-:W-:Y:S01]  /*f180*/  HMMA.16816.F32.BF16 R28, R80, R86.reuse, R28 ;  /* 0x00000056501c723c */ /* 0x080fe2000004181c */
[--C-:B---3--:R-:W-:Y:S03]  /*f190*/  FFMA.FTZ R74, R247, c[0x0][0x2d0], -R75.reuse ;  /* 0x0000b400f74a7a23 */ /* 0x108fe6000001084b */
[----:B----4-:R-:W-:Y:S01]  /*f1a0*/  F2FP.BF16.PACK_AB R166, R102, R168 ;  /* 0x000000a866a6723e */ /* 0x010fe200000010ff */
[----:B------:R-:W-:Y:S03]  /*f1b0*/  FFMA.FTZ R75, R248, c[0x0][0x2d0], -R75 ;  /* 0x0000b400f84b7a23 */ /* 0x000fe6000001084b */
[C---:B------:R-:W-:Y:S01]  /*f1c0*/  HMMA.16816.F32.BF16 R32, R76.reuse, R86, R32 ;  /* 0x000000564c20723c */ /* 0x040fe20000041820 */
[----:B------:R2:W-:Y:S07]  /*f1d0*/  MUFU.EX2 R101, R74 ;  /* 0x0000004a00657308 */ /* 0x0005ee0000000800 */
[-C--:B------:R-:W-:Y:S03]  /*f1e0*/  HMMA.16816.F32.BF16 R36, R76, R92.reuse, R36 ;  /* 0x0000005c4c24723c */ /* 0x080fe60000041824 */
[----:B------:R-:W3:Y:S05]  /*f1f0*/  MUFU.EX2 R100, R75 ;  /* 0x0000004b00647308 */ /* 0x000eea0000000800 */
[C---:B------:R-:W-:Y:S08]  /*f200*/  HMMA.16816.F32.BF16 R40, R80.reuse, R92, R40 ;  /* 0x0000005c5028723c */ /* 0x040ff00000041828 */
[-C--:B------:R-:W-:Y:S01]  /*f210*/  HMMA.16816.F32.BF16 R44, R80, R94.reuse, R44 ;  /* 0x0000005e502c723c */ /* 0x080fe2000004182c */
[--C-:B--2---:R-:W-:Y:S04]  /*f220*/  FFMA.FTZ R74, R242, c[0x0][0x2d0], -R96.reuse ;  /* 0x0000b400f24a7a23 */ /* 0x104fe80000010860 */
[----:B------:R2:W-:Y:S03]  /*f230*/  MUFU.EX2 R99, R74 ;  /* 0x0000004a00637308 */ /* 0x0005e60000000800 */
[C---:B------:R-:W-:Y:S01]  /*f240*/  HMMA.16816.F32.BF16 R48, R76.reuse, R94, R48 ;  /* 0x0000005e4c30723c */ /* 0x040fe20000041830 */
[----:B---3--:R-:W-:Y:S07]  /*f250*/  F2FP.BF16.PACK_AB R167, R100, R101 ;  /* 0x0000006564a7723e */ /* 0x008fee00000010ff */
[-C--:B-1----:R-:W-:Y:S08]  /*f260*/  HMMA.16816.F32.BF16 R52, R76, R88.reuse, R52 ;  /* 0x000000584c34723c */ /* 0x082ff00000041834 */
[C---:B------:R-:W-:Y:S01]  /*f270*/  HMMA.16816.F32.BF16 R56, R80.reuse, R88, R56 ;  /* 0x000000585038723c */ /* 0x040fe20000041838 */
[--C-:B--2---:R-:W-:Y:S07]  /*f280*/  FFMA.FTZ R74, R244, c[0x0][0x2d0], -R96.reuse ;  /* 0x0000b400f44a7a23 */ /* 0x104fee0000010860 */
[-C--:B------:R-:W-:Y:S01]  /*f290*/  HMMA.16816.F32.BF16 R60, R80, R90.reuse, R60 ;  /* 0x0000005a503c723c */ /* 0x080fe2000004183c */
[----:B------:R1:W2:Y:S07]  /*f2a0*/  MUFU.EX2 R85, R74 ;  /* 0x0000004a00557308 */ /* 0x0002ae0000000800 */
[----:B------:R-:W-:Y:S01]  /*f2b0*/  HMMA.16816.F32.BF16 R64, R76, R90, R64 ;  /* 0x0000005a4c40723c */ /* 0x000fe20000041840 */
[----:B------:R-:W3:Y:S07]  /*f2c0*/  LDL.LU R76, [R1+0x1c] ;  /* 0x00001c00014c7983 */ /* 0x000eee0000300800 */
[-C--:B------:R-:W-:Y:S07]  /*f2d0*/  HMMA.16816.F32.BF16 R104, R164, R116.reuse, R4 ;  /* 0x00000074a468723c */ /* 0x080fee0000041804 */
[----:B------:R-:W-:Y:S01]  /*f2e0*/  FADD.FTZ R4, R231, R69 ;  /* 0x00000045e7047221 */ /* 0x000fe20000010000 */
[----:B------:R-:W-:Y:S01]  /*f2f0*/  MOV R231, R148 ;  /* 0x0000009400e77202 */ /* 0x000fe20000000f00 */
[--C-:B-1----:R-:W-:Y:S03]  /*f300*/  FFMA.FTZ R74, R245, c[0x0][0x2d0], -R96.reuse ;  /* 0x0000b400f54a7a23 */ /* 0x102fe60000010860 */
[----:B------:R-:W-:Y:S01]  /*f310*/  FFMA.FTZ R96, R246, c[0x0][0x2d0], -R96 ;  /* 0x0000b400f6607a23 */ /* 0x000fe20000010860 */
[----:B------:R1:W-:Y:S01]  /*f320*/  MUFU.EX2 R86, R74 ;  /* 0x0000004a00567308 */ /* 0x0003e20000000800 */
[----:B------:R-:W-:Y:S01]  /*f330*/  FADD.FTZ R6, R151, R68 ;  /* 0x0000004497067221 */ /* 0x000fe20000010000 */
[----:B--2---:R-:W-:Y:S01]  /*f340*/  F2FP.BF16.PACK_AB R160, R85, R99 ;  /* 0x0000006355a0723e */ /* 0x004fe200000010ff */
[----:B------:R-:W-:Y:S01]  /*f350*/  FADD.FTZ R4, R230, R4 ;  /* 0x00000004e6047221 */ /* 0x000fe20000010000 */
[----:B------:R-:W-:Y:S01]  /*f360*/  MOV R230, R232 ;  /* 0x000000e800e67202 */ /* 0x000fe20000000f00 */
[----:B------:R-:W-:Y:S01]  /*f370*/  FADD.FTZ R6, R233, R6 ;  /* 0x00000006e9067221 */ /* 0x000fe20000010000 */
[----:B------:R-:W-:Y:S01]  /*f380*/  MOV R232, R200 ;  /* 0x000000c800e87202 */ /* 0x000fe20000000f00 */
[----:B------:R-:W-:Y:S01]  /*f390*/  IMAD.MOV.U32 R233, RZ, RZ, R203 ;  /* 0x000000ffffe97224 */ /* 0x000fe200078e00cb */
[----:B------:R-:W-:Y:S01]  /*f3a0*/  MOV R203, R206 ;  /* 0x000000ce00cb7202 */ /* 0x000fe20000000f00 */
[----:B------:R-:W-:Y:S01]  /*f3b0*/  FADD.FTZ R4, R237, R4 ;  /* 0x00000004ed047221 */ /* 0x000fe20000010000 */
[----:B------:R-:W2:Y:S01]  /*f3c0*/  MUFU.EX2 R96, R96 ;  /* 0x0000006000607308 */ /* 0x000ea20000000800 */
[----:B------:R-:W-:Y:S01]  /*f3d0*/  IMAD.MOV.U32 R200, RZ, RZ, R187 ;  /* 0x000000ffffc87224 */ /* 0x000fe200078e00bb */
[----:B------:R-:W-:Y:S02]  /*f3e0*/  MOV R206, R123 ;  /* 0x0000007b00ce7202 */ /* 0x000fe40000000f00 */
[----:B------:R-:W-:Y:S01]  /*f3f0*/  MOV R187, R122 ;  /* 0x0000007a00bb7202 */ /* 0x000fe20000000f00 */
[--C-:B-1----:R-:W-:Y:S05]  /*f400*/  FFMA.FTZ R74, R199, c[0x0][0x2d0], -R97.reuse ;  /* 0x0000b400c74a7a23 */ /* 0x102fea0000010861 */
[----:B------:R1:W-:Y:S01]  /*f410*/  MUFU.EX2 R84, R74 ;  /* 0x0000004a00547308 */ /* 0x0003e20000000800 */
[----:B--2---:R-:W-:Y:S01]  /*f420*/  F2FP.BF16.PACK_AB R162, R96, R86 ;  /* 0x0000005660a2723e */ /* 0x004fe200000010ff */
[--C-:B-1----:R-:W-:Y:S08]  /*f430*/  FFMA.FTZ R74, R194, c[0x0][0x2d0], -R97.reuse ;  /* 0x0000b400c24a7a23 */ /* 0x102ff00000010861 */
[----:B------:R1:W2:Y:S02]  /*f440*/  MUFU.EX2 R75, R74 ;  /* 0x0000004a004b7308 */ /* 0x0002a40000000800 */
[--C-:B-1----:R-:W-:Y:S01]  /*f450*/  FFMA.FTZ R74, R182, c[0x0][0x2d0], -R97.reuse ;  /* 0x0000b400b64a7a23 */ /* 0x102fe20000010861 */
[----:B--2---:R-:W-:Y:S01]  /*f460*/  F2FP.BF16.PACK_AB R161, R75, R84 ;  /* 0x000000544ba1723e */ /* 0x004fe200000010ff */
[----:B------:R-:W-:Y:S02]  /*f470*/  FFMA.FTZ R97, R73, c[0x0][0x2d0], -R97 ;  /* 0x0000b40049617a23 */ /* 0x000fe40000010861 */
[----:B------:R-:W2:Y:S04]  /*f480*/  LDL.LU R73, [R1+0x20] ;  /* 0x0000200001497983 */ /* 0x000ea80000300800 */
[----:B------:R-:W-:Y:S10]  /*f490*/  MUFU.EX2 R74, R74 ;  /* 0x0000004a004a7308 */ /* 0x000ff40000000800 */
[----:B------:R-:W1:Y:S02]  /*f4a0*/  MUFU.EX2 R97, R97 ;  /* 0x0000006100617308 */ /* 0x000e640000000800 */
[----:B-1----:R-:W-:Y:S07]  /*f4b0*/  F2FP.BF16.PACK_AB R163, R97, R74 ;  /* 0x0000004a61a3723e */ /* 0x002fee00000010ff */
[C---:B------:R-:W-:Y:S08]  /*f4c0*/  HMMA.16816.F32.BF16 R108, R160.reuse, R116, R8 ;  /* 0x00000074a06c723c */ /* 0x040ff00000041808 */
[-C--:B------:R-:W-:Y:S08]  /*f4d0*/  HMMA.16816.F32.BF16 R112, R160, R118.reuse, R12 ;  /* 0x00000076a070723c */ /* 0x080ff0000004180c */
[C---:B------:R-:W-:Y:S01]  /*f4e0*/  HMMA.16816.F32.BF16 R116, R164.reuse, R118, R16 ;  /* 0x00000076a474723c */ /* 0x040fe20000041810 */
[----:B---3--:R-:W-:Y:S03]  /*f4f0*/  FFMA.FTZ R2, R2, R76, R204 ;  /* 0x0000004c02027223 */ /* 0x008fe600000100cc */
[----:B------:R-:W-:Y:S02]  /*f500*/  IMAD.MOV.U32 R204, RZ, RZ, R149 ;  /* 0x000000ffffcc7224 */ /* 0x000fe400078e0095 */
[----:B------:R-:W-:Y:S01]  /*f510*/  FADD.FTZ R2, R198, R2 ;  /* 0x00000002c6027221 */ /* 0x000fe20000010000 */
[----:B------:R-:W1:Y:S05]  /*f520*/  LDSM.16.MT88.4 R148, [R210+0x2900] ;  /* 0x00290000d294783b */ /* 0x000e6a0000004200 */
[----:B------:R-:W-:Y:S02]  /*f530*/  FADD.FTZ R5, R121, R2 ;  /* 0x0000000279057221 */ /* 0x000fe40000010000 */
[----:B------:R-:W-:Y:S02]  /*f540*/  FADD.FTZ R2, R229, R6 ;  /* 0x00000006e5027221 */ /* 0x000fe40000010000 */
[----:B------:R-:W-:Y:S02]  /*f550*/  FADD.FTZ R6, R127, R4 ;  /* 0x000000047f067221 */ /* 0x000fe40000010000 */
[----:B--2---:R-:W-:Y:S02]  /*f560*/  FFMA.FTZ R8, R0, R73, R120 ;  /* 0x0000004900087223 */ /* 0x004fe40000010078 */
[----:B------:R-:W-:Y:S01]  /*f570*/  FADD.FTZ R0, R207, R5 ;  /* 0x00000005cf007221 */ /* 0x000fe20000010000 */
[-C--:B------:R-:W-:Y:S01]  /*f580*/  HMMA.16816.F32.BF16 R120, R164, R132.reuse, R20 ;  /* 0x00000084a478723c */ /* 0x080fe20000041814 */
[----:B------:R-:W-:Y:S02]  /*f590*/  FADD.FTZ R8, R191, R8 ;  /* 0x00000008bf087221 */ /* 0x000fe40000010000 */
[----:B------:R-:W-:Y:S02]  /*f5a0*/  FADD.FTZ R5, R126, R2 ;  /* 0x000000027e057221 */ /* 0x000fe40000010000 */
[----:B------:R-:W-:Y:S02]  /*f5b0*/  FADD.FTZ R7, R124, R0 ;  /* 0x000000007c077221 */ /* 0x000fe40000010000 */
[----:B------:R-:W-:Y:S02]  /*f5c0*/  FADD.FTZ R4, R205, R8 ;  /* 0x00000008cd047221 */ /* 0x000fe40000010000 */
[----:B------:R-:W-:Y:S03]  /*f5d0*/  FADD.FTZ R2, R204, R6 ;  /* 0x00000006cc027221 */ /* 0x000fe60000010000 */
        /* <DEDUP_REMOVED lines=10> */
[----:B------:R-:W-:Y:S01]  /*f680*/  IMAD.MOV.U32 R191, RZ, RZ, R189 ;  /* 0x000000ffffbf7224 */ /* 0x000fe200078e00bd */
[----:B------:R-:W2:Y:S01]  /*f690*/  LDSM.16.MT88.4 R4, [R211+0x2900] ;  /* 0x00290000d304783b */ /* 0x000ea20000004200 */
[----:B------:R-:W-:Y:S01]  /*f6a0*/  FADD.FTZ R8, R200, R2 ;  /* 0x00000002c8087221 */ /* 0x000fe20000010000 */
[----:B------:R-:W-:Y:S01]  /*f6b0*/  MOV R189, R125 ;  /* 0x0000007d00bd7202 */ /* 0x000fe20000000f00 */
[----:B------:R-:W-:Y:S01]  /*f6c0*/  FADD.FTZ R9, R187, R0 ;  /* 0x00000000bb097221 */ /* 0x000fe20000010000 */
[C---:B------:R-:W-:Y:S01]  /*f6d0*/  HMMA.16816.F32.BF16 R124, R160.reuse, R132, R24 ;  /* 0x00000084a07c723c */ /* 0x040fe20000041818 */
[----:B------:R-:W-:Y:S02]  /*f6e0*/  FADD.FTZ R2, R139, R10 ;  /* 0x0000000a8b027221 */ /* 0x000fe40000010000 */
[----:B------:R-:W-:Y:S02]  /*f6f0*/  FADD.FTZ R0, R137, R8 ;  /* 0x0000000889007221 */ /* 0x000fe40000010000 */
[----:B------:R-:W-:Y:S02]  /*f700*/  FADD.FTZ R8, R186, R11 ;  /* 0x0000000bba087221 */ /* 0x000fe40000010000 */
[----:B------:R-:W-:Y:S01]  /*f710*/  FADD.FTZ R9, R183, R9 ;  /* 0x00000009b7097221 */ /* 0x000fe20000010000 */
[-C--:B------:R-:W-:Y:S01]  /*f720*/  HMMA.16816.F32.BF16 R128, R160, R134.reuse, R28 ;  /* 0x00000086a080723c */ /* 0x080fe2000004181c */
[----:B------:R-:W-:Y:S03]  /*f730*/  FADD.FTZ R2, R138, R2 ;  /* 0x000000028a027221 */ /* 0x000fe60000010000 */
[----:B------:R-:W-:Y:S02]  /*f740*/  FADD.FTZ R0, R136, R0 ;  /* 0x0000000088007221 */ /* 0x000fe40000010000 */
[----:B------:R-:W-:Y:S02]  /*f750*/  FADD.FTZ R12, R197, R8 ;  /* 0x00000008c50c7221 */ /* 0x000fe40000010000 */
[----:B------:R-:W-:Y:S01]  /*f760*/  FADD.FTZ R8, R191, R9 ;  /* 0x00000009bf087221 */ /* 0x000fe20000010000 */
[C---:B------:R-:W-:Y:S03]  /*f770*/  HMMA.16816.F32.BF16 R132, R164.reuse, R134, R32 ;  /* 0x00000086a484723c */ /* 0x040fe60000041820 */
[----:B------:R-:W-:Y:S02]  /*f780*/  FADD.FTZ R2, R252, R2 ;  /* 0x00000002fc027221 */ /* 0x000fe40000010000 */
[----:B------:R-:W-:Y:S02]  /*f790*/  FADD.FTZ R0, R142, R0 ;  /* 0x000000008e007221 */ /* 0x000fe40000010000 */
[----:B------:R-:W-:Y:S01]  /*f7a0*/  FADD.FTZ R12, R140, R12 ;  /* 0x0000000c8c0c7221 */ /* 0x000fe20000010000 */
[-C--:B-1----:R-:W-:Y:S01]  /*f7b0*/  HMMA.16816.F32.BF16 R136, R164, R148.reuse, R36 ;  /* 0x00000094a488723c */ /* 0x082fe20000041824 */
[----:B------:R-:W-:Y:S03]  /*f7c0*/  FADD.FTZ R10, R189, R8 ;  /* 0x00000008bd0a7221 */ /* 0x000fe60000010000 */
[----:B------:R-:W-:Y:S02]  /*f7d0*/  FADD.FTZ R9, R143, R2 ;  /* 0x000000028f097221 */ /* 0x000fe40000010000 */
[----:B------:R-:W-:Y:S02]  /*f7e0*/  FADD.FTZ R11, R141, R0 ;  /* 0x000000008d0b7221 */ /* 0x000fe40000010000 */
[----:B------:R-:W-:Y:S01]  /*f7f0*/  FADD.FTZ R8, R240, R12 ;  /* 0x0000000cf0087221 */ /* 0x000fe20000010000 */
[C---:B------:R-:W-:Y:S03]  /*f800*/  HMMA.16816.F32.BF16 R140, R160.reuse, R148, R40 ;  /* 0x00000094a08c723c */ /* 0x040fe60000041828 */
[----:B------:R-:W-:Y:S02]  /*f810*/  FADD.FTZ R2, R251, R10 ;  /* 0x0000000afb027221 */ /* 0x000fe40000010000 */
[----:B------:R-:W-:Y:S02]  /*f820*/  FADD.FTZ R0, R146, R9 ;  /* 0x0000000992007221 */ /* 0x000fe40000010000 */
[----:B------:R-:W-:Y:S02]  /*f830*/  FADD.FTZ R11, R144, R11 ;  /* 0x0000000b900b7221 */ /* 0x000fe40000010000 */
[----:B------:R-:W-:Y:S03]  /*f840*/  FADD.FTZ R8, R238, R8 ;  /* 0x00000008ee087221 */ /* 0x000fe60000010000 */
[----:B------:R-:W-:Y:S02]  /*f850*/  FADD.FTZ R10, R147, R2 ;  /* 0x00000002930a7221 */ /* 0x000fe40000010000 */
[----:B------:R-:W-:Y:S02]  /*f860*/  FADD.FTZ R9, R145, R0 ;  /* 0x0000000091097221 */ /* 0x000fe40000010000 */
[----:B------:R-:W-:Y:S01]  /*f870*/  FADD.FTZ R2, R190, R11 ;  /* 0x0000000bbe027221 */ /* 0x000fe20000010000 */
[-C--:B------:R-:W-:Y:S01]  /*f880*/  HMMA.16816.F32.BF16 R144, R160, R150.reuse, R44 ;  /* 0x00000096a090723c */ /* 0x080fe2000004182c */
[----:B------:R-:W-:Y:S02]  /*f890*/  FADD.FTZ R8, R236, R8 ;  /* 0x00000008ec087221 */ /* 0x000fe40000010000 */
[----:B------:R-:W-:Y:S02]  /*f8a0*/  FADD.FTZ R0, R235, R10 ;  /* 0x0000000aeb007221 */ /* 0x000fe40000010000 */
[----:B------:R-:W-:Y:S02]  /*f8b0*/  FADD.FTZ R9, R195, R9 ;  /* 0x00000009c3097221 */ /* 0x000fe40000010000 */
[----:B------:R-:W-:Y:S01]  /*f8c0*/  FADD.FTZ R11, R185, R2 ;  /* 0x00000002b90b7221 */ /* 0x000fe20000010000 */
[C---:B------:R-:W-:Y:S01]  /*f8d0*/  HMMA.16816.F32.BF16 R148, R164.reuse, R150, R48 ;  /* 0x00000096a494723c */ /* 0x040fe20000041830 */
[----:B------:R-:W-:Y:S03]  /*f8e0*/  FADD.FTZ R8, R181, R8 ;  /* 0x00000008b5087221 */ /* 0x000fe60000010000 */
        /* <DEDUP_REMOVED lines=8> */
[----:B------:R-:W-:Y:S01]  /*f970*/  FADD.FTZ R2, R179, R10 ;  /* 0x0000000ab3027221 */ /* 0x000fe20000010000 */
[-C--:B--2---:R-:W-:Y:S01]  /*f980*/  HMMA.16816.F32.BF16 R152, R164, R4.reuse, R52 ;  /* 0x00000004a498723c */ /* 0x084fe20000041834 */
[----:B------:R-:W-:Y:S02]  /*f990*/  FADD.FTZ R8, R180, R8 ;  /* 0x00000008b4087221 */ /* 0x000fe40000010000 */
[----:B------:R-:W-:Y:S02]  /*f9a0*/  FADD.FTZ R0, R178, R11 ;  /* 0x0000000bb2007221 */ /* 0x000fe40000010000 */
[----:B------:R-:W-:Y:S02]  /*f9b0*/  FADD.FTZ R10, R157, R9 ;  /* 0x000000099d0a7221 */ /* 0x000fe40000010000 */
[----:B------:R-:W-:Y:S02]  /*f9c0*/  FADD.FTZ R11, R159, R2 ;  /* 0x000000029f0b7221 */ /* 0x000fe40000010000 */
[----:B------:R-:W-:Y:S03]  /*f9d0*/  FADD.FTZ R8, R156, R8 ;  /* 0x000000089c087221 */ /* 0x000fe60000010000 */
[----:B------:R-:W-:Y:S02]  /*f9e0*/  FADD.FTZ R9, R158, R0 ;  /* 0x000000009e097221 */ /* 0x000fe40000010000 */
[----:B------:R-:W-:Y:S01]  /*f9f0*/  FADD.FTZ R2, R175, R10 ;  /* 0x0000000aaf027221 */ /* 0x000fe20000010000 */
[C---:B------:R-:W-:Y:S01]  /*fa00*/  HMMA.16816.F32.BF16 R156, R160.reuse, R4, R56 ;  /* 0x00000004a09c723c */ /* 0x040fe20000041838 */
[----:B------:R-:W-:Y:S06]  /*fa10*/  FADD.FTZ R0, R177, R11 ;  /* 0x0000000bb1007221 */ /* 0x000fec0000010000 */
[----:B------:R-:W-:Y:S01]  /*fa20*/  FADD.FTZ R4, R172, R8 ;  /* 0x00000008ac047221 */ /* 0x000fe20000010000 */
[-C--:B------:R-:W-:Y:S01]  /*fa30*/  HMMA.16816.F32.BF16 R160, R160, R6.reuse, R60 ;  /* 0x00000006a0a0723c */ /* 0x080fe2000004183c */
[----:B------:R-:W-:Y:S03]  /*fa40*/  FADD.FTZ R8, R176, R9 ;  /* 0x00000009b0087221 */ /* 0x000fe60000010000 */
[----:B------:R-:W-:Y:S02]  /*fa50*/  FADD.FTZ R9, R174, R2 ;  /* 0x00000002ae097221 */ /* 0x000fe40000010000 */
[----:B------:R-:W-:Y:S02]  /*fa60*/  FADD.FTZ R4, R171, R4 ;  /* 0x00000004ab047221 */ /* 0x000fe40000010000 */
[----:B------:R-:W-:Y:S01]  /*fa70*/  FADD.FTZ R5, R173, R0 ;  /* 0x00000000ad057221 */ /* 0x000fe20000010000 */
[----:B------:R-:W-:Y:S03]  /*fa80*/  HMMA.16816.F32.BF16 R164, R164, R6, R64 ;  /* 0x00000006a4a4723c */ /* 0x000fe60000041840 */
[----:B------:R-:W-:Y:S02]  /*fa90*/  FADD.FTZ R2, R169, R8 ;  /* 0x00000008a9027221 */ /* 0x000fe40000010000 */
[----:B------:R-:W-:Y:S02]  /*faa0*/  FADD.FTZ R4, R98, R4 ;  /* 0x0000000462047221 */ /* 0x000fe40000010000 */
[----:B------:R-:W-:Y:S02]  /*fab0*/  FADD.FTZ R0, R99, R9 ;  /* 0x0000000963007221 */ /* 0x000fe40000010000 */
[----:B------:R-:W-:Y:S03]  /*fac0*/  FADD.FTZ R5, R170, R5 ;  /* 0x00000005aa057221 */ /* 0x000fe60000010000 */
[----:B------:R-:W-:Y:S01]  /*fad0*/  FADD.FTZ R8, R103, R2 ;  /* 0x0000000267087221 */ /* 0x000fe20000010000 */
[----:B------:R-:W-:Y:S01]  /*fae0*/  MOV R103, R3 ;  /* 0x0000000300677202 */ /* 0x000fe20000000f00 */
[----:B------:R-:W-:Y:S02]  /*faf0*/  FADD.FTZ R2, R84, R4 ;  /* 0x0000000454027221 */ /* 0x000fe40000010000 */
[----:B------:R-:W-:Y:S02]  /*fb00*/  FADD.FTZ R4, R85, R0 ;  /* 0x0000000055047221 */ /* 0x000fe40000010000 */
[----:B------:R-:W-:Y:S02]  /*fb10*/  FADD.FTZ R0, R168, R5 ;  /* 0x00000005a8007221 */ /* 0x000fe40000010000 */
[----:B------:R-:W-:Y:S01]  /*fb20*/  FADD.FTZ R5, R101, R8 ;  /* 0x0000000865057221 */ /* 0x000fe20000010000 */
[----:B------:R-:W-:Y:S01]  /*fb30*/  MOV R101, R71 ;  /* 0x0000004700657202 */ /* 0x000fe20000000f00 */
[----:B------:R-:W-:Y:S01]  /*fb40*/  FADD.FTZ R6, R102, R0 ;  /* 0x0000000066067221 */ /* 0x000fe20000010000 */
[----:B------:R-:W-:Y:S01]  /*fb50*/  MOV R102, R70 ;  /* 0x0000004600667202 */ /* 0x000fe20000000f00 */
[----:B------:R-:W-:Y:S02]  /*fb60*/  FADD.FTZ R5, R100, R5 ;  /* 0x0000000564057221 */ /* 0x000fe40000010000 */
[----:B------:R-:W-:Y:S01]  /*fb70*/  FADD.FTZ R2, R75, R2 ;  /* 0x000000024b027221 */ /* 0x000fe20000010000 */
[----:B------:R1:W-:Y:S01]  /*fb80*/  STL [R1+0x14], R6 ;  /* 0x0000140601007387 */ /* 0x0003e20000100800 */
[----:B------:R-:W-:Y:S02]  /*fb90*/  FADD.FTZ R4, R86, R4 ;  /* 0x0000000456047221 */ /* 0x000fe40000010000 */
[----:B------:R-:W-:Y:S01]  /*fba0*/  FADD.FTZ R0, R74, R2 ;  /* 0x000000024a007221 */ /* 0x000fe20000010000 */
[----:B------:R1:W-:Y:S01]  /*fbb0*/  STL [R1+0x18], R5 ;  /* 0x0000180501007387 */ /* 0x0003e20000100800 */
[----:B------:R-:W-:Y:S02]  /*fbc0*/  FADD.FTZ R2, R96, R4 ;  /* 0x0000000460027221 */ /* 0x000fe40000010000 */
[----:B------:R-:W-:Y:S02]  /*fbd0*/  FADD.FTZ R0, R97, R0 ;  /* 0x0000000061007221 */ /* 0x000fe40000010000 */
[----:B------:R-:W-:Y:S01]  /*fbe0*/  IMAD.MOV.U32 R100, RZ, RZ, R72 ;  /* 0x000000ffff647224 */ /* 0x000fe200078e0048 */
[----:B------:R1:W-:Y:S04]  /*fbf0*/  STL [R1+0x1c], R2 ;  /* 0x00001c0201007387 */ /* 0x0003e80000100800 */
[----:B------:R1:W-:Y:S01]  /*fc00*/  STL [R1+0x20], R0 ;  /* 0x0000200001007387 */ /* 0x0003e20000100800 */
[----:B------:R-:W-:-:S05]  /*fc10*/  @P0 BRA `(.L_x_189) ;  /* 0xffff957000000947 */ /* 0x000fca000383ffff */
.L_x_170:
[----:B------:R-:W2:Y:S01]  /*fc20*/  S2UR UR6, SR_CTAID.X ;  /* 0x00000000000679c3 */ /* 0x000ea20000002500 */
[----:B------:R-:W-:Y:S01]  /*fc30*/  ULDC.64 UR14, c[0x0][0x2c8] ;  /* 0x0000b200000e7ab9 */ /* 0x000fe20000000a00 */
[----:B------:R-:W-:Y:S01]  /*fc40*/  PLOP3.LUT P0, PT, PT, PT, UP0, 0x40, 0x0 ;  /* 0x000000000000781c */ /* 0x000fe20003f0e808 */
[----:B------:R-:W-:-:S02]  /*fc50*/  ULDC UR13, c[0x0][0x168] ;  /* 0x00005a00000d7ab9 */ /* 0x000fc40000000800 */
[----:B--2---:R-:W-:-:S04]  /*fc60*/  ULEA UR6, UR6, 0x7f, 0x7 ;  /* 0x0000007f06067891 */ /* 0x004fc8000f8e383f */
[----:B------:R-:W-:Y:S02]  /*fc70*/  UIMAD.WIDE.U32 UR16, UR6, UR14, URZ ;  /* 0x0000000e061072a5 */ /* 0x000fe4000f8e003f */
[----:B------:R-:W-:Y:S02]  /*fc80*/  UIADD3 UR14, -UR13, 0x1, URZ ;  /* 0x000000010d0e7890 */ /* 0x000fe4000fffe13f */
[----:B------:R-:W-:Y:S02]  /*fc90*/  @UP2 USHF.R.U32.HI UR6, URZ, UR15, UR17 ;  /* 0x0000000f3f062299 */ /* 0x000fe40008011611 */
[----:B------:R-:W-:Y:S02]  /*fca0*/  ULDC UR13, c[0x0][0x1d0] ;  /* 0x00007400000d7ab9 */ /* 0x000fe40000000800 */
[----:B------:R-:W-:-:S04]  /*fcb0*/  UIMAD UR13, UR7, UR13, UR14 ;  /* 0x0000000d070d72a4 */ /* 0x000fc8000f8e020e */
[----:B------:R-:W-:-:S03]  /*fcc0*/  UIADD3 UR14, UR13, UR6, URZ ;  /* 0x000000060d0e7290 */ /* 0x000fc6000fffe03f */
[----:B------:R-:W-:Y:S02]  /*fcd0*/  ULDC UR13, c[0x0][0x324] ;  /* 0x0000c900000d7ab9 */ /* 0x000fe40000000800 */
[----:B------:R-:W-:Y:S01]  /*fce0*/  UIADD3 UR13, UR14, -UR13, URZ ;  /* 0x8000000d0e0d7290 */ /* 0x000fe2000fffe03f */
[----:B------:R-:W-:Y:S05]  /*fcf0*/  @P0 BRA `(.L_x_190) ;  /* 0x0000016000000947 */ /* 0x000fea0003800000 */
        /* <DEDUP_REMOVED lines=12> */
.L_x_191:
[----:B------:R-:W-:Y:S02]  /*fdc0*/  ULDC UR6, c[0x0][0x32c] ;  /* 0x0000cb0000067ab9 */ /* 0x000fe40000000800 */
[----:B------:R-:W-:-:S03]  /*fdd0*/  UISETP.NE.AND UP3, UPT, UR6, 0x1, UPT ;  /* 0x000000010600788c */ /* 0x000fc6000bf65270 */
[----:B------:R-:W-:Y:S02]  /*fde0*/  ULDC.64 UR6, c[0x0][0x330] ;  /* 0x0000cc0000067ab9 */ /* 0x000fe40000000a00 */
[----:B------:R-:W-:-:S07]  /*fdf0*/  UIMAD.WIDE.U32 UR16, UR14, UR6, URZ ;  /* 0x000000060e1072a5 */ /* 0x000fce000f8e003f */
[----:B------:R-:W-:Y:S02]  /*fe00*/  @UP3 UMOV UR15, UR17 ;  /* 0x00000011000f3c82 */ /* 0x000fe40008000000 */
[----:B------:R-:W-:Y:S02]  /*fe10*/  @UP3 USHF.R.U32.HI UR14, URZ, UR7, UR15 ;  /* 0x000000073f0e3299 */ /* 0x000fe4000801160f */
.L_x_192:
[----:B------:R-:W-:Y:S02]  /*fe20*/  ULDC UR6, c[0x0][0x32c] ;  /* 0x0000cb0000067ab9 */ /* 0x000fe40000000800 */
[----:B------:R-:W-:-:S04]  /*fe30*/  UIMAD UR6, UR14, UR6, URZ ;  /* 0x000000060e0672a4 */ /* 0x000fc8000f8e023f */
[----:B------:R-:W-:-:S04]  /*fe40*/  UISETP.LT.AND UP3, UPT, UR13, UR6, UPT ;  /* 0x000000060d00728c */ /* 0x000fc8000bf61270 */
[----:B------:R-:W-:-:S04]  /*fe50*/  USEL UR13, UR13, UR6, !UP3 ;  /* 0x000000060d0d7287 */ /* 0x000fc8000d800000 */
.L_x_190:
[----:B------:R-:W-:-:S04]  /*fe60*/  UIADD3 UR13, UR13, 0x5f, URZ ;  /* 0x0000005f0d0d7890 */ /* 0x000fc8000fffe03f */
[----:B------:R-:W-:-:S04]  /*fe70*/  UIMAD.WIDE UR6, UR13, 0x2aaaaaab, URZ ;  /* 0x2aaaaaab0d0678a5 */ /* 0x000fc8000f8e023f */
        /* <DEDUP_REMOVED lines=8> */
[----:B-1----:R-:W-:Y:S01]  /*ff00*/  IMAD.MOV.U32 R2, RZ, RZ, R72 ;  /* 0x000000ffff027224 */ /* 0x002fe200078e0048 */
[----:B------:R-:W-:Y:S02]  /*ff10*/  MOV R101, R70 ;  /* 0x0000004600657202 */ /* 0x000fe40000000f00 */
.L_x_196:
[----:B------:R-:W-:Y:S04]  /*ff20*/  DEPBAR.LE SB0, 0x0 ;  /* 0x000080000000791a */ /* 0x000fe80000000000 */
[----:B------:R-:W-:Y:S01]  /*ff30*/  BAR.SYNC.DEFER_BLOCKING 0x0 ;  /* 0x0000000000007b1d */ /* 0x000fe20000010000 */
[----:B------:R-:W-:Y:S05]  /*ff40*/  ISETP.LT.AND P0, PT, R227, UR5, PT ;  /* 0x00000005e3007c0c */ /* 0x000fea000bf01270 */
[----:B--2--5:R1:W2:Y:S04]  /*ff50*/  LDSM.16.M88.4 R96, [R215+0x6100] ;  /* 0x00610000d760783b */ /* 0x0242a80000000200 */
        /* <DEDUP_REMOVED lines=30> */
[----:B------:R-:W-:Y:S04]  /*10140*/  SHFL.IDX PT, R12, R3, 0x1, 0x181f ;  /* 0x00381f00030c7f89 */ /* 0x000fe800000e0000 */
[----:B------:R-:W3:Y:S04]  /*10150*/  SHFL.IDX PT, R4, R3, RZ, 0x181f ;  /* 0x00181fff03047589 */ /* 0x000ee800000e0000 */
[----:B------:R-:W-:Y:S04]  /*10160*/  SHFL.IDX PT, R5, R0, RZ, 0x181f ;  /* 0x00181fff00057589 */ /* 0x000fe800000e0000 */
[----:B------:R-:W4:Y:S04]  /*10170*/  SHFL.IDX PT, R10, R3, 0x2, 0x181f ;  /* 0x00581f00030a7f89 */ /* 0x000f2800000e0000 */
[----:B------:R-:W-:Y:S04]  /*10180*/  SHFL.IDX PT, R6, R0, 0x1, 0x181f ;  /* 0x00381f0000067f89 */ /* 0x000fe800000e0000 */
[----:B------:R-:W5:Y:S04]  /*10190*/  SHFL.IDX PT, R8, R3, 0x3, 0x181f ;  /* 0x00781f0003087f89 */ /* 0x000f6800000e0000 */
[----:B------:R-:W1:Y:S04]  /*101a0*/  SHFL.IDX PT, R11, R0, 0x2, 0x181f ;  /* 0x00581f00000b7f89 */ /* 0x000e6800000e0000 */
[----:B------:R-:W1:Y:S04]  /*101b0*/  SHFL.IDX PT, R7, R3, 0x4, 0x181f ;  /* 0x00981f0003077f89 */ /* 0x000e6800000e0000 */
[----:B------:R-:W1:Y:S04]  /*101c0*/  SHFL.IDX PT, R9, R0, 0x3, 0x181f ;  /* 0x00781f0000097f89 */ /* 0x000e6800000e0000 */
[----:B------:R-:W-:Y:S04]  /*101d0*/  SHFL.IDX PT, R3, R3, 0x5, 0x181f ;  /* 0x00b81f0003037f89 */ /* 0x000fe800000e0000 */
[----:B------:R-:W1:Y:S04]  /*101e0*/  SHFL.IDX PT, R14, R0, 0x4, 0x181f ;  /* 0x00981f00000e7f89 */ /* 0x000e6800000e0000 */
[----:B------:R-:W2:Y:S01]  /*101f0*/  SHFL.IDX PT, R0, R0, 0x5, 0x181f ;  /* 0x00b81f0000007f89 */ /* 0x000ea200000e0000 */
[-C--:B---3--:R-:W-:Y:S02]  /*10200*/  IADD3 R4, P0, R4, R226.reuse, RZ ;  /* 0x000000e204047210 */ /* 0x088fe40007f1e0ff */
[-C--:B----4-:R-:W-:Y:S02]  /*10210*/  IADD3 R10, P5, R10, R226.reuse, RZ ;  /* 0x000000e20a0a7210 */ /* 0x090fe40007fbe0ff */
[-C--:B-----5:R-:W-:Y:S01]  /*10220*/  IADD3 R8, P2, R8, R226.reuse, RZ ;  /* 0x000000e208087210 */ /* 0x0a0fe20007f5e0ff */
[--C-:B------:R-:W-:Y:S01]  /*10230*/  IMAD.X R5, R5, 0x1, R225.reuse, P0 ;  /* 0x0000000105057824 */ /* 0x100fe200000e06e1 */
[-C--:B------:R-:W-:Y:S02]  /*10240*/  IADD3 R12, P0, R12, R226.reuse, RZ ;  /* 0x000000e20c0c7210 */ /* 0x080fe40007f1e0ff */
[-C--:B-1----:R-:W-:Y:S03]  /*10250*/  IADD3.X R11, R11, R225.reuse, RZ, P5, !PT ;  /* 0x000000e10b0b7210 */ /* 0x082fe60002ffe4ff */
[--C-:B------:R-:W-:Y:S01]  /*10260*/  IMAD.X R13, R6, 0x1, R225.reuse, P0 ;  /* 0x00000001060d7824 */ /* 0x100fe200000e06e1 */
[-C--:B------:R-:W-:Y:S01]  /*10270*/  IADD3 R6, P1, R7, R226.reuse, RZ ;  /* 0x000000e207067210 */ /* 0x080fe20007f3e0ff */
[--C-:B------:R-:W-:Y:S04]  /*10280*/  IMAD.X R9, R9, 0x1, R225.reuse, P2 ;  /* 0x0000000109097824 */ /* 0x100fe800010e06e1 */
[----:B------:R-:W-:Y:S01]  /*10290*/  IMAD.X R7, R14, 0x1, R225, P1 ;  /* 0x000000010e077824 */ /* 0x000fe200008e06e1 */
[----:B--2---:R1:W-:Y:S04]  /*102a0*/  LDGSTS.E.BYPASS.LTC128B.128 [R15], [R4.64], !P3 ;  /* 0x00000000040f7fae */ /* 0x0043e8000d901d70 */
[----:B------:R2:W-:Y:S04]  /*102b0*/  LDGSTS.E.BYPASS.LTC128B.128 [R15+0x800], [R12.64], !P3 ;  /* 0x008000000c0f7fae */ /* 0x0005e8000d901d70 */
[----:B------:R2:W-:Y:S04]  /*102c0*/  LDGSTS.E.BYPASS.LTC128B.128 [R15+0x1000], [R10.64], !P3 ;  /* 0x010000000a0f7fae */ /* 0x0005e8000d901d70 */
[----:B------:R2:W-:Y:S04]  /*102d0*/  LDGSTS.E.BYPASS.LTC128B.128 [R15+0x1800], [R8.64], !P3 ;  /* 0x01800000080f7fae */ /* 0x0005e8000d901d70 */
[----:B------:R2:W-:Y:S01]  /*102e0*/  LDGSTS.E.BYPASS.LTC128B.128 [R15+0x2000], [R6.64], !P3 ;  /* 0x02000000060f7fae */ /* 0x0005e2000d901d70 */
[----:B-1----:R-:W-:Y:S04]  /*102f0*/  IADD3 R4, P0, R3, R226, RZ ;  /* 0x000000e203047210 */ /* 0x002fe80007f1e0ff */
[----:B------:R-:W-:Y:S05]  /*10300*/  IADD3.X R5, R0, R225, RZ, P0, !PT ;  /* 0x000000e100057210 */ /* 0x000fea00007fe4ff */
[----:B------:R2:W-:Y:S04]  /*10310*/  LDGSTS.E.BYPASS.LTC128B.128 [R15+0x2800], [R4.64], !P3 ;  /* 0x02800000040f7fae */ /* 0x0005e8000d901d70 */
.L_x_194:
        /* <DEDUP_REMOVED lines=90> */
[----:B------:R-:W1:Y:S01]  /*108c0*/  MUFU.TANH R168, R4 ;  /* 0x0000000400a87308 */ /* 0x000e620000002400 */
[----:B------:R-:W-:Y:S02]  /*108d0*/  FMUL.FTZ R5, R5, c[0x0][0x320] ;  /* 0x0000c80005057a20 */ /* 0x000fe40000410000 */
[----:B------:R-:W-:Y:S02]  /*108e0*/  FMUL.FTZ R6, R6, c[0x0][0x320] ;  /* 0x0000c80006067a20 */ /* 0x000fe40000410000 */
[----:B------:R-:W-:Y:S04]  /*108f0*/  FMUL.FTZ R7, R7, c[0x0][0x320] ;  /* 0x0000c80007077a20 */ /* 0x000fe80000410000 */
        /* <DEDUP_REMOVED lines=8> */
[----:B------:R-:W-:Y:S02]  /*10980*/  FMUL.FTZ R16, R16, c[0x0][0x320] ;  /* 0x0000c80010107a20 */ /* 0x000fe40000410000 */
[----:B------:R-:W-:Y:S02]  /*10990*/  FMUL.FTZ R17, R17, c[0x0][0x320] ;  /* 0x0000c80011117a20 */ /* 0x000fe40000410000 */
[----:B------:R-:W-:Y:S02]  /*109a0*/  FMUL.FTZ R18, R18, c[0x0][0x320] ;  /* 0x0000c80012127a20 */ /* 0x000fe40000410000 */
[----:B------:R-:W-:Y:S02]  /*109b0*/  FMUL.FTZ R19, R19, c[0x0][0x320] ;  /* 0x0000c80013137a20 */ /* 0x000fe40000410000 */
[----:B------:R-:W-:Y:S01]  /*109c0*/  FMUL.FTZ R13, R13, c[0x0][0x320] ;  /* 0x0000c8000d0d7a20 */ /* 0x000fe20000410000 */
[----:B------:R4:W1:Y:S01]  /*109d0*/  MUFU.TANH R185, R7 ;  /* 0x0000000700b97308 */ /* 0x0008620000002400 */
[----:B------:R-:W-:Y:S09]  /*109e0*/  FMUL.FTZ R14, R14, c[0x0][0x320] ;  /* 0x0000c8000e0e7a20 */ /* 0x000ff20000410000 */
[----:B------:R-:W1:Y:S10]  /*109f0*/  MUFU.TANH R183, R8 ;  /* 0x0000000800b77308 */ /* 0x000e740000002400 */
[----:B------:R-:W1:Y:S01]  /*10a00*/  MUFU.TANH R186, R9 ;  /* 0x0000000900ba7308 */ /* 0x000e620000002400 */
[----:B----4-:R-:W4:Y:S09]  /*10a10*/  LDSM.16.M88.4 R4, [R213+0x800] ;  /* 0x00080000d504783b */ /* 0x010f320000000200 */
[----:B------:R-:W1:Y:S10]  /*10a20*/  MUFU.TANH R181, R10 ;  /* 0x0000000a00b57308 */ /* 0x000e740000002400 */
[----:B------:R5:W1:Y:S10]  /*10a30*/  MUFU.TANH R187, R11 ;  /* 0x0000000b00bb7308 */ /* 0x000a740000002400 */
[----:B------:R-:W1:Y:S10]  /*10a40*/  MUFU.TANH R180, R12 ;  /* 0x0000000c00b47308 */ /* 0x000e740000002400 */
[----:B------:R-:W1:Y:S01]  /*10a50*/  MUFU.TANH R170, R13 ;  /* 0x0000000d00aa7308 */ /* 0x000e620000002400 */
[----:B-----5:R-:W5:Y:S01]  /*10a60*/  LDSM.16.M88.4 R8, [R213+0x1000] ;  /* 0x00100000d508783b */ /* 0x020f620000000200 */
[-C--:B----4-:R-:W-:Y:S08]  /*10a70*/  HMMA.16816.F32.BF16 R20, R172, R4.reuse, R20 ;  /* 0x00000004ac14723c */ /* 0x090ff00000041814 */
[----:B------:R-:W4:Y:S01]  /*10a80*/  MUFU.TANH R182, R14 ;  /* 0x0000000e00b67308 */ /* 0x000f220000002400 */
[C---:B------:R-:W-:Y:S09]  /*10a90*/  HMMA.16816.F32.BF16 R24, R176.reuse, R4, R24 ;  /* 0x00000004b018723c */ /* 0x040ff20000041818 */
[----:B------:R-:W1:Y:S01]  /*10aa0*/  MUFU.TANH R171, R15 ;  /* 0x0000000f00ab7308 */ /* 0x000e620000002400 */
[-C--:B------:R-:W-:Y:S08]  /*10ab0*/  HMMA.16816.F32.BF16 R28, R176, R6.reuse, R28 ;  /* 0x00000006b01c723c */ /* 0x080ff0000004181c */
[C---:B------:R-:W-:Y:S01]  /*10ac0*/  HMMA.16816.F32.BF16 R32, R172.reuse, R6, R32 ;  /* 0x00000006ac20723c */ /* 0x040fe20000041820 */
[----:B------:R-:W1:Y:S01]  /*10ad0*/  MUFU.TANH R16, R16 ;  /* 0x0000001000107308 */ /* 0x000e620000002400 */
[----:B------:R-:W1:Y:S02]  /*10ae0*/  LDSM.16.M88.4 R4, [R213+0x1800] ;  /* 0x00180000d504783b */ /* 0x000e640000000200 */
[----:B------:R-:W-:Y:S02]  /*10af0*/  FMUL.FTZ R20, R20, c[0x0][0x320] ;  /* 0x0000c80014147a20 */ /* 0x000fe40000410000 */
[----:B------:R-:W-:Y:S02]  /*10b00*/  FMUL.FTZ R21, R21, c[0x0][0x320] ;  /* 0x0000c80015157a20 */ /* 0x000fe40000410000 */
[----:B------:R-:W-:Y:S03]  /*10b10*/  FMUL.FTZ R22, R22, c[0x0][0x320] ;  /* 0x0000c80016167a20 */ /* 0x000fe60000410000 */
[----:B------:R-:W1:Y:S01]  /*10b20*/  MUFU.TANH R17, R17 ;  /* 0x0000001100117308 */ /* 0x000e620000002400 */
[----:B------:R-:W-:Y:S02]  /*10b30*/  FMUL.FTZ R23, R23, c[0x0][0x320] ;  /* 0x0000c80017177a20 */ /* 0x000fe40000410000 */
[----:B------:R-:W-:Y:S01]  /*10b40*/  FMUL.FTZ R24, R24, c[0x0][0x320] ;  /* 0x0000c80018187a20 */ /* 0x000fe20000410000 */
[-C--:B-----5:R-:W-:Y:S03]  /*10b50*/  HMMA.16816.F32.BF16 R36, R172, R8.reuse, R36 ;  /* 0x00000008ac24723c */ /* 0x0a0fe60000041824 */
[----:B------:R-:W-:Y:S02]  /*10b60*/  FMUL.FTZ R30, R30, c[0x0][0x320] ;  /* 0x0000c8001e1e7a20 */ /* 0x000fe40000410000 */
[----:B------:R-:W-:Y:S01]  /*10b70*/  FMUL.FTZ R25, R25, c[0x0][0x320] ;  /* 0x0000c80019197a20 */ /* 0x000fe20000410000 */
[----:B------:R-:W1:Y:S01]  /*10b80*/  MUFU.TANH R18, R18 ;  /* 0x0000001200127308 */ /* 0x000e620000002400 */
[----:B------:R-:W-:Y:S01]  /*10b90*/  FMUL.FTZ R26, R26, c[0x0][0x320] ;  /* 0x0000c8001a1a7a20 */ /* 0x000fe20000410000 */
[C---:B------:R-:W-:Y:S04]  /*10ba0*/  HMMA.16816.F32.BF16 R40, R176.reuse, R8, R40 ;  /* 0x00000008b028723c */ /* 0x040fe80000041828 */
[----:B------:R-:W-:Y:S02]  /*10bb0*/  FMUL.FTZ R27, R27, c[0x0][0x320] ;  /* 0x0000c8001b1b7a20 */ /* 0x000fe40000410000 */
[----:B------:R-:W-:Y:S02]  /*10bc0*/  FMUL.FTZ R28, R28, c[0x0][0x320] ;  /* 0x0000c8001c1c7a20 */ /* 0x000fe40000410000 */
[----:B------:R-:W2:Y:S01]  /*10bd0*/  MUFU.TANH R194, R30 ;  /* 0x0000001e00c27308 */ /* 0x000ea20000002400 */
[-C--:B------:R-:W-:Y:S03]  /*10be0*/  HMMA.16816.F32.BF16 R44, R176, R10.reuse, R44 ;  /* 0x0000000ab02c723c */ /* 0x080fe6000004182c */
[----:B------:R-:W-:Y:S02]  /*10bf0*/  FMUL.FTZ R29, R29, c[0x0][0x320] ;  /* 0x0000c8001d1d7a20 */ /* 0x000fe40000410000 */
[----:B------:R-:W-:Y:S02]  /*10c00*/  FMUL.FTZ R31, R31, c[0x0][0x320] ;  /* 0x0000c8001f1f7a20 */ /* 0x000fe40000410000 */
[----:B------:R-:W-:Y:S01]  /*10c10*/  FMUL.FTZ R32, R32, c[0x0][0x320] ;  /* 0x0000c80020207a20 */ /* 0x000fe20000410000 */
[C---:B------:R-:W-:Y:S01]  /*10c20*/  HMMA.16816.F32.BF16 R48, R172.reuse, R10, R48 ;  /* 0x0000000aac30723c */ /* 0x040fe20000041830 */
[----:B------:R-:W2:Y:S01]  /*10c30*/  MUFU.TANH R19, R19 ;  /* 0x0000001300137308 */ /* 0x000ea20000002400 */
[----:B------:R-:W5:Y:S02]  /*10c40*/  LDSM.16.M88.4 R8, [R213+0x2000] ;  /* 0x00200000d508783b */ /* 0x000f640000000200 */
[----:B------:R-:W-:Y:S02]  /*10c50*/  FMUL.FTZ R33, R33, c[0x0][0x320] ;  /* 0x0000c80021217a20 */ /* 0x000fe40000410000 */
[----:B------:R-:W-:Y:S02]  /*10c60*/  FMUL.FTZ R34, R34, c[0x0][0x320] ;  /* 0x0000c80022227a20 */ /* 0x000fe40000410000 */
[-C--:B-1----:R-:W-:Y:S03]  /*10c70*/  HMMA.16816.F32.BF16 R52, R172, R4.reuse, R52 ;  /* 0x00000004ac34723c */ /* 0x082fe60000041834 */
[----:B------:R-:W1:Y:S01]  /*10c80*/  MUFU.TANH R20, R20 ;  /* 0x0000001400147308 */ /* 0x000e620000002400 */
[----:B------:R-:W-:Y:S02]  /*10c90*/  FMUL.FTZ R35, R35, c[0x0][0x320] ;  /* 0x0000c80023237a20 */ /* 0x000fe40000410000 */
[----:B------:R-:W-:Y:S02]  /*10ca0*/  FMUL.FTZ R36, R36, c[0x0][0x320] ;  /* 0x0000c80024247a20 */ /* 0x000fe40000410000 */
[C---:B------:R-:W-:Y:S04]  /*10cb0*/  HMMA.16816.F32.BF16 R56, R176.reuse, R4, R56 ;  /* 0x00000004b038723c */ /* 0x040fe80000041838 */
[----:B------:R-:W-:Y:S01]  /*10cc0*/  FMUL.FTZ R37, R37, c[0x0][0x320] ;  /* 0x0000c80025257a20 */ /* 0x000fe20000410000 */
[----:B------:R-:W1:Y:S01]  /*10cd0*/  MUFU.TANH R21, R21 ;  /* 0x0000001500157308 */ /* 0x000e620000002400 */
[----:B------:R-:W-:Y:S02]  /*10ce0*/  FMUL.FTZ R38, R38, c[0x0][0x320] ;  /* 0x0000c80026267a20 */ /* 0x000fe40000410000 */
[-C--:B------:R-:W-:Y:S04]  /*10cf0*/  HMMA.16816.F32.BF16 R60, R176, R6.reuse, R60 ;  /* 0x00000006b03c723c */ /* 0x080fe8000004183c */
[----:B------:R-:W-:Y:S02]  /*10d00*/  FMUL.FTZ R39, R39, c[0x0][0x320] ;  /* 0x0000c80027277a20 */ /* 0x000fe40000410000 */
[----:B------:R-:W-:Y:S01]  /*10d10*/  FMUL.FTZ R40, R40, c[0x0][0x320] ;  /* 0x0000c80028287a20 */ /* 0x000fe20000410000 */
[----:B------:R-:W1:Y:S01]  /*10d20*/  MUFU.TANH R103, R22 ;  /* 0x0000001600677308 */ /* 0x000e620000002400 */
[C---:B------:R-:W-:Y:S01]  /*10d30*/  HMMA.16816.F32.BF16 R64, R172.reuse, R6, R64 ;  /* 0x00000006ac40723c */ /* 0x040fe20000041840 */
[----:B------:R-:W1:Y:S01]  /*10d40*/  LDSM.16.M88.4 R4, [R213+0x2800] ;  /* 0x00280000d504783b */ /* 0x000e620000000200 */
[----:B------:R-:W-:Y:S04]  /*10d50*/  DEPBAR.LE SB0, 0x0 ;  /* 0x000080000000791a */ /* 0x000fe80000000000 */
[----:B------:R-:W-:Y:S02]  /*10d60*/  FMUL.FTZ R41, R41, c[0x0][0x320] ;  /* 0x0000c80029297a20 */ /* 0x000fe40000410000 */
[----:B------:R-:W-:Y:S01]  /*10d70*/  FMUL.FTZ R56, R56, c[0x0][0x320] ;  /* 0x0000c80038387a20 */ /* 0x000fe20000410000 */
[----:B------:R-:W1:Y:S01]  /*10d80*/  MUFU.TANH R15, R23 ;  /* 0x00000017000f7308 */ /* 0x000e620000002400 */
[----:B------:R-:W-:Y:S01]  /*10d90*/  BAR.SYNC.DEFER_BLOCKING 0x0 ;  /* 0x0000000000007b1d */ /* 0x000fe20000010000 */
[-C--:B-----5:R-:W-:Y:S05]  /*10da0*/  HMMA.16816.F32.BF16 R68, R172, R8.reuse, R68 ;  /* 0x00000008ac44723c */ /* 0x0a0fea0000041844 */
[----:B------:R-:W-:Y:S02]  /*10db0*/  FMUL.FTZ R57, R57, c[0x0][0x320] ;  /* 0x0000c80039397a20 */ /* 0x000fe40000410000 */
[----:B------:R-:W-:Y:S01]  /*10dc0*/  FMUL.FTZ R58, R58, c[0x0][0x320] ;  /* 0x0000c8003a3a7a20 */ /* 0x000fe20000410000 */
[----:B------:R-:W1:Y:S01]  /*10dd0*/  MUFU.TANH R24, R24 ;  /* 0x0000001800187308 */ /* 0x000e620000002400 */
[C---:B------:R-:W-:Y:S04]  /*10de0*/  HMMA.16816.F32.BF16 R72, R176.reuse, R8, R72 ;  /* 0x00000008b048723c */ /* 0x040fe80000041848 */
[----:B------:R-:W-:Y:S02]  /*10df0*/  FMUL.FTZ R59, R59, c[0x0][0x320] ;  /* 0x0000c8003b3b7a20 */ /* 0x000fe40000410000 */
[----:B------:R-:W-:Y:S02]  /*10e00*/  FMUL.FTZ R62, R62, c[0x0][0x320] ;  /* 0x0000c8003e3e7a20 */ /* 0x000fe40000410000 */
[-C--:B------:R-:W-:Y:S01]  /*10e10*/  HMMA.16816.F32.BF16 R76, R176, R10.reuse, R76 ;  /* 0x0000000ab04c723c */ /* 0x080fe2000004184c */
[----:B------:R-:W2:Y:S03]  /*10e20*/  MUFU.TANH R25, R25 ;  /* 0x0000001900197308 */ /* 0x000ea60000002400 */
[----:B------:R-:W-:Y:S02]  /*10e30*/  FMUL.FTZ R63, R63, c[0x0][0x320] ;  /* 0x0000c8003f3f7a20 */ /* 0x000fe40000410000 */
[----:B------:R-:W-:Y:S02]  /*10e40*/  FMUL.FTZ R42, R42, c[0x0][0x320] ;  /* 0x0000c8002a2a7a20 */ /* 0x000fe40000410000 */
[C---:B------:R-:W-:Y:S03]  /*10e50*/  HMMA.16816.F32.BF16 R80, R172.reuse, R10, R80 ;  /* 0x0000000aac50723c */ /* 0x040fe60000041850 */
[----:B------:R-:W2:Y:S01]  /*10e60*/  MUFU.TANH R188, R26 ;  /* 0x0000001a00bc7308 */ /* 0x000ea20000002400 */
[----:B------:R-:W-:Y:S02]  /*10e70*/  FMUL.FTZ R43, R43, c[0x0][0x320] ;  /* 0x0000c8002b2b7a20 */ /* 0x000fe40000410000 */
[----:B------:R-:W-:Y:S02]  /*10e80*/  FMUL.FTZ R44, R44, c[0x0][0x320] ;  /* 0x0000c8002c2c7a20 */ /* 0x000fe40000410000 */
[-C--:B-1----:R-:W-:Y:S04]  /*10e90*/  HMMA.16816.F32.BF16 R84, R172, R4.reuse, R84 ;  /* 0x00000004ac54723c */ /* 0x082fe80000041854 */
[----:B------:R-:W-:Y:S01]  /*10ea0*/  FMUL.FTZ R74, R74, c[0x0][0x320] ;  /* 0x0000c8004a4a7a20 */ /* 0x000fe20000410000 */
[----:B------:R-:W1:Y:S01]  /*10eb0*/  MUFU.TANH R189, R27 ;  /* 0x0000001b00bd7308 */ /* 0x000e620000002400 */
        /* <DEDUP_REMOVED lines=16> */
[----:B-----5:R-:W-:Y:S02]  /*10fc0*/  FMUL.FTZ R74, R94, c[0x0][0x320] ;  /* 0x0000c8005e4a7a20 */ /* 0x020fe40000410000 */
        /* <DEDUP_REMOVED lines=104> */
[----:B------:R-:W1:Y:S01]  /*11650*/  MUFU.TANH R99, R99 ;  /* 0x0000006300637308 */ /* 0x000e620000002400 */
[----:B------:R-:W-:-:S05]  /*11660*/  @!P0 BRA `(.L_x_195) ;  /* 0x000003d000008947 */ /* 0x000fca0003800000 */
[----:B--234-:R-:W2:Y:S01]  /*11670*/  LDL R3, [R1+0x2c] ;  /* 0x00002c0001037983 */ /* 0x01cea20000100800 */
[----:B------:R-:W-:Y:S01]  /*11680*/  IMAD.MOV.U32 R228, RZ, RZ, RZ ;  /* 0x000000ffffe47224 */ /* 0x000fe200078e00ff */
[----:B------:R-:W-:Y:S02]  /*11690*/  PLOP3.LUT P1, PT, PT, PT, UP1, 0x80, 0x0 ;  /* 0x000000000000781c */ /* 0x000fe40003f2f018 */
[----:B------:R-:W3:Y:S01]  /*116a0*/  LDL R12, [R1+0x10] ;  /* 0x00001000010c7983 */ /* 0x000ee20000100800 */
[----:B------:R-:W-:Y:S03]  /*116b0*/  PLOP3.LUT P0, PT, PT, PT, UP1, 0x80, 0x0 ;  /* 0x000000000000781c */ /* 0x000fe60003f0f018 */
[----:B-1----:R-:W4:Y:S01]  /*116c0*/  LDL R38, [R1+0x8] ;  /* 0x0000080001267983 */ /* 0x002f220000100800 */
[----:B--2---:R-:W-:Y:S05]  /*116d0*/  IMAD R3, R227, 0x60, R3 ;  /* 0x00000060e3037824 */ /* 0x004fea00078e0203 */
[----:B---3--:R-:W-:Y:S05]  /*116e0*/  IADD3 R3, R3, -0x60, R12 ;  /* 0xffffffa003037810 */ /* 0x008fea0007ffe00c */
[----:B------:R-:W-:Y:S04]  /*116f0*/  @P1 IMAD.HI.U32 R4, R3, c[0x0][0x2bc], RZ ;  /* 0x0000af0003041a27 */ /* 0x000fe800078e00ff */
[--C-:B------:R-:W-:Y:S01]  /*11700*/  IMAD.MOV.U32 R0, RZ, RZ, R3.reuse ;  /* 0x000000ffff007224 */ /* 0x100fe200078e0003 */
[----:B------:R-:W-:Y:S04]  /*11710*/  @P0 SHF.R.U32.HI R0, RZ, c[0x0][0x2c0], R4 ;  /* 0x0000b000ff000a19 */ /* 0x000fe80000011604 */
[C---:B------:R-:W-:Y:S04]  /*11720*/  @!P4 IADD3 R5, P0, R0.reuse, UR42, RZ ;  /* 0x0000002a0005cc10 */ /* 0x040fe8000ff1e0ff */
[----:B------:R-:W-:Y:S01]  /*11730*/  @!P4 LEA.HI.X.SX32 R6, R0, UR4, 0x1, P0 ;  /* 0x000000040006cc11 */ /* 0x000fe200080f0eff */
[----:B------:R-:W-:Y:S01]  /*11740*/  IMAD.MOV R0, RZ, RZ, -R0 ;  /* 0x000000ffff007224 */ /* 0x000fe200078e0a00 */
[C---:B------:R-:W-:Y:S03]  /*11750*/  @!P4 LEA R4, P0, R5.reuse, c[0x0][0x2a0], 0x2 ;  /* 0x0000a8000504ca11 */ /* 0x040fe600078010ff */
[----:B------:R-:W-:Y:S01]  /*11760*/  IMAD R234, R0, c[0x0][0x2b8], R3 ;  /* 0x0000ae0000ea7a24 */ /* 0x000fe200078e0203 */
[----:B------:R-:W-:Y:S04]  /*11770*/  @!P4 LEA.HI.X R5, R5, c[0x0][0x2a4], R6, 0x2, P0 ;  /* 0x0000a9000505ca11 */ /* 0x000fe800000f1406 */
[----:B------:R-:W-:Y:S01]  /*11780*/  SHF.R.S32.HI R0, RZ, 0x1f, R234 ;  /* 0x0000001fff007819 */ /* 0x000fe200000114ea */
[----:B------:R1:W2:Y:S04]  /*11790*/  @!P4 LDG.E R228, [R4.64] ;  /* 0x0000003004e4c981 */ /* 0x0002a8000c1e1900 */
        /* <DEDUP_REMOVED lines=12> */
[----:B------:R-:W-:Y:S04]  /*11860*/  SHFL.IDX PT, R12, R3, 0x1, 0x181f ;  /* 0x00381f00030c7f89 */ /* 0x000fe800000e0000 */
[----:B------:R-:W1:Y:S04]  /*11870*/  SHFL.IDX PT, R4, R3, RZ, 0x181f ;  /* 0x00181fff03047589 */ /* 0x000e6800000e0000 */
[----:B------:R-:W2:Y:S04]  /*11880*/  SHFL.IDX PT, R5, R0, RZ, 0x181f ;  /* 0x00181fff00057589 */ /* 0x000ea800000e0000 */
[----:B------:R-:W3:Y:S04]  /*11890*/  SHFL.IDX PT, R10, R3, 0x2, 0x181f ;  /* 0x00581f00030a7f89 */ /* 0x000ee800000e0000 */
[----:B------:R-:W5:Y:S04]  /*118a0*/  SHFL.IDX PT, R6, R0, 0x1, 0x181f ;  /* 0x00381f0000067f89 */ /* 0x000f6800000e0000 */
[----:B------:R-:W5:Y:S04]  /*118b0*/  SHFL.IDX PT, R8, R3, 0x3, 0x181f ;  /* 0x00781f0003087f89 */ /* 0x000f6800000e0000 */
[----:B------:R-:W5:Y:S04]  /*118c0*/  SHFL.IDX PT, R11, R0, 0x2, 0x181f ;  /* 0x00581f00000b7f89 */ /* 0x000f6800000e0000 */
[----:B------:R-:W5:Y:S01]  /*118d0*/  SHFL.IDX PT, R7, R3, 0x4, 0x181f ;  /* 0x00981f0003077f89 */ /* 0x000f6200000e0000 */
[-C--:B-1----:R-:W-:Y:S03]  /*118e0*/  IADD3 R4, P0, R4, R226.reuse, RZ ;  /* 0x000000e204047210 */ /* 0x082fe60007f1e0ff */
[----:B------:R-:W1:Y:S02]  /*118f0*/  SHFL.IDX PT, R9, R0, 0x3, 0x181f ;  /* 0x00781f0000097f89 */ /* 0x000e6400000e0000 */
[--C-:B--2---:R-:W-:Y:S01]  /*11900*/  IMAD.X R5, R5, 0x1, R225.reuse, P0 ;  /* 0x0000000105057824 */ /* 0x104fe200000e06e1 */
[-C--:B------:R-:W-:Y:S01]  /*11910*/  IADD3 R12, P0, R12, R226.reuse, RZ ;  /* 0x000000e20c0c7210 */ /* 0x080fe20007f1e0ff */
[----:B------:R-:W2:Y:S01]  /*11920*/  SHFL.IDX PT, R3, R3, 0x5, 0x181f ;  /* 0x00b81f0003037f89 */ /* 0x000ea200000e0000 */
[-C--:B---3--:R-:W-:Y:S03]  /*11930*/  IADD3 R10, P5, R10, R226.reuse, RZ ;  /* 0x000000e20a0a7210 */ /* 0x088fe60007fbe0ff */
[----:B----4-:R2:W-:Y:S01]  /*11940*/  LDGSTS.E.BYPASS.LTC128B.128 [R38+0x3100], [R4.64], !P3 ;  /* 0x0310000004267fae */ /* 0x0105e2000d901d70 */
[--C-:B-----5:R-:W-:Y:S03]  /*11950*/  IMAD.X R13, R6, 0x1, R225.reuse, P0 ;  /* 0x00000001060d7824 */ /* 0x120fe600000e06e1 */
[----:B------:R-:W3:Y:S01]  /*11960*/  SHFL.IDX PT, R14, R0, 0x4, 0x181f ;  /* 0x00981f00000e7f89 */ /* 0x000ee200000e0000 */
[-C--:B------:R-:W-:Y:S03]  /*11970*/  IADD3 R8, P2, R8, R226.reuse, RZ ;  /* 0x000000e208087210 */ /* 0x080fe60007f5e0ff */
[----:B------:R-:W4:Y:S01]  /*11980*/  SHFL.IDX PT, R0, R0, 0x5, 0x181f ;  /* 0x00b81f0000007f89 */ /* 0x000f2200000e0000 */
[--C-:B------:R-:W-:Y:S03]  /*11990*/  IMAD.X R11, R11, 0x1, R225.reuse, P5 ;  /* 0x000000010b0b7824 */ /* 0x100fe600028e06e1 */
[----:B------:R4:W-:Y:S01]  /*119a0*/  LDGSTS.E.BYPASS.LTC128B.128 [R38+0x3900], [R12.64], !P3 ;  /* 0x039000000c267fae */ /* 0x0009e2000d901d70 */
[-C--:B------:R-:W-:Y:S03]  /*119b0*/  IADD3 R6, P1, R7, R226.reuse, RZ ;  /* 0x000000e207067210 */ /* 0x080fe60007f3e0ff */
[----:B------:R4:W-:Y:S01]  /*119c0*/  LDGSTS.E.BYPASS.LTC128B.128 [R38+0x4100], [R10.64], !P3 ;  /* 0x041000000a267fae */ /* 0x0009e2000d901d70 */
[--C-:B-1----:R-:W-:Y:S05]  /*119d0*/  IMAD.X R9, R9, 0x1, R225.reuse, P2 ;  /* 0x0000000109097824 */ /* 0x102fea00010e06e1 */
[----:B------:R1:W-:Y:S01]  /*119e0*/  LDGSTS.E.BYPASS.LTC128B.128 [R38+0x4900], [R8.64], !P3 ;  /* 0x0490000008267fae */ /* 0x0003e2000d901d70 */
[----:B--2---:R-:W-:Y:S01]  /*119f0*/  IADD3 R4, P0, R3, R226, RZ ;  /* 0x000000e203047210 */ /* 0x004fe20007f1e0ff */
[--C-:B---3--:R-:W-:Y:S04]  /*11a00*/  IMAD.X R7, R14, 0x1, R225.reuse, P1 ;  /* 0x000000010e077824 */ /* 0x108fe800008e06e1 */
[----:B----4-:R-:W-:Y:S01]  /*11a10*/  IMAD.X R5, R0, 0x1, R225, P0 ;  /* 0x0000000100057824 */ /* 0x010fe200000e06e1 */
[----:B------:R1:W-:Y:S04]  /*11a20*/  LDGSTS.E.BYPASS.LTC128B.128 [R38+0x5100], [R6.64], !P3 ;  /* 0x0510000006267fae */ /* 0x0003e8000d901d70 */
[----:B------:R1:W-:Y:S03]  /*11a30*/  LDGSTS.E.BYPASS.LTC128B.128 [R38+0x5900], [R4.64], !P3 ;  /* 0x0590000004267fae */ /* 0x0003e6000d901d70 */
.L_x_195:
[----:B-1234-:R-:W-:Y:S01]  /*11a40*/  FMNMX.FTZ R72, R168, R2, !PT ;  /* 0x00000002a8487209 */ /* 0x01efe20007810000 */
[----:B------:R-:W-:Y:S01]  /*11a50*/  LDSM.16.MT88.4 R52, [R210+0x100] ;  /* 0x00010000d234783b */ /* 0x000fe20000004200 */
[----:B------:R-:W-:Y:S02]  /*11a60*/  FMNMX.FTZ R0, R169, R100, !PT ;  /* 0x00000064a9007209 */ /* 0x000fe40007810000 */
[----:B------:R-:W-:Y:S02]  /*11a70*/  FMNMX.FTZ R72, R184, R72, !PT ;  /* 0x00000048b8487209 */ /* 0x000fe40007810000 */
[----:B------:R-:W-:Y:S02]  /*11a80*/  FMNMX.FTZ R0, R185, R0, !PT ;  /* 0x00000000b9007209 */ /* 0x000fe40007810000 */
[----:B------:R-:W-:Y:S01]  /*11a90*/  FMNMX.FTZ R72, R16, R72, !PT ;  /* 0x0000004810487209 */ /* 0x000fe20007810000 */
[----:B------:R-:W-:Y:S01]  /*11aa0*/  LDSM.16.MT88.4 R80, [R211+0x100] ;  /* 0x00010000d350783b */ /* 0x000fe20000004200 */
[----:B------:R-:W-:Y:S02]  /*11ab0*/  FMNMX.FTZ R0, R18, R0, !PT ;  /* 0x0000000012007209 */ /* 0x000fe40007810000 */
[----:B------:R-:W-:Y:S02]  /*11ac0*/  FMNMX.FTZ R72, R17, R72, !PT ;  /* 0x0000004811487209 */ /* 0x000fe40007810000 */
        /* <DEDUP_REMOVED lines=40> */
[----:B------:R-:W-:Y:S02]  /*11d50*/  MOV R92, R23 ;  /* 0x00000017005c7202 */ /* 0x000fe40000000f00 */
        /* <DEDUP_REMOVED lines=31> */
[----:B------:R-:W2:Y:S01]  /*11f50*/  SHFL.BFLY PT, R71, R0, 0x2, 0x1f ;  /* 0x0c401f0000477f89 */ /* 0x000ea200000e0000 */
        /* <DEDUP_REMOVED lines=16> */
[----:B------:R-:W-:Y:S02]  /*12060*/  MOV R93, R22 ;  /* 0x00000016005d7202 */ /* 0x000fe40000000f00 */
[----:B------:R-:W-:Y:S02]  /*12070*/  FMNMX.FTZ R3, R175, R3, !PT ;  /* 0x00000003af037209 */ /* 0x000fe40007810000 */
[----:B--2---:R-:W-:Y:S02]  /*12080*/  FMNMX.FTZ R71, R0, R71, !PT ;  /* 0x0000004700477209 */ /* 0x004fe40007810000 */
[----:B------:R-:W-:Y:S01]  /*12090*/  FMNMX.FTZ R0, R251, R4, !PT ;  /* 0x00000004fb007209 */ /* 0x000fe20007810000 */
[----:B------:R-:W2:Y:S01]  /*120a0*/  SHFL.BFLY PT, R5, R3, 0x2, 0x1f ;  /* 0x0c401f0003057f89 */ /* 0x000ea200000e0000 */
[----:B------:R-:W-:Y:S02]  /*120b0*/  MOV R87, R30 ;  /* 0x0000001e00577202 */ /* 0x000fe40000000f00 */
[----:B------:R-:W-:Y:S02]  /*120c0*/  FMNMX.FTZ R0, R93, R0, !PT ;  /* 0x000000005d007209 */ /* 0x000fe40007810000 */
[----:B------:R-:W-:Y:S02]  /*120d0*/  MOV R89, R28 ;  /* 0x0000001c00597202 */ /* 0x000fe40000000f00 */
[----:B------:R-:W-:Y:S01]  /*120e0*/  FMNMX.FTZ R0, R87, R0, !PT ;  /* 0x0000000057007209 */ /* 0x000fe20007810000 */
[----:B------:R-:W3:Y:S01]  /*120f0*/  SHFL.BFLY PT, R6, R71, 0x1, 0x1f ;  /* 0x0c201f0047067f89 */ /* 0x000ee200000e0000 */
[----:B------:R-:W-:Y:S02]  /*12100*/  MOV R85, R36 ;  /* 0x0000002400557202 */ /* 0x000fe40000000f00 */
[----:B------:R-:W-:Y:S02]  /*12110*/  FMNMX.FTZ R0, R89, R0, !PT ;  /* 0x0000000059007209 */ /* 0x000fe40007810000 */
[----:B------:R-:W-:Y:S02]  /*12120*/  ISETP.GT.AND P0, PT, R227, UR6, PT ;  /* 0x00000006e3007c0c */ /* 0x000fe4000bf04270 */
[----:B------:R-:W-:Y:S01]  /*12130*/  FMNMX.FTZ R0, R57, R0, !PT ;  /* 0x0000000039007209 */ /* 0x000fe20007810000 */
[----:B------:R-:W-:Y:S01]  /*12140*/  LDSM.16.MT88.4 R36, [R212+0x100] ;  /* 0x00010000d424783b */ /* 0x000fe20000004200 */
[----:B-1----:R-:W-:Y:S02]  /*12150*/  FMNMX.FTZ R72, R72, R7, !PT ;  /* 0x0000000748487209 */ /* 0x002fe40007810000 */
[----:B------:R-:W-:Y:S02]  /*12160*/  FMNMX.FTZ R4, R85, R0, !PT ;  /* 0x0000000055047209 */ /* 0x000fe40007810000 */
[----:B------:R-:W-:Y:S01]  /*12170*/  IADD3 R227, R227, -0x1, RZ ;  /* 0xffffffffe3e37810 */ /* 0x000fe20007ffe0ff */
[----:B------:R-:W-:Y:S01]  /*12180*/  FADD.FTZ R0, -R72, R2 ;  /* 0x0000000248007221 */ /* 0x000fe20000010100 */
[----:B------:R-:W-:Y:S01]  /*12190*/  FMNMX.FTZ R4, R178, R4, !PT ;  /* 0x00000004b2047209 */ /* 0x000fe20007810000 */
[----:B------:R-:W-:Y:S01]  /*121a0*/  FMUL.FTZ R96, R72, c[0x0][0x2d0] ;  /* 0x0000b40048607a20 */ /* 0x000fe20000410000 */
[----:B--2---:R-:W-:Y:S01]  /*121b0*/  FMNMX.FTZ R3, R3, R5, !PT ;  /* 0x0000000503037209 */ /* 0x004fe20007810000 */
[----:B------:R-:W-:Y:S01]  /*121c0*/  FMUL.FTZ R2, R0, c[0x0][0x2d0] ;  /* 0x0000b40000027a20 */ /* 0x000fe20000410000 */
[----:B------:R-:W-:Y:S01]  /*121d0*/  FMNMX.FTZ R0, R179, R4, !PT ;  /* 0x00000004b3007209 */ /* 0x000fe20007810000 */
[--C-:B------:R-:W-:Y:S02]  /*121e0*/  FFMA.FTZ R5, R20, c[0x0][0x2d0], -R96.reuse ;  /* 0x0000b40014057a23 */ /* 0x100fe40000010860 */
[----:B------:R1:W2:Y:S01]  /*121f0*/  MUFU.EX2 R73, R2 ;  /* 0x0000000200497308 */ /* 0x0002a20000000800 */
[----:B------:R-:W4:Y:S01]  /*12200*/  SHFL.BFLY PT, R70, R3, 0x1, 0x1f ;  /* 0x0c201f0003467f89 */ /* 0x000f2200000e0000 */
[----:B---3--:R-:W-:Y:S01]  /*12210*/  FMNMX.FTZ R71, R71, R6, !PT ;  /* 0x0000000647477209 */ /* 0x008fe20007810000 */
[----:B------:R-:W-:Y:S01]  /*12220*/  FFMA.FTZ R4, R168, c[0x0][0x2d0], -R96 ;  /* 0x0000b400a8047a23 */ /* 0x000fe20000010860 */
[----:B------:R-:W-:Y:S03]  /*12230*/  FMNMX.FTZ R0, R74, R0, !PT ;  /* 0x000000004a007209 */ /* 0x000fe60007810000 */
[----:B------:R-:W-:Y:S01]  /*12240*/  FMUL.FTZ R97, R71, c[0x0][0x2d0] ;  /* 0x0000b40047617a20 */ /* 0x000fe20000410000 */
[----:B------:R-:W-:Y:S02]  /*12250*/  FMNMX.FTZ R0, R75, R0, !PT ;  /* 0x000000004b007209 */ /* 0x000fe40007810000 */
[----:B------:R2:W-:Y:S01]  /*12260*/  MUFU.EX2 R40, R5 ;  /* 0x0000000500287308 */ /* 0x0005e20000000800 */
[----:B------:R-:W-:Y:S02]  /*12270*/  FFMA.FTZ R7, R103, c[0x0][0x2d0], -R97 ;  /* 0x0000b40067077a23 */ /* 0x000fe40000010861 */
[----:B-1----:R-:W-:Y:S01]  /*12280*/  FADD.FTZ R2, -R71, R100 ;  /* 0x0000006447027221 */ /* 0x002fe20000010100 */
[----:B----4-:R-:W-:Y:S02]  /*12290*/  FMNMX.FTZ R70, R3, R70, !PT ;  /* 0x0000004603467209 */ /* 0x010fe40007810000 */
[----:B------:R-:W1:Y:S01]  /*122a0*/  SHFL.BFLY PT, R3, R0, 0x2, 0x1f ;  /* 0x0c401f0000037f89 */ /* 0x000e6200000e0000 */
[----:B------:R-:W-:Y:S02]  /*122b0*/  FMUL.FTZ R2, R2, c[0x0][0x2d0] ;  /* 0x0000b40002027a20 */ /* 0x000fe40000410000 */
[----:B------:R-:W-:Y:S02]  /*122c0*/  FMUL.FTZ R98, R70, c[0x0][0x2d0] ;  /* 0x0000b40046627a20 */ /* 0x000fe40000410000 */
[----:B------:R3:W4:Y:S01]  /*122d0*/  MUFU.EX2 R69, R2 ;  /* 0x0000000200457308 */ /* 0x0007220000000800 */
[----:B--2---:R-:W-:Y:S01]  /*122e0*/  FMUL.FTZ R5, R73, R105 ;  /* 0x0000006949057220 */ /* 0x004fe20000410000 */
[----:B-1----:R-:W-:Y:S01]  /*122f0*/  FMNMX.FTZ R0, R0, R3, !PT ;  /* 0x0000000300007209 */ /* 0x002fe20007810000 */
[--C-:B------:R-:W-:Y:S02]  /*12300*/  FFMA.FTZ R3, R17, c[0x0][0x2d0], -R96.reuse ;  /* 0x0000b40011037a23 */ /* 0x100fe40000010860 */
[----:B------:R-:W-:Y:S01]  /*12310*/  FMUL.FTZ R17, R73, R117 ;  /* 0x0000007549117220 */ /* 0x000fe20000410000 */
[----:B------:R-:W-:Y:S04]  /*12320*/  MOV R117, R87 ;  /* 0x0000005700757202 */ /* 0x000fe80000000f00 */
[----:B------:R1:W2:Y:S01]  /*12330*/  MUFU.EX2 R11, R3 ;  /* 0x00000003000b7308 */ /* 0x0002a20000000800 */
[----:B---3--:R-:W-:Y:S02]  /*12340*/  FADD.FTZ R2, -R70, R101 ;  /* 0x0000006546027221 */ /* 0x008fe40000010100 */
[----:B----4-:R-:W-:Y:S02]  /*12350*/  FMUL.FTZ R6, R69, R106 ;  /* 0x0000006a45067220 */ /* 0x010fe40000410000 */
[----:B------:R-:W-:Y:S05]  /*12360*/  FMUL.FTZ R2, R2, c[0x0][0x2d0] ;  /* 0x0000b40002027a20 */ /* 0x000fea0000410000 */
[----:B------:R3:W4:Y:S10]  /*12370*/  MUFU.EX2 R68, R2 ;  /* 0x0000000200447308 */ /* 0x0007340000000800 */
[----:B------:R-:W-:Y:S01]  /*12380*/  MUFU.EX2 R101, R4 ;  /* 0x0000000400657308 */ /* 0x000fe20000000800 */
[--C-:B-1----:R-:W-:Y:S01]  /*12390*/  FFMA.FTZ R3, R169, c[0x0][0x2d0], -R97.reuse ;  /* 0x0000b400a9037a23 */ /* 0x102fe20000010861 */
[----:B--2---:R-:W-:Y:S08]  /*123a0*/  MOV R106, R11 ;  /* 0x0000000b006a7202 */ /* 0x004ff00000000f00 */
[----:B------:R1:W-:Y:S01]  /*123b0*/  MUFU.EX2 R100, R3 ;  /* 0x0000000300647308 */ /* 0x0003e20000000800 */
[--C-:B---3--:R-:W-:Y:S01]  /*123c0*/  FFMA.FTZ R2, R184, c[0x0][0x2d0], -R96.reuse ;  /* 0x0000b400b8027a23 */ /* 0x108fe20000010860 */
[----:B------:R-:W-:Y:S01]  /*123d0*/  MOV R184, R62 ;  /* 0x0000003e00b87202 */ /* 0x000fe20000000f00 */
[C---:B----4-:R-:W-:Y:S02]  /*123e0*/  FMUL.FTZ R29, R68.reuse, R129 ;  /* 0x00000081441d7220 */ /* 0x050fe40000410000 */
[----:B------:R-:W-:Y:S05]  /*123f0*/  FMUL.FTZ R45, R68, R145 ;  /* 0x00000091442d7220 */ /* 0x000fea0000410000 */
[----:B------:R2:W3:Y:S10]  /*12400*/  MUFU.EX2 R61, R2 ;  /* 0x00000002003d7308 */ /* 0x0004f40000000800 */
[----:B------:R4:W-:Y:S01]  /*12410*/  MUFU.EX2 R169, R7 ;  /* 0x0000000700a97308 */ /* 0x0009e20000000800 */
[--C-:B-1----:R-:W-:Y:S09]  /*12420*/  FFMA.FTZ R3, R185, c[0x0][0x2d0], -R97.reuse ;  /* 0x0000b400b9037a23 */ /* 0x102ff20000010861 */
[----:B------:R1:W5:Y:S01]  /*12430*/  MUFU.EX2 R60, R3 ;  /* 0x00000003003c7308 */ /* 0x0003620000000800 */
[----:B--2---:R-:W-:Y:S01]  /*12440*/  FFMA.FTZ R2, R16, c[0x0][0x2d0], -R96 ;  /* 0x0000b40010027a23 */ /* 0x004fe20000010860 */
[----:B---3--:R-:W-:Y:S01]  /*12450*/  F2FP.BF16.PACK_AB R76, R61, R101 ;  /* 0x000000653d4c723e */ /* 0x008fe200000010ff */
[--C-:B------:R-:W-:Y:S02]  /*12460*/  FFMA.FTZ R16, R35, c[0x0][0x2d0], -R97.reuse ;  /* 0x0000b40023107a23 */ /* 0x100fe40000010861 */
[C---:B------:R-:W-:Y:S05]  /*12470*/  FMUL.FTZ R35, R69.reuse, R135 ;  /* 0x0000008745237220 */ /* 0x040fea0000410000 */
[----:B------:R2:W3:Y:S01]  /*12480*/  MUFU.EX2 R8, R2 ;  /* 0x0000000200087308 */ /* 0x0004e20000000800 */
[C---:B----4-:R-:W-:Y:S09]  /*12490*/  FMUL.FTZ R7, R69.reuse, R107 ;  /* 0x0000006b45077220 */ /* 0x050ff20000410000 */
[----:B------:R4:W-:Y:S01]  /*124a0*/  MUFU.EX2 R95, R16 ;  /* 0x00000010005f7308 */ /* 0x0009e20000000800 */
[--C-:B-1----:R-:W-:Y:S01]  /*124b0*/  FFMA.FTZ R3, R18, c[0x0][0x2d0], -R97.reuse ;  /* 0x0000b40012037a23 */ /* 0x102fe20000010861 */
[----:B-----5:R-:W-:Y:S01]  /*124c0*/  F2FP.BF16.PACK_AB R77, R60, R100 ;  /* 0x000000643c4d723e */ /* 0x020fe200000010ff */
[----:B------:R-:W-:Y:S01]  /*124d0*/  FMUL.FTZ R18, R69, R118 ;  /* 0x0000007645127220 */ /* 0x000fe20000410000 */
[----:B------:R-:W-:Y:S06]  /*124e0*/  MOV R118, R89 ;  /* 0x0000005900767202 */ /* 0x000fec0000000f00 */
[----:B------:R1:W-:Y:S01]  /*124f0*/  MUFU.EX2 R10, R3 ;  /* 0x00000003000a7308 */ /* 0x0003e20000000800 */
[----:B--2---:R-:W1:Y:S01]  /*12500*/  SHFL.BFLY PT, R2, R0, 0x1, 0x1f ;  /* 0x0c201f0000027f89 */ /* 0x004e6200000e0000 */
[----:B---3--:R-:W-:Y:S04]  /*12510*/  MOV R185, R8 ;  /* 0x0000000800b97202 */ /* 0x008fe80000000f00 */
[----:B------:R-:W-:Y:S01]  /*12520*/  F2FP.BF16.PACK_AB R78, R106, R185 ;  /* 0x000000b96a4e723e */ /* 0x000fe200000010ff */
[----:B----4-:R-:W-:Y:S01]  /*12530*/  FMUL.FTZ R16, R73, R116 ;  /* 0x0000007449107220 */ /* 0x010fe20000410000 */
[----:B------:R-:W-:Y:S02]  /*12540*/  MOV R116, R84 ;  /* 0x0000005400747202 */ /* 0x000fe40000000f00 */
[----:B-1----:R-:W-:Y:S01]  /*12550*/  FMNMX.FTZ R3, R0, R2, !PT ;  /* 0x0000000200037209 */ /* 0x002fe20007810000 */
[--C-:B------:R-:W-:Y:S01]  /*12560*/  FFMA.FTZ R2, R183, c[0x0][0x2d0], -R98.reuse ;  /* 0x0000b400b7027a23 */ /* 0x100fe20000010862 */
[----:B------:R-:W-:Y:S01]  /*12570*/  MOV R183, R91 ;  /* 0x0000005b00b77202 */ /* 0x000fe20000000f00 */
[--C-:B------:R-:W-:Y:S02]  /*12580*/  FFMA.FTZ R0, R19, c[0x0][0x2d0], -R97.reuse ;  /* 0x0000b40013007a23 */ /* 0x100fe40000010861 */
[----:B------:R1:W2:Y:S01]  /*12590*/  MUFU.EX2 R14, R2 ;  /* 0x00000002000e7308 */ /* 0x0002a20000000800 */
[----:B------:R-:W-:Y:S09]  /*125a0*/  FMUL.FTZ R19, R69, R119 ;  /* 0x0000007745137220 */ /* 0x000ff20000410000 */
[----:B------:R3:W4:Y:S01]  /*125b0*/  MUFU.EX2 R12, R0 ;  /* 0x00000000000c7308 */ /* 0x0007220000000800 */
[----:B-1----:R-:W-:Y:S01]  /*125c0*/  FFMA.FTZ R2, R186, c[0x0][0x2d0], -R98 ;  /* 0x0000b400ba027a23 */ /* 0x002fe20000010862 */
[----:B--2---:R-:W-:Y:S08]  /*125d0*/  MOV R103, R14 ;  /* 0x0000000e00677202 */ /* 0x004ff00000000f00 */
[----:B------:R1:W2:Y:S01]  /*125e0*/  MUFU.EX2 R186, R2 ;  /* 0x0000000200ba7308 */ /* 0x0002a20000000800 */
[----:B---3--:R-:W-:Y:S01]  /*125f0*/  FADD.FTZ R0, -R3, R102 ;  /* 0x0000006603007221 */ /* 0x008fe20000010100 */
[----:B----4-:R-:W-:Y:S01]  /*12600*/  MOV R105, R12 ;  /* 0x0000000c00697202 */ /* 0x010fe20000000f00 */
[--C-:B------:R-:W-:Y:S02]  /*12610*/  FFMA.FTZ R12, R34, c[0x0][0x2d0], -R97.reuse ;  /* 0x0000b400220c7a23 */ /* 0x100fe40000010861 */
[----:B------:R-:W-:Y:S02]  /*12620*/  FMUL.FTZ R0, R0, c[0x0][0x2d0] ;  /* 0x0000b40000007a20 */ /* 0x000fe40000410000 */
[----:B------:R-:W-:Y:S04]  /*12630*/  FMUL.FTZ R34, R69, R134 ;  /* 0x0000008645227220 */ /* 0x000fe80000410000 */
[----:B------:R-:W3:Y:S01]  /*12640*/  MUFU.EX2 R0, R0 ;  /* 0x0000000000007308 */ /* 0x000ee20000000800 */
[--C-:B-1----:R-:W-:Y:S01]  /*12650*/  FFMA.FTZ R2, R180, c[0x0][0x2d0], -R98.reuse ;  /* 0x0000b400b4027a23 */ /* 0x102fe20000010862 */
[----:B------:R-:W-:Y:S02]  /*12660*/  MOV R180, R85 ;  /* 0x0000005500b47202 */ /* 0x000fe40000000f00 */
[----:B--2---:R-:W-:Y:S06]  /*12670*/  F2FP.BF16.PACK_AB R64, R186, R103 ;  /* 0x00000067ba40723e */ /* 0x004fec00000010ff */
[----:B------:R1:W-:Y:S01]  /*12680*/  MUFU.EX2 R9, R2 ;  /* 0x0000000200097308 */ /* 0x0003e20000000800 */
[C---:B---3--:R-:W-:Y:S01]  /*12690*/  FMUL.FTZ R11, R0.reuse, R111 ;  /* 0x0000006f000b7220 */ /* 0x048fe20000410000 */
[----:B------:R-:W-:Y:S01]  /*126a0*/  MOV R111, R56 ;  /* 0x00000038006f7202 */ /* 0x000fe20000000f00 */
[C---:B------:R-:W-:Y:S02]  /*126b0*/  FMUL.FTZ R14, R0.reuse, R114 ;  /* 0x00000072000e7220 */ /* 0x040fe40000410000 */
[C---:B------:R-:W-:Y:S01]  /*126c0*/  FMUL.FTZ R26, R0.reuse, R126 ;  /* 0x0000007e001a7220 */ /* 0x040fe20000410000 */
[----:B------:R-:W-:Y:S01]  /*126d0*/  MOV R126, R93 ;  /* 0x0000005d007e7202 */ /* 0x000fe20000000f00 */
[C---:B------:R-:W-:Y:S02]  /*126e0*/  FMUL.FTZ R27, R0.reuse, R127 ;  /* 0x0000007f001b7220 */ /* 0x040fe40000410000 */
[C---:B------:R-:W-:Y:S02]  /*126f0*/  FMUL.FTZ R42, R0.reuse, R142 ;  /* 0x0000008e002a7220 */ /* 0x040fe40000410000 */
[----:B------:R-:W-:Y:S02]  /*12700*/  FMUL.FTZ R43, R0, R143 ;  /* 0x0000008f002b7220 */ /* 0x000fe40000410000 */
[----:B-1----:R-:W-:Y:S02]  /*12710*/  FFMA.FTZ R2, R170, c[0x0][0x2d0], -R98 ;  /* 0x0000b400aa027a23 */ /* 0x002fe40000010862 */
[----:B------:R1:W-:Y:S01]  /*12720*/  MUFU.EX2 R170, R12 ;  /* 0x0000000c00aa7308 */ /* 0x0003e20000000800 */
[C---:B------:R-:W-:Y:S02]  /*12730*/  FMUL.FTZ R46, R0.reuse, R146 ;  /* 0x00000092002e7220 */ /* 0x040fe40000410000 */
[----:B------:R-:W-:Y:S02]  /*12740*/  FFMA.FTZ R56, R193, c[0x0][0x2d0], -R96 ;  /* 0x0000b400c1387a23 */ /* 0x000fe40000010860 */
[C---:B------:R-:W-:Y:S02]  /*12750*/  FMUL.FTZ R47, R0.reuse, R147 ;  /* 0x00000093002f7220 */ /* 0x040fe40000410000 */
[----:B------:R-:W-:Y:S03]  /*12760*/  FMUL.FTZ R62, R0, R162 ;  /* 0x000000a2003e7220 */ /* 0x000fe60000410000 */
[----:B------:R2:W-:Y:S01]  /*12770*/  MUFU.EX2 R13, R2 ;  /* 0x00000002000d7308 */ /* 0x0005e20000000800 */
[C---:B-1----:R-:W-:Y:S01]  /*12780*/  FMUL.FTZ R12, R68.reuse, R112 ;  /* 0x00000070440c7220 */ /* 0x042fe20000410000 */
[----:B------:R-:W-:Y:S01]  /*12790*/  MOV R112, R57 ;  /* 0x0000003900707202 */ /* 0x000fe20000000f00 */
[----:B------:R-:W-:Y:S02]  /*127a0*/  FMUL.FTZ R57, R68, R157 ;  /* 0x0000009d44397220 */ /* 0x000fe40000410000 */
[----:B--2---:R-:W-:Y:S04]  /*127b0*/  FMUL.FTZ R2, R3, c[0x0][0x2d0] ;  /* 0x0000b40003027a20 */ /* 0x004fe80000410000 */
[--C-:B------:R-:W-:Y:S01]  /*127c0*/  FFMA.FTZ R4, R181, c[0x0][0x2d0], -R2.reuse ;  /* 0x0000b400b5047a23 */ /* 0x100fe20000010802 */
[----:B------:R-:W-:Y:S01]  /*127d0*/  MOV R181, R10 ;  /* 0x0000000a00b57202 */ /* 0x000fe20000000f00 */
[--C-:B------:R-:W-:Y:S02]  /*127e0*/  FFMA.FTZ R28, R188, c[0x0][0x2d0], -R2.reuse ;  /* 0x0000b400bc1c7a23 */ /* 0x100fe40000010802 */
[----:B------:R1:W-:Y:S01]  /*127f0*/  MUFU.EX2 R102, R4 ;  /* 0x0000000400667308 */ /* 0x0003e20000000800 */
[----:B------:R-:W-:Y:S01]  /*12800*/  F2FP.BF16.PACK_AB R79, R105, R181 ;  /* 0x000000b5694f723e */ /* 0x000fe200000010ff */
[--C-:B------:R-:W-:Y:S02]  /*12810*/  FFMA.FTZ R44, R194, c[0x0][0x2d0], -R2.reuse ;  /* 0x0000b400c22c7a23 */ /* 0x100fe40000010802 */
[--C-:B------:R-:W-:Y:S02]  /*12820*/  FFMA.FTZ R48, R196, c[0x0][0x2d0], -R2.reuse ;  /* 0x0000b400c4307a23 */ /* 0x100fe40000010802 */
[--C-:B------:R-:W-:Y:S04]  /*12830*/  FFMA.FTZ R74, R74, c[0x0][0x2d0], -R2.reuse ;  /* 0x0000b4004a4a7a23 */ /* 0x100fe80000010802 */
[----:B------:R2:W-:Y:S10]  /*12840*/  MUFU.EX2 R50, R44 ;  /* 0x0000002c00327308 */ /* 0x0005f40000000800 */
[----:B------:R3:W-:Y:S01]  /*12850*/  MUFU.EX2 R114, R48 ;  /* 0x0000003000727308 */ /* 0x0007e20000000800 */
[--C-:B-1----:R-:W-:Y:S09]  /*12860*/  FFMA.FTZ R4, R187, c[0x0][0x2d0], -R2.reuse ;  /* 0x0000b400bb047a23 */ /* 0x102ff20000010802 */
[----:B------:R1:W4:Y:S01]  /*12870*/  MUFU.EX2 R187, R4 ;  /* 0x0000000400bb7308 */ /* 0x0003220000000800 */
[----:B--2---:R-:W-:Y:S02]  /*12880*/  FMUL.FTZ R44, R68, R144 ;  /* 0x00000090442c7220 */ /* 0x004fe40000410000 */
[----:B---3--:R-:W-:Y:S02]  /*12890*/  FMUL.FTZ R48, R73, R148 ;  /* 0x0000009449307220 */ /* 0x008fe40000410000 */
[--C-:B-1----:R-:W-:Y:S01]  /*128a0*/  FFMA.FTZ R4, R182, c[0x0][0x2d0], -R2.reuse ;  /* 0x0000b400b6047a23 */ /* 0x102fe20000010802 */
[----:B----4-:R-:W-:Y:S02]  /*128b0*/  F2FP.BF16.PACK_AB R65, R187, R102 ;  /* 0x00000066bb41723e */ /* 0x010fe400000010ff */
[----:B------:R-:W-:Y:S02]  /*128c0*/  MOV R182, R63 ;  /* 0x0000003f00b67202 */ /* 0x000fe40000000f00 */
[----:B------:R1:W2:Y:S01]  /*128d0*/  MUFU.EX2 R8, R4 ;  /* 0x0000000400087308 */ /* 0x0002a20000000800 */
[----:B------:R-:W-:Y:S02]  /*128e0*/  FMUL.FTZ R63, R0, R163 ;  /* 0x000000a3003f7220 */ /* 0x000fe40000410000 */
[----:B-1----:R-:W-:Y:S01]  /*128f0*/  FFMA.FTZ R4, R171, c[0x0][0x2d0], -R2 ;  /* 0x0000b400ab047a23 */ /* 0x002fe20000010802 */
[----:B--2---:R-:W-:Y:S01]  /*12900*/  MOV R107, R8 ;  /* 0x00000008006b7202 */ /* 0x004fe20000000f00 */
[C---:B------:R-:W-:Y:S01]  /*12910*/  FMUL.FTZ R8, R68.reuse, R108 ;  /* 0x0000006c44087220 */ /* 0x040fe20000410000 */
[----:B------:R-:W-:Y:S04]  /*12920*/  MOV R108, R9 ;  /* 0x00000009006c7202 */ /* 0x000fe80000000f00 */
[----:B------:R1:W2:Y:S01]  /*12930*/  MUFU.EX2 R10, R4 ;  /* 0x00000004000a7308 */ /* 0x0002a20000000800 */
[----:B------:R-:W-:Y:S01]  /*12940*/  FMUL.FTZ R9, R68, R109 ;  /* 0x0000006d44097220 */ /* 0x000fe20000410000 */
[----:B------:R-:W-:Y:S02]  /*12950*/  MOV R171, R86 ;  /* 0x0000005600ab7202 */ /* 0x000fe40000000f00 */
[----:B------:R-:W-:Y:S01]  /*12960*/  LDSM.16.MT88.4 R84, [R209+0x900] ;  /* 0x00090000d154783b */ /* 0x000fe20000004200 */
[--C-:B-1----:R-:W-:Y:S01]  /*12970*/  FFMA.FTZ R4, R21, c[0x0][0x2d0], -R96.reuse ;  /* 0x0000b40015047a23 */ /* 0x102fe20000010860 */
[----:B--2---:R-:W-:Y:S06]  /*12980*/  MOV R109, R10 ;  /* 0x0000000a006d7202 */ /* 0x004fec0000000f00 */
[----:B------:R-:W1:Y:S01]  /*12990*/  LDSM.16.MT88.4 R20, [R209+0x100] ;  /* 0x00010000d114783b */ /* 0x000e620000004200 */
[----:B------:R-:W-:Y:S01]  /*129a0*/  FMUL.FTZ R10, R0, R110 ;  /* 0x0000006e000a7220 */ /* 0x000fe20000410000 */
[----:B------:R2:W-:Y:S01]  /*129b0*/  MUFU.EX2 R41, R4 ;  /* 0x0000000400297308 */ /* 0x0005e20000000800 */
[----:B------:R-:W-:Y:S02]  /*129c0*/  F2FP.BF16.PACK_AB R67, R109, R107 ;  /* 0x0000006b6d43723e */ /* 0x000fe400000010ff */
[----:B------:R-:W-:Y:S01]  /*129d0*/  MOV R110, R61 ;  /* 0x0000003d006e7202 */ /* 0x000fe20000000f00 */
[----:B------:R-:W-:Y:S02]  /*129e0*/  FMUL.FTZ R61, R68, R161 ;  /* 0x000000a1443d7220 */ /* 0x000fe40000410000 */
[--C-:B--2---:R-:W-:Y:S02]  /*129f0*/  FFMA.FTZ R4, R15, c[0x0][0x2d0], -R97.reuse ;  /* 0x0000b4000f047a23 */ /* 0x104fe40000010861 */
[----:B------:R-:W-:Y:S01]  /*12a00*/  FMUL.FTZ R15, R0, R115 ;  /* 0x00000073000f7220 */ /* 0x000fe20000410000 */
[----:B------:R-:W-:Y:S01]  /*12a10*/  MOV R115, R60 ;  /* 0x0000003c00737202 */ /* 0x000fe20000000f00 */
[----:B------:R2:W-:Y:S01]  /*12a20*/  MUFU.EX2 R31, R4 ;  /* 0x00000004001f7308 */ /* 0x0005e20000000800 */
[--C-:B------:R-:W-:Y:S02]  /*12a30*/  FFMA.FTZ R60, R198, c[0x0][0x2d0], -R97.reuse ;  /* 0x0000b400c63c7a23 */ /* 0x100fe40000010861 */
[----:B--2---:R-:W-:Y:S02]  /*12a40*/  FFMA.FTZ R4, R32, c[0x0][0x2d0], -R96 ;  /* 0x0000b40020047a23 */ /* 0x004fe40000010860 */
[----:B------:R-:W-:Y:S05]  /*12a50*/  FFMA.FTZ R32, R189, c[0x0][0x2d0], -R2 ;  /* 0x0000b400bd207a23 */ /* 0x000fea0000010802 */
[----:B------:R2:W3:Y:S02]  /*12a60*/  MUFU.EX2 R94, R4 ;  /* 0x00000004005e7308 */ /* 0x0004e40000000800 */
[----:B--2---:R-:W-:Y:S01]  /*12a70*/  FFMA.FTZ R4, R33, c[0x0][0x2d0], -R96 ;  /* 0x0000b40021047a23 */ /* 0x004fe20000010860 */
[----:B---3--:R-:W-:Y:S01]  /*12a80*/  MOV R127, R94 ;  /* 0x0000005e007f7202 */ /* 0x008fe20000000f00 */
[C---:B------:R-:W-:Y:S06]  /*12a90*/  FMUL.FTZ R33, R73.reuse, R133 ;  /* 0x0000008549217220 */ /* 0x040fec0000410000 */
[----:B------:R2:W3:Y:S10]  /*12aa0*/  MUFU.EX2 R49, R4 ;  /* 0x0000000400317308 */ /* 0x0004f40000000800 */
[----:B------:R4:W-:Y:S01]  /*12ab0*/  MUFU.EX2 R133, R56 ;  /* 0x0000003800857308 */ /* 0x0009e20000000800 */
[C---:B--2---:R-:W-:Y:S01]  /*12ac0*/  FMUL.FTZ R4, R73.reuse, R104 ;  /* 0x0000006849047220 */ /* 0x044fe20000410000 */
[----:B------:R-:W-:Y:S01]  /*12ad0*/  MOV R104, R13 ;  /* 0x0000000d00687202 */ /* 0x000fe20000000f00 */
[----:B------:R-:W-:Y:S01]  /*12ae0*/  FMUL.FTZ R13, R68, R113 ;  /* 0x00000071440d7220 */ /* 0x000fe20000410000 */
[----:B---3--:R-:W-:Y:S01]  /*12af0*/  MOV R148, R49 ;  /* 0x0000003100947202 */ /* 0x008fe20000000f00 */
[----:B------:R-:W-:Y:S01]  /*12b00*/  FMUL.FTZ R49, R73, R149 ;  /* 0x0000009549317220 */ /* 0x000fe20000410000 */
[----:B------:R-:W-:Y:S01]  /*12b10*/  MOV R149, R50 ;  /* 0x0000003200957202 */ /* 0x000fe20000000f00 */
[----:B------:R-:W-:Y:S01]  /*12b20*/  FMUL.FTZ R50, R69, R150 ;  /* 0x0000009645327220 */ /* 0x000fe20000410000 */
[-C--:B-1----:R-:W-:Y:S05]  /*12b30*/  HMMA.16816.F32.BF16 R4, R76, R20.reuse, R4 ;  /* 0x000000144c04723c */ /* 0x082fea0000041804 */
[----:B------:R-:W-:Y:S01]  /*12b40*/  F2FP.BF16.PACK_AB R66, R104, R108 ;  /* 0x0000006c6842723e */ /* 0x000fe200000010ff */
[----:B----4-:R-:W-:Y:S01]  /*12b50*/  FMUL.FTZ R56, R68, R156 ;  /* 0x0000009c44387220 */ /* 0x010fe20000410000 */
[----:B------:R-:W-:Y:S01]  /*12b60*/  MOV R113, R59 ;  /* 0x0000003b00717202 */ /* 0x000fe20000000f00 */
[----:B------:R-:W-:Y:S04]  /*12b70*/  FMUL.FTZ R59, R0, R159 ;  /* 0x0000009f003b7220 */ /* 0x000fe80000410000 */
[C---:B------:R-:W-:Y:S07]  /*12b80*/  HMMA.16816.F32.BF16 R8, R64.reuse, R20, R8 ;  /* 0x000000144008723c */ /* 0x040fee0000041808 */
[--C-:B------:R-:W-:Y:S01]  /*12b90*/  FFMA.FTZ R20, R24, c[0x0][0x2d0], -R98.reuse ;  /* 0x0000b40018147a23 */ /* 0x100fe20000010862 */
[-C--:B------:R-:W-:Y:S03]  /*12ba0*/  HMMA.16816.F32.BF16 R12, R64, R22.reuse, R12 ;  /* 0x00000016400c723c */ /* 0x080fe6000004180c */
[----:B------:R1:W2:Y:S01]  /*12bb0*/  MUFU.EX2 R168, R20 ;  /* 0x0000001400a87308 */ /* 0x0002a20000000800 */
[----:B------:R-:W-:Y:S01]  /*12bc0*/  FMUL.FTZ R21, R73, R121 ;  /* 0x0000007949157220 */ /* 0x000fe20000410000 */
[----:B------:R-:W-:Y:S01]  /*12bd0*/  MOV R121, R169 ;  /* 0x000000a900797202 */ /* 0x000fe20000000f00 */
[--C-:B------:R-:W-:Y:S01]  /*12be0*/  FFMA.FTZ R24, R25, c[0x0][0x2d0], -R98.reuse ;  /* 0x0000b40019187a23 */ /* 0x100fe20000010862 */
[----:B------:R-:W-:Y:S01]  /*12bf0*/  MOV R169, R90 ;  /* 0x0000005a00a97202 */ /* 0x000fe20000000f00 */
[C---:B------:R-:W-:Y:S04]  /*12c00*/  HMMA.16816.F32.BF16 R16, R76.reuse, R22, R16 ;  /* 0x000000164c10723c */ /* 0x040fe80000041810 */
[C---:B------:R-:W-:Y:S01]  /*12c10*/  FMUL.FTZ R25, R68.reuse, R125 ;  /* 0x0000007d44197220 */ /* 0x040fe20000410000 */
[----:B------:R3:W4:Y:S01]  /*12c20*/  MUFU.EX2 R30, R24 ;  /* 0x00000018001e7308 */ /* 0x0007220000000800 */
[----:B------:R-:W-:Y:S01]  /*12c30*/  MOV R125, R92 ;  /* 0x0000005c007d7202 */ /* 0x000fe20000000f00 */
[C---:B------:R-:W-:Y:S02]  /*12c40*/  FMUL.FTZ R23, R69.reuse, R123 ;  /* 0x0000007b45177220 */ /* 0x040fe40000410000 */
[----:B------:R-:W-:Y:S03]  /*12c50*/  FMUL.FTZ R22, R69, R122 ;  /* 0x0000007a45167220 */ /* 0x000fe60000410000 */
[--C-:B------:R-:W-:Y:S03]  /*12c60*/  FFMA.FTZ R92, R199, c[0x0][0x2d0], -R97.reuse ;  /* 0x0000b400c75c7a23 */ /* 0x100fe60000010861 */
[----:B------:R5:W-:Y:S01]  /*12c70*/  MUFU.EX2 R123, R28 ;  /* 0x0000001c007b7308 */ /* 0x000be20000000800 */
[----:B-1----:R-:W-:Y:S01]  /*12c80*/  FMUL.FTZ R20, R73, R120 ;  /* 0x0000007849147220 */ /* 0x002fe20000410000 */
[----:B------:R-:W-:Y:S02]  /*12c90*/  MOV R120, R95 ;  /* 0x0000005f00787202 */ /* 0x000fe40000000f00 */
[----:B--2---:R-:W-:Y:S02]  /*12ca0*/  MOV R122, R168 ;  /* 0x000000a8007a7202 */ /* 0x004fe40000000f00 */
[----:B------:R-:W-:Y:S04]  /*12cb0*/  MOV R168, R58 ;  /* 0x0000003a00a87202 */ /* 0x000fe80000000f00 */
[----:B------:R1:W-:Y:S01]  /*12cc0*/  MUFU.EX2 R135, R92 ;  /* 0x0000005c00877308 */ /* 0x0003e20000000800 */
[-C--:B------:R-:W-:Y:S03]  /*12cd0*/  HMMA.16816.F32.BF16 R20, R76, R36.reuse, R20 ;  /* 0x000000244c14723c */ /* 0x080fe60000041814 */
[----:B---3--:R-:W-:Y:S01]  /*12ce0*/  FMUL.FTZ R24, R68, R124 ;  /* 0x0000007c44187220 */ /* 0x008fe20000410000 */
[----:B----4-:R-:W-:Y:S01]  /*12cf0*/  MOV R129, R30 ;  /* 0x0000001e00817202 */ /* 0x010fe20000000f00 */
[C---:B------:R-:W-:Y:S01]  /*12d00*/  FMUL.FTZ R30, R0.reuse, R130 ;  /* 0x00000082001e7220 */ /* 0x040fe20000410000 */
[----:B------:R-:W-:Y:S01]  /*12d10*/  MOV R130, R31 ;  /* 0x0000001f00827202 */ /* 0x000fe20000000f00 */
[----:B------:R-:W-:Y:S01]  /*12d20*/  FMUL.FTZ R31, R0, R131 ;  /* 0x00000083001f7220 */ /* 0x000fe20000410000 */
[----:B------:R-:W-:Y:S01]  /*12d30*/  MOV R124, R40 ;  /* 0x00000028007c7202 */ /* 0x000fe20000000f00 */
[--C-:B------:R-:W-:Y:S01]  /*12d40*/  FFMA.FTZ R40, R191, c[0x0][0x2d0], -R98.reuse ;  /* 0x0000b400bf287a23 */ /* 0x100fe20000010862 */
[C---:B------:R-:W-:Y:S03]  /*12d50*/  HMMA.16816.F32.BF16 R24, R64.reuse, R36, R24 ;  /* 0x000000244018723c */ /* 0x040fe60000041818 */
[----:B------:R2:W-:Y:S01]  /*12d60*/  MUFU.EX2 R119, R40 ;  /* 0x0000002800777308 */ /* 0x0005e20000000800 */
[C---:B-----5:R-:W-:Y:S01]  /*12d70*/  FMUL.FTZ R28, R68.reuse, R128 ;  /* 0x00000080441c7220 */ /* 0x060fe20000410000 */
[----:B------:R-:W-:Y:S01]  /*12d80*/  MOV R131, R41 ;  /* 0x0000002900837202 */ /* 0x000fe20000000f00 */
[----:B------:R-:W-:Y:S02]  /*12d90*/  FMUL.FTZ R41, R68, R141 ;  /* 0x0000008d44297220 */ /* 0x000fe40000410000 */
[----:B------:R-:W-:Y:S03]  /*12da0*/  FFMA.FTZ R36, R190, c[0x0][0x2d0], -R98 ;  /* 0x0000b400be247a23 */ /* 0x000fe60000010862 */
[-C--:B------:R-:W-:Y:S02]  /*12db0*/  HMMA.16816.F32.BF16 R28, R64, R38.reuse, R28 ;  /* 0x00000026401c723c */ /* 0x080fe4000004181c */
[----:B------:R3:W-:Y:S01]  /*12dc0*/  MUFU.EX2 R128, R32 ;  /* 0x0000002000807308 */ /* 0x0007e20000000800 */
[C---:B------:R-:W-:Y:S01]  /*12dd0*/  FMUL.FTZ R37, R73.reuse, R137 ;  /* 0x0000008949257220 */ /* 0x040fe20000410000 */
[----:B-1----:R-:W-:Y:S01]  /*12de0*/  LDSM.16.MT88.4 R92, [R210+0x900] ;  /* 0x00090000d25c783b */ /* 0x002fe20000004200 */
[----:B------:R-:W-:Y:S07]  /*12df0*/  FMUL.FTZ R58, R0, R158 ;  /* 0x0000009e003a7220 */ /* 0x000fee0000410000 */
[----:B------:R1:W4:Y:S01]  /*12e00*/  MUFU.EX2 R51, R36 ;  /* 0x0000002400337308 */ /* 0x0003220000000800 */
[----:B--2---:R-:W-:Y:S02]  /*12e10*/  FMUL.FTZ R40, R68, R140 ;  /* 0x0000008c44287220 */ /* 0x004fe40000410000 */
[C---:B---3--:R-:W-:Y:S07]  /*12e20*/  FMUL.FTZ R32, R73.reuse, R132 ;  /* 0x0000008449207220 */ /* 0x048fee0000410000 */
[C---:B------:R-:W-:Y:S04]  /*12e30*/  HMMA.16816.F32.BF16 R32, R76.reuse, R38, R32 ;  /* 0x000000264c20723c */ /* 0x040fe80000041820 */
[----:B-1----:R-:W-:Y:S01]  /*12e40*/  FMUL.FTZ R36, R73, R136 ;  /* 0x0000008849247220 */ /* 0x002fe20000410000 */
[----:B----4-:R-:W-:Y:S01]  /*12e50*/  MOV R150, R51 ;  /* 0x0000003300967202 */ /* 0x010fe20000000f00 */
[C---:B------:R-:W-:Y:S01]  /*12e60*/  FMUL.FTZ R51, R69.reuse, R151 ;  /* 0x0000009745337220 */ /* 0x040fe20000410000 */
[----:B------:R-:W-:Y:S01]  /*12e70*/  MOV R151, R170 ;  /* 0x000000aa00977202 */ /* 0x000fe20000000f00 */
[C---:B------:R-:W-:Y:S01]  /*12e80*/  FMUL.FTZ R38, R69.reuse, R138 ;  /* 0x0000008a45267220 */ /* 0x040fe20000410000 */
[----:B------:R-:W-:Y:S02]  /*12e90*/  MOV R170, R88 ;  /* 0x0000005800aa7202 */ /* 0x000fe40000000f00 */
[----:B------:R-:W1:Y:S01]  /*12ea0*/  LDSM.16.MT88.4 R88, [R212+0x900] ;  /* 0x00090000d458783b */ /* 0x000e620000004200 */
[----:B------:R-:W-:Y:S02]  /*12eb0*/  FMUL.FTZ R39, R69, R139 ;  /* 0x0000008b45277220 */ /* 0x000fe40000410000 */
[----:B------:R2:W-:Y:S05]  /*12ec0*/  MUFU.EX2 R139, R60 ;  /* 0x0000003c008b7308 */ /* 0x0005ea0000000800 */
[-C--:B------:R-:W-:Y:S08]  /*12ed0*/  HMMA.16816.F32.BF16 R36, R76, R52.reuse, R36 ;  /* 0x000000344c24723c */ /* 0x080ff00000041824 */
[C---:B------:R-:W-:Y:S07]  /*12ee0*/  HMMA.16816.F32.BF16 R40, R64.reuse, R52, R40 ;  /* 0x000000344028723c */ /* 0x040fee0000041828 */
[--C-:B------:R-:W-:Y:S01]  /*12ef0*/  FFMA.FTZ R52, R192, c[0x0][0x2d0], -R96.reuse ;  /* 0x0000b400c0347a23 */ /* 0x100fe20000010860 */
[-C--:B------:R-:W-:Y:S03]  /*12f00*/  HMMA.16816.F32.BF16 R44, R64, R54.reuse, R44 ;  /* 0x00000036402c723c */ /* 0x080fe6000004182c */
[----:B------:R3:W-:Y:S01]  /*12f10*/  MUFU.EX2 R132, R52 ;  /* 0x0000003400847308 */ /* 0x0007e20000000800 */
[----:B------:R-:W-:Y:S02]  /*12f20*/  FMUL.FTZ R53, R73, R153 ;  /* 0x0000009949357220 */ /* 0x000fe40000410000 */
[----:B--2---:R-:W-:Y:S02]  /*12f30*/  FMUL.FTZ R60, R68, R160 ;  /* 0x000000a0443c7220 */ /* 0x004fe40000410000 */
[C---:B------:R-:W-:Y:S07]  /*12f40*/  HMMA.16816.F32.BF16 R48, R76.reuse, R54, R48 ;  /* 0x000000364c30723c */ /* 0x040fee0000041830 */
[C---:B------:R-:W-:Y:S02]  /*12f50*/  FMUL.FTZ R55, R69.reuse, R155 ;  /* 0x0000009b45377220 */ /* 0x040fe40000410000 */
[----:B------:R-:W-:Y:S03]  /*12f60*/  FMUL.FTZ R54, R69, R154 ;  /* 0x0000009a45367220 */ /* 0x000fe60000410000 */
[----:B---3--:R-:W-:Y:S07]  /*12f70*/  FMUL.FTZ R52, R73, R152 ;  /* 0x0000009849347220 */ /* 0x008fee0000410000 */
[-C--:B------:R-:W-:Y:S08]  /*12f80*/  HMMA.16816.F32.BF16 R52, R76, R80.reuse, R52 ;  /* 0x000000504c34723c */ /* 0x080ff00000041834 */
        /* <DEDUP_REMOVED lines=10> */
[--C-:B--2---:R-:W-:Y:S03]  /*13030*/  FFMA.FTZ R80, R195, c[0x0][0x2d0], -R96.reuse ;  /* 0x0000b400c3507a23 */ /* 0x104fe60000010860 */
[----:B------:R-:W-:Y:S02]  /*13040*/  F2FP.BF16.PACK_AB R78, R148, R127 ;  /* 0x0000007f944e723e */ /* 0x000fe400000010ff */
[----:B------:R-:W-:Y:S01]  /*13050*/  F2FP.BF16.PACK_AB R79, R120, R151 ;  /* 0x00000097784f723e */ /* 0x000fe200000010ff */
[----:B------:R2:W-:Y:S02]  /*13060*/  MUFU.EX2 R134, R80 ;  /* 0x0000005000867308 */ /* 0x0005e40000000800 */
[----:B------:R-:W-:Y:S02]  /*13070*/  F2FP.BF16.PACK_AB R76, R131, R124 ;  /* 0x0000007c834c723e */ /* 0x000fe400000010ff */
[----:B------:R-:W-:Y:S02]  /*13080*/  F2FP.BF16.PACK_AB R77, R130, R121 ;  /* 0x00000079824d723e */ /* 0x000fe400000010ff */
[----:B------:R-:W-:Y:S02]  /*13090*/  F2FP.BF16.PACK_AB R82, R119, R150 ;  /* 0x000000967752723e */ /* 0x000fe400000010ff */
[----:B------:R-:W-:Y:S03]  /*130a0*/  F2FP.BF16.PACK_AB R83, R114, R149 ;  /* 0x000000957253723e */ /* 0x000fe600000010ff */
[-C--:B------:R-:W-:Y:S03]  /*130b0*/  HMMA.16816.F32.BF16 R4, R76, R84.reuse, R4 ;  /* 0x000000544c04723c */ /* 0x080fe60000041804 */
[----:B--2---:R-:W-:Y:S04]  /*130c0*/  FFMA.FTZ R80, R197, c[0x0][0x2d0], -R96 ;  /* 0x0000b400c5507a23 */ /* 0x004fe80000010860 */
[----:B------:R2:W-:Y:S02]  /*130d0*/  MUFU.EX2 R136, R80 ;  /* 0x0000005000887308 */ /* 0x0005e40000000800 */
[----:B--2---:R-:W-:Y:S07]  /*130e0*/  F2FP.BF16.PACK_AB R80, R129, R122 ;  /* 0x0000007a8150723e */ /* 0x004fee00000010ff */
[C---:B------:R-:W-:Y:S07]  /*130f0*/  HMMA.16816.F32.BF16 R8, R80.reuse, R84, R8 ;  /* 0x000000545008723c */ /* 0x040fee0000041808 */
[--C-:B------:R-:W-:Y:S01]  /*13100*/  FFMA.FTZ R84, R200, c[0x0][0x2d0], -R97.reuse ;  /* 0x0000b400c8547a23 */ /* 0x100fe20000010861 */
[-C--:B------:R-:W-:Y:S03]  /*13110*/  HMMA.16816.F32.BF16 R12, R80, R86.reuse, R12 ;  /* 0x00000056500c723c */ /* 0x080fe6000004180c */
[----:B------:R2:W3:Y:S05]  /*13120*/  MUFU.EX2 R137, R84 ;  /* 0x0000005400897308 */ /* 0x0004ea0000000800 */
[C---:B------:R-:W-:Y:S08]  /*13130*/  HMMA.16816.F32.BF16 R16, R76.reuse, R86, R16 ;  /* 0x000000564c10723c */ /* 0x040ff00000041810 */
[-C--:B-1----:R-:W-:Y:S08]  /*13140*/  HMMA.16816.F32.BF16 R20, R76, R88.reuse, R20 ;  /* 0x000000584c14723c */ /* 0x082ff00000041814 */
[C---:B------:R-:W-:Y:S04]  /*13150*/  HMMA.16816.F32.BF16 R24, R80.reuse, R88, R24 ;  /* 0x000000585018723c */ /* 0x040fe80000041818 */
[----:B--2---:R-:W-:Y:S01]  /*13160*/  FFMA.FTZ R84, R204, c[0x0][0x2d0], -R98 ;  /* 0x0000b400cc547a23 */ /* 0x004fe20000010862 */
[----:B---3--:R-:W-:Y:S02]  /*13170*/  MOV R204, R137 ;  /* 0x0000008900cc7202 */ /* 0x008fe40000000f00 */
[----:B------:R-:W-:Y:S01]  /*13180*/  FFMA.FTZ R88, R232, c[0x0][0x2d0], -R2 ;  /* 0x0000b400e8587a23 */ /* 0x000fe20000010802 */
[-C--:B------:R-:W-:Y:S01]  /*13190*/  HMMA.16816.F32.BF16 R28, R80, R90.reuse, R28 ;  /* 0x0000005a501c723c */ /* 0x080fe2000004181c */
[----:B------:R1:W-:Y:S03]  /*131a0*/  MUFU.EX2 R137, R84 ;  /* 0x0000005400897308 */ /* 0x0003e60000000800 */
[----:B------:R-:W-:Y:S04]  /*131b0*/  MOV R232, R134 ;  /* 0x0000008600e87202 */ /* 0x000fe80000000f00 */
[C---:B------:R-:W-:Y:S03]  /*131c0*/  HMMA.16816.F32.BF16 R32, R76.reuse, R90, R32 ;  /* 0x0000005a4c20723c */ /* 0x040fe60000041820 */
[----:B------:R2:W-:Y:S05]  /*131d0*/  MUFU.EX2 R142, R88 ;  /* 0x00000058008e7308 */ /* 0x0005ea0000000800 */
[-C--:B------:R-:W-:Y:S08]  /*131e0*/  HMMA.16816.F32.BF16 R36, R76, R92.reuse, R36 ;  /* 0x0000005c4c24723c */ /* 0x080ff00000041824 */
[C---:B------:R-:W-:Y:S04]  /*131f0*/  HMMA.16816.F32.BF16 R40, R80.reuse, R92, R40 ;  /* 0x0000005c5028723c */ /* 0x040fe80000041828 */
[----:B-1----:R-:W-:Y:S01]  /*13200*/  FFMA.FTZ R84, R203, c[0x0][0x2d0], -R98 ;  /* 0x0000b400cb547a23 */ /* 0x002fe20000010862 */
[----:B------:R-:W-:Y:S02]  /*13210*/  MOV R203, R136 ;  /* 0x0000008800cb7202 */ /* 0x000fe40000000f00 */
[----:B------:R-:W-:Y:S01]  /*13220*/  FFMA.FTZ R92, R230, c[0x0][0x2d0], -R96 ;  /* 0x0000b400e65c7a23 */ /* 0x000fe20000010860 */
[-C--:B------:R-:W-:Y:S01]  /*13230*/  HMMA.16816.F32.BF16 R44, R80, R94.reuse, R44 ;  /* 0x0000005e502c723c */ /* 0x080fe2000004182c */
[----:B------:R1:W-:Y:S03]  /*13240*/  MUFU.EX2 R143, R84 ;  /* 0x00000054008f7308 */ /* 0x0003e60000000800 */
[----:B--2---:R-:W-:Y:S01]  /*13250*/  FFMA.FTZ R88, R207, c[0x0][0x2d0], -R98 ;  /* 0x0000b400cf587a23 */ /* 0x004fe20000010862 */
[----:B------:R-:W-:Y:S02]  /*13260*/  MOV R207, R133 ;  /* 0x0000008500cf7202 */ /* 0x000fe40000000f00 */
[----:B------:R-:W-:Y:S01]  /*13270*/  MOV R230, R120 ;  /* 0x0000007800e67202 */ /* 0x000fe20000000f00 */
[C---:B------:R-:W-:Y:S03]  /*13280*/  HMMA.16816.F32.BF16 R48, R76.reuse, R94, R48 ;  /* 0x0000005e4c30723c */ /* 0x040fe60000041830 */
[----:B------:R2:W-:Y:S10]  /*13290*/  MUFU.EX2 R141, R88 ;  /* 0x00000058008d7308 */ /* 0x0005f40000000800 */
[----:B------:R3:W-:Y:S01]  /*132a0*/  MUFU.EX2 R147, R92 ;  /* 0x0000005c00937308 */ /* 0x0007e20000000800 */
[----:B-1----:R-:W-:Y:S01]  /*132b0*/  FFMA.FTZ R84, R205, c[0x0][0x2d0], -R2 ;  /* 0x0000b400cd547a23 */ /* 0x002fe20000010802 */
[----:B------:R-:W-:Y:S08]  /*132c0*/  MOV R205, R135 ;  /* 0x0000008700cd7202 */ /* 0x000ff00000000f00 */
[----:B------:R1:W4:Y:S01]  /*132d0*/  MUFU.EX2 R136, R84 ;  /* 0x0000005400887308 */ /* 0x0003220000000800 */
[----:B--2---:R-:W-:Y:S01]  /*132e0*/  FFMA.FTZ R88, R231, c[0x0][0x2d0], -R98 ;  /* 0x0000b400e7587a23 */ /* 0x004fe20000010862 */
[----:B------:R-:W-:Y:S02]  /*132f0*/  MOV R231, R132 ;  /* 0x0000008400e77202 */ /* 0x000fe40000000f00 */
[----:B------:R-:W-:Y:S02]  /*13300*/  MOV R132, R113 ;  /* 0x0000007100847202 */ /* 0x000fe40000000f00 */
[----:B------:R-:W-:Y:S04]  /*13310*/  MOV R113, R186 ;  /* 0x000000ba00717202 */ /* 0x000fe80000000f00 */
[----:B------:R2:W5:Y:S01]  /*13320*/  MUFU.EX2 R201, R88 ;  /* 0x0000005800c97308 */ /* 0x0005620000000800 */
[----:B---3--:R-:W-:Y:S01]  /*13330*/  FFMA.FTZ R92, R233, c[0x0][0x2d0], -R96 ;  /* 0x0000b400e95c7a23 */ /* 0x008fe20000010860 */
[----:B------:R-:W-:Y:S02]  /*13340*/  MOV R233, R127 ;  /* 0x0000007f00e97202 */ /* 0x000fe40000000f00 */
[----:B------:R-:W-:Y:S06]  /*13350*/  MOV R127, R105 ;  /* 0x00000069007f7202 */ /* 0x000fec0000000f00 */
[----:B------:R3:W-:Y:S01]  /*13360*/  MUFU.EX2 R199, R92 ;  /* 0x0000005c00c77308 */ /* 0x0007e20000000800 */
[----:B-1----:R-:W1:Y:S01]  /*13370*/  LDSM.16.MT88.4 R84, [R211+0x900] ;  /* 0x00090000d354783b */ /* 0x002e620000004200 */
[----:B--2---:R-:W-:Y:S01]  /*13380*/  FFMA.FTZ R88, R235, c[0x0][0x2d0], -R2 ;  /* 0x0000b400eb587a23 */ /* 0x004fe20000010802 */
[----:B------:R-:W-:Y:S07]  /*13390*/  MOV R235, R114 ;  /* 0x0000007200eb7202 */ /* 0x000fee0000000f00 */
[----:B------:R2:W-:Y:S01]  /*133a0*/  MUFU.EX2 R140, R88 ;  /* 0x00000058008c7308 */ /* 0x0005e20000000800 */
[----:B---3--:R-:W-:Y:S01]  /*133b0*/  FFMA.FTZ R92, R206, c[0x0][0x2d0], -R96 ;  /* 0x0000b400ce5c7a23 */ /* 0x008fe20000010860 */
[----:B------:R-:W-:Y:S02]  /*133c0*/  MOV R206, R233 ;  /* 0x000000e900ce7202 */ /* 0x000fe40000000f00 */
[----:B------:R-:W-:Y:S06]  /*133d0*/  MOV R233, R148 ;  /* 0x0000009400e97202 */ /* 0x000fec0000000f00 */
[----:B------:R3:W-:Y:S01]  /*133e0*/  MUFU.EX2 R197, R92 ;  /* 0x0000005c00c57308 */ /* 0x0007e20000000800 */
[----:B--2---:R-:W-:Y:S01]  /*133f0*/  FFMA.FTZ R88, R238, c[0x0][0x2d0], -R2 ;  /* 0x0000b400ee587a23 */ /* 0x004fe20000010802 */
[----:B------:R-:W-:Y:S01]  /*13400*/  MOV R238, R119 ;  /* 0x0000007700ee7202 */ /* 0x000fe20000000f00 */
[-C--:B-1----:R-:W-:Y:S07]  /*13410*/  HMMA.16816.F32.BF16 R52, R76, R84.reuse, R52 ;  /* 0x000000544c34723c */ /* 0x082fee0000041834 */
[----:B------:R1:W2:Y:S01]  /*13420*/  MUFU.EX2 R200, R88 ;  /* 0x0000005800c87308 */ /* 0x0002a20000000800 */
[C---:B------:R-:W-:Y:S01]  /*13430*/  HMMA.16816.F32.BF16 R56, R80.reuse, R84, R56 ;  /* 0x000000545038723c */ /* 0x040fe20000041838 */
[----:B---3--:R-:W-:Y:S06]  /*13440*/  LDSM.16.MT88.4 R92, [R210+0x1100] ;  /* 0x00110000d25c783b */ /* 0x008fec0000004200 */
[--C-:B------:R-:W-:Y:S01]  /*13450*/  FFMA.FTZ R84, R236, c[0x0][0x2d0], -R97.reuse ;  /* 0x0000b400ec547a23 */ /* 0x100fe20000010861 */
[-C--:B------:R-:W-:Y:S03]  /*13460*/  HMMA.16816.F32.BF16 R60, R80, R86.reuse, R60 ;  /* 0x00000056503c723c */ /* 0x080fe6000004183c */
[----:B------:R3:W-:Y:S04]  /*13470*/  MUFU.EX2 R146, R84 ;  /* 0x0000005400927308 */ /* 0x0007e80000000800 */
[--C-:B------:R-:W-:Y:S01]  /*13480*/  FFMA.FTZ R80, R239, c[0x0][0x2d0], -R97.reuse ;  /* 0x0000b400ef507a23 */ /* 0x100fe20000010861 */
[----:B------:R-:W-:Y:S01]  /*13490*/  HMMA.16816.F32.BF16 R64, R76, R86, R64 ;  /* 0x000000564c40723c */ /* 0x000fe20000041840 */
[----:B-1----:R-:W1:Y:S03]  /*134a0*/  LDSM.16.MT88.4 R88, [R209+0x1100] ;  /* 0x00110000d158783b */ /* 0x002e660000004200 */
[----:B----4-:R-:W-:Y:S01]  /*134b0*/  F2FP.BF16.PACK_AB R81, R142, R136 ;  /* 0x000000888e51723e */ /* 0x010fe200000010ff */
[----:B------:R4:W-:Y:S01]  /*134c0*/  MUFU.EX2 R198, R80 ;  /* 0x0000005000c67308 */ /* 0x0009e20000000800 */
[----:B-----5:R-:W-:Y:S02]  /*134d0*/  F2FP.BF16.PACK_AB R82, R201, R141 ;  /* 0x0000008dc952723e */ /* 0x020fe400000010ff */
[----:B------:R-:W-:Y:S04]  /*134e0*/  F2FP.BF16.PACK_AB R76, R207, R231 ;  /* 0x000000e7cf4c723e */ /* 0x000fe800000010ff */
[----:B------:R-:W-:Y:S02]  /*134f0*/  F2FP.BF16.PACK_AB R77, R138, R139 ;  /* 0x0000008b8a4d723e */ /* 0x000fe400000010ff */
[----:B------:R-:W-:Y:S02]  /*13500*/  F2FP.BF16.PACK_AB R78, R203, R232 ;  /* 0x000000e8cb4e723e */ /* 0x000fe400000010ff */
[----:B------:R-:W-:Y:S02]  /*13510*/  F2FP.BF16.PACK_AB R79, R204, R205 ;  /* 0x000000cdcc4f723e */ /* 0x000fe400000010ff */
[----:B--2---:R-:W-:Y:S01]  /*13520*/  F2FP.BF16.PACK_AB R83, R200, R140 ;  /* 0x0000008cc853723e */ /* 0x004fe200000010ff */
[----:B---3--:R-:W2:Y:S01]  /*13530*/  LDSM.16.MT88.4 R84, [R212+0x1100] ;  /* 0x00110000d454783b */ /* 0x008ea20000004200 */
[----:B----4-:R-:W-:Y:S01]  /*13540*/  FFMA.FTZ R80, R202, c[0x0][0x2d0], -R96 ;  /* 0x0000b400ca507a23 */ /* 0x010fe20000010860 */
[----:B------:R-:W-:Y:S03]  /*13550*/  MOV R202, R151 ;  /* 0x0000009700ca7202 */ /* 0x000fe60000000f00 */
[----:B------:R3:W-:Y:S01]  /*13560*/  MUFU.EX2 R196, R80 ;  /* 0x0000005000c47308 */ /* 0x0007e20000000800 */
[-C--:B-1----:R-:W-:Y:S03]  /*13570*/  HMMA.16816.F32.BF16 R4, R76, R88.reuse, R4 ;  /* 0x000000584c04723c */ /* 0x082fe60000041804 */
[----:B---3--:R-:W-:Y:S07]  /*13580*/  F2FP.BF16.PACK_AB R80, R143, R137 ;  /* 0x000000898f50723e */ /* 0x008fee00000010ff */
[C---:B------:R-:W-:Y:S07]  /*13590*/  HMMA.16816.F32.BF16 R8, R80.reuse, R88, R8 ;  /* 0x000000585008723c */ /* 0x040fee0000041808 */
[--C-:B------:R-:W-:Y:S01]  /*135a0*/  FFMA.FTZ R88, R229, c[0x0][0x2d0], -R97.reuse ;  /* 0x0000b400e5587a23 */ /* 0x100fe20000010861 */
[-C--:B------:R-:W-:Y:S03]  /*135b0*/  HMMA.16816.F32.BF16 R12, R80, R90.reuse, R12 ;  /* 0x0000005a500c723c */ /* 0x080fe6000004180c */
[----:B------:R1:W-:Y:S01]  /*135c0*/  MUFU.EX2 R194, R88 ;  /* 0x0000005800c27308 */ /* 0x0003e20000000800 */
[----:B------:R-:W-:Y:S02]  /*135d0*/  MOV R229, R123 ;  /* 0x0000007b00e57202 */ /* 0x000fe40000000f00 */
[----:B------:R-:W-:Y:S02]  /*135e0*/  MOV R123, R113 ;  /* 0x00000071007b7202 */ /* 0x000fe40000000f00 */
[C---:B------:R-:W-:Y:S08]  /*135f0*/  HMMA.16816.F32.BF16 R16, R76.reuse, R90, R16 ;  /* 0x0000005a4c10723c */ /* 0x040ff00000041810 */
[-C--:B--2---:R-:W-:Y:S08]  /*13600*/  HMMA.16816.F32.BF16 R20, R76, R84.reuse, R20 ;  /* 0x000000544c14723c */ /* 0x084ff00000041814 */
[C---:B------:R-:W-:Y:S04]  /*13610*/  HMMA.16816.F32.BF16 R24, R80.reuse, R84, R24 ;  /* 0x000000545018723c */ /* 0x040fe80000041818 */
[--C-:B-1----:R-:W-:Y:S01]  /*13620*/  FFMA.FTZ R88, R237, c[0x0][0x2d0], -R97.reuse ;  /* 0x0000b400ed587a23 */ /* 0x102fe20000010861 */
[----:B------:R-:W-:Y:S02]  /*13630*/  MOV R237, R122 ;  /* 0x0000007a00ed7202 */ /* 0x000fe40000000f00 */
        /* <DEDUP_REMOVED lines=10> */
[--C-:B------:R-:W-:Y:S01]  /*136e0*/  FFMA.FTZ R92, R126, c[0x0][0x2d0], -R2.reuse ;  /* 0x0000b4007e5c7a23 */ /* 0x100fe20000010802 */
[-C--:B------:R-:W-:Y:S01]  /*136f0*/  HMMA.16816.F32.BF16 R44, R80, R94.reuse, R44 ;  /* 0x0000005e502c723c */ /* 0x080fe2000004182c */
[----:B------:R1:W-:Y:S03]  /*13700*/  MUFU.EX2 R145, R88 ;  /* 0x0000005800917308 */ /* 0x0003e60000000800 */
[----:B--2---:R-:W-:Y:S01]  /*13710*/  FFMA.FTZ R84, R248, c[0x0][0x2d0], -R2 ;  /* 0x0000b400f8547a23 */ /* 0x004fe20000010802 */
[----:B------:R-:W-:Y:S02]  /*13720*/  MOV R126, R116 ;  /* 0x00000074007e7202 */ /* 0x000fe40000000f00 */
[----:B------:R-:W-:Y:S01]  /*13730*/  MOV R116, R111 ;  /* 0x0000006f00747202 */ /* 0x000fe20000000f00 */
[C---:B------:R-:W-:Y:S03]  /*13740*/  HMMA.16816.F32.BF16 R48, R76.reuse, R94, R48 ;  /* 0x0000005e4c30723c */ /* 0x040fe60000041830 */
[----:B------:R2:W3:Y:S01]  /*13750*/  MUFU.EX2 R192, R84 ;  /* 0x0000005400c07308 */ /* 0x0004e20000000800 */
[----:B------:R-:W-:Y:S02]  /*13760*/  MOV R111, R185 ;  /* 0x000000b9006f7202 */ /* 0x000fe40000000f00 */
[----:B------:R-:W-:Y:S02]  /*13770*/  MOV R248, R108 ;  /* 0x0000006c00f87202 */ /* 0x000fe40000000f00 */
[----:B------:R-:W-:Y:S05]  /*13780*/  MOV R121, R111 ;  /* 0x0000006f00797202 */ /* 0x000fea0000000f00 */
[----:B------:R4:W-:Y:S01]  /*13790*/  MUFU.EX2 R154, R92 ;  /* 0x0000005c009a7308 */ /* 0x0009e20000000800 */
[--C-:B-1----:R-:W-:Y:S01]  /*137a0*/  FFMA.FTZ R88, R240, c[0x0][0x2d0], -R98.reuse ;  /* 0x0000b400f0587a23 */ /* 0x102fe20000010862 */
[----:B------:R-:W-:Y:S08]  /*137b0*/  MOV R240, R106 ;  /* 0x0000006a00f07202 */ /* 0x000ff00000000f00 */
[----:B------:R1:W-:Y:S01]  /*137c0*/  MUFU.EX2 R193, R88 ;  /* 0x0000005800c17308 */ /* 0x0003e20000000800 */
[----:B--2---:R-:W-:Y:S01]  /*137d0*/  FFMA.FTZ R84, R244, c[0x0][0x2d0], -R98 ;  /* 0x0000b400f4547a23 */ /* 0x004fe20000010862 */
[----:B------:R-:W-:Y:S08]  /*137e0*/  MOV R244, R115 ;  /* 0x0000007300f47202 */ /* 0x000ff00000000f00 */
[----:B------:R2:W-:Y:S01]  /*137f0*/  MUFU.EX2 R190, R84 ;  /* 0x0000005400be7308 */ /* 0x0005e20000000800 */
[----:B----4-:R-:W-:Y:S09]  /*13800*/  FFMA.FTZ R92, R246, c[0x0][0x2d0], -R96 ;  /* 0x0000b400f65c7a23 */ /* 0x010ff20000010860 */
[----:B------:R4:W-:Y:S01]  /*13810*/  MUFU.EX2 R153, R92 ;  /* 0x0000005c00997308 */ /* 0x0009e20000000800 */
[----:B-1----:R-:W1:Y:S01]  /*13820*/  LDSM.16.MT88.4 R88, [R211+0x1100] ;  /* 0x00110000d358783b */ /* 0x002e620000004200 */
[----:B--2---:R-:W-:Y:S08]  /*13830*/  FFMA.FTZ R84, R247, c[0x0][0x2d0], -R98 ;  /* 0x0000b400f7547a23 */ /* 0x004ff00000010862 */
[----:B------:R2:W5:Y:S01]  /*13840*/  MUFU.EX2 R191, R84 ;  /* 0x0000005400bf7308 */ /* 0x0005620000000800 */
[----:B----4-:R-:W-:Y:S02]  /*13850*/  FFMA.FTZ R92, R242, c[0x0][0x2d0], -R96 ;  /* 0x0000b400f25c7a23 */ /* 0x010fe40000010860 */
[----:B--2---:R-:W-:Y:S01]  /*13860*/  FFMA.FTZ R84, R251, c[0x0][0x2d0], -R2 ;  /* 0x0000b400fb547a23 */ /* 0x004fe20000010802 */
[-C--:B-1----:R-:W-:Y:S06]  /*13870*/  HMMA.16816.F32.BF16 R52, R76, R88.reuse, R52 ;  /* 0x000000584c34723c */ /* 0x082fec0000041834 */
[----:B------:R1:W2:Y:S02]  /*13880*/  MUFU.EX2 R155, R84 ;  /* 0x00000054009b7308 */ /* 0x0002a40000000800 */
[C---:B------:R-:W-:Y:S07]  /*13890*/  HMMA.16816.F32.BF16 R56, R80.reuse, R88, R56 ;  /* 0x000000585038723c */ /* 0x040fee0000041838 */
[--C-:B------:R-:W-:Y:S01]  /*138a0*/  FFMA.FTZ R88, R249, c[0x0][0x2d0], -R96.reuse ;  /* 0x0000b400f9587a23 */ /* 0x100fe20000010860 */
[-C--:B------:R-:W-:Y:S03]  /*138b0*/  HMMA.16816.F32.BF16 R60, R80, R90.reuse, R60 ;  /* 0x0000005a503c723c */ /* 0x080fe6000004183c */
[----:B------:R4:W-:Y:S04]  /*138c0*/  MUFU.EX2 R189, R88 ;  /* 0x0000005800bd7308 */ /* 0x0009e80000000800 */
[--C-:B------:R-:W-:Y:S01]  /*138d0*/  FFMA.FTZ R80, R252, c[0x0][0x2d0], -R97.reuse ;  /* 0x0000b400fc507a23 */ /* 0x100fe20000010861 */
[----:B------:R-:W-:Y:S01]  /*138e0*/  HMMA.16816.F32.BF16 R64, R76, R90, R64 ;  /* 0x0000005a4c40723c */ /* 0x000fe20000041840 */
[----:B-1----:R-:W1:Y:S03]  /*138f0*/  LDSM.16.MT88.4 R84, [R209+0x1900] ;  /* 0x00190000d154783b */ /* 0x002e660000004200 */
[----:B---3--:R-:W-:Y:S01]  /*13900*/  F2FP.BF16.PACK_AB R81, R192, R144 ;  /* 0x00000090c051723e */ /* 0x008fe200000010ff */
[----:B------:R3:W-:Y:S01]  /*13910*/  MUFU.EX2 R152, R80 ;  /* 0x0000005000987308 */ /* 0x0007e20000000800 */
[----:B-----5:R-:W-:Y:S02]  /*13920*/  F2FP.BF16.PACK_AB R82, R191, R190 ;  /* 0x000000bebf52723e */ /* 0x020fe400000010ff */
[----:B------:R-:W-:Y:S04]  /*13930*/  F2FP.BF16.PACK_AB R76, R199, R147 ;  /* 0x00000093c74c723e */ /* 0x000fe800000010ff */
[----:B------:R-:W-:Y:S02]  /*13940*/  F2FP.BF16.PACK_AB R77, R198, R146 ;  /* 0x00000092c64d723e */ /* 0x000fe400000010ff */
[----:B------:R-:W-:Y:S02]  /*13950*/  F2FP.BF16.PACK_AB R78, R197, R196 ;  /* 0x000000c4c54e723e */ /* 0x000fe400000010ff */
[----:B------:R-:W-:Y:S02]  /*13960*/  F2FP.BF16.PACK_AB R79, R195, R194 ;  /* 0x000000c2c34f723e */ /* 0x000fe400000010ff */
[----:B--2---:R-:W-:Y:S01]  /*13970*/  F2FP.BF16.PACK_AB R83, R154, R155 ;  /* 0x0000009b9a53723e */ /* 0x004fe200000010ff */
[----:B----4-:R-:W2:Y:S01]  /*13980*/  LDSM.16.MT88.4 R88, [R212+0x1900] ;  /* 0x00190000d458783b */ /* 0x010ea20000004200 */
[--C-:B---3--:R-:W-:Y:S01]  /*13990*/  FFMA.FTZ R80, R125, c[0x0][0x2d0], -R97.reuse ;  /* 0x0000b4007d507a23 */ /* 0x108fe20000010861 */
[----:B------:R-:W-:Y:S02]  /*139a0*/  MOV R125, R117 ;  /* 0x00000075007d7202 */ /* 0x000fe40000000f00 */
[----:B------:R-:W-:Y:S01]  /*139b0*/  MOV R117, R112 ;  /* 0x0000007000757202 */ /* 0x000fe20000000f00 */
[----:B------:R3:W-:Y:S01]  /*139c0*/  MUFU.EX2 R188, R80 ;  /* 0x0000005000bc7308 */ /* 0x0007e20000000800 */
[----:B------:R-:W-:Y:S04]  /*139d0*/  MOV R112, R187 ;  /* 0x000000bb00707202 */ /* 0x000fe80000000f00 */
[----:B------:R-:W-:Y:S01]  /*139e0*/  MOV R122, R112 ;  /* 0x00000070007a7202 */ /* 0x000fe20000000f00 */
[-C--:B-1----:R-:W-:Y:S04]  /*139f0*/  HMMA.16816.F32.BF16 R4, R76, R84.reuse, R4 ;  /* 0x000000544c04723c */ /* 0x082fe80000041804 */
[----:B------:R1:W-:Y:S01]  /*13a00*/  MUFU.EX2 R187, R92 ;  /* 0x0000005c00bb7308 */ /* 0x0003e20000000800 */
[----:B---3--:R-:W-:Y:S07]  /*13a10*/  F2FP.BF16.PACK_AB R80, R193, R145 ;  /* 0x00000091c150723e */ /* 0x008fee00000010ff */
[C---:B------:R-:W-:Y:S01]  /*13a20*/  HMMA.16816.F32.BF16 R8, R80.reuse, R84, R8 ;  /* 0x000000545008723c */ /* 0x040fe20000041808 */
[----:B-1----:R-:W1:Y:S06]  /*13a30*/  LDSM.16.MT88.4 R92, [R210+0x1900] ;  /* 0x00190000d25c783b */ /* 0x002e6c0000004200 */
[----:B------:R-:W-:Y:S01]  /*13a40*/  FFMA.FTZ R84, R243, c[0x0][0x2d0], -R96 ;  /* 0x0000b400f3547a23 */ /* 0x000fe20000010860 */
[-C--:B------:R-:W-:Y:S03]  /*13a50*/  HMMA.16816.F32.BF16 R12, R80, R86.reuse, R12 ;  /* 0x00000056500c723c */ /* 0x080fe6000004180c */
[----:B------:R3:W-:Y:S05]  /*13a60*/  MUFU.EX2 R186, R84 ;  /* 0x0000005400ba7308 */ /* 0x0007ea0000000800 */
[C---:B------:R-:W-:Y:S08]  /*13a70*/  HMMA.16816.F32.BF16 R16, R76.reuse, R86, R16 ;  /* 0x000000564c10723c */ /* 0x040ff00000041810 */
[-C--:B--2---:R-:W-:Y:S08]  /*13a80*/  HMMA.16816.F32.BF16 R20, R76, R88.reuse, R20 ;  /* 0x000000584c14723c */ /* 0x084ff00000041814 */
[C---:B------:R-:W-:Y:S04]  /*13a90*/  HMMA.16816.F32.BF16 R24, R80.reuse, R88, R24 ;  /* 0x000000585018723c */ /* 0x040fe80000041818 */
[--C-:B---3--:R-:W-:Y:S03]  /*13aa0*/  FFMA.FTZ R84, R250, c[0x0][0x2d0], -R97.reuse ;  /* 0x0000b400fa547a23 */ /* 0x108fe60000010861 */
[----:B------:R-:W-:Y:S01]  /*13ab0*/  FFMA.FTZ R88, R126, c[0x0][0x2d0], -R98 ;  /* 0x0000b4007e587a23 */ /* 0x000fe20000010862 */
[-C--:B------:R-:W-:Y:S01]  /*13ac0*/  HMMA.16816.F32.BF16 R28, R80, R90.reuse, R28 ;  /* 0x0000005a501c723c */ /* 0x080fe2000004181c */
[----:B------:R2:W-:Y:S03]  /*13ad0*/  MUFU.EX2 R185, R84 ;  /* 0x0000005400b97308 */ /* 0x0005e60000000800 */
[----:B------:R-:W-:Y:S04]  /*13ae0*/  MOV R126, R101 ;  /* 0x00000065007e7202 */ /* 0x000fe80000000f00 */
[C---:B------:R-:W-:Y:S03]  /*13af0*/  HMMA.16816.F32.BF16 R32, R76.reuse, R90, R32 ;  /* 0x0000005a4c20723c */ /* 0x040fe60000041820 */
[----:B------:R3:W-:Y:S05]  /*13b00*/  MUFU.EX2 R158, R88 ;  /* 0x00000058009e7308 */ /* 0x0007ea0000000800 */
[-C--:B-1----:R-:W-:Y:S08]  /*13b10*/  HMMA.16816.F32.BF16 R36, R76, R92.reuse, R36 ;  /* 0x0000005c4c24723c */ /* 0x082ff00000041824 */
[C---:B------:R-:W-:Y:S04]  /*13b20*/  HMMA.16816.F32.BF16 R40, R80.reuse, R92, R40 ;  /* 0x0000005c5028723c */ /* 0x040fe80000041828 */
[--C-:B--2---:R-:W-:Y:S01]  /*13b30*/  FFMA.FTZ R84, R182, c[0x0][0x2d0], -R97.reuse ;  /* 0x0000b400b6547a23 */ /* 0x104fe20000010861 */
[----:B------:R-:W-:Y:S02]  /*13b40*/  MOV R182, R184 ;  /* 0x000000b800b67202 */ /* 0x000fe40000000f00 */
[--C-:B------:R-:W-:Y:S01]  /*13b50*/  FFMA.FTZ R92, R117, c[0x0][0x2d0], -R2.reuse ;  /* 0x0000b400755c7a23 */ /* 0x100fe20000010802 */
[-C--:B------:R-:W-:Y:S01]  /*13b60*/  HMMA.16816.F32.BF16 R44, R80, R94.reuse, R44 ;  /* 0x0000005e502c723c */ /* 0x080fe2000004182c */
[----:B------:R1:W-:Y:S03]  /*13b70*/  MUFU.EX2 R184, R84 ;  /* 0x0000005400b87308 */ /* 0x0003e60000000800 */
[----:B---3--:R-:W-:Y:S01]  /*13b80*/  FFMA.FTZ R88, R125, c[0x0][0x2d0], -R2 ;  /* 0x0000b4007d587a23 */ /* 0x008fe20000010802 */
[----:B------:R-:W-:Y:S02]  /*13b90*/  MOV R117, R116 ;  /* 0x0000007400757202 */ /* 0x000fe40000000f00 */
[----:B------:R-:W-:Y:S01]  /*13ba0*/  MOV R116, R110 ;  /* 0x0000006e00747202 */ /* 0x000fe20000000f00 */
[C---:B------:R-:W-:Y:S03]  /*13bb0*/  HMMA.16816.F32.BF16 R48, R76.reuse, R94, R48 ;  /* 0x0000005e4c30723c */ /* 0x040fe60000041830 */
[----:B------:R2:W-:Y:S01]  /*13bc0*/  MUFU.EX2 R157, R88 ;  /* 0x00000058009d7308 */ /* 0x0005e20000000800 */
[----:B------:R-:W-:Y:S02]  /*13bd0*/  MOV R110, R181 ;  /* 0x000000b5006e7202 */ /* 0x000fe40000000f00 */
[----:B------:R-:W-:Y:S02]  /*13be0*/  MOV R120, R116 ;  /* 0x0000007400787202 */ /* 0x000fe40000000f00 */
[----:B------:R-:W-:Y:S04]  /*13bf0*/  MOV R125, R100 ;  /* 0x00000064007d7202 */ /* 0x000fe80000000f00 */
[----:B------:R-:W-:Y:S01]  /*13c00*/  MOV R247, R120 ;  /* 0x0000007800f77202 */ /* 0x000fe20000000f00 */
[----:B------:R3:W-:Y:S01]  /*13c10*/  MUFU.EX2 R181, R92 ;  /* 0x0000005c00b57308 */ /* 0x0007e20000000800 */
[----:B------:R-:W-:Y:S01]  /*13c20*/  MOV R120, R110 ;  /* 0x0000006e00787202 */ /* 0x000fe20000000f00 */
[----:B-1----:R-:W-:Y:S01]  /*13c30*/  FFMA.FTZ R84, R132, c[0x0][0x2d0], -R98 ;  /* 0x0000b40084547a23 */ /* 0x002fe20000010862 */
[----:B------:R-:W-:Y:S07]  /*13c40*/  MOV R132, R168 ;  /* 0x000000a800847202 */ /* 0x000fee0000000f00 */
[----:B------:R1:W-:Y:S01]  /*13c50*/  MUFU.EX2 R159, R84 ;  /* 0x00000054009f7308 */ /* 0x0003e20000000800 */
[--C-:B--2---:R-:W-:Y:S01]  /*13c60*/  FFMA.FTZ R88, R118, c[0x0][0x2d0], -R2.reuse ;  /* 0x0000b40076587a23 */ /* 0x104fe20000010802 */
[----:B------:R-:W-:Y:S04]  /*13c70*/  MOV R118, R102 ;  /* 0x0000006600767202 */ /* 0x000fe80000000f00 */
[----:B------:R-:W-:Y:S04]  /*13c80*/  MOV R236, R118 ;  /* 0x0000007600ec7202 */ /* 0x000fe80000000f00 */
[----:B------:R2:W4:Y:S01]  /*13c90*/  MUFU.EX2 R156, R88 ;  /* 0x00000058009c7308 */ /* 0x0005220000000800 */
[----:B---3--:R-:W-:Y:S09]  /*13ca0*/  FFMA.FTZ R92, R180, c[0x0][0x2d0], -R2 ;  /* 0x0000b400b45c7a23 */ /* 0x008ff20000010802 */
[----:B------:R3:W-:Y:S01]  /*13cb0*/  MUFU.EX2 R180, R92 ;  /* 0x0000005c00b47308 */ /* 0x0007e20000000800 */
[----:B-1----:R-:W1:Y:S01]  /*13cc0*/  LDSM.16.MT88.4 R84, [R211+0x1900] ;  /* 0x00190000d354783b */ /* 0x002e620000004200 */
[--C-:B--2---:R-:W-:Y:S08]  /*13cd0*/  FFMA.FTZ R88, R183, c[0x0][0x2d0], -R98.reuse ;  /* 0x0000b400b7587a23 */ /* 0x104ff00000010862 */
[----:B------:R2:W-:Y:S01]  /*13ce0*/  MUFU.EX2 R183, R88 ;  /* 0x0000005800b77308 */ /* 0x0005e20000000800 */
[--C-:B---3--:R-:W-:Y:S01]  /*13cf0*/  FFMA.FTZ R92, R117, c[0x0][0x2d0], -R97.reuse ;  /* 0x0000b400755c7a23 */ /* 0x108fe20000010861 */
[----:B------:R-:W-:Y:S08]  /*13d00*/  MOV R117, R103 ;  /* 0x0000006700757202 */ /* 0x000ff00000000f00 */
[----:B------:R3:W-:Y:S01]  /*13d10*/  MUFU.EX2 R168, R92 ;  /* 0x0000005c00a87308 */ /* 0x0007e20000000800 */
[----:B------:R-:W-:Y:S02]  /*13d20*/  MOV R239, R117 ;  /* 0x0000007500ef7202 */ /* 0x000fe40000000f00 */
[----:B------:R-:W-:Y:S01]  /*13d30*/  LDSM.16.MT88.4 R116, [R209+0x2900] ;  /* 0x00290000d174783b */ /* 0x000fe20000004200 */
[----:B--2---:R-:W-:Y:S01]  /*13d40*/  FFMA.FTZ R88, R182, c[0x0][0x2d0], -R98 ;  /* 0x0000b400b6587a23 */ /* 0x004fe20000010862 */
[-C--:B-1----:R-:W-:Y:S05]  /*13d50*/  HMMA.16816.F32.BF16 R52, R76, R84.reuse, R52 ;  /* 0x000000544c34723c */ /* 0x082fea0000041834 */
[----:B------:R1:W2:Y:S03]  /*13d60*/  MUFU.EX2 R182, R88 ;  /* 0x0000005800b67308 */ /* 0x0002a60000000800 */
        /* <DEDUP_REMOVED lines=9> */
[----:B------:R4:W5:Y:S01]  /*13e00*/  MUFU.EX2 R170, R80 ;  /* 0x0000005000aa7308 */ /* 0x0009620000000800 */
[----:B--2---:R-:W-:Y:S02]  /*13e10*/  F2FP.BF16.PACK_AB R82, R182, R183 ;  /* 0x000000b7b652723e */ /* 0x004fe400000010ff */
[----:B------:R-:W-:Y:S04]  /*13e20*/  F2FP.BF16.PACK_AB R76, R189, R153 ;  /* 0x00000099bd4c723e */ /* 0x000fe800000010ff */
[----:B------:R-:W-:Y:S02]  /*13e30*/  F2FP.BF16.PACK_AB R77, R188, R152 ;  /* 0x00000098bc4d723e */ /* 0x000fe400000010ff */
[----:B------:R-:W-:Y:S02]  /*13e40*/  F2FP.BF16.PACK_AB R78, R186, R187 ;  /* 0x000000bbba4e723e */ /* 0x000fe400000010ff */
[----:B------:R-:W-:Y:S02]  /*13e50*/  F2FP.BF16.PACK_AB R79, R184, R185 ;  /* 0x000000b9b84f723e */ /* 0x000fe400000010ff */
[----:B------:R-:W-:Y:S01]  /*13e60*/  F2FP.BF16.PACK_AB R83, R180, R181 ;  /* 0x000000b5b453723e */ /* 0x000fe200000010ff */
[----:B---3--:R-:W2:Y:S01]  /*13e70*/  LDSM.16.MT88.4 R84, [R212+0x2100] ;  /* 0x00210000d454783b */ /* 0x008ea20000004200 */
[--C-:B----4-:R-:W-:Y:S01]  /*13e80*/  FFMA.FTZ R80, R169, c[0x0][0x2d0], -R97.reuse ;  /* 0x0000b400a9507a23 */ /* 0x110fe20000010861 */
[----:B-----5:R-:W-:Y:S03]  /*13e90*/  F2FP.BF16.PACK_AB R164, R170, R171 ;  /* 0x000000abaaa4723e */ /* 0x020fe600000010ff */
[----:B------:R3:W4:Y:S01]  /*13ea0*/  MUFU.EX2 R169, R80 ;  /* 0x0000005000a97308 */ /* 0x0007220000000800 */
[-C--:B-1----:R-:W-:Y:S03]  /*13eb0*/  HMMA.16816.F32.BF16 R4, R76, R88.reuse, R4 ;  /* 0x000000584c04723c */ /* 0x082fe60000041804 */
[----:B---3--:R-:W-:Y:S02]  /*13ec0*/  F2FP.BF16.PACK_AB R80, R158, R159 ;  /* 0x0000009f9e50723e */ /* 0x008fe400000010ff */
[----:B----4-:R-:W-:Y:S05]  /*13ed0*/  F2FP.BF16.PACK_AB R165, R168, R169 ;  /* 0x000000a9a8a5723e */ /* 0x010fea00000010ff */
[C---:B------:R-:W-:Y:S07]  /*13ee0*/  HMMA.16816.F32.BF16 R8, R80.reuse, R88, R8 ;  /* 0x000000585008723c */ /* 0x040fee0000041808 */
[--C-:B------:R-:W-:Y:S01]  /*13ef0*/  FFMA.FTZ R88, R172, c[0x0][0x2d0], -R96.reuse ;  /* 0x0000b400ac587a23 */ /* 0x100fe20000010860 */
[-C--:B------:R-:W-:Y:S03]  /*13f00*/  HMMA.16816.F32.BF16 R12, R80, R90.reuse, R12 ;  /* 0x0000005a500c723c */ /* 0x080fe6000004180c */
[----:B------:R1:W-:Y:S05]  /*13f10*/  MUFU.EX2 R103, R88 ;  /* 0x0000005800677308 */ /* 0x0003ea0000000800 */
[C---:B------:R-:W-:Y:S08]  /*13f20*/  HMMA.16816.F32.BF16 R16, R76.reuse, R90, R16 ;  /* 0x0000005a4c10723c */ /* 0x040ff00000041810 */
[-C--:B--2---:R-:W-:Y:S08]  /*13f30*/  HMMA.16816.F32.BF16 R20, R76, R84.reuse, R20 ;  /* 0x000000544c14723c */ /* 0x084ff00000041814 */
[C---:B------:R-:W-:Y:S04]  /*13f40*/  HMMA.16816.F32.BF16 R24, R80.reuse, R84, R24 ;  /* 0x000000545018723c */ /* 0x040fe80000041818 */
[----:B-1----:R-:W-:Y:S03]  /*13f50*/  FFMA.FTZ R88, R173, c[0x0][0x2d0], -R96 ;  /* 0x0000b400ad587a23 */ /* 0x002fe60000010860 */
[--C-:B------:R-:W-:Y:S01]  /*13f60*/  FFMA.FTZ R84, R176, c[0x0][0x2d0], -R98.reuse ;  /* 0x0000b400b0547a23 */ /* 0x100fe20000010862 */
[-C--:B------:R-:W-:Y:S01]  /*13f70*/  HMMA.16816.F32.BF16 R28, R80, R86.reuse, R28 ;  /* 0x00000056501c723c */ /* 0x080fe2000004181c */
[----:B------:R1:W2:Y:S07]  /*13f80*/  MUFU.EX2 R102, R88 ;  /* 0x0000005800667308 */ /* 0x0002ae0000000800 */
[C---:B------:R-:W-:Y:S08]  /*13f90*/  HMMA.16816.F32.BF16 R32, R76.reuse, R86, R32 ;  /* 0x000000564c20723c */ /* 0x040ff00000041820 */
[-C--:B------:R-:W-:Y:S08]  /*13fa0*/  HMMA.16816.F32.BF16 R36, R76, R92.reuse, R36 ;  /* 0x0000005c4c24723c */ /* 0x080ff00000041824 */
[C---:B------:R-:W-:Y:S01]  /*13fb0*/  HMMA.16816.F32.BF16 R40, R80.reuse, R92, R40 ;  /* 0x0000005c5028723c */ /* 0x040fe20000041828 */
[----:B------:R-:W3:Y:S03]  /*13fc0*/  LDL.LU R93, [R1+0x14] ;  /* 0x00001400015d7983 */ /* 0x000ee60000300800 */
[--C-:B-1----:R-:W-:Y:S01]  /*13fd0*/  FFMA.FTZ R88, R174, c[0x0][0x2d0], -R97.reuse ;  /* 0x0000b400ae587a23 */ /* 0x102fe20000010861 */
[----:B------:R-:W4:Y:S01]  /*13fe0*/  LDL.LU R92, [R1+0x18] ;  /* 0x00001800015c7983 */ /* 0x000f220000300800 */
[----:B--2---:R-:W-:Y:S02]  /*13ff0*/  F2FP.BF16.PACK_AB R166, R102, R103 ;  /* 0x0000006766a6723e */ /* 0x004fe400000010ff */
[----:B------:R1:W-:Y:S01]  /*14000*/  MUFU.EX2 R101, R88 ;  /* 0x0000005800657308 */ /* 0x0003e20000000800 */
[-C--:B------:R-:W-:Y:S08]  /*14010*/  HMMA.16816.F32.BF16 R44, R80, R94.reuse, R44 ;  /* 0x0000005e502c723c */ /* 0x080ff0000004182c */
[C---:B------:R-:W-:Y:S04]  /*14020*/  HMMA.16816.F32.BF16 R48, R76.reuse, R94, R48 ;  /* 0x0000005e4c30723c */ /* 0x040fe80000041830 */
[----:B-1----:R-:W-:Y:S02]  /*14030*/  FFMA.FTZ R88, R99, c[0x0][0x2d0], -R97 ;  /* 0x0000b40063587a23 */ /* 0x002fe40000010861 */
[----:B------:R1:W-:Y:S10]  /*14040*/  MUFU.EX2 R99, R84 ;  /* 0x0000005400637308 */ /* 0x0003f40000000800 */
[----:B------:R2:W5:Y:S01]  /*14050*/  MUFU.EX2 R100, R88 ;  /* 0x0000005800647308 */ /* 0x0005620000000800 */
[----:B-1----:R-:W-:Y:S09]  /*14060*/  FFMA.FTZ R84, R177, c[0x0][0x2d0], -R98 ;  /* 0x0000b400b1547a23 */ /* 0x002ff20000010862 */
[----:B------:R1:W1:Y:S01]  /*14070*/  MUFU.EX2 R97, R84 ;  /* 0x0000005400617308 */ /* 0x0002620000000800 */
[----:B--2---:R-:W2:Y:S01]  /*14080*/  LDSM.16.MT88.4 R88, [R211+0x2100] ;  /* 0x00210000d358783b */ /* 0x004ea20000004200 */
[----:B-----5:R-:W-:Y:S01]  /*14090*/  F2FP.BF16.PACK_AB R167, R100, R101 ;  /* 0x0000006564a7723e */ /* 0x020fe200000010ff */
[--C-:B-1----:R-:W-:Y:S01]  /*140a0*/  FFMA.FTZ R84, R178, c[0x0][0x2d0], -R2.reuse ;  /* 0x0000b400b2547a23 */ /* 0x102fe20000010802 */
[----:B------:R-:W-:Y:S06]  /*140b0*/  F2FP.BF16.PACK_AB R160, R97, R99 ;  /* 0x0000006361a0723e */ /* 0x000fec00000010ff */
[----:B------:R1:W-:Y:S01]  /*140c0*/  MUFU.EX2 R87, R84 ;  /* 0x0000005400577308 */ /* 0x0003e20000000800 */
[-C--:B--2---:R-:W-:Y:S03]  /*140d0*/  HMMA.16816.F32.BF16 R52, R76, R88.reuse, R52 ;  /* 0x000000584c34723c */ /* 0x084fe60000041834 */
[--C-:B-1----:R-:W-:Y:S02]  /*140e0*/  FFMA.FTZ R84, R179, c[0x0][0x2d0], -R2.reuse ;  /* 0x0000b400b3547a23 */ /* 0x102fe40000010802 */
[----:B------:R-:W-:Y:S03]  /*140f0*/  FFMA.FTZ R2, R75, c[0x0][0x2d0], -R2 ;  /* 0x0000b4004b027a23 */ /* 0x000fe60000010802 */
[C---:B------:R-:W-:Y:S01]  /*14100*/  HMMA.16816.F32.BF16 R56, R80.reuse, R88, R56 ;  /* 0x000000585038723c */ /* 0x040fe20000041838 */
[----:B------:R1:W2:Y:S01]  /*14110*/  MUFU.EX2 R96, R84 ;  /* 0x0000005400607308 */ /* 0x0002a20000000800 */
[----:B------:R-:W5:Y:S06]  /*14120*/  LDL.LU R75, [R1+0x1c] ;  /* 0x00001c00014b7983 */ /* 0x000f6c0000300800 */
[-C--:B------:R-:W-:Y:S08]  /*14130*/  HMMA.16816.F32.BF16 R60, R80, R90.reuse, R60 ;  /* 0x0000005a503c723c */ /* 0x080ff0000004183c */
[----:B------:R-:W-:Y:S04]  /*14140*/  HMMA.16816.F32.BF16 R64, R76, R90, R64 ;  /* 0x0000005a4c40723c */ /* 0x000fe80000041840 */
[--C-:B-1----:R-:W-:Y:S02]  /*14150*/  FFMA.FTZ R84, R132, c[0x0][0x2d0], -R98.reuse ;  /* 0x0000b40084547a23 */ /* 0x102fe40000010862 */
[----:B------:R-:W1:Y:S01]  /*14160*/  LDSM.16.MT88.4 R132, [R212+0x2900] ;  /* 0x00290000d484783b */ /* 0x000e620000004200 */
[----:B--2---:R-:W-:Y:S01]  /*14170*/  F2FP.BF16.PACK_AB R161, R96, R87 ;  /* 0x0000005760a1723e */ /* 0x004fe200000010ff */
[----:B------:R2:W-:Y:S04]  /*14180*/  MUFU.EX2 R86, R84 ;  /* 0x0000005400567308 */ /* 0x0005e80000000800 */
[----:B--2---:R-:W-:Y:S06]  /*14190*/  FFMA.FTZ R84, R175, c[0x0][0x2d0], -R98 ;  /* 0x0000b400af547a23 */ /* 0x004fec0000010862 */
[----:B------:R-:W2:Y:S10]  /*141a0*/  MUFU.EX2 R85, R84 ;  /* 0x0000005400557308 */ /* 0x000eb40000000800 */
[----:B------:R-:W-:Y:S10]  /*141b0*/  MUFU.EX2 R84, R74 ;  /* 0x0000004a00547308 */ /* 0x000ff40000000800 */
[----:B------:R1:W1:Y:S01]  /*141c0*/  MUFU.EX2 R74, R2 ;  /* 0x00000002004a7308 */ /* 0x0002620000000800 */
[----:B--2---:R-:W-:Y:S01]  /*141d0*/  F2FP.BF16.PACK_AB R162, R85, R86 ;  /* 0x0000005655a2723e */ /* 0x004fe200000010ff */
[----:B-1----:R-:W2:Y:S01]  /*141e0*/  LDL.LU R2, [R1+0x20] ;  /* 0x0000200001027983 */ /* 0x002ea20000300800 */
[----:B------:R-:W-:Y:S01]  /*141f0*/  F2FP.BF16.PACK_AB R163, R74, R84 ;  /* 0x000000544aa3723e */ /* 0x000fe200000010ff */
[----:B---3--:R-:W-:Y:S01]  /*14200*/  FFMA.FTZ R73, R73, R93, R126 ;  /* 0x0000005d49497223 */ /* 0x008fe2000001007e */
[----:B------:R-:W-:Y:S02]  /*14210*/  MOV R126, R104 ;  /* 0x00000068007e7202 */ /* 0x000fe40000000f00 */
[-C--:B------:R-:W-:Y:S05]  /*14220*/  HMMA.16816.F32.BF16 R104, R164, R116.reuse, R4 ;  /* 0x00000074a468723c */ /* 0x080fea0000041804 */
[----:B----4-:R-:W-:Y:S01]  /*14230*/  FFMA.FTZ R69, R69, R92, R125 ;  /* 0x0000005c45457223 */ /* 0x010fe2000001007d */
[----:B------:R-:W-:Y:S02]  /*14240*/  MOV R125, R109 ;  /* 0x0000006d007d7202 */ /* 0x000fe40000000f00 */
[C---:B------:R-:W-:Y:S04]  /*14250*/  HMMA.16816.F32.BF16 R108, R160.reuse, R116, R8 ;  /* 0x00000074a06c723c */ /* 0x040fe80000041808 */
[----:B------:R-:W-:Y:S03]  /*14260*/  FADD.FTZ R4, R244, R69 ;  /* 0x00000045f4047221 */ /* 0x000fe60000010000 */
[----:B------:R-:W-:Y:S01]  /*14270*/  FADD.FTZ R8, R247, R73 ;  /* 0x00000049f7087221 */ /* 0x000fe20000010000 */
[-C--:B------:R-:W-:Y:S04]  /*14280*/  HMMA.16816.F32.BF16 R112, R160, R118.reuse, R12 ;  /* 0x00000076a070723c */ /* 0x080fe8000004180c */
        /* <DEDUP_REMOVED lines=9> */
[----:B------:R-:W-:Y:S04]  /*14320*/  FADD.FTZ R4, R206, R8 ;  /* 0x00000008ce047221 */ /* 0x000fe80000010000 */
[----:B------:R-:W-:Y:S02]  /*14330*/  FADD.FTZ R11, R233, R4 ;  /* 0x00000004e90b7221 */ /* 0x000fe40000010000 */
[----:B-----5:R-:W-:Y:S01]  /*14340*/  FFMA.FTZ R68, R68, R75, R239 ;  /* 0x0000004b44447223 */ /* 0x020fe200000100ef */
[----:B------:R-:W-:Y:S01]  /*14350*/  MOV R239, R150 ;  /* 0x0000009600ef7202 */ /* 0x000fe20000000f00 */
[----:B--2---:R-:W-:Y:S01]  /*14360*/  FFMA.FTZ R0, R0, R2, R236 ;  /* 0x0000000200007223 */ /* 0x004fe200000100ec */
[----:B------:R-:W-:Y:S01]  /*14370*/  MOV R236, R149 ;  /* 0x0000009500ec7202 */ /* 0x000fe20000000f00 */
[----:B------:R-:W-:Y:S01]  /*14380*/  FADD.FTZ R2, R123, R68 ;  /* 0x000000447b027221 */ /* 0x000fe20000010000 */
[----:B------:R-:W1:Y:S01]  /*14390*/  LDSM.16.MT88.4 R148, [R210+0x2900] ;  /* 0x00290000d294783b */ /* 0x000e620000004200 */
[----:B------:R-:W-:Y:S02]  /*143a0*/  FADD.FTZ R0, R122, R0 ;  /* 0x000000007a007221 */ /* 0x000fe40000010000 */
[----:B------:R-:W-:Y:S01]  /*143b0*/  FADD.FTZ R2, R248, R2 ;  /* 0x00000002f8027221 */ /* 0x000fe20000010000 */
[-C--:B------:R-:W-:Y:S03]  /*143c0*/  HMMA.16816.F32.BF16 R120, R164, R132.reuse, R20 ;  /* 0x00000084a478723c */ /* 0x080fe60000041814 */
[----:B------:R-:W-:Y:S02]  /*143d0*/  FADD.FTZ R0, R245, R0 ;  /* 0x00000000f5007221 */ /* 0x000fe40000010000 */
        /* <DEDUP_REMOVED lines=11> */
[C---:B------:R-:W-:Y:S01]  /*14490*/  HMMA.16816.F32.BF16 R132, R164.reuse, R134, R32 ;  /* 0x00000086a484723c */ /* 0x040fe20000041820 */
[----:B------:R-:W2:Y:S03]  /*144a0*/  LDSM.16.MT88.4 R4, [R211+0x2900] ;  /* 0x00290000d304783b */ /* 0x000ea60000004200 */
        /* <DEDUP_REMOVED lines=9> */
[-C--:B-1----:R-:W-:Y:S03]  /*14540*/  HMMA.16816.F32.BF16 R136, R164, R148.reuse, R36 ;  /* 0x00000094a488723c */ /* 0x082fe60000041824 */
        /* <DEDUP_REMOVED lines=62> */
[----:B------:R-:W-:Y:S01]  /*14930*/  STL [R1+0x14], R5 ;  /* 0x0000140501007387 */ /* 0x000fe20000100800 */
[----:B------:R-:W-:Y:S01]  /*14940*/  FADD.FTZ R2, R86, R2 ;  /* 0x0000000256027221 */ /* 0x000fe20000010000 */
[----:B------:R-:W-:Y:S01]  /*14950*/  MOV R100, R71 ;  /* 0x0000004700647202 */ /* 0x000fe20000000f00 */
[----:B------:R-:W-:Y:S01]  /*14960*/  FADD.FTZ R0, R96, R8 ;  /* 0x0000000860007221 */ /* 0x000fe20000010000 */
[----:B------:R-:W-:Y:S01]  /*14970*/  STL [R1+0x18], R4 ;  /* 0x0000180401007387 */ /* 0x000fe20000100800 */
[----:B------:R-:W-:Y:S02]  /*14980*/  FADD.FTZ R2, R85, R2 ;  /* 0x0000000255027221 */ /* 0x000fe40000010000 */
[----:B------:R-:W-:Y:S03]  /*14990*/  FADD.FTZ R0, R84, R0 ;  /* 0x0000000054007221 */ /* 0x000fe60000010000 */
[----:B------:R1:W-:Y:S01]  /*149a0*/  STL [R1+0x1c], R2 ;  /* 0x00001c0201007387 */ /* 0x0003e20000100800 */
[----:B------:R-:W-:Y:S05]  /*149b0*/  FADD.FTZ R0, R74, R0 ;  /* 0x000000004a007221 */ /* 0x000fea0000010000 */
[----:B------:R2:W-:Y:S01]  /*149c0*/  STL [R1+0x20], R0 ;  /* 0x0000200001007387 */ /* 0x0005e20000100800 */
[----:B-1----:R-:W-:Y:S01]  /*149d0*/  MOV R2, R72 ;  /* 0x0000004800027202 */ /* 0x002fe20000000f00 */
[----:B------:R-:W-:-:S05]  /*149e0*/  @P0 BRA `(.L_x_196) ;  /* 0xffffb53000000947 */ /* 0x000fca000383ffff */
.L_x_193:
[----:B------:R-:W-:-:S13]  /*149f0*/  ISETP.GE.AND P0, PT, R227, UR5, PT ;  /* 0x00000005e3007c0c */ /* 0x000fda000bf06270 */
[----:B------:R-:W-:Y:S05]  /*14a00*/  @!P0 BRA `(.L_x_197) ;  /* 0x00006aa000008947 */ /* 0x000fea0003800000 */
[----:B------:R-:W-:Y:S01]  /*14a10*/  IMAD.MOV.U32 R101, RZ, RZ, R71 ;  /* 0x000000ffff657224 */ /* 0x000fe200078e0047 */
[----:B------:R-:W-:Y:S01]  /*14a20*/  MOV R103, R3 ;  /* 0x0000000300677202 */ /* 0x000fe20000000f00 */
[----:B------:R-:W-:Y:S01]  /*14a30*/  IMAD.MOV.U32 R100, RZ, RZ, R72 ;  /* 0x000000ffff647224 */ /* 0x000fe200078e0048 */
[----:B------:R-:W-:Y:S02]  /*14a40*/  MOV R102, R70 ;  /* 0x0000004600667202 */ /* 0x000fe40000000f00 */
.L_x_215:
[----:B------:R-:W-:Y:S04]  /*14a50*/  DEPBAR.LE SB0, 0x0 ;  /* 0x000080000000791a */ /* 0x000fe80000000000 */
[----:B------:R-:W-:Y:S01]  /*14a60*/  BAR.SYNC.DEFER_BLOCKING 0x0 ;  /* 0x0000000000007b1d */ /* 0x000fe20000010000 */
[----:B-12---:R-:W-:Y:S01]  /*14a70*/  IMAD.WIDE.U32 R2, R234, c[0x0][0x208], RZ ;  /* 0x00008200ea027a25 */ /* 0x006fe200078e00ff */
[----:B--2---:R-:W-:Y:S05]  /*14a80*/  SHF.R.S32.HI R0, RZ, 0x1f, R234 ;  /* 0x0000001fff007819 */ /* 0x004fea00000114ea */
[----:B------:R-:W-:Y:S04]  /*14a90*/  IMAD R0, R0, c[0x0][0x208], RZ ;  /* 0x0000820000007a24 */ /* 0x000fe800078e02ff */
[----:B------:R-:W-:Y:S05]  /*14aa0*/  IMAD R0, R234, c[0x0][0x20c], R0 ;  /* 0x00008300ea007a24 */ /* 0x000fea00078e0200 */
[----:B------:R-:W-:Y:S02]  /*14ab0*/  IADD3 R3, R3, R0, RZ ;  /* 0x0000000003037210 */ /* 0x000fe40007ffe0ff */
[----:B------:R-:W-:Y:S03]  /*14ac0*/  SHF.R.S32.HI R0, RZ, 0x1f, R228 ;  /* 0x0000001fff007819 */ /* 0x000fe600000114e4 */
[----:B------:R-:W-:Y:S01]  /*14ad0*/  IMAD.WIDE.U32 R2, R228, c[0x0][0x218], R2 ;  /* 0x00008600e4027a25 */ /* 0x000fe200078e0002 */
[----:B-----5:R-:W-:Y:S03]  /*14ae0*/  LDSM.16.M88.4 R96, [R215+0x6100] ;  /* 0x00610000d760783b */ /* 0x020fe60000000200 */
[----:B------:R-:W-:Y:S05]  /*14af0*/  IMAD R0, R0, c[0x0][0x218], RZ ;  /* 0x0000860000007a24 */ /* 0x000fea00078e02ff */
[----:B------:R-:W2:Y:S04]  /*14b00*/  LDL R197, [R1+0xc] ;  /* 0x00000c0001c57983 */ /* 0x000ea80000100800 */
[----:B------:R-:W1:Y:S08]  /*14b10*/  LDSM.16.M88.4 R16, [R208+0x3100] ;  /* 0x00310000d010783b */ /* 0x000e700000000200 */
[----:B------:R-:W3:Y:S08]  /*14b20*/  LDSM.16.M88.4 R92, [R215+0x8100] ;  /* 0x00810000d75c783b */ /* 0x000ef00000000200 */
[----:B------:R-:W4:Y:S08]  /*14b30*/  LDSM.16.M88.4 R32, [R208+0x3900] ;  /* 0x00390000d020783b */ /* 0x000f300000000200 */
[----:B------:R-:W1:Y:S08]  /*14b40*/  LDSM.16.M88.4 R48, [R208+0x4100] ;  /* 0x00410000d030783b */ /* 0x000e700000000200 */
[----:B------:R-:W1:Y:S08]  /*14b50*/  LDSM.16.M88.4 R64, [R208+0x4900] ;  /* 0x00490000d040783b */ /* 0x000e700000000200 */
[----:B------:R-:W1:Y:S08]  /*14b60*/  LDSM.16.M88.4 R80, [R208+0x5100] ;  /* 0x00510000d050783b */ /* 0x000e700000000200 */
[----:B------:R-:W3:Y:S08]  /*14b70*/  LDSM.16.M88.4 R168, [R208+0x5900] ;  /* 0x00590000d0a8783b */ /* 0x000ef00000000200 */
[----:B------:R-:W-:Y:S08]  /*14b80*/  LDSM.16.M88.4 R172, [R218+0x6100] ;  /* 0x00610000daac783b */ /* 0x000ff00000000200 */
[----:B------:R-:W4:Y:S08]  /*14b90*/  LDSM.16.M88.4 R176, [R219] ;  /* 0x00000000dbb0783b */ /* 0x000f300000000200 */
[----:B------:R-:W4:Y:S08]  /*14ba0*/  LDSM.16.M88.4 R180, [R218+0x8100] ;  /* 0x00810000dab4783b */ /* 0x000f300000000200 */
[----:B------:R-:W2:Y:S01]  /*14bb0*/  LDSM.16.M88.4 R184, [R224] ;  /* 0x00000000e0b8783b */ /* 0x000ea20000000200 */
[-C--:B-1----:R-:W-:Y:S08]  /*14bc0*/  HMMA.16816.F32.BF16 R4, R96, R16.reuse, RZ ;  /* 0x000000106004723c */ /* 0x082ff000000418ff */
[C---:B---3--:R-:W-:Y:S08]  /*14bd0*/  HMMA.16816.F32.BF16 R8, R92.reuse, R16, RZ ;  /* 0x000000105c08723c */ /* 0x048ff000000418ff */
[-C--:B------:R-:W-:Y:S08]  /*14be0*/  HMMA.16816.F32.BF16 R12, R92, R18.reuse, RZ ;  /* 0x000000125c0c723c */ /* 0x080ff000000418ff */
[C---:B------:R-:W-:Y:S08]  /*14bf0*/  HMMA.16816.F32.BF16 R16, R96.reuse, R18, RZ ;  /* 0x000000126010723c */ /* 0x040ff000000418ff */
[-C--:B----4-:R-:W-:Y:S08]  /*14c00*/  HMMA.16816.F32.BF16 R20, R96, R32.reuse, RZ ;  /* 0x000000206014723c */ /* 0x090ff000000418ff */
        /* <DEDUP_REMOVED lines=19> */
[----:B------:R-:W1:Y:S07]  /*14d40*/  LDSM.16.M88.4 R168, [R223] ;  /* 0x00000000dfa8783b */ /* 0x000e6e0000000200 */
[-C--:B------:R-:W-:Y:S08]  /*14d50*/  HMMA.16816.F32.BF16 R4, R172, R176.reuse, R4 ;  /* 0x000000b0ac04723c */ /* 0x080ff00000041804 */
[C---:B------:R-:W-:Y:S08]  /*14d60*/  HMMA.16816.F32.BF16 R8, R180.reuse, R176, R8 ;  /* 0x000000b0b408723c */ /* 0x040ff00000041808 */
[-C--:B------:R-:W-:Y:S08]  /*14d70*/  HMMA.16816.F32.BF16 R12, R180, R178.reuse, R12 ;  /* 0x000000b2b40c723c */ /* 0x080ff0000004180c */
[C---:B------:R-:W-:Y:S01]  /*14d80*/  HMMA.16816.F32.BF16 R16, R172.reuse, R178, R16 ;  /* 0x000000b2ac10723c */ /* 0x040fe20000041810 */
[----:B------:R-:W3:Y:S07]  /*14d90*/  LDSM.16.M88.4 R176, [R222] ;  /* 0x00000000deb0783b */ /* 0x000eee0000000200 */
[-C--:B--2---:R-:W-:Y:S08]  /*14da0*/  HMMA.16816.F32.BF16 R20, R172, R184.reuse, R20 ;  /* 0x000000b8ac14723c */ /* 0x084ff00000041814 */
[C---:B------:R-:W-:Y:S07]  /*14db0*/  HMMA.16816.F32.BF16 R24, R180.reuse, R184, R24 ;  /* 0x000000b8b418723c */ /* 0x040fee0000041818 */
[----:B------:R-:W-:Y:S01]  /*14dc0*/  IMAD R184, R228, c[0x0][0x21c], R0 ;  /* 0x00008700e4b87a24 */ /* 0x000fe200078e0200 */
[-C--:B------:R-:W-:Y:S04]  /*14dd0*/  HMMA.16816.F32.BF16 R28, R180, R186.reuse, R28 ;  /* 0x000000bab41c723c */ /* 0x080fe8000004181c */
[----:B------:R-:W-:Y:S04]  /*14de0*/  IADD3 R0, P0, R2, UR44, RZ ;  /* 0x0000002c02007c10 */ /* 0x000fe8000ff1e0ff */
[C---:B------:R-:W-:Y:S04]  /*14df0*/  HMMA.16816.F32.BF16 R32, R172.reuse, R186, R32 ;  /* 0x000000baac20723c */ /* 0x040fe80000041820 */
[----:B------:R-:W-:Y:S02]  /*14e00*/  IADD3.X R3, R3, UR9, R184, P0, !PT ;  /* 0x0000000903037c10 */ /* 0x000fe400087fe4b8 */
[C---:B------:R-:W-:Y:S02]  /*14e10*/  LEA R2, P0, R0.reuse, c[0x0][0x1f8], 0x1 ;  /* 0x00007e0000027a11 */ /* 0x040fe400078008ff */
[-C--:B-1----:R-:W-:Y:S03]  /*14e20*/  HMMA.16816.F32.BF16 R36, R172, R168.reuse, R36 ;  /* 0x000000a8ac24723c */ /* 0x082fe60000041824 */
[----:B------:R-:W-:Y:S01]  /*14e30*/  SHFL.IDX PT, R193, R2, 0x4, 0x181f ;  /* 0x00981f0002c17f89 */ /* 0x000fe200000e0000 */
[----:B------:R-:W-:Y:S04]  /*14e40*/  LEA.HI.X R0, R0, c[0x0][0x1fc], R3, 0x1, P0 ;  /* 0x00007f0000007a11 */ /* 0x000fe800000f0c03 */
[C---:B------:R-:W-:Y:S03]  /*14e50*/  HMMA.16816.F32.BF16 R40, R180.reuse, R168, R40 ;  /* 0x000000a8b428723c */ /* 0x040fe60000041828 */
[----:B------:R-:W-:Y:S05]  /*14e60*/  SHFL.IDX PT, R194, R2, 0x5, 0x181f ;  /* 0x00b81f0002c27f89 */ /* 0x000fea00000e0000 */
[-C--:B------:R-:W-:Y:S03]  /*14e70*/  HMMA.16816.F32.BF16 R44, R180, R170.reuse, R44 ;  /* 0x000000aab42c723c */ /* 0x080fe6000004182c */
[----:B------:R-:W-:Y:S05]  /*14e80*/  SHFL.IDX PT, R185, R0, RZ, 0x181f ;  /* 0x00181fff00b97589 */ /* 0x000fea00000e0000 */
[C---:B------:R-:W-:Y:S03]  /*14e90*/  HMMA.16816.F32.BF16 R48, R172.reuse, R170, R48 ;  /* 0x000000aaac30723c */ /* 0x040fe60000041830 */
[----:B------:R-:W1:Y:S05]  /*14ea0*/  LDSM.16.M88.4 R168, [R221] ;  /* 0x00000000dda8783b */ /* 0x000e6a0000000200 */
[-C--:B---3--:R-:W-:Y:S03]  /*14eb0*/  HMMA.16816.F32.BF16 R52, R172, R176.reuse, R52 ;  /* 0x000000b0ac34723c */ /* 0x088fe60000041834 */
[----:B------:R-:W-:Y:S05]  /*14ec0*/  SHFL.IDX PT, R184, R0, 0x1, 0x181f ;  /* 0x00381f0000b87f89 */ /* 0x000fea00000e0000 */
[C---:B------:R-:W-:Y:S03]  /*14ed0*/  HMMA.16816.F32.BF16 R56, R180.reuse, R176, R56 ;  /* 0x000000b0b438723c */ /* 0x040fe60000041838 */
[----:B------:R-:W-:Y:S05]  /*14ee0*/  SHFL.IDX PT, R192, R0, 0x2, 0x181f ;  /* 0x00581f0000c07f89 */ /* 0x000fea00000e0000 */
[-C--:B------:R-:W-:Y:S03]  /*14ef0*/  HMMA.16816.F32.BF16 R60, R180, R178.reuse, R60 ;  /* 0x000000b2b43c723c */ /* 0x080fe6000004183c */
[----:B------:R-:W-:Y:S05]  /*14f00*/  SHFL.IDX PT, R196, R0, 0x3, 0x181f ;  /* 0x00781f0000c47f89 */ /* 0x000fea00000e0000 */
[C---:B------:R-:W-:Y:S03]  /*14f10*/  HMMA.16816.F32.BF16 R64, R172.reuse, R178, R64 ;  /* 0x000000b2ac40723c */ /* 0x040fe60000041840 */
[----:B------:R-:W-:Y:S05]  /*14f20*/  SHFL.IDX PT, R195, R0, 0x4, 0x181f ;  /* 0x00981f0000c37f89 */ /* 0x000fea00000e0000 */
[-C--:B-1----:R-:W-:Y:S03]  /*14f30*/  HMMA.16816.F32.BF16 R68, R172, R168.reuse, R68 ;  /* 0x000000a8ac44723c */ /* 0x082fe60000041844 */
[----:B------:R-:W-:Y:S05]  /*14f40*/  SHFL.IDX PT, R3, R2, RZ, 0x181f ;  /* 0x00181fff02037589 */ /* 0x000fea00000e0000 */
[C---:B------:R-:W-:Y:S03]  /*14f50*/  HMMA.16816.F32.BF16 R72, R180.reuse, R168, R72 ;  /* 0x000000a8b448723c */ /* 0x040fe60000041848 */
[----:B------:R-:W1:Y:S05]  /*14f60*/  SHFL.IDX PT, R190, R2, 0x1, 0x181f ;  /* 0x00381f0002be7f89 */ /* 0x000e6a00000e0000 */
[-C--:B------:R-:W-:Y:S03]  /*14f70*/  HMMA.16816.F32.BF16 R76, R180, R170.reuse, R76 ;  /* 0x000000aab44c723c */ /* 0x080fe6000004184c */
[----:B------:R-:W2:Y:S05]  /*14f80*/  SHFL.IDX PT, R188, R2, 0x2, 0x181f ;  /* 0x00581f0002bc7f89 */ /* 0x000eaa00000e0000 */
[C---:B------:R-:W-:Y:S03]  /*14f90*/  HMMA.16816.F32.BF16 R80, R172.reuse, R170, R80 ;  /* 0x000000aaac50723c */ /* 0x040fe60000041850 */
[----:B------:R3:W-:Y:S01]  /*14fa0*/  SHFL.IDX PT, R189, R2, 0x3, 0x181f ;  /* 0x00781f0002bd7f89 */ /* 0x0007e200000e0000 */
[-C--:B-1----:R-:W-:Y:S07]  /*14fb0*/  IADD3 R190, P0, R190, R226.reuse, RZ ;  /* 0x000000e2bebe7210 */ /* 0x082fee0007f1e0ff */
[----:B------:R-:W-:Y:S01]  /*14fc0*/  SHFL.IDX PT, R0, R0, 0x5, 0x181f ;  /* 0x00b81f0000007f89 */ /* 0x000fe200000e0000 */
[-C--:B------:R-:W-:Y:S02]  /*14fd0*/  IADD3.X R191, R184, R225.reuse, RZ, P0, !PT ;  /* 0x000000e1b8bf7210 */ /* 0x080fe400007fe4ff */
[-C--:B--2---:R-:W-:Y:S02]  /*14fe0*/  IADD3 R188, P0, R188, R226.reuse, RZ ;  /* 0x000000e2bcbc7210 */ /* 0x084fe40007f1e0ff */
[-C--:B---3--:R-:W-:Y:S04]  /*14ff0*/  IADD3 R2, P1, R3, R226.reuse, RZ ;  /* 0x000000e203027210 */ /* 0x088fe80007f3e0ff */
[-C--:B------:R-:W-:Y:S02]  /*15000*/  IADD3.X R3, R185, R225.reuse, RZ, P1, !PT ;  /* 0x000000e1b9037210 */ /* 0x080fe40000ffe4ff */
[----:B------:R-:W1:Y:S01]  /*15010*/  LDSM.16.M88.4 R184, [R220] ;  /* 0x00000000dcb8783b */ /* 0x000e620000000200 */
[-C--:B------:R-:W-:Y:S04]  /*15020*/  IADD3 R176, P1, R193, R226.reuse, RZ ;  /* 0x000000e2c1b07210 */ /* 0x080fe80007f3e0ff */
[-C--:B------:R-:W-:Y:S03]  /*15030*/  IADD3.X R177, R195, R225.reuse, RZ, P1, !PT ;  /* 0x000000e1c3b17210 */ /* 0x080fe60000ffe4ff */
[----:B------:R-:W-:Y:S01]  /*15040*/  @!PT LDS RZ, [RZ] ;  /* 0x00000000fffff984 */ /* 0x000fe20000000800 */
[----:B------:R-:W-:Y:S01]  /*15050*/  @!PT LDS RZ, [RZ] ;  /* 0x00000000fffff984 */ /* 0x000fe20000000800 */
[----:B------:R-:W-:Y:S01]  /*15060*/  @!PT LDS RZ, [RZ] ;  /* 0x00000000fffff984 */ /* 0x000fe20000000800 */
[----:B------:R2:W-:Y:S08]  /*15070*/  LDGSTS.E.BYPASS.LTC128B.128 [R197], [R2.64], !P3 ;  /* 0x0000000002c57fae */ /* 0x0005f0000d901d70 */
[----:B------:R3:W-:Y:S01]  /*15080*/  LDGSTS.E.BYPASS.LTC128B.128 [R197+0x800], [R190.64], !P3 ;  /* 0x00800000bec57fae */ /* 0x0007e2000d901d70 */
[-C--:B-1----:R-:W-:Y:S03]  /*15090*/  HMMA.16816.F32.BF16 R84, R172, R184.reuse, R84 ;  /* 0x000000b8ac54723c */ /* 0x082fe60000041854 */
[-C--:B---3--:R-:W-:Y:S02]  /*150a0*/  IADD3 R190, P2, R189, R226.reuse, RZ ;  /* 0x000000e2bdbe7210 */ /* 0x088fe40007f5e0ff */
[-C--:B------:R-:W-:Y:S02]  /*150b0*/  IADD3.X R189, R192, R225.reuse, RZ, P0, !PT ;  /* 0x000000e1c0bd7210 */ /* 0x080fe400007fe4ff */
[-C--:B------:R-:W-:Y:S01]  /*150c0*/  IADD3.X R191, R196, R225.reuse, RZ, P2, !PT ;  /* 0x000000e1c4bf7210 */ /* 0x080fe200017fe4ff */
[C---:B------:R-:W-:Y:S02]  /*150d0*/  HMMA.16816.F32.BF16 R88, R180.reuse, R184, R88 ;  /* 0x000000b8b458723c */ /* 0x040fe40000041858 */
[----:B------:R1:W-:Y:S02]  /*150e0*/  LDGSTS.E.BYPASS.LTC128B.128 [R197+0x1000], [R188.64], !P3 ;  /* 0x01000000bcc57fae */ /* 0x0003e4000d901d70 */
[----:B--2---:R-:W-:Y:S04]  /*150f0*/  IADD3 R2, P0, R194, R226, RZ ;  /* 0x000000e2c2027210 */ /* 0x004fe80007f1e0ff */
[----:B------:R-:W-:Y:S01]  /*15100*/  IADD3.X R3, R0, R225, RZ, P0, !PT ;  /* 0x000000e100037210 */ /* 0x000fe200007fe4ff */
[-C--:B------:R-:W-:Y:S01]  /*15110*/  HMMA.16816.F32.BF16 R92, R180, R186.reuse, R92 ;  /* 0x000000bab45c723c */ /* 0x080fe2000004185c */
[----:B------:R1:W-:Y:S02]  /*15120*/  LDGSTS.E.BYPASS.LTC128B.128 [R197+0x1800], [R190.64], !P3 ;  /* 0x01800000bec57fae */ /* 0x0003e4000d901d70 */
[----:B------:R-:W-:Y:S05]  /*15130*/  ISETP.GT.AND P0, PT, R227, UR5, PT ;  /* 0x00000005e3007c0c */ /* 0x000fea000bf04270 */
[----:B------:R-:W-:Y:S01]  /*15140*/  HMMA.16816.F32.BF16 R96, R172, R186, R96 ;  /* 0x000000baac60723c */ /* 0x000fe20000041860 */
[----:B------:R2:W-:Y:S08]  /*15150*/  LDGSTS.E.BYPASS.LTC128B.128 [R197+0x2000], [R176.64], !P3 ;  /* 0x02000000b0c57fae */ /* 0x0005f0000d901d70 */
[----:B------:R3:W-:Y:S08]  /*15160*/  LDGSTS.E.BYPASS.LTC128B.128 [R197+0x2800], [R2.64], !P3 ;  /* 0x0280000002c57fae */ /* 0x0007f0000d901d70 */
[----:B------:R-:W-:Y:S08]  /*15170*/  LDSM.16.M88.4 R192, [R216+0x8100] ;  /* 0x00810000d8c0783b */ /* 0x000ff00000000200 */
[----:B------:R-:W0:Y:S08]  /*15180*/  LDGDEPBAR ;  /* 0x00000000000079af */ /* 0x000e300000000000 */
[----:B--2---:R-:W-:Y:S08]  /*15190*/  LDSM.16.M88.4 R176, [R216+0x6100] ;  /* 0x00610000d8b0783b */ /* 0x004ff00000000200 */
[----:B-1----:R-:W1:Y:S08]  /*151a0*/  LDSM.16.M88.4 R188, [R214+0x3100] ;  /* 0x00310000d6bc783b */ /* 0x002e700000000200 */
[----:B---3--:R-:W2:Y:S08]  /*151b0*/  LDSM.16.M88.4 R196, [R214+0x3900] ;  /* 0x00390000d6c4783b */ /* 0x008eb00000000200 */
[----:B------:R-:W3:Y:S08]  /*151c0*/  LDSM.16.M88.4 R200, [R214+0x4100] ;  /* 0x00410000d6c8783b */ /* 0x000ef00000000200 */
[----:B------:R-:W4:Y:S08]  /*151d0*/  LDSM.16.M88.4 R168, [R214+0x4900] ;  /* 0x00490000d6a8783b */ /* 0x000f300000000200 */
[----:B------:R-:W2:Y:S08]  /*151e0*/  LDSM.16.M88.4 R180, [R214+0x5100] ;  /* 0x00510000d6b4783b */ /* 0x000eb00000000200 */
[----:B------:R-:W3:Y:S01]  /*151f0*/  LDSM.16.M88.4 R204, [R214+0x5900] ;  /* 0x00590000d6cc783b */ /* 0x000ee20000000200 */
[-C--:B-1----:R-:W-:Y:S07]  /*15200*/  HMMA.16816.F32.BF16 R4, R176, R188.reuse, R4 ;  /* 0x000000bcb004723c */ /* 0x082fee0000041804 */
[----:B------:R-:W-:Y:S01]  /*15210*/  LDSM.16.M88.4 R172, [R217+0x6100] ;  /* 0x00610000d9ac783b */ /* 0x000fe20000000200 */
[C---:B------:R-:W-:Y:S07]  /*15220*/  HMMA.16816.F32.BF16 R8, R192.reuse, R188, R8 ;  /* 0x000000bcc008723c */ /* 0x040fee0000041808 */
[----:B------:R-:W1:Y:S01]  /*15230*/  LDSM.16.M88.4 R184, [R213] ;  /* 0x00000000d5b8783b */ /* 0x000e620000000200 */
[-C--:B------:R-:W-:Y:S08]  /*15240*/  HMMA.16816.F32.BF16 R12, R192, R190.reuse, R12 ;  /* 0x000000bec00c723c */ /* 0x080ff0000004180c */
[C---:B------:R-:W-:Y:S01]  /*15250*/  HMMA.16816.F32.BF16 R16, R176.reuse, R190, R16 ;  /* 0x000000beb010723c */ /* 0x040fe20000041810 */
[----:B------:R-:W1:Y:S07]  /*15260*/  LDSM.16.M88.4 R188, [R217+0x8100] ;  /* 0x00810000d9bc783b */ /* 0x000e6e0000000200 */
[-C--:B--2---:R-:W-:Y:S08]  /*15270*/  HMMA.16816.F32.BF16 R20, R176, R196.reuse, R20 ;  /* 0x000000c4b014723c */ /* 0x084ff00000041814 */
[C---:B------:R-:W-:Y:S08]  /*15280*/  HMMA.16816.F32.BF16 R24, R192.reuse, R196, R24 ;  /* 0x000000c4c018723c */ /* 0x040ff00000041818 */
[-C--:B------:R-:W-:Y:S08]  /*15290*/  HMMA.16816.F32.BF16 R28, R192, R198.reuse, R28 ;  /* 0x000000c6c01c723c */ /* 0x080ff0000004181c */
[C---:B------:R-:W-:Y:S08]  /*152a0*/  HMMA.16816.F32.BF16 R32, R176.reuse, R198, R32 ;  /* 0x000000c6b020723c */ /* 0x040ff00000041820 */
        /* <DEDUP_REMOVED lines=17> */
[C---:B------:R-:W-:Y:S08]  /*153c0*/  HMMA.16816.F32.BF16 R8, R188.reuse, R184, R8 ;  /* 0x000000b8bc08723c */ /* 0x040ff00000041808 */
        /* <DEDUP_REMOVED lines=54> */
[----:B------:R4:W2:Y:S01]  /*15730*/  MUFU.TANH R182, R19 ;  /* 0x0000001300b67308 */ /* 0x0008a20000002400 */
[-C--:B------:R-:W-:Y:S03]  /*15740*/  HMMA.16816.F32.BF16 R44, R188, R10.reuse, R44 ;  /* 0x0000000abc2c723c */ /* 0x080fe6000004182c */
[----:B------:R-:W-:Y:S02]  /*15750*/  FMUL.FTZ R27, R27, c[0x0][0x320] ;  /* 0x0000c8001b1b7a20 */ /* 0x000fe40000410000 */
[----:B------:R-:W-:Y:S02]  /*15760*/  FMUL.FTZ R28, R28, c[0x0][0x320] ;  /* 0x0000c8001c1c7a20 */ /* 0x000fe40000410000 */
[----:B------:R-:W-:Y:S01]  /*15770*/  FMUL.FTZ R36, R36, c[0x0][0x320] ;  /* 0x0000c80024247a20 */ /* 0x000fe20000410000 */
[C---:B------:R-:W-:Y:S01]  /*15780*/  HMMA.16816.F32.BF16 R48, R172.reuse, R10, R48 ;  /* 0x0000000aac30723c */ /* 0x040fe20000041830 */
[----:B------:R-:W2:Y:S01]  /*15790*/  MUFU.TANH R20, R20 ;  /* 0x0000001400147308 */ /* 0x000ea20000002400 */
[----:B------:R-:W2:Y:S02]  /*157a0*/  LDSM.16.M88.4 R8, [R213+0x2000] ;  /* 0x00200000d508783b */ /* 0x000ea40000000200 */
        /* <DEDUP_REMOVED lines=8> */
[----:B------:R4:W1:Y:S01]  /*15830*/  MUFU.TANH R179, R22 ;  /* 0x0000001600b37308 */ /* 0x0008620000002400 */
[----:B------:R-:W-:Y:S02]  /*15840*/  FMUL.FTZ R34, R34, c[0x0][0x320] ;  /* 0x0000c80022227a20 */ /* 0x000fe40000410000 */
[-C--:B------:R-:W-:Y:S04]  /*15850*/  HMMA.16816.F32.BF16 R60, R188, R6.reuse, R60 ;  /* 0x00000006bc3c723c */ /* 0x080fe8000004183c */
[----:B------:R-:W-:Y:S02]  /*15860*/  FMUL.FTZ R48, R48, c[0x0][0x320] ;  /* 0x0000c80030307a20 */ /* 0x000fe40000410000 */
[----:B------:R-:W-:Y:S01]  /*15870*/  FMUL.FTZ R49, R49, c[0x0][0x320] ;  /* 0x0000c80031317a20 */ /* 0x000fe20000410000 */
[----:B------:R4:W1:Y:S01]  /*15880*/  MUFU.TANH R170, R23 ;  /* 0x0000001700aa7308 */ /* 0x0008620000002400 */
[C---:B------:R-:W-:Y:S01]  /*15890*/  HMMA.16816.F32.BF16 R64, R172.reuse, R6, R64 ;  /* 0x00000006ac40723c */ /* 0x040fe20000041840 */
[----:B------:R-:W1:Y:S01]  /*158a0*/  LDSM.16.M88.4 R4, [R213+0x2800] ;  /* 0x00280000d504783b */ /* 0x000e620000000200 */
[----:B------:R-:W-:Y:S04]  /*158b0*/  DEPBAR.LE SB0, 0x0 ;  /* 0x000080000000791a */ /* 0x000fe80000000000 */
[----:B------:R-:W-:Y:S02]  /*158c0*/  FMUL.FTZ R50, R50, c[0x0][0x320] ;  /* 0x0000c80032327a20 */ /* 0x000fe40000410000 */
[----:B------:R-:W-:Y:S01]  /*158d0*/  FMUL.FTZ R51, R51, c[0x0][0x320] ;  /* 0x0000c80033337a20 */ /* 0x000fe20000410000 */
[----:B------:R4:W1:Y:S01]  /*158e0*/  MUFU.TANH R207, R24 ;  /* 0x0000001800cf7308 */ /* 0x0008620000002400 */
[----:B------:R-:W-:Y:S01]  /*158f0*/  BAR.SYNC.DEFER_BLOCKING 0x0 ;  /* 0x0000000000007b1d */ /* 0x000fe20000010000 */
[-C--:B--2---:R-:W-:Y:S05]  /*15900*/  HMMA.16816.F32.BF16 R68, R172, R8.reuse, R68 ;  /* 0x00000008ac44723c */ /* 0x084fea0000041844 */
[----:B------:R-:W-:Y:S02]  /*15910*/  FMUL.FTZ R52, R52, c[0x0][0x320] ;  /* 0x0000c80034347a20 */ /* 0x000fe40000410000 */
[----:B------:R-:W-:Y:S01]  /*15920*/  FMUL.FTZ R53, R53, c[0x0][0x320] ;  /* 0x0000c80035357a20 */ /* 0x000fe20000410000 */
[----:B------:R4:W2:Y:S01]  /*15930*/  MUFU.TANH R206, R25 ;  /* 0x0000001900ce7308 */ /* 0x0008a20000002400 */
[C---:B------:R-:W-:Y:S04]  /*15940*/  HMMA.16816.F32.BF16 R72, R188.reuse, R8, R72 ;  /* 0x00000008bc48723c */ /* 0x040fe80000041848 */
[----:B------:R-:W-:Y:S02]  /*15950*/  FMUL.FTZ R54, R54, c[0x0][0x320] ;  /* 0x0000c80036367a20 */ /* 0x000fe40000410000 */
[----:B------:R-:W-:Y:S02]  /*15960*/  FMUL.FTZ R55, R55, c[0x0][0x320] ;  /* 0x0000c80037377a20 */ /* 0x000fe40000410000 */
[-C--:B------:R-:W-:Y:S01]  /*15970*/  HMMA.16816.F32.BF16 R76, R188, R10.reuse, R76 ;  /* 0x0000000abc4c723c */ /* 0x080fe2000004184c */
[----:B------:R4:W2:Y:S03]  /*15980*/  MUFU.TANH R238, R26 ;  /* 0x0000001a00ee7308 */ /* 0x0008a60000002400 */
[----:B------:R-:W-:Y:S02]  /*15990*/  FMUL.FTZ R56, R56, c[0x0][0x320] ;  /* 0x0000c80038387a20 */ /* 0x000fe40000410000 */
[----:B------:R-:W-:Y:S02]  /*159a0*/  FMUL.FTZ R59, R59, c[0x0][0x320] ;  /* 0x0000c8003b3b7a20 */ /* 0x000fe40000410000 */
[C---:B------:R-:W-:Y:S03]  /*159b0*/  HMMA.16816.F32.BF16 R80, R172.reuse, R10, R80 ;  /* 0x0000000aac50723c */ /* 0x040fe60000041850 */
[----:B------:R4:W2:Y:S01]  /*159c0*/  MUFU.TANH R237, R27 ;  /* 0x0000001b00ed7308 */ /* 0x0008a20000002400 */
[----:B------:R-:W-:Y:S02]  /*159d0*/  FMUL.FTZ R60, R60, c[0x0][0x320] ;  /* 0x0000c8003c3c7a20 */ /* 0x000fe40000410000 */
[----:B------:R-:W-:Y:S02]  /*159e0*/  FMUL.FTZ R61, R61, c[0x0][0x320] ;  /* 0x0000c8003d3d7a20 */ /* 0x000fe40000410000 */
[-C--:B-1----:R-:W-:Y:S04]  /*159f0*/  HMMA.16816.F32.BF16 R84, R172, R4.reuse, R84 ;  /* 0x00000004ac54723c */ /* 0x082fe80000041854 */
        /* <DEDUP_REMOVED lines=186> */
.L_x_198:
        /* <DEDUP_REMOVED lines=12> */
[----:B---3--:R-:W-:Y:S01]  /*16660*/  IADD3 R7, -R3, 0x1, R2 ;  /* 0x0000000103077810 */ /* 0x008fe20007ffe102 */
[----:B------:R-:W-:Y:S03]  /*16670*/  IMAD.IADD R8, R2, 0x1, -R3 ;  /* 0x0000000102087824 */ /* 0x000fe600078e0a03 */
[----:B------:R-:W-:Y:S04]  /*16680*/  IADD3 R7, R7, -c[0x0][0x168], R0 ;  /* 0x80005a0007077a10 */ /* 0x000fe80007ffe000 */
[C---:B------:R-:W-:Y:S02]  /*16690*/  IADD3 R6, R7.reuse, c[0x0][0x328], RZ ;  /* 0x0000ca0007067a10 */ /* 0x040fe40007ffe0ff */
[----:B------:R-:W-:Y:S03]  /*166a0*/  IADD3 R7, R7, UR12, RZ ;  /* 0x0000000c07077c10 */ /* 0x000fe6000fffe0ff */
[--C-:B-1----:R-:W-:Y:S02]  /*166b0*/  IMAD.IADD R3, R6, 0x1, R4.reuse ;  /* 0x0000000106037824 */ /* 0x102fe400078e0204 */
[----:B------:R-:W-:Y:S01]  /*166c0*/  IMAD.IADD R0, R7, 0x1, R4 ;  /* 0x0000000107007824 */ /* 0x000fe200078e0204 */
[----:B------:R-:W-:-:S05]  /*166d0*/  @P0 BRA `(.L_x_199) ;  /* 0x0000019000000947 */ /* 0x000fca0003800000 */
[----:B------:R-:W-:Y:S01]  /*166e0*/  MOV R9, c[0x0][0x2ac] ;  /* 0x0000ab0000097a02 */ /* 0x000fe20000000f00 */
        /* <DEDUP_REMOVED lines=14> */
.L_x_201:
[----:B------:R-:W-:Y:S04]  /*167d0*/  MOV R9, c[0x0][0x32c] ;  /* 0x0000cb0000097a02 */ /* 0x000fe80000000f00 */
[----:B------:R-:W-:Y:S11]  /*167e0*/  ISETP.NE.AND P0, PT, R9, 0x1, PT ;  /* 0x000000010900780c */ /* 0x000ff60003f05270 */
[----:B------:R-:W-:Y:S02]  /*167f0*/  @!UPT UIADD3 URZ, URZ, URZ, URZ ;  /* 0x0000003f3f3ff290 */ /* 0x000fe4000fffe03f */
[----:B------:R-:W-:Y:S05]  /*16800*/  @P0 IMAD.HI.U32 R9, R4, c[0x0][0x330], RZ ;  /* 0x0000cc0004090a27 */ /* 0x000fea00078e00ff */
[----:B------:R-:W-:Y:S02]  /*16810*/  @P0 SHF.R.U32.HI R4, RZ, c[0x0][0x334], R9 ;  /* 0x0000cd00ff040a19 */ /* 0x000fe40000011609 */
.L_x_202:
[----:B------:R-:W-:Y:S05]  /*16820*/  BSYNC B0 ;  /* 0x0000000000007941 */ /* 0x000fea0003800000 */
.L_x_200:
[----:B------:R-:W-:Y:S05]  /*16830*/  IMAD R4, R4, c[0x0][0x32c], R8 ;  /* 0x0000cb0004047a24 */ /* 0x000fea00078e0208 */
[----:B------:R-:W-:Y:S02]  /*16840*/  IADD3 R9, R4, c[0x0][0x32c], RZ ;  /* 0x0000cb0004097a10 */ /* 0x000fe40007ffe0ff */
[----:B------:R-:W-:Y:S02]  /*16850*/  IMNMX R0, R0, R4, !PT ;  /* 0x0000000400007217 */ /* 0x000fe40007800200 */
[----:B------:R-:W-:Y:S02]  /*16860*/  IMNMX R3, R3, R9, PT ;  /* 0x0000000903037217 */ /* 0x000fe40003800200 */
.L_x_199:
[C---:B------:R-:W-:Y:S02]  /*16870*/  ISETP.GE.AND P0, PT, R2.reuse, 0x2, PT ;  /* 0x000000020200780c */ /* 0x040fe40003f06270 */
[----:B------:R-:W-:Y:S02]  /*16880*/  ISETP.GE.AND P2, PT, R2, 0xa, PT ;  /* 0x0000000a0200780c */ /* 0x000fe40003f46270 */
[----:B------:R-:W-:Y:S02]  /*16890*/  P2R R26, PR, RZ, 0x1 ;  /* 0x00000001ff1a7803 */ /* 0x000fe40000000000 */
[----:B------:R-:W-:Y:S02]  /*168a0*/  ISETP.GT.AND P0, PT, R0, 0x1, !P0 ;  /* 0x000000010000780c */ /* 0x000fe40004704270 */
        /* <DEDUP_REMOVED lines=9> */
[----:B------:R-:W-:Y:S02]  /*16940*/  ISETP.LT.OR P1, PT, R3, 0x9, P1 ;  /* 0x000000090300780c */ /* 0x000fe40000f21670 */
[----:B------:R-:W-:Y:S02]  /*16950*/  FSEL R34, R17, -INF , !P0 ;  /* 0xff80000011227808 */ /* 0x000fe40004000000 */
[----:B------:R-:W-:Y:S02]  /*16960*/  ISETP.GT.AND P0, PT, R0, 0x10, !P2 ;  /* 0x000000100000780c */ /* 0x000fe40005704270 */
[----:B------:R-:W-:Y:S02]  /*16970*/  FSEL R32, R16, -INF , !P1 ;  /* 0xff80000010207808 */ /* 0x000fe40004800000 */
        /* <DEDUP_REMOVED lines=90> */
[C---:B------:R-:W-:Y:S04]  /*16f20*/  ISETP.LT.OR P0, PT, R3.reuse, 0x59, P0 ;  /* 0x000000590300780c */ /* 0x040fe80000701670 */
[----:B------:R-:W-:Y:S02]  /*16f30*/  FSEL R251, R96, -INF , !P0 ;  /* 0xff80000060fb7808 */ /* 0x000fe40004000000 */
[----:B------:R-:W-:Y:S04]  /*16f40*/  ISETP.GT.AND P0, PT, R0, RZ, !P2 ;  /* 0x000000ff0000720c */ /* 0x000fe80005704270 */
[C---:B------:R-:W-:Y:S04]  /*16f50*/  ISETP.LT.OR P0, PT, R3.reuse, 0x1, P0 ;  /* 0x000000010300780c */ /* 0x040fe80000701670 */
[----:B------:R-:W-:Y:S02]  /*16f60*/  FSEL R29, R200, -INF , !P0 ;  /* 0xff800000c81d7808 */ /* 0x000fe40004000000 */
[----:B------:R-:W-:Y:S04]  /*16f70*/  ISETP.GE.AND P0, PT, R2, 0x5a, PT ;  /* 0x0000005a0200780c */ /* 0x000fe80003f06270 */
[----:B------:R-:W-:Y:S04]  /*16f80*/  ISETP.GT.AND P2, PT, R0, 0x59, !P0 ;  /* 0x000000590000780c */ /* 0x000fe80004744270 */
[----:B------:R-:W-:Y:S02]  /*16f90*/  ISETP.LT.OR P2, PT, R3, 0x5a, P2 ;  /* 0x0000005a0300780c */ /* 0x000fe40001741670 */
[----:B------:R-:W1:Y:S02]  /*16fa0*/  SHFL.IDX PT, R3, R5, 0x1, 0x1c1f ;  /* 0x003c1f0005037f89 */ /* 0x000e6400000e0000 */
[----:B------:R-:W-:Y:S02]  /*16fb0*/  FSEL R252, R97, -INF , !P2 ;  /* 0xff80000061fc7808 */ /* 0x000fe40005000000 */
[----:B------:R-:W-:Y:S01]  /*16fc0*/  PLOP3.LUT P2, PT, PT, PT, UP0, 0x40, 0x0 ;  /* 0x000000000000781c */ /* 0x000fe20003f4e808 */
[--C-:B-1----:R-:W-:Y:S02]  /*16fd0*/  IMAD.IADD R2, R6, 0x1, R3.reuse ;  /* 0x0000000106027824 */ /* 0x102fe400078e0203 */
[----:B------:R-:W-:Y:S10]  /*16fe0*/  IMAD.IADD R0, R7, 0x1, R3 ;  /* 0x0000000107007824 */ /* 0x000ff400078e0203 */
        /* <DEDUP_REMOVED lines=16> */
.L_x_205:
[----:B------:R-:W-:Y:S04]  /*170f0*/  MOV R28, c[0x0][0x32c] ;  /* 0x0000cb00001c7a02 */ /* 0x000fe80000000f00 */
[----:B------:R-:W-:Y:S11]  /*17100*/  ISETP.NE.AND P2, PT, R28, 0x1, PT ;  /* 0x000000011c00780c */ /* 0x000ff60003f45270 */
[----:B------:R-:W-:Y:S02]  /*17110*/  @!UPT UIADD3 URZ, URZ, URZ, URZ ;  /* 0x0000003f3f3ff290 */ /* 0x000fe4000fffe03f */
[----:B------:R-:W-:Y:S05]  /*17120*/  @P2 IMAD.HI.U32 R28, R3, c[0x0][0x330], RZ ;  /* 0x0000cc00031c2a27 */ /* 0x000fea00078e00ff */
[----:B------:R-:W-:Y:S02]  /*17130*/  @P2 SHF.R.U32.HI R3, RZ, c[0x0][0x334], R28 ;  /* 0x0000cd00ff032a19 */ /* 0x000fe4000001161c */
.L_x_206:
[----:B------:R-:W-:Y:S05]  /*17140*/  BSYNC B0 ;  /* 0x0000000000007941 */ /* 0x000fea0003800000 */
.L_x_204:
[----:B------:R-:W-:Y:S05]  /*17150*/  IMAD R3, R3, c[0x0][0x32c], R8 ;  /* 0x0000cb0003037a24 */ /* 0x000fea00078e0208 */
[----:B------:R-:W-:Y:S02]  /*17160*/  IADD3 R28, R3, c[0x0][0x32c], RZ ;  /* 0x0000cb00031c7a10 */ /* 0x000fe40007ffe0ff */
[----:B------:R-:W-:Y:S02]  /*17170*/  IMNMX R0, R0, R3, !PT ;  /* 0x0000000300007217 */ /* 0x000fe40007800200 */
[----:B------:R-:W-:Y:S02]  /*17180*/  IMNMX R2, R2, R28, PT ;  /* 0x0000001c02027217 */ /* 0x000fe40003800200 */
.L_x_203:
        /* <DEDUP_REMOVED lines=113> */
.L_x_209:
[----:B------:R-:W-:Y:S04]  /*178a0*/  MOV R28, c[0x0][0x32c] ;  /* 0x0000cb00001c7a02 */ /* 0x000fe80000000f00 */
[----:B------:R-:W-:Y:S11]  /*178b0*/  ISETP.NE.AND P2, PT, R28, 0x1, PT ;  /* 0x000000011c00780c */ /* 0x000ff60003f45270 */
[----:B------:R-:W-:Y:S02]  /*178c0*/  @!UPT UIADD3 URZ, URZ, URZ, URZ ;  /* 0x0000003f3f3ff290 */ /* 0x000fe4000fffe03f */
[----:B------:R-:W-:Y:S05]  /*178d0*/  @P2 IMAD.HI.U32 R28, R3, c[0x0][0x330], RZ ;  /* 0x0000cc00031c2a27 */ /* 0x000fea00078e00ff */
[----:B------:R-:W-:Y:S02]  /*178e0*/  @P2 SHF.R.U32.HI R3, RZ, c[0x0][0x334], R28 ;  /* 0x0000cd00ff032a19 */ /* 0x000fe4000001161c */
.L_x_210:
[----:B------:R-:W-:Y:S05]  /*178f0*/  BSYNC B0 ;  /* 0x0000000000007941 */ /* 0x000fea0003800000 */
.L_x_208:
[----:B------:R-:W-:Y:S05]  /*17900*/  IMAD R3, R3, c[0x0][0x32c], R8 ;  /* 0x0000cb0003037a24 */ /* 0x000fea00078e0208 */
[----:B------:R-:W-:Y:S02]  /*17910*/  IADD3 R28, R3, c[0x0][0x32c], RZ ;  /* 0x0000cb00031c7a10 */ /* 0x000fe40007ffe0ff */
[----:B------:R-:W-:Y:S02]  /*17920*/  IMNMX R0, R0, R3, !PT ;  /* 0x0000000300007217 */ /* 0x000fe40007800200 */
[----:B------:R-:W-:Y:S02]  /*17930*/  IMNMX R2, R2, R28, PT ;  /* 0x0000001c02027217 */ /* 0x000fe40003800200 */
.L_x_207:
        /* <DEDUP_REMOVED lines=113> */
.L_x_213:
[----:B------:R-:W-:Y:S04]  /*18050*/  MOV R5, c[0x0][0x32c] ;  /* 0x0000cb0000057a02 */ /* 0x000fe80000000f00 */
[----:B------:R-:W-:Y:S11]  /*18060*/  ISETP.NE.AND P2, PT, R5, 0x1, PT ;  /* 0x000000010500780c */ /* 0x000ff60003f45270 */
[----:B------:R-:W-:Y:S02]  /*18070*/  @!UPT UIADD3 URZ, URZ, URZ, URZ ;  /* 0x0000003f3f3ff290 */ /* 0x000fe4000fffe03f */
[----:B------:R-:W-:Y:S05]  /*18080*/  @P2 IMAD.HI.U32 R5, R3, c[0x0][0x330], RZ ;  /* 0x0000cc0003052a27 */ /* 0x000fea00078e00ff */
[----:B------:R-:W-:Y:S02]  /*18090*/  @P2 SHF.R.U32.HI R3, RZ, c[0x0][0x334], R5 ;  /* 0x0000cd00ff032a19 */ /* 0x000fe40000011605 */
.L_x_214:
[----:B------:R-:W-:Y:S05]  /*180a0*/  BSYNC B0 ;  /* 0x0000000000007941 */ /* 0x000fea0003800000 */
.L_x_212:
[----:B------:R-:W-:Y:S05]  /*180b0*/  IMAD R8, R3, c[0x0][0x32c], R8 ;  /* 0x0000cb0003087a24 */ /* 0x000fea00078e0208 */
[----:B------:R-:W-:Y:S02]  /*180c0*/  IADD3 R3, R8, c[0x0][0x32c], RZ ;  /* 0x0000cb0008037a10 */ /* 0x000fe40007ffe0ff */
[----:B------:R-:W-:Y:S02]  /*180d0*/  IMNMX R0, R0, R8, !PT ;  /* 0x0000000800007217 */ /* 0x000fe40007800200 */
[----:B------:R-:W-:Y:S02]  /*180e0*/  IMNMX R2, R2, R3, PT ;  /* 0x0000000302027217 */ /* 0x000fe40003800200 */
.L_x_211:
[----:B------:R-:W2:Y:S01]  /*180f0*/  LDL.LU R5, [R1+0x4] ;  /* 0x0000040001057983 */ /* 0x000ea20000300800 */
[----:B------:R-:W-:Y:S02]  /*18100*/  ISETP.NE.AND P2, PT, R27, RZ, PT ;  /* 0x000000ff1b00720c */ /* 0x000fe40003f45270 */
[----:B------:R-:W-:Y:S01]  /*18110*/  FMNMX.FTZ R72, R29, R100, !PT ;  /* 0x000000641d487209 */ /* 0x000fe20007810000 */
[----:B------:R-:W3:Y:S01]  /*18120*/  LDL.LU R3, [R1] ;  /* 0x0000000001037983 */ /* 0x000ee20000300800 */
[----:B------:R-:W-:Y:S02]  /*18130*/  ISETP.GT.AND P2, PT, R0, RZ, !P2 ;  /* 0x000000ff0000720c */ /* 0x000fe40005744270 */
[----:B------:R-:W-:Y:S02]  /*18140*/  FMNMX.FTZ R72, R31, R72, !PT ;  /* 0x000000481f487209 */ /* 0x000fe40007810000 */
[----:B------:R-:W-:Y:S02]  /*18150*/  ISETP.LT.OR P2, PT, R2, 0x1, P2 ;  /* 0x000000010200780c */ /* 0x000fe40001741670 */
        /* <DEDUP_REMOVED lines=13> */
[----:B------:R-:W-:Y:S02]  /*18230*/  FSEL R188, R188, -INF , !P6 ;  /* 0xff800000bcbc7808 */ /* 0x000fe40007000000 */
[----:B------:R-:W-:Y:S02]  /*18240*/  FMNMX.FTZ R72, R90, R72, !PT ;  /* 0x000000485a487209 */ /* 0x000fe40007810000 */
[----:B------:R-:W-:Y:S02]  /*18250*/  ISETP.LT.OR P0, PT, R2, 0x5a, P0 ;  /* 0x0000005a0200780c */ /* 0x000fe40000701670 */
[----:B------:R-:W-:Y:S02]  /*18260*/  FMNMX.FTZ R72, R176, R72, !PT ;  /* 0x00000048b0487209 */ /* 0x000fe40007810000 */
[----:B------:R-:W-:Y:S02]  /*18270*/  FSEL R73, R79, -INF , !P0 ;  /* 0xff8000004f497808 */ /* 0x000fe40004000000 */
[----:B------:R-:W-:Y:S02]  /*18280*/  FMNMX.FTZ R72, R177, R72, !PT ;  /* 0x00000048b1487209 */ /* 0x000fe40007810000 */
[----:B------:R-:W-:Y:S02]  /*18290*/  ISETP.LT.OR P5, PT, R2, 0x59, P5 ;  /* 0x000000590200780c */ /* 0x000fe40002fa1670 */
        /* <DEDUP_REMOVED lines=11> */
[----:B------:R-:W-:Y:S02]  /*18350*/  FMNMX.FTZ R72, R252, R72, !PT ;  /* 0x00000048fc487209 */ /* 0x000fe40007810000 */
[----:B--2---:R-:W-:Y:S02]  /*18360*/  FSEL R8, R5, -INF , !P2 ;  /* 0xff80000005087808 */ /* 0x004fe40005000000 */
[----:B------:R-:W-:Y:S01]  /*18370*/  ISETP.NE.AND P2, PT, R26, RZ, PT ;  /* 0x000000ff1a00720c */ /* 0x000fe20003f45270 */
[----:B------:R-:W1:Y:S03]  /*18380*/  SHFL.BFLY PT, R5, R72, 0x2, 0x1f ;  /* 0x0c401f0048057f89 */ /* 0x000e6600000e0000 */
[----:B------:R-:W-:Y:S04]  /*18390*/  ISETP.GT.AND P2, PT, R0, 0x1, !P2 ;  /* 0x000000010000780c */ /* 0x000fe80005744270 */
[----:B------:R-:W-:Y:S04]  /*183a0*/  ISETP.LT.OR P2, PT, R2, 0x2, P2 ;  /* 0x000000020200780c */ /* 0x000fe80001741670 */
        /* <DEDUP_REMOVED lines=56> */
[----:B-1----:R-:W-:Y:S02]  /*18730*/  FMNMX.FTZ R72, R72, R5, !PT ;  /* 0x0000000548487209 */ /* 0x002fe40007810000 */
[----:B------:R-:W-:Y:S02]  /*18740*/  FSEL R168, R201, -INF , !P2 ;  /* 0xff800000c9a87808 */ /* 0x000fe40005000000 */
[----:B------:R-:W-:Y:S01]  /*18750*/  ISETP.NE.AND P2, PT, R17, RZ, PT ;  /* 0x000000ff1100720c */ /* 0x000fe20003f45270 */
[----:B------:R-:W1:Y:S01]  /*18760*/  SHFL.BFLY PT, R7, R72, 0x1, 0x1f ;  /* 0x0c201f0048077f89 */ /* 0x000e6200000e0000 */
[----:B------:R-:W-:Y:S02]  /*18770*/  FMNMX.FTZ R3, R248, R3, !PT ;  /* 0x00000003f8037209 */ /* 0x000fe40007810000 */
[----:B------:R-:W-:Y:S02]  /*18780*/  ISETP.GT.AND P2, PT, R0, 0x28, !P2 ;  /* 0x000000280000780c */ /* 0x000fe40005744270 */
[----:B------:R-:W-:Y:S02]  /*18790*/  FMNMX.FTZ R5, R8, R103, !PT ;  /* 0x0000006708057209 */ /* 0x000fe40007810000 */
[----:B------:R-:W-:Y:S01]  /*187a0*/  ISETP.LT.OR P2, PT, R2, 0x29, P2 ;  /* 0x000000290200780c */ /* 0x000fe20001741670 */
[----:B------:R-:W2:Y:S01]  /*187b0*/  SHFL.BFLY PT, R6, R3, 0x2, 0x1f ;  /* 0x0c401f0003067f89 */ /* 0x000ea200000e0000 */
        /* <DEDUP_REMOVED lines=10> */
[----:B-1----:R-:W-:Y:S02]  /*18860*/  FMNMX.FTZ R72, R72, R7, !PT ;  /* 0x0000000748487209 */ /* 0x002fe40007810000 */
[----:B------:R-:W-:Y:S02]  /*18870*/  ISETP.GT.AND P2, PT, R0, 0x30, !P2 ;  /* 0x000000300000780c */ /* 0x000fe40005744270 */
[----:B--2---:R-:W-:Y:S02]  /*18880*/  FMNMX.FTZ R3, R3, R6, !PT ;  /* 0x0000000603037209 */ /* 0x004fe40007810000 */
[----:B------:R-:W-:Y:S02]  /*18890*/  ISETP.LT.OR P2, PT, R2, 0x31, P2 ;  /* 0x000000310200780c */ /* 0x000fe40001741670 */
[----:B------:R-:W-:Y:S01]  /*188a0*/  FMNMX.FTZ R5, R58, R5, !PT ;  /* 0x000000053a057209 */ /* 0x000fe20007810000 */
[----:B------:R-:W1:Y:S01]  /*188b0*/  SHFL.BFLY PT, R71, R3, 0x1, 0x1f ;  /* 0x0c201f0003477f89 */ /* 0x000e6200000e0000 */
        /* <DEDUP_REMOVED lines=11> */
[----:B------:R-:W-:Y:S02]  /*18970*/  FSEL R198, R180, -INF , !P1 ;  /* 0xff800000b4c67808 */ /* 0x000fe40004800000 */
[----:B------:R-:W-:Y:S02]  /*18980*/  ISETP.LT.OR P2, PT, R2, 0x39, P2 ;  /* 0x000000390200780c */ /* 0x000fe40001741670 */
[----:B-1----:R-:W-:Y:S02]  /*18990*/  FMNMX.FTZ R71, R3, R71, !PT ;  /* 0x0000004703477209 */ /* 0x002fe40007810000 */
[----:B------:R-:W-:Y:S02]  /*189a0*/  FSEL R186, R59, -INF , !P2 ;  /* 0xff8000003bba7808 */ /* 0x000fe40005000000 */
[----:B------:R-:W-:Y:S02]  /*189b0*/  ISETP.NE.AND P2, PT, R12, RZ, PT ;  /* 0x000000ff0c00720c */ /* 0x000fe40003f45270 */
[----:B------:R-:W-:Y:S02]  /*189c0*/  FSETP.NEU.FTZ.AND P1, PT, R71, -INF , PT ;  /* 0xff8000004700780b */ /* 0x000fe40003f3d000 */
[----:B------:R-:W-:Y:S02]  /*189d0*/  ISETP.GT.AND P2, PT, R0, 0x39, !P2 ;  /* 0x000000390000780c */ /* 0x000fe40005744270 */
[----:B------:R-:W-:Y:S02]  /*189e0*/  FSEL R180, R91, -INF , !P5 ;  /* 0xff8000005bb47808 */ /* 0x000fe40006800000 */
[----:B------:R-:W-:Y:S04]  /*189f0*/  ISETP.LT.OR P2, PT, R2, 0x3a, P2 ;  /* 0x0000003a0200780c */ /* 0x000fe80001741670 */
[----:B------:R-:W-:Y:S02]  /*18a00*/  FSEL R187, R63, -INF , !P2 ;  /* 0xff8000003fbb7808 */ /* 0x000fe40005000000 */
[----:B------:R-:W-:Y:S04]  /*18a10*/  ISETP.NE.AND P2, PT, R11, RZ, PT ;  /* 0x000000ff0b00720c */ /* 0x000fe80003f45270 */
[----:B------:R-:W-:Y:S04]  /*18a20*/  ISETP.GT.AND P2, PT, R0, 0x40, !P2 ;  /* 0x000000400000780c */ /* 0x000fe80005744270 */
[----:B------:R-:W-:Y:S04]  /*18a30*/  ISETP.LT.OR P2, PT, R2, 0x41, P2 ;  /* 0x000000410200780c */ /* 0x000fe80001741670 */
[----:B------:R-:W-:Y:S01]  /*18a40*/  FSEL R197, R74, -INF , !P2 ;  /* 0xff8000004ac57808 */ /* 0x000fe20005000000 */
[----:B------:R-:W-:Y:S01]  /*18a50*/  FMUL.FTZ R74, R72, c[0x0][0x2d0] ;  /* 0x0000b400484a7a20 */ /* 0x000fe20000410000 */
[----:B------:R-:W-:Y:S04]  /*18a60*/  ISETP.NE.AND P2, PT, R10, RZ, PT ;  /* 0x000000ff0a00720c */ /* 0x000fe80003f45270 */
[----:B------:R-:W-:Y:S04]  /*18a70*/  ISETP.GT.AND P2, PT, R0, 0x41, !P2 ;  /* 0x000000410000780c */ /* 0x000fe80005744270 */
[----:B------:R-:W-:Y:S04]  /*18a80*/  ISETP.LT.OR P2, PT, R2, 0x42, P2 ;  /* 0x000000420200780c */ /* 0x000fe80001741670 */
[----:B------:R-:W-:Y:S01]  /*18a90*/  FSEL R201, R75, -INF , !P2 ;  /* 0xff8000004bc97808 */ /* 0x000fe20005000000 */
[----:B------:R-:W-:Y:S01]  /*18aa0*/  FMUL.FTZ R75, R71, c[0x0][0x2d0] ;  /* 0x0000b400474b7a20 */ /* 0x000fe20000410000 */
[----:B------:R-:W-:Y:S04]  /*18ab0*/  ISETP.NE.AND P2, PT, R9, RZ, PT ;  /* 0x000000ff0900720c */ /* 0x000fe80003f45270 */
[----:B------:R-:W-:Y:S02]  /*18ac0*/  ISETP.GT.AND P2, PT, R0, 0x48, !P2 ;  /* 0x000000480000780c */ /* 0x000fe40005744270 */
[----:B------:R-:W-:Y:S02]  /*18ad0*/  FSEL R75, R75, RZ, P1 ;  /* 0x000000ff4b4b7208 */ /* 0x000fe40000800000 */
[----:B------:R-:W-:Y:S03]  /*18ae0*/  ISETP.LT.OR P2, PT, R2, 0x49, P2 ;  /* 0x000000490200780c */ /* 0x000fe60001741670 */
[--C-:B------:R-:W-:Y:S01]  /*18af0*/  FFMA.FTZ R12, R43, c[0x0][0x2d0], -R75.reuse ;  /* 0x0000b4002b0c7a23 */ /* 0x100fe2000001084b */
[----:B------:R-:W-:Y:S02]  /*18b00*/  FSEL R202, R78, -INF , !P2 ;  /* 0xff8000004eca7808 */ /* 0x000fe40005000000 */
[----:B------:R-:W-:Y:S01]  /*18b10*/  ISETP.NE.AND P2, PT, R4, RZ, PT ;  /* 0x000000ff0400720c */ /* 0x000fe20003f45270 */
[----:B------:R-:W-:Y:S01]  /*18b20*/  MUFU.EX2 R93, R12 ;  /* 0x0000000c005d7308 */ /* 0x000fe20000000800 */
[----:B------:R-:W-:Y:S02]  /*18b30*/  FMNMX.FTZ R4, R28, R102, !PT ;  /* 0x000000661c047209 */ /* 0x000fe40007810000 */
[----:B------:R-:W-:Y:S01]  /*18b40*/  ISETP.GT.AND P2, PT, R0, 0x49, !P2 ;  /* 0x000000490000780c */ /* 0x000fe20005744270 */
[--C-:B------:R-:W-:Y:S01]  /*18b50*/  FFMA.FTZ R0, R33, c[0x0][0x2d0], -R75.reuse ;  /* 0x0000b40021007a23 */ /* 0x100fe2000001084b */
[----:B------:R-:W-:Y:S02]  /*18b60*/  FMNMX.FTZ R4, R35, R4, !PT ;  /* 0x0000000423047209 */ /* 0x000fe40007810000 */
[----:B------:R-:W-:Y:S01]  /*18b70*/  ISETP.LT.OR P2, PT, R2, 0x4a, P2 ;  /* 0x0000004a0200780c */ /* 0x000fe20001741670 */
[--C-:B------:R-:W-:Y:S01]  /*18b80*/  FFMA.FTZ R2, R36, c[0x0][0x2d0], -R75.reuse ;  /* 0x0000b40024027a23 */ /* 0x100fe2000001084b */
[----:B------:R-:W-:Y:S01]  /*18b90*/  FMNMX.FTZ R4, R37, R4, !PT ;  /* 0x0000000425047209 */ /* 0x000fe20007810000 */
[----:B------:R-:W-:Y:S01]  /*18ba0*/  MUFU.EX2 R89, R0 ;  /* 0x0000000000597308 */ /* 0x000fe20000000800 */
[----:B------:R-:W-:Y:S02]  /*18bb0*/  FSEL R194, R194, -INF , !P2 ;  /* 0xff800000c2c27808 */ /* 0x000fe40005000000 */
[----:B------:R-:W-:Y:S02]  /*18bc0*/  FMNMX.FTZ R4, R38, R4, !PT ;  /* 0x0000000426047209 */ /* 0x000fe40007810000 */
[----:B------:R-:W-:Y:S02]  /*18bd0*/  FSETP.NEU.FTZ.AND P2, PT, R72, -INF , PT ;  /* 0xff8000004800780b */ /* 0x000fe40003f5d000 */
[----:B------:R-:W-:Y:S02]  /*18be0*/  FMNMX.FTZ R4, R46, R4, !PT ;  /* 0x000000042e047209 */ /* 0x000fe40007810000 */
[----:B------:R-:W-:Y:S01]  /*18bf0*/  FSEL R74, R74, RZ, P2 ;  /* 0x000000ff4a4a7208 */ /* 0x000fe20001000000 */
[----:B------:R-:W-:Y:S01]  /*18c00*/  MUFU.EX2 R85, R2 ;  /* 0x0000000200557308 */ /* 0x000fe20000000800 */
[----:B------:R-:W-:Y:S03]  /*18c10*/  FMNMX.FTZ R4, R49, R4, !PT ;  /* 0x0000000431047209 */ /* 0x000fe60007810000 */
[--C-:B------:R-:W-:Y:S01]  /*18c20*/  FFMA.FTZ R5, R29, c[0x0][0x2d0], -R74.reuse ;  /* 0x0000b4001d057a23 */ /* 0x100fe2000001084a */
[----:B------:R-:W-:Y:S01]  /*18c30*/  FMNMX.FTZ R4, R50, R4, !PT ;  /* 0x0000000432047209 */ /* 0x000fe20007810000 */
[--C-:B------:R-:W-:Y:S02]  /*18c40*/  FFMA.FTZ R3, R32, c[0x0][0x2d0], -R74.reuse ;  /* 0x0000b40020037a23 */ /* 0x100fe4000001084a */
[--C-:B------:R-:W-:Y:S01]  /*18c50*/  FFMA.FTZ R16, R44, c[0x0][0x2d0], -R74.reuse ;  /* 0x0000b4002c107a23 */ /* 0x100fe2000001084a */
[----:B------:R-:W-:Y:S01]  /*18c60*/  FMNMX.FTZ R4, R51, R4, !PT ;  /* 0x0000000433047209 */ /* 0x000fe20007810000 */
[----:B------:R1:W-:Y:S03]  /*18c70*/  MUFU.EX2 R55, R5 ;  /* 0x0000000500377308 */ /* 0x0003e60000000800 */
[----:B------:R-:W-:Y:S04]  /*18c80*/  FMNMX.FTZ R4, R99, R4, !PT ;  /* 0x0000000463047209 */ /* 0x000fe80007810000 */
[----:B------:R-:W-:Y:S03]  /*18c90*/  FMNMX.FTZ R4, R169, R4, !PT ;  /* 0x00000004a9047209 */ /* 0x000fe60007810000 */
[----:B------:R2:W-:Y:S01]  /*18ca0*/  MUFU.EX2 R84, R3 ;  /* 0x0000000300547308 */ /* 0x0005e20000000800 */
[----:B------:R-:W-:Y:S04]  /*18cb0*/  FMNMX.FTZ R4, R172, R4, !PT ;  /* 0x00000004ac047209 */ /* 0x000fe80007810000 */
[----:B------:R-:W-:Y:S04]  /*18cc0*/  FMNMX.FTZ R4, R175, R4, !PT ;  /* 0x00000004af047209 */ /* 0x000fe80007810000 */
[----:B------:R-:W-:Y:S01]  /*18cd0*/  FMNMX.FTZ R4, R185, R4, !PT ;  /* 0x00000004b9047209 */ /* 0x000fe20007810000 */
[----:B------:R-:W-:Y:S03]  /*18ce0*/  MUFU.EX2 R33, R16 ;  /* 0x0000001000217308 */ /* 0x000fe60000000800 */
[----:B------:R-:W-:Y:S02]  /*18cf0*/  FMNMX.FTZ R4, R189, R4, !PT ;  /* 0x00000004bd047209 */ /* 0x000fe40007810000 */
[----:B-1----:R-:W-:Y:S01]  /*18d00*/  FMNMX.FTZ R5, R171, R6, !PT ;  /* 0x00000006ab057209 */ /* 0x002fe20007810000 */
[--C-:B------:R-:W-:Y:S01]  /*18d10*/  FFMA.FTZ R6, R31, c[0x0][0x2d0], -R74.reuse ;  /* 0x0000b4001f067a23 */ /* 0x100fe2000001084a */
[----:B------:R-:W-:Y:S02]  /*18d20*/  FMNMX.FTZ R4, R191, R4, !PT ;  /* 0x00000004bf047209 */ /* 0x000fe40007810000 */
[----:B------:R-:W-:Y:S01]  /*18d30*/  FMNMX.FTZ R5, R173, R5, !PT ;  /* 0x00000005ad057209 */ /* 0x000fe20007810000 */
[----:B------:R-:W-:Y:S01]  /*18d40*/  MUFU.EX2 R52, R6 ;  /* 0x0000000600347308 */ /* 0x000fe20000000800 */
[----:B------:R-:W-:Y:S02]  /*18d50*/  FMNMX.FTZ R4, R193, R4, !PT ;  /* 0x00000004c1047209 */ /* 0x000fe40007810000 */
[----:B------:R-:W-:Y:S02]  /*18d60*/  FMNMX.FTZ R5, R181, R5, !PT ;  /* 0x00000005b5057209 */ /* 0x000fe40007810000 */
[----:B------:R-:W-:Y:S02]  /*18d70*/  FMNMX.FTZ R4, R204, R4, !PT ;  /* 0x00000004cc047209 */ /* 0x000fe40007810000 */
[----:B------:R-:W-:Y:S02]  /*18d80*/  FMNMX.FTZ R5, R184, R5, !PT ;  /* 0x00000005b8057209 */ /* 0x000fe40007810000 */
[----:B------:R-:W-:Y:S02]  /*18d90*/  FMNMX.FTZ R4, R206, R4, !PT ;  /* 0x00000004ce047209 */ /* 0x000fe40007810000 */
[----:B--2---:R-:W-:Y:S01]  /*18da0*/  FMNMX.FTZ R3, R186, R5, !PT ;  /* 0x00000005ba037209 */ /* 0x004fe20007810000 */
[----:B------:R-:W-:Y:S01]  /*18db0*/  FFMA.FTZ R5, R34, c[0x0][0x2d0], -R74 ;  /* 0x0000b40022057a23 */ /* 0x000fe2000001084a */
[----:B------:R-:W-:Y:S02]  /*18dc0*/  FMNMX.FTZ R4, R207, R4, !PT ;  /* 0x00000004cf047209 */ /* 0x000fe40007810000 */
[----:B------:R-:W-:Y:S01]  /*18dd0*/  FMNMX.FTZ R3, R187, R3, !PT ;  /* 0x00000003bb037209 */ /* 0x000fe20007810000 */
[----:B------:R-:W1:Y:S01]  /*18de0*/  MUFU.EX2 R87, R5 ;  /* 0x0000000500577308 */ /* 0x000e620000000800 */
        /* <DEDUP_REMOVED lines=9> */
[----:B------:R-:W-:Y:S03]  /*18e80*/  FMNMX.FTZ R3, R198, R3, !PT ;  /* 0x00000003c6037209 */ /* 0x000fe60007810000 */
[----:B------:R-:W2:Y:S01]  /*18e90*/  SHFL.BFLY PT, R7, R4, 0x2, 0x1f ;  /* 0x0c401f0004077f89 */ /* 0x000ea200000e0000 */
[----:B------:R-:W-:Y:S01]  /*18ea0*/  FMNMX.FTZ R0, R188, R3, !PT ;  /* 0x00000003bc007209 */ /* 0x000fe20007810000 */
[--C-:B------:R-:W-:Y:S01]  /*18eb0*/  FFMA.FTZ R3, R39, c[0x0][0x2d0], -R75.reuse ;  /* 0x0000b40027037a23 */ /* 0x100fe2000001084b */
[----:B-1----:R-:W-:Y:S01]  /*18ec0*/  F2FP.BF16.PACK_AB R78, R87, R84 ;  /* 0x00000054574e723e */ /* 0x002fe200000010ff */
[--C-:B------:R-:W-:Y:S01]  /*18ed0*/  FFMA.FTZ R5, R30, c[0x0][0x2d0], -R75.reuse ;  /* 0x0000b4001e057a23 */ /* 0x100fe2000001084b */
[----:B------:R-:W-:Y:S01]  /*18ee0*/  FMNMX.FTZ R0, R180, R0, !PT ;  /* 0x00000000b4007209 */ /* 0x000fe20007810000 */
[----:B------:R-:W1:Y:S03]  /*18ef0*/  MUFU.EX2 R86, R3 ;  /* 0x0000000300567308 */ /* 0x000e660000000800 */
[----:B------:R-:W-:Y:S05]  /*18f00*/  FMNMX.FTZ R0, R73, R0, !PT ;  /* 0x0000000049007209 */ /* 0x000fea0007810000 */
[----:B------:R-:W-:Y:S02]  /*18f10*/  SHFL.BFLY PT, R2, R0, 0x2, 0x1f ;  /* 0x0c401f0000027f89 */ /* 0x000fe400000e0000 */
[----:B------:R-:W3:Y:S01]  /*18f20*/  MUFU.EX2 R54, R5 ;  /* 0x0000000500367308 */ /* 0x000ee20000000800 */
[----:B--2---:R-:W-:Y:S05]  /*18f30*/  FMNMX.FTZ R4, R4, R7, !PT ;  /* 0x0000000704047209 */ /* 0x004fea0007810000 */
[----:B------:R-:W2:Y:S01]  /*18f40*/  SHFL.BFLY PT, R70, R4, 0x1, 0x1f ;  /* 0x0c201f0004467f89 */ /* 0x000ea200000e0000 */
[----:B-1----:R-:W-:Y:S02]  /*18f50*/  F2FP.BF16.PACK_AB R79, R86, R85 ;  /* 0x00000055564f723e */ /* 0x002fe400000010ff */
[----:B--2---:R-:W-:Y:S04]  /*18f60*/  FMNMX.FTZ R70, R4, R70, !PT ;  /* 0x0000004604467209 */ /* 0x004fe80007810000 */
[C---:B------:R-:W-:Y:S01]  /*18f70*/  FSETP.NEU.FTZ.AND P0, PT, R70.reuse, -INF , PT ;  /* 0xff8000004600780b */ /* 0x040fe20003f1d000 */
[----:B------:R-:W-:Y:S05]  /*18f80*/  FMUL.FTZ R96, R70, c[0x0][0x2d0] ;  /* 0x0000b40046607a20 */ /* 0x000fea0000410000 */
[----:B------:R-:W-:Y:S05]  /*18f90*/  FSEL R96, R96, RZ, P0 ;  /* 0x000000ff60607208 */ /* 0x000fea0000000000 */
[--C-:B------:R-:W-:Y:S02]  /*18fa0*/  FFMA.FTZ R3, R28, c[0x0][0x2d0], -R96.reuse ;  /* 0x0000b4001c037a23 */ /* 0x100fe40000010860 */
[--C-:B------:R-:W-:Y:S02]  /*18fb0*/  FFMA.FTZ R4, R38, c[0x0][0x2d0], -R96.reuse ;  /* 0x0000b40026047a23 */ /* 0x100fe40000010860 */
[----:B------:R1:W-:Y:S01]  /*18fc0*/  MUFU.EX2 R53, R3 ;  /* 0x0000000300357308 */ /* 0x0003e20000000800 */
[--C-:B------:R-:W-:Y:S02]  /*18fd0*/  FFMA.FTZ R32, R46, c[0x0][0x2d0], -R96.reuse ;  /* 0x0000b4002e207a23 */ /* 0x100fe40000010860 */
[----:B------:R-:W-:Y:S02]  /*18fe0*/  FFMA.FTZ R44, R51, c[0x0][0x2d0], -R96 ;  /* 0x0000b400332c7a23 */ /* 0x000fe40000010860 */
[----:B------:R-:W-:Y:S02]  /*18ff0*/  FFMA.FTZ R28, R48, c[0x0][0x2d0], -R75 ;  /* 0x0000b400301c7a23 */ /* 0x000fe4000001084b */
[----:B------:R-:W-:Y:S03]  /*19000*/  FFMA.FTZ R48, R57, c[0x0][0x2d0], -R74 ;  /* 0x0000b40039307a23 */ /* 0x000fe6000001084a */
[----:B------:R-:W-:Y:S01]  /*19010*/  MUFU.EX2 R61, R4 ;  /* 0x00000004003d7308 */ /* 0x000fe20000000800 */
[--C-:B-1----:R-:W-:Y:S09]  /*19020*/  FFMA.FTZ R3, R35, c[0x0][0x2d0], -R96.reuse ;  /* 0x0000b40023037a23 */ /* 0x102ff20000010860 */
[----:B------:R1:W-:Y:S02]  /*19030*/  MUFU.EX2 R60, R3 ;  /* 0x00000003003c7308 */ /* 0x0003e40000000800 */
[----:B-1----:R-:W-:Y:S02]  /*19040*/  FFMA.FTZ R3, R37, c[0x0][0x2d0], -R96 ;  /* 0x0000b40025037a23 */ /* 0x002fe40000010860 */
[----:B------:R-:W-:Y:S06]  /*19050*/  LDSM.16.MT88.4 R36, [R212+0x100] ;  /* 0x00010000d424783b */ /* 0x000fec0000004200 */
[----:B------:R1:W-:Y:S02]  /*19060*/  MUFU.EX2 R27, R3 ;  /* 0x00000003001b7308 */ /* 0x0003e40000000800 */
[----:B-1----:R-:W-:Y:S01]  /*19070*/  FMNMX.FTZ R3, R0, R2, !PT ;  /* 0x0000000200037209 */ /* 0x002fe20007810000 */
[----:B------:R-:W-:Y:S01]  /*19080*/  FFMA.FTZ R2, R40, c[0x0][0x2d0], -R74 ;  /* 0x0000b40028027a23 */ /* 0x000fe2000001084a */
[----:B------:R-:W-:Y:S01]  /*19090*/  FSEL R0, R72, RZ, P2 ;  /* 0x000000ff48007208 */ /* 0x000fe20001000000 */
[----:B------:R-:W-:Y:S05]  /*190a0*/  FFMA.FTZ R40, R50, c[0x0][0x2d0], -R96 ;  /* 0x0000b40032287a23 */ /* 0x000fea0000010860 */
        /* <DEDUP_REMOVED lines=11> */
[----:B----4-:R-:W-:Y:S01]  /*19160*/  FSEL R0, R70, RZ, P0 ;  /* 0x000000ff46007208 */ /* 0x010fe20000000000 */
[----:B---3--:R-:W-:Y:S01]  /*19170*/  IMAD.MOV.U32 R101, RZ, RZ, R54 ;  /* 0x000000ffff657224 */ /* 0x008fe200078e0036 */
        /* <DEDUP_REMOVED lines=11> */
[----:B------:R2:W-:Y:S01]  /*19230*/  MUFU.EX2 R2, R0 ;  /* 0x0000000000027308 */ /* 0x0005e20000000800 */
[--C-:B------:R-:W-:Y:S01]  /*19240*/  FFMA.FTZ R4, R25, c[0x0][0x2d0], -R97.reuse ;  /* 0x0000b40019047a23 */ /* 0x100fe20000010861 */
[----:B------:R-:W-:Y:S01]  /*19250*/  F2FP.BF16.PACK_AB R64, R60, R102 ;  /* 0x000000663c40723e */ /* 0x000fe200000010ff */
[--C-:B------:R-:W-:Y:S02]  /*19260*/  FFMA.FTZ R58, R58, c[0x0][0x2d0], -R97.reuse ;  /* 0x0000b4003a3a7a23 */ /* 0x100fe40000010861 */
[--C-:B------:R-:W-:Y:S05]  /*19270*/  FFMA.FTZ R62, R62, c[0x0][0x2d0], -R97.reuse ;  /* 0x0000b4003e3e7a23 */ /* 0x100fea0000010861 */
[----:B------:R3:W4:Y:S01]  /*19280*/  MUFU.EX2 R91, R4 ;  /* 0x00000004005b7308 */ /* 0x0007220000000800 */
[C---:B-1----:R-:W-:Y:S02]  /*19290*/  FMUL.FTZ R6, R68.reuse, R106 ;  /* 0x0000006a44067220 */ /* 0x042fe40000410000 */
[C---:B------:R-:W-:Y:S01]  /*192a0*/  FMUL.FTZ R7, R68.reuse, R107 ;  /* 0x0000006b44077220 */ /* 0x040fe20000410000 */
[----:B------:R-:W-:Y:S01]  /*192b0*/  MOV R107, R27 ;  /* 0x0000001b006b7202 */ /* 0x000fe20000000f00 */
[C---:B------:R-:W-:Y:S02]  /*192c0*/  FMUL.FTZ R18, R68.reuse, R118 ;  /* 0x0000007644127220 */ /* 0x040fe40000410000 */
[C---:B------:R-:W-:Y:S01]  /*192d0*/  FMUL.FTZ R19, R68.reuse, R119 ;  /* 0x0000007744137220 */ /* 0x040fe20000410000 */
[----:B------:R-:W-:Y:S01]  /*192e0*/  F2FP.BF16.PACK_AB R66, R61, R107 ;  /* 0x0000006b3d42723e */ /* 0x000fe200000010ff */
[C---:B------:R-:W-:Y:S01]  /*192f0*/  FMUL.FTZ R34, R68.reuse, R134 ;  /* 0x0000008644227220 */ /* 0x040fe20000410000 */
[----:B------:R-:W-:Y:S01]  /*19300*/  LDSM.16.MT88.4 R116, [R209+0x2900] ;  /* 0x00290000d174783b */ /* 0x000fe20000004200 */
[----:B------:R-:W-:Y:S02]  /*19310*/  FMUL.FTZ R35, R68, R135 ;  /* 0x0000008744237220 */ /* 0x000fe40000410000 */
[----:B--2---:R-:W-:Y:S02]  /*19320*/  FFMA.FTZ R0, R8, c[0x0][0x2d0], -R97 ;  /* 0x0000b40008007a23 */ /* 0x004fe40000010861 */
[C---:B------:R-:W-:Y:S02]  /*19330*/  FMUL.FTZ R50, R68.reuse, R150 ;  /* 0x0000009644327220 */ /* 0x040fe40000410000 */
[----:B------:R1:W-:Y:S01]  /*19340*/  MUFU.EX2 R9, R0 ;  /* 0x0000000000097308 */ /* 0x0003e20000000800 */
[----:B------:R-:W-:Y:S02]  /*19350*/  FFMA.FTZ R8, R41, c[0x0][0x2d0], -R75 ;  /* 0x0000b40029087a23 */ /* 0x000fe4000001084b */
[----:B------:R-:W-:Y:S02]  /*19360*/  FMUL.FTZ R51, R68, R151 ;  /* 0x0000009744337220 */ /* 0x000fe40000410000 */
[----:B---3--:R-:W-:Y:S02]  /*19370*/  FFMA.FTZ R4, R24, c[0x0][0x2d0], -R97 ;  /* 0x0000b40018047a23 */ /* 0x008fe40000010861 */
[----:B----4-:R-:W-:Y:S02]  /*19380*/  IMAD.MOV.U32 R150, RZ, RZ, R91 ;  /* 0x000000ffff967224 */ /* 0x010fe400078e005b */
[----:B------:R-:W-:Y:S01]  /*19390*/  IMAD.MOV.U32 R151, RZ, RZ, R89 ;  /* 0x000000ffff977224 */ /* 0x000fe200078e0059 */
[----:B------:R2:W3:Y:S01]  /*193a0*/  MUFU.EX2 R63, R4 ;  /* 0x00000004003f7308 */ /* 0x0004e20000000800 */
[C---:B------:R-:W-:Y:S02]  /*193b0*/  FMUL.FTZ R12, R2.reuse, R112 ;  /* 0x00000070020c7220 */ /* 0x040fe40000410000 */
[C---:B------:R-:W-:Y:S02]  /*193c0*/  FMUL.FTZ R13, R2.reuse, R113 ;  /* 0x00000071020d7220 */ /* 0x040fe40000410000 */
[----:B------:R-:W-:Y:S02]  /*193d0*/  FFMA.FTZ R24, R45, c[0x0][0x2d0], -R75 ;  /* 0x0000b4002d187a23 */ /* 0x000fe4000001084b */
[C---:B------:R-:W-:Y:S02]  /*193e0*/  FMUL.FTZ R45, R2.reuse, R145 ;  /* 0x00000091022d7220 */ /* 0x040fe40000410000 */
[C---:B------:R-:W-:Y:S01]  /*193f0*/  FMUL.FTZ R25, R2.reuse, R125 ;  /* 0x0000007d02197220 */ /* 0x040fe20000410000 */
[----:B------:R4:W-:Y:S01]  /*19400*/  MUFU.EX2 R31, R8 ;  /* 0x00000008001f7308 */ /* 0x0009e20000000800 */
[C---:B------:R-:W-:Y:S02]  /*19410*/  FMUL.FTZ R29, R2.reuse, R129 ;  /* 0x00000081021d7220 */ /* 0x040fe40000410000 */
[----:B------:R-:W-:Y:S02]  /*19420*/  FMUL.FTZ R41, R2, R141 ;  /* 0x0000008d02297220 */ /* 0x000fe40000410000 */
[----:B-1----:R-:W-:Y:S02]  /*19430*/  FFMA.FTZ R0, R26, c[0x0][0x2d0], -R97 ;  /* 0x0000b4001a007a23 */ /* 0x002fe40000010861 */
[----:B------:R-:W-:Y:S03]  /*19440*/  FMUL.FTZ R57, R2, R157 ;  /* 0x0000009d02397220 */ /* 0x000fe60000410000 */
[----:B------:R1:W5:Y:S01]  /*19450*/  MUFU.EX2 R92, R0 ;  /* 0x00000000005c7308 */ /* 0x0003620000000800 */
[----:B--2---:R-:W-:Y:S01]  /*19460*/  FFMA.FTZ R4, R42, c[0x0][0x2d0], -R74 ;  /* 0x0000b4002a047a23 */ /* 0x004fe2000001084a */
[----:B---3--:R-:W-:Y:S08]  /*19470*/  F2FP.BF16.PACK_AB R67, R63, R91 ;  /* 0x0000005b3f43723e */ /* 0x008ff000000010ff */
[----:B------:R2:W-:Y:S01]  /*19480*/  MUFU.EX2 R59, R4 ;  /* 0x00000004003b7308 */ /* 0x0005e20000000800 */
[C---:B----4-:R-:W-:Y:S02]  /*19490*/  FMUL.FTZ R8, R2.reuse, R108 ;  /* 0x0000006c02087220 */ /* 0x050fe40000410000 */
[----:B------:R-:W-:Y:S02]  /*194a0*/  IMAD.MOV.U32 R108, RZ, RZ, R9 ;  /* 0x000000ffff6c7224 */ /* 0x000fe400078e0009 */
[----:B------:R-:W-:Y:S05]  /*194b0*/  FMUL.FTZ R9, R2, R109 ;  /* 0x0000006d02097220 */ /* 0x000fea0000410000 */
[----:B------:R3:W4:Y:S01]  /*194c0*/  MUFU.EX2 R30, R24 ;  /* 0x00000018001e7308 */ /* 0x0007220000000800 */
[----:B------:R-:W-:Y:S01]  /*194d0*/  IMAD.MOV.U32 R109, RZ, RZ, R86 ;  /* 0x000000ffff6d7224 */ /* 0x000fe200078e0056 */
[----:B-1----:R-:W-:Y:S02]  /*194e0*/  FSEL R0, R3, RZ, P0 ;  /* 0x000000ff03007208 */ /* 0x002fe40000000000 */
[----:B-----5:R-:W-:Y:S02]  /*194f0*/  F2FP.BF16.PACK_AB R65, R92, R108 ;  /* 0x0000006c5c41723e */ /* 0x020fe400000010ff */
[----:B------:R-:W-:Y:S01]  /*19500*/  ISETP.GT.AND P0, PT, R227, UR5, PT ;  /* 0x00000005e3007c0c */ /* 0x000fe2000bf04270 */
[----:B------:R-:W-:Y:S02]  /*19510*/  FADD.FTZ R0, -R0, R103 ;  /* 0x0000006700007221 */ /* 0x000fe40000010100 */
[----:B------:R-:W-:Y:S02]  /*19520*/  IMAD.MOV.U32 R103, RZ, RZ, R52 ;  /* 0x000000ffff677224 */ /* 0x000fe400078e0034 */
[----:B------:R-:W-:Y:S01]  /*19530*/  FMUL.FTZ R0, R0, c[0x0][0x2d0] ;  /* 0x0000b40000007a20 */ /* 0x000fe20000410000 */
[----:B------:R-:W1:Y:S01]  /*19540*/  LDSM.16.MT88.4 R52, [R210+0x100] ;  /* 0x00010000d234783b */ /* 0x000e620000004200 */
[----:B--2---:R-:W-:Y:S01]  /*19550*/  FMUL.FTZ R4, R69, R104 ;  /* 0x0000006845047220 */ /* 0x004fe20000410000 */
[----:B------:R-:W-:Y:S01]  /*19560*/  F2FP.BF16.PACK_AB R76, R103, R100 ;  /* 0x00000064674c723e */ /* 0x000fe200000010ff */
[----:B------:R-:W-:Y:S06]  /*19570*/  MUFU.EX2 R104, R62 ;  /* 0x0000003e00687308 */ /* 0x000fec0000000800 */
[-C--:B------:R-:W-:Y:S01]  /*19580*/  HMMA.16816.F32.BF16 R4, R76, R20.reuse, R4 ;  /* 0x000000144c04723c */ /* 0x080fe20000041804 */
[----:B---3--:R-:W-:Y:S01]  /*19590*/  FMUL.FTZ R24, R2, R124 ;  /* 0x0000007c02187220 */ /* 0x008fe20000410000 */
[----:B----4-:R-:W-:Y:S02]  /*195a0*/  MOV R129, R30 ;  /* 0x0000001e00817202 */ /* 0x010fe40000000f00 */
[----:B------:R-:W2:Y:S10]  /*195b0*/  MUFU.EX2 R0, R0 ;  /* 0x0000000000007308 */ /* 0x000eb40000000800 */
[----:B------:R3:W-:Y:S01]  /*195c0*/  MUFU.EX2 R124, R32 ;  /* 0x00000020007c7308 */ /* 0x0007e20000000800 */
[C---:B--2---:R-:W-:Y:S02]  /*195d0*/  FMUL.FTZ R10, R0.reuse, R110 ;  /* 0x0000006e000a7220 */ /* 0x044fe40000410000 */
[C---:B------:R-:W-:Y:S07]  /*195e0*/  FMUL.FTZ R11, R0.reuse, R111 ;  /* 0x0000006f000b7220 */ /* 0x040fee0000410000 */
        /* <DEDUP_REMOVED lines=8> */
[----:B---3--:R-:W-:Y:S01]  /*19670*/  FMUL.FTZ R32, R69, R132 ;  /* 0x0000008445207220 */ /* 0x008fe20000410000 */
[----:B------:R3:W-:Y:S01]  /*19680*/  MUFU.EX2 R111, R28 ;  /* 0x0000001c006f7308 */ /* 0x0007e20000000800 */
[C---:B------:R-:W-:Y:S01]  /*19690*/  FMUL.FTZ R26, R0.reuse, R126 ;  /* 0x0000007e001a7220 */ /* 0x040fe20000410000 */
[----:B------:R-:W-:Y:S01]  /*196a0*/  MOV R126, R31 ;  /* 0x0000001f007e7202 */ /* 0x000fe20000000f00 */
[----:B------:R-:W-:Y:S01]  /*196b0*/  FFMA.FTZ R20, R47, c[0x0][0x2d0], -R74 ;  /* 0x0000b4002f147a23 */ /* 0x000fe2000001084a */
[-C--:B------:R-:W-:Y:S01]  /*196c0*/  HMMA.16816.F32.BF16 R12, R64, R22.reuse, R12 ;  /* 0x00000016400c723c */ /* 0x080fe2000004180c */
[C---:B------:R-:W-:Y:S03]  /*196d0*/  FMUL.FTZ R21, R69.reuse, R121 ;  /* 0x0000007945157220 */ /* 0x040fe60000410000 */
[C---:B------:R-:W-:Y:S01]  /*196e0*/  FMUL.FTZ R30, R0.reuse, R130 ;  /* 0x00000082001e7220 */ /* 0x040fe20000410000 */
[----:B------:R-:W-:Y:S01]  /*196f0*/  MOV R121, R60 ;  /* 0x0000003c00797202 */ /* 0x000fe20000000f00 */
[----:B------:R4:W-:Y:S01]  /*19700*/  MUFU.EX2 R112, R20 ;  /* 0x0000001400707308 */ /* 0x0009e20000000800 */
[----:B------:R-:W-:Y:S01]  /*19710*/  IMAD.MOV.U32 R130, RZ, RZ, R33 ;  /* 0x000000ffff827224 */ /* 0x000fe200078e0021 */
[C---:B------:R-:W-:Y:S01]  /*19720*/  HMMA.16816.F32.BF16 R16, R76.reuse, R22, R16 ;  /* 0x000000164c10723c */ /* 0x040fe20000041810 */
[C---:B------:R-:W-:Y:S03]  /*19730*/  FMUL.FTZ R31, R0.reuse, R131 ;  /* 0x00000083001f7220 */ /* 0x040fe60000410000 */
[C---:B------:R-:W-:Y:S01]  /*19740*/  FMUL.FTZ R33, R69.reuse, R133 ;  /* 0x0000008545217220 */ /* 0x040fe20000410000 */
[----:B------:R-:W-:Y:S01]  /*19750*/  MOV R131, R63 ;  /* 0x0000003f00837202 */ /* 0x000fe20000000f00 */
[----:B------:R-:W-:Y:S01]  /*19760*/  FMUL.FTZ R42, R0, R142 ;  /* 0x0000008e002a7220 */ /* 0x000fe20000410000 */
[----:B------:R-:W-:Y:S01]  /*19770*/  LDSM.16.MT88.4 R132, [R212+0x2900] ;  /* 0x00290000d484783b */ /* 0x000fe20000004200 */
        /* <DEDUP_REMOVED lines=8> */
[----:B----4-:R-:W-:Y:S02]  /*19800*/  FMUL.FTZ R20, R69, R120 ;  /* 0x0000007845147220 */ /* 0x010fe40000410000 */
[----:B------:R-:W-:Y:S02]  /*19810*/  IMAD.MOV.U32 R120, RZ, RZ, R84 ;  /* 0x000000ffff787224 */ /* 0x000fe400078e0054 */
[----:B------:R-:W4:Y:S01]  /*19820*/  LDSM.16.MT88.4 R84, [R209+0x900] ;  /* 0x00090000d154783b */ /* 0x000f220000004200 */
[----:B------:R-:W-:Y:S02]  /*19830*/  FMUL.FTZ R47, R0, R147 ;  /* 0x00000093002f7220 */ /* 0x000fe40000410000 */
[-C--:B------:R-:W-:Y:S01]  /*19840*/  HMMA.16816.F32.BF16 R20, R76, R36.reuse, R20 ;  /* 0x000000244c14723c */ /* 0x080fe20000041814 */
[----:B------:R1:W-:Y:S01]  /*19850*/  MUFU.EX2 R123, R58 ;  /* 0x0000003a007b7308 */ /* 0x0003e20000000800 */
[C---:B------:R-:W-:Y:S02]  /*19860*/  FMUL.FTZ R60, R2.reuse, R160 ;  /* 0x000000a0023c7220 */ /* 0x040fe40000410000 */
[----:B-----5:R-:W-:Y:S02]  /*19870*/  FMUL.FTZ R40, R2, R140 ;  /* 0x0000008c02287220 */ /* 0x020fe40000410000 */
[C---:B------:R-:W-:Y:S01]  /*19880*/  FMUL.FTZ R62, R0.reuse, R162 ;  /* 0x000000a2003e7220 */ /* 0x040fe20000410000 */
[----:B------:R-:W-:Y:S01]  /*19890*/  MOV R162, R92 ;  /* 0x0000005c00a27202 */ /* 0x000fe20000000f00 */
[C---:B------:R-:W-:Y:S01]  /*198a0*/  HMMA.16816.F32.BF16 R24, R64.reuse, R36, R24 ;  /* 0x000000244018723c */ /* 0x040fe20000041818 */
[----:B------:R-:W-:Y:S03]  /*198b0*/  FFMA.FTZ R92, R95, c[0x0][0x2d0], -R75 ;  /* 0x0000b4005f5c7a23 */ /* 0x000fe6000001084b */
[C---:B------:R-:W-:Y:S02]  /*198c0*/  FMUL.FTZ R63, R0.reuse, R163 ;  /* 0x000000a3003f7220 */ /* 0x040fe40000410000 */
[----:B---3--:R-:W-:Y:S01]  /*198d0*/  FMUL.FTZ R48, R69, R148 ;  /* 0x0000009445307220 */ /* 0x008fe20000410000 */
[----:B------:R-:W-:Y:S01]  /*198e0*/  MOV R148, R93 ;  /* 0x0000005d00947202 */ /* 0x000fe20000000f00 */
        /* <DEDUP_REMOVED lines=12> */
[----:B------:R-:W-:Y:S02]  /*199b0*/  IMAD.MOV.U32 R160, RZ, RZ, R61 ;  /* 0x000000ffffa07224 */ /* 0x000fe400078e003d */
        /* <DEDUP_REMOVED lines=130> */
[----:B--2---:R-:W-:Y:S02]  /*1a1e0*/  FFMA.FTZ R92, R203, c[0x0][0x2d0], -R75 ;  /* 0x0000b400cb5c7a23 */ /* 0x004fe4000001084b */
[----:B------:R-:W-:Y:S06]  /*1a1f0*/  IMAD.MOV.U32 R203, RZ, RZ, R113 ;  /* 0x000000ffffcb7224 */ /* 0x000fec00078e0071 */
        /* <DEDUP_REMOVED lines=12> */
[--C-:B------:R-:W-:Y:S03]  /*1a2c0*/  FFMA.FTZ R88, R187, c[0x0][0x2d0], -R97.reuse ;  /* 0x0000b400bb587a23 */ /* 0x100fe60000010861 */
[----:B------:R-:W-:Y:S03]  /*1a2d0*/  IMAD.MOV.U32 R187, RZ, RZ, R100 ;  /* 0x000000ffffbb7224 */ /* 0x000fe600078e0064 */
[--C-:B------:R-:W-:Y:S01]  /*1a2e0*/  FFMA.FTZ R80, R205, c[0x0][0x2d0], -R74.reuse ;  /* 0x0000b400cd507a23 */ /* 0x100fe2000001084a */
[----:B------:R-:W-:Y:S01]  /*1a2f0*/  HMMA.16816.F32.BF16 R64, R76, R90, R64 ;  /* 0x0000005a4c40723c */ /* 0x000fe20000041840 */
[----:B----4-:R-:W-:Y:S02]  /*1a300*/  F2FP.BF16.PACK_AB R82, R189, R185 ;  /* 0x000000b9bd52723e */ /* 0x010fe400000010ff */
[----:B------:R4:W-:Y:S01]  /*1a310*/  MUFU.EX2 R179, R80 ;  /* 0x0000005000b37308 */ /* 0x0009e20000000800 */
[----:B------:R-:W-:Y:S03]  /*1a320*/  MOV R205, R111 ;  /* 0x0000006f00cd7202 */ /* 0x000fe60000000f00 */
        /* <DEDUP_REMOVED lines=17> */
[--C-:B------:R-:W-:Y:S01]  /*1a440*/  FFMA.FTZ R84, R232, c[0x0][0x2d0], -R74.reuse ;  /* 0x0000b400e8547a23 */ /* 0x100fe2000001084a */
[-C--:B------:R-:W-:Y:S01]  /*1a450*/  HMMA.16816.F32.BF16 R12, R80, R86.reuse, R12 ;  /* 0x00000056500c723c */ /* 0x080fe2000004180c */
[----:B------:R-:W-:Y:S02]  /*1a460*/  MOV R232, R114 ;  /* 0x0000007200e87202 */ /* 0x000fe40000000f00 */
        /* <DEDUP_REMOVED lines=17> */
[----:B------:R-:W-:Y:S01]  /*1a580*/  MOV R120, R108 ;  /* 0x0000006c00787202 */ /* 0x000fe20000000f00 */
[----:B------:R-:W-:Y:S01]  /*1a590*/  FFMA.FTZ R92, R201, c[0x0][0x2d0], -R97 ;  /* 0x0000b400c95c7a23 */ /* 0x000fe20000010861 */
[-C--:B------:R-:W-:Y:S01]  /*1a5a0*/  HMMA.16816.F32.BF16 R44, R80, R94.reuse, R44 ;  /* 0x0000005e502c723c */ /* 0x080fe2000004182c */
[----:B----4-:R-:W-:Y:S03]  /*1a5b0*/  FFMA.FTZ R88, R207, c[0x0][0x2d0], -R96 ;  /* 0x0000b400cf587a23 */ /* 0x010fe60000010860 */
[----:B------:R-:W-:Y:S03]  /*1a5c0*/  IMAD.MOV.U32 R207, RZ, RZ, R160 ;  /* 0x000000ffffcf7224 */ /* 0x000fe600078e00a0 */
        /* <DEDUP_REMOVED lines=18> */
[----:B-----5:R-:W-:Y:S01]  /*1a6f0*/  FFMA.FTZ R88, R239, c[0x0][0x2d0], -R74 ;  /* 0x0000b400ef587a23 */ /* 0x020fe2000001084a */
[----:B------:R-:W-:Y:S08]  /*1a700*/  MOV R239, R105 ;  /* 0x0000006900ef7202 */ /* 0x000ff00000000f00 */
[----:B------:R5:W-:Y:S01]  /*1a710*/  MUFU.EX2 R173, R88 ;  /* 0x0000005800ad7308 */ /* 0x000be20000000800 */
[----:B-1----:R-:W1:Y:S08]  /*1a720*/  LDSM.16.MT88.4 R84, [R211+0x1900] ;  /* 0x00190000d354783b */ /* 0x002e700000004200 */
[----:B----4-:R-:W-:Y:S01]  /*1a730*/  LDSM.16.MT88.4 R92, [R210+0x2100] ;  /* 0x00210000d25c783b */ /* 0x010fe20000004200 */
[----:B-----5:R-:W-:Y:S01]  /*1a740*/  FFMA.FTZ R88, R197, c[0x0][0x2d0], -R97 ;  /* 0x0000b400c5587a23 */ /* 0x020fe20000010861 */
[----:B------:R-:W-:Y:S01]  /*1a750*/  MOV R197, R121 ;  /* 0x0000007900c57202 */ /* 0x000fe20000000f00 */
[----:B------:R-:W-:Y:S02]  /*1a760*/  IMAD.MOV.U32 R121, RZ, RZ, R107 ;  /* 0x000000ffff797224 */ /* 0x000fe400078e006b */
[----:B------:R4:W5:Y:S01]  /*1a770*/  MUFU.EX2 R156, R88 ;  /* 0x00000058009c7308 */ /* 0x0009620000000800 */
[----:B--2---:R-:W-:Y:S01]  /*1a780*/  FFMA.FTZ R68, R68, R199, R184 ;  /* 0x000000c744447223 */ /* 0x004fe200000100b8 */
[----:B------:R-:W-:Y:S01]  /*1a790*/  MOV R184, R106 ;  /* 0x0000006a00b87202 */ /* 0x000fe20000000f00 */
[-C--:B-1----:R-:W-:Y:S01]  /*1a7a0*/  HMMA.16816.F32.BF16 R52, R76, R84.reuse, R52 ;  /* 0x000000544c34723c */ /* 0x082fe20000041834 */
[----:B---3--:R-:W-:Y:S01]  /*1a7b0*/  FFMA.FTZ R69, R69, R186, R187 ;  /* 0x000000ba45457223 */ /* 0x008fe200000100bb */
[----:B------:R-:W-:Y:S01]  /*1a7c0*/  MOV R199, R161 ;  /* 0x000000a100c77202 */ /* 0x000fe20000000f00 */
[----:B------:R-:W-:Y:S02]  /*1a7d0*/  IMAD.MOV.U32 R186, RZ, RZ, R104 ;  /* 0x000000ffffba7224 */ /* 0x000fe400078e0068 */
[----:B------:R-:W-:Y:S03]  /*1a7e0*/  IMAD.MOV.U32 R187, RZ, RZ, R110 ;  /* 0x000000ffffbb7224 */ /* 0x000fe600078e006e */
        /* <DEDUP_REMOVED lines=54> */
[----:B------:R-:W-:Y:S02]  /*1ab50*/  FADD.FTZ R4, R231, R69 ;  /* 0x00000045e7047221 */ /* 0x000fe40000010000 */
[--C-:B-1----:R-:W-:Y:S03]  /*1ab60*/  FFMA.FTZ R74, R245, c[0x0][0x2d0], -R96.reuse ;  /* 0x0000b400f54a7a23 */ /* 0x102fe60000010860 */
[----:B------:R-:W-:Y:S01]  /*1ab70*/  FFMA.FTZ R96, R247, c[0x0][0x2d0], -R96 ;  /* 0x0000b400f7607a23 */ /* 0x000fe20000010860 */
[----:B------:R1:W-:Y:S01]  /*1ab80*/  MUFU.EX2 R86, R74 ;  /* 0x0000004a00567308 */ /* 0x0003e20000000800 */
[----:B------:R-:W-:Y:S01]  /*1ab90*/  FADD.FTZ R6, R151, R68 ;  /* 0x0000004497067221 */ /* 0x000fe20000010000 */
[----:B--2---:R-:W-:Y:S01]  /*1aba0*/  F2FP.BF16.PACK_AB R160, R85, R99 ;  /* 0x0000006355a0723e */ /* 0x004fe200000010ff */
[----:B------:R-:W-:Y:S02]  /*1abb0*/  IMAD.MOV.U32 R231, RZ, RZ, R148 ;  /* 0x000000ffffe77224 */ /* 0x000fe400078e0094 */
[----:B------:R-:W-:Y:S01]  /*1abc0*/  FADD.FTZ R4, R230, R4 ;  /* 0x00000004e6047221 */ /* 0x000fe20000010000 */
[----:B------:R-:W-:Y:S01]  /*1abd0*/  MOV R230, R232 ;  /* 0x000000e800e67202 */ /* 0x000fe20000000f00 */
[----:B------:R-:W-:Y:S01]  /*1abe0*/  FADD.FTZ R6, R233, R6 ;  /* 0x00000006e9067221 */ /* 0x000fe20000010000 */
[----:B------:R-:W-:Y:S01]  /*1abf0*/  MOV R233, R203 ;  /* 0x000000cb00e97202 */ /* 0x000fe20000000f00 */
[----:B------:R-:W-:Y:S01]  /*1ac00*/  IMAD.MOV.U32 R232, RZ, RZ, R200 ;  /* 0x000000ffffe87224 */ /* 0x000fe200078e00c8 */
[----:B------:R-:W2:Y:S01]  /*1ac10*/  MUFU.EX2 R96, R96 ;  /* 0x0000006000607308 */ /* 0x000ea20000000800 */
[----:B------:R-:W-:Y:S01]  /*1ac20*/  FADD.FTZ R4, R239, R4 ;  /* 0x00000004ef047221 */ /* 0x000fe20000010000 */
[----:B------:R-:W-:Y:S01]  /*1ac30*/  MOV R203, R205 ;  /* 0x000000cd00cb7202 */ /* 0x000fe20000000f00 */
[----:B------:R-:W-:Y:S01]  /*1ac40*/  IMAD.MOV.U32 R205, RZ, RZ, R123 ;  /* 0x000000ffffcd7224 */ /* 0x000fe200078e007b */
[----:B------:R-:W-:Y:S02]  /*1ac50*/  MOV R200, R187 ;  /* 0x000000bb00c87202 */ /* 0x000fe40000000f00 */
[----:B------:R-:W-:Y:S01]  /*1ac60*/  MOV R187, R122 ;  /* 0x0000007a00bb7202 */ /* 0x000fe20000000f00 */
[--C-:B-1----:R-:W-:Y:S04]  /*1ac70*/  FFMA.FTZ R74, R198, c[0x0][0x2d0], -R97.reuse ;  /* 0x0000b400c64a7a23 */ /* 0x102fe80000010861 */
        /* <DEDUP_REMOVED lines=15> */
[----:B------:R-:W-:Y:S02]  /*1ad70*/  MOV R204, R149 ;  /* 0x0000009500cc7202 */ /* 0x000fe40000000f00 */
[----:B------:R-:W1:Y:S01]  /*1ad80*/  LDSM.16.MT88.4 R148, [R210+0x2900] ;  /* 0x00290000d294783b */ /* 0x000e620000004200 */
[----:B------:R-:W-:Y:S05]  /*1ad90*/  FADD.FTZ R2, R197, R2 ;  /* 0x00000002c5027221 */ /* 0x000fea0000010000 */
[----:B------:R-:W-:Y:S02]  /*1ada0*/  FADD.FTZ R5, R121, R2 ;  /* 0x0000000279057221 */ /* 0x000fe40000010000 */
[----:B------:R-:W-:Y:S02]  /*1adb0*/  FADD.FTZ R2, R229, R6 ;  /* 0x00000006e5027221 */ /* 0x000fe40000010000 */
[----:B------:R-:W-:Y:S02]  /*1adc0*/  FADD.FTZ R6, R127, R4 ;  /* 0x000000047f067221 */ /* 0x000fe40000010000 */
[----:B--2---:R-:W-:Y:S02]  /*1add0*/  FFMA.FTZ R8, R0, R73, R120 ;  /* 0x0000004900087223 */ /* 0x004fe40000010078 */
[----:B------:R-:W-:Y:S01]  /*1ade0*/  FADD.FTZ R0, R207, R5 ;  /* 0x00000005cf007221 */ /* 0x000fe20000010000 */
[-C--:B------:R-:W-:Y:S01]  /*1adf0*/  HMMA.16816.F32.BF16 R120, R164, R132.reuse, R20 ;  /* 0x00000084a478723c */ /* 0x080fe20000041814 */
[----:B------:R-:W-:Y:S01]  /*1ae00*/  FADD.FTZ R8, R193, R8 ;  /* 0x00000008c1087221 */ /* 0x000fe20000010000 */
[----:B------:R-:W-:Y:S01]  /*1ae10*/  MOV R193, R191 ;  /* 0x000000bf00c17202 */ /* 0x000fe20000000f00 */
        /* <DEDUP_REMOVED lines=35> */
[----:B------:R-:W-:Y:S02]  /*1b050*/  FADD.FTZ R11, R141, R0 ;  /* 0x000000008d0b7221 */ /* 0x000fe40000010000 */
[C---:B------:R-:W-:Y:S02]  /*1b060*/  HMMA.16816.F32.BF16 R140, R160.reuse, R148, R40 ;  /* 0x00000094a08c723c */ /* 0x040fe40000041828 */
[----:B------:R-:W-:Y:S02]  /*1b070*/  FADD.FTZ R8, R238, R12 ;  /* 0x0000000cee087221 */ /* 0x000fe40000010000 */
[----:B------:R-:W-:Y:S02]  /*1b080*/  FADD.FTZ R2, R249, R10 ;  /* 0x0000000af9027221 */ /* 0x000fe40000010000 */
[----:B------:R-:W-:Y:S02]  /*1b090*/  FADD.FTZ R0, R146, R9 ;  /* 0x0000000992007221 */ /* 0x000fe40000010000 */
[----:B------:R-:W-:Y:S04]  /*1b0a0*/  FADD.FTZ R11, R144, R11 ;  /* 0x0000000b900b7221 */ /* 0x000fe80000010000 */
[----:B------:R-:W-:Y:S02]  /*1b0b0*/  FADD.FTZ R8, R237, R8 ;  /* 0x00000008ed087221 */ /* 0x000fe40000010000 */
        /* <DEDUP_REMOVED lines=56> */
[----:B------:R-:W-:Y:S01]  /*1b440*/  IMAD.MOV.U32 R100, RZ, RZ, R72 ;  /* 0x000000ffff647224 */ /* 0x000fe200078e0048 */
[----:B------:R2:W-:Y:S01]  /*1b450*/  STL [R1+0x1c], R4 ;  /* 0x00001c0401007387 */ /* 0x0005e20000100800 */
[----:B------:R-:W-:Y:S05]  /*1b460*/  FADD.FTZ R2, R97, R2 ;  /* 0x0000000261027221 */ /* 0x000fea0000010000 */
[----:B------:R2:W-:Y:S01]  /*1b470*/  STL [R1+0x20], R2 ;  /* 0x0000200201007387 */ /* 0x0005e20000100800 */
[----:B-1----:R-:W-:Y:S04]  /*1b480*/  IADD3 R0, R227, -0x1, RZ ;  /* 0xffffffffe3007810 */ /* 0x002fe80007ffe0ff */
[----:B------:R-:W-:Y:S01]  /*1b490*/  MOV R227, R0 ;  /* 0x0000000000e37202 */ /* 0x000fe20000000f00 */
[----:B------:R-:W-:-:S05]  /*1b4a0*/  @P0 BRA `(.L_x_215) ;  /* 0xffff95a000000947 */ /* 0x000fca000383ffff */
.L_x_197:
[----:B-12---:R-:W2:Y:S04]  /*1b4b0*/  LDL.LU R0, [R1+0x14] ;  /* 0x0000140001007983 */ /* 0x006ea80000300800 */
[----:B------:R-:W3:Y:S04]  /*1b4c0*/  LDL.LU R9, [R1+0x18] ;  /* 0x0000180001097983 */ /* 0x000ee80000300800 */
[----:B------:R-:W4:Y:S04]  /*1b4d0*/  LDL.LU R8, [R1+0x1c] ;  /* 0x00001c0001087983 */ /* 0x000f280000300800 */
[----:B------:R-:W4:Y:S01]  /*1b4e0*/  LDL.LU R4, [R1+0x20] ;  /* 0x0000200001047983 */ /* 0x000f220000300800 */
        /* <DEDUP_REMOVED lines=8> */
[----:B------:R-:W4:Y:S01]  /*1b570*/  SHFL.BFLY PT, R2, R4, 0x2, 0x1f ;  /* 0x0c401f0004027f89 */ /* 0x000f2200000e0000 */
        /* <DEDUP_REMOVED lines=11> */
[----:B------:R-:W-:Y:S01]  /*1b630*/  FSETP.NE.FTZ.AND P3, PT, R5, RZ, PT ;  /* 0x000000ff0500720b */ /* 0x000fe20003f75000 */
[----:B---3--:R-:W-:Y:S01]  /*1b640*/  FADD.FTZ R7, R7, R4 ;  /* 0x0000000407077221 */ /* 0x008fe20000010000 */
[----:B------:R-:W-:Y:S02]  /*1b650*/  FSETP.NE.FTZ.AND P2, PT, R6, RZ, PT ;  /* 0x000000ff0600720b */ /* 0x000fe40003f55000 */
[----:B------:R-:W-:Y:S01]  /*1b660*/  MOV R4, RZ ;  /* 0x000000ff00047202 */ /* 0x000fe20000000f00 */
[----:B----4-:R-:W-:Y:S01]  /*1b670*/  FADD.FTZ R8, R2, R8 ;  /* 0x0000000802087221 */ /* 0x010fe20000010000 */
[----:B------:R-:W-:Y:S02]  /*1b680*/  FSETP.NE.FTZ.AND P1, PT, R7, RZ, PT ;  /* 0x000000ff0700720b */ /* 0x000fe40003f35000 */
[----:B------:R-:W-:-:S05]  /*1b690*/  MOV R2, RZ ;  /* 0x000000ff00027202 */ /* 0x000fca0000000f00 */
[----:B------:R-:W1:Y:S01]  /*1b6a0*/  @P3 MUFU.RCP R0, R5 ;  /* 0x0000000500003308 */ /* 0x000e620000001000 */
[----:B------:R-:W-:-:S07]  /*1b6b0*/  FSETP.NE.FTZ.AND P0, PT, R8, RZ, PT ;  /* 0x000000ff0800720b */ /* 0x000fce0003f15000 */
[----:B------:R-:W-:Y:S01]  /*1b6c0*/  @P2 MUFU.RCP R4, R6 ;  /* 0x0000000600042308 */ /* 0x000fe20000001000 */
        /* <DEDUP_REMOVED lines=21> */
[C---:B-1----:R-:W-:Y:S01]  /*1b820*/  FMUL.FTZ R108, R2.reuse, R108 ;  /* 0x0000006c026c7220 */ /* 0x042fe20000410000 */
[----:B------:R-:W-:Y:S01]  /*1b830*/  @P0 MUFU.LG2 R6, R8 ;  /* 0x0000000800060308 */ /* 0x000fe20000000c00 */
[C---:B------:R-:W-:Y:S02]  /*1b840*/  FMUL.FTZ R109, R2.reuse, R109 ;  /* 0x0000006d026d7220 */ /* 0x040fe40000410000 */
[C---:B------:R-:W-:Y:S02]  /*1b850*/  FMUL.FTZ R112, R2.reuse, R112 ;  /* 0x0000007002707220 */ /* 0x040fe40000410000 */
[----:B------:R-:W-:-:S02]  /*1b860*/  FMUL.FTZ R113, R2, R113 ;  /* 0x0000007102717220 */ /* 0x000fc40000410000 */
[C---:B------:R-:W-:Y:S01]  /*1b870*/  FMUL.FTZ R124, R2.reuse, R124 ;  /* 0x0000007c027c7220 */ /* 0x040fe20000410000 */
[----:B------:R1:W2:Y:S01]  /*1b880*/  @P0 MUFU.RCP R0, R8 ;  /* 0x0000000800000308 */ /* 0x0002a20000001000 */
        /* <DEDUP_REMOVED lines=8> */
[----:B-1----:R-:W-:Y:S01]  /*1b910*/  @P0 MOV R8, 0x3f317218 ;  /* 0x3f31721800080802 */ /* 0x002fe20000000f00 */
[C---:B------:R-:W-:Y:S02]  /*1b920*/  FMUL.FTZ R157, R2.reuse, R157 ;  /* 0x0000009d029d7220 */ /* 0x040fe40000410000 */
[C---:B------:R-:W-:Y:S02]  /*1b930*/  FMUL.FTZ R160, R2.reuse, R160 ;  /* 0x000000a002a07220 */ /* 0x040fe40000410000 */
[----:B------:R-:W-:Y:S01]  /*1b940*/  FMUL.FTZ R161, R2, R161 ;  /* 0x000000a102a17220 */ /* 0x000fe20000410000 */
[----:B------:R-:W-:Y:S01]  /*1b950*/  @P2 MOV R2, 0x3f317218 ;  /* 0x3f31721800022802 */ /* 0x000fe20000000f00 */
        /* <DEDUP_REMOVED lines=17> */
[C---:B--2---:R-:W-:Y:S02]  /*1ba70*/  FMUL.FTZ R110, R0.reuse, R110 ;  /* 0x0000006e006e7220 */ /* 0x044fe40000410000 */
        /* <DEDUP_REMOVED lines=28> */
.L_x_149:
[----:B------:R-:W-:Y:S01]  /*1bc40*/  USHF.R.S32.HI UR6, URZ, 0x1f, UR11 ;  /* 0x0000001f3f067899 */ /* 0x000fe2000801140b */
[----:B------:R-:W-:Y:S05]  /*1bc50*/  @P4 BRA `(.L_x_216) ;  /* 0x0000121000004947 */ /* 0x000fea0003800000 */
[----:B------:R-:W2:Y:S01]  /*1bc60*/  S2R R12, SR_TID.X ;  /* 0x00000000000c7919 */ /* 0x000ea20000002100 */
[----:B------:R-:W-:Y:S01]  /*1bc70*/  ULDC.64 UR4, c[0x0][0x490] ;  /* 0x0001240000047ab9 */ /* 0x000fe20000000a00 */
[----:B------:R-:W-:Y:S01]  /*1bc80*/  IMAD.MOV.U32 R54, RZ, RZ, c[0x0][0x4e8] ;  /* 0x00013a00ff367624 */ /* 0x000fe200078e00ff */
[----:B------:R-:W-:Y:S01]  /*1bc90*/  UIMAD UR8, UR6, UR4, URZ ;  /* 0x00000004060872a4 */ /* 0x000fe2000f8e023f */
[----:B------:R-:W3:Y:S01]  /*1bca0*/  S2R R13, SR_CTAID.Z ;  /* 0x00000000000d7919 */ /* 0x000ee20000002700 */
[----:B------:R-:W-:Y:S01]  /*1bcb0*/  UIMAD.WIDE.U32 UR12, UR11, UR4, URZ ;  /* 0x000000040b0c72a5 */ /* 0x000fe2000f8e003f */
[----:B------:R-:W-:Y:S01]  /*1bcc0*/  F2FP.BF16.PACK_AB R104, R105, R104 ;  /* 0x000000686968723e */ /* 0x000fe200000010ff */
[----:B------:R-:W-:Y:S01]  /*1bcd0*/  UIMAD UR8, UR11, UR5, UR8 ;  /* 0x000000050b0872a4 */ /* 0x000fe2000f8e0208 */
[----:B------:R-:W4:Y:S01]  /*1bce0*/  S2R R29, SR_CTAID.X ;  /* 0x00000000001d7919 */ /* 0x000f220000002500 */
[C---:B------:R-:W-:Y:S01]  /*1bcf0*/  ISETP.NE.AND P0, PT, R54.reuse, 0x1, PT ;  /* 0x000000013600780c */ /* 0x040fe20003f05270 */
[----:B------:R-:W-:Y:S01]  /*1bd00*/  ULDC.64 UR4, c[0x0][0x3e8] ;  /* 0x0000fa0000047ab9 */ /* 0x000fe20000000a00 */
[----:B------:R-:W-:Y:S01]  /*1bd10*/  IMAD.U32 R3, RZ, RZ, UR13 ;  /* 0x0000000dff037e24 */ /* 0x000fe2000f8e00ff */
[----:B------:R-:W-:Y:S01]  /*1bd20*/  UIMAD.WIDE.U32 UR14, UR11, UR4, URZ ;  /* 0x000000040b0e72a5 */ /* 0x000fe2000f8e003f */
[----:B------:R-:W-:Y:S01]  /*1bd30*/  IMAD.U32 R2, RZ, RZ, UR12 ;  /* 0x0000000cff027e24 */ /* 0x000fe2000f8e00ff */
[----:B------:R-:W-:Y:S01]  /*1bd40*/  UIMAD UR7, UR6, UR4, URZ ;  /* 0x00000004060772a4 */ /* 0x000fe2000f8e023f */
[----:B------:R-:W-:Y:S01]  /*1bd50*/  IMAD R54, R54, c[0x0][0x388], RZ ;  /* 0x0000e20036367a24 */ /* 0x000fe200078e02ff */
[----:B------:R-:W-:Y:S01]  /*1bd60*/  UIADD3 UR8, UR13, UR8, URZ ;  /* 0x000000080d087290 */ /* 0x000fe2000fffe03f */
[----:B------:R-:W-:Y:S01]  /*1bd70*/  F2FP.BF16.PACK_AB R106, R107, R106 ;  /* 0x0000006a6b6a723e */ /* 0x000fe200000010ff */
[----:B------:R-:W-:Y:S01]  /*1bd80*/  IMAD.U32 R7, RZ, RZ, UR15 ;  /* 0x0000000fff077e24 */ /* 0x000fe2000f8e00ff */
[----:B------:R-:W-:Y:S01]  /*1bd90*/  UIMAD UR5, UR11, UR5, UR7 ;  /* 0x000000050b0572a4 */ /* 0x000fe2000f8e0207 */
[----:B------:R-:W-:Y:S01]  /*1bda0*/  IMAD.U32 R6, RZ, RZ, UR14 ;  /* 0x0000000eff067e24 */ /* 0x000fe2000f8e00ff */
[----:B------:R-:W-:Y:S01]  /*1bdb0*/  F2FP.BF16.PACK_AB R24, R24, R116 ;  /* 0x000000741818723e */ /* 0x000fe200000010ff */
[----:B------:R-:W-:Y:S01]  /*1bdc0*/  IMAD.U32 R5, RZ, RZ, UR8 ;  /* 0x00000008ff057e24 */ /* 0x000fe2000f8e00ff */
[----:B------:R-:W-:Y:S01]  /*1bdd0*/  UIADD3 UR5, UR15, UR5, URZ ;  /* 0x000000050f057290 */ /* 0x000fe2000fffe03f */
[----:B--2---:R-:W-:-:S02]  /*1bde0*/  SHF.R.S32.HI R19, RZ, 0x1f, R12 ;  /* 0x0000001fff137819 */ /* 0x004fc4000001140c */
[----:B------:R-:W-:Y:S02]  /*1bdf0*/  F2FP.BF16.PACK_AB R118, R119, R118 ;  /* 0x000000767776723e */ /* 0x000fe400000010ff */
[CC--:B------:R-:W-:Y:S02]  /*1be00*/  LEA.HI R4, R19.reuse, R12.reuse, RZ, 0x2 ;  /* 0x0000000c13047211 */ /* 0x0c0fe400078f10ff */
[----:B------:R-:W-:Y:S02]  /*1be10*/  LEA.HI R8, R19, R12, RZ, 0x5 ;  /* 0x0000000c13087211 */ /* 0x000fe400078f28ff */
[--C-:B------:R-:W-:Y:S02]  /*1be20*/  SHF.R.S32.HI R7, RZ, 0x2, R4.reuse ;  /* 0x00000002ff077819 */ /* 0x100fe40000011404 */
[----:B------:R-:W-:Y:S02]  /*1be30*/  SHF.R.S32.HI R0, RZ, 0x1f, R4 ;  /* 0x0000001fff007819 */ /* 0x000fe40000011404 */
[----:B------:R-:W-:-:S02]  /*1be40*/  LOP3.LUT R3, R4, 0xfffffffc, RZ, 0xc0, !PT ;  /* 0xfffffffc04037812 */ /* 0x000fc400078ec0ff */
[----:B------:R-:W-:Y:S02]  /*1be50*/  LOP3.LUT R4, R8, 0xffffffe0, RZ, 0xc0, !PT ;  /* 0xffffffe008047812 */ /* 0x000fe400078ec0ff */
[-C--:B------:R-:W-:Y:S01]  /*1be60*/  LEA.HI R11, R19, R12.reuse, RZ, 0x3 ;  /* 0x0000000c130b7211 */ /* 0x080fe200078f18ff */
[----:B------:R-:W-:Y:S01]  /*1be70*/  IMAD.IADD R10, R12, 0x1, -R3 ;  /* 0x000000010c0a7824 */ /* 0x000fe200078e0a03 */
[----:B------:R-:W-:Y:S01]  /*1be80*/  LEA.HI R9, R0, R7, RZ, 0x3 ;  /* 0x0000000700097211 */ /* 0x000fe200078f18ff */
[C---:B------:R-:W-:Y:S01]  /*1be90*/  IMAD.IADD R0, R12.reuse, 0x1, -R4 ;  /* 0x000000010c007824 */ /* 0x040fe200078e0a04 */
[----:B------:R-:W-:Y:S01]  /*1bea0*/  LOP3.LUT R14, R11, 0xfffffff8, RZ, 0xc0, !PT ;  /* 0xfffffff80b0e7812 */ /* 0x000fe200078ec0ff */
[----:B------:R-:W-:Y:S01]  /*1beb0*/  IMAD.MOV.U32 R4, RZ, RZ, R2 ;  /* 0x000000ffff047224 */ /* 0x000fe200078e0002 */
[----:B------:R-:W-:Y:S01]  /*1bec0*/  LEA.HI R19, R19, R12, RZ, 0x6 ;  /* 0x0000000c13137211 */ /* 0x000fe200078f30ff */
[----:B------:R-:W-:Y:S01]  /*1bed0*/  IMAD.MOV.U32 R2, RZ, RZ, R6 ;  /* 0x000000ffff027224 */ /* 0x000fe200078e0006 */
[----:B------:R-:W-:Y:S01]  /*1bee0*/  SHF.R.S32.HI R6, RZ, 0x1f, R0 ;  /* 0x0000001fff067819 */ /* 0x000fe20000011400 */
[----:B------:R-:W-:Y:S01]  /*1bef0*/  IMAD.IADD R14, R12, 0x1, -R14 ;  /* 0x000000010c0e7824 */ /* 0x000fe200078e0a0e */
[----:B---3--:R-:W-:Y:S01]  /*1bf00*/  SHF.R.S32.HI R12, RZ, 0x1f, R13 ;  /* 0x0000001fff0c7819 */ /* 0x008fe2000001140d */
[----:B------:R-:W-:Y:S01]  /*1bf10*/  IMAD.U32 R3, RZ, RZ, UR5 ;  /* 0x00000005ff037e24 */ /* 0x000fe2000f8e00ff */
[----:B------:R-:W-:Y:S01]  /*1bf20*/  LOP3.LUT P3, RZ, R0, 0x3, RZ, 0xc0, !PT ;  /* 0x0000000300ff7812 */ /* 0x000fe2000786c0ff */
[----:B------:R-:W-:Y:S01]  /*1bf30*/  IMAD.WIDE.U32 R20, R13, c[0x0][0x498], R4 ;  /* 0x000126000d147a25 */ /* 0x000fe200078e0004 */
[----:B------:R-:W-:-:S02]  /*1bf40*/  LEA.HI R16, R6, R0, RZ, 0x2 ;  /* 0x0000000006107211 */ /* 0x000fc400078f10ff */
[--C-:B------:R-:W-:Y:S01]  /*1bf50*/  SHF.R.S32.HI R6, RZ, 0x5, R8.reuse ;  /* 0x00000005ff067819 */ /* 0x100fe20000011408 */
[C---:B------:R-:W-:Y:S01]  /*1bf60*/  IMAD R23, R12.reuse, c[0x0][0x498], RZ ;  /* 0x000126000c177a24 */ /* 0x040fe200078e02ff */
[----:B------:R-:W-:Y:S01]  /*1bf70*/  SHF.R.S32.HI R0, RZ, 0x1f, R8 ;  /* 0x0000001fff007819 */ /* 0x000fe20000011408 */
[----:B------:R-:W-:Y:S01]  /*1bf80*/  IMAD R18, R12, c[0x0][0x3f0], RZ ;  /* 0x0000fc000c127a24 */ /* 0x000fe200078e02ff */
[----:B------:R-:W-:Y:S01]  /*1bf90*/  SHF.R.S32.HI R11, RZ, 0x3, R11 ;  /* 0x00000003ff0b7819 */ /* 0x000fe2000001140b */
[C---:B------:R-:W-:Y:S01]  /*1bfa0*/  IMAD R23, R13.reuse, c[0x0][0x49c], R23 ;  /* 0x000127000d177a24 */ /* 0x040fe200078e0217 */
[----:B------:R-:W-:Y:S01]  /*1bfb0*/  LEA.HI R0, R0, R6, RZ, 0x2 ;  /* 0x0000000600007211 */ /* 0x000fe200078f10ff */
[----:B------:R-:W-:Y:S01]  /*1bfc0*/  IMAD R18, R13, c[0x0][0x3f4], R18 ;  /* 0x0000fd000d127a24 */ /* 0x000fe200078e0212 */
[----:B------:R-:W-:Y:S01]  /*1bfd0*/  LOP3.LUT R9, R9, 0xfffffff8, RZ, 0xc0, !PT ;  /* 0xfffffff809097812 */ /* 0x000fe200078ec0ff */
[----:B------:R-:W-:Y:S01]  /*1bfe0*/  IMAD.SHL.U32 R4, R11, 0x40, RZ ;  /* 0x000000400b047824 */ /* 0x000fe200078e00ff */
[----:B------:R-:W-:Y:S01]  /*1bff0*/  F2FP.BF16.PACK_AB R108, R109, R108 ;  /* 0x0000006c6d6c723e */ /* 0x000fe200000010ff */
[----:B------:R-:W-:Y:S01]  /*1c000*/  IMAD.WIDE.U32 R12, R13, c[0x0][0x3f0], R2 ;  /* 0x0000fc000d0c7a25 */ /* 0x000fe200078e0002 */
[----:B------:R-:W-:-:S02]  /*1c010*/  LOP3.LUT R3, R0, 0xffffffc, RZ, 0xc0, !PT ;  /* 0x0ffffffc00037812 */ /* 0x000fc400078ec0ff */
[----:B------:R-:W-:Y:S01]  /*1c020*/  LEA.HI R2, R10, R10, RZ, 0x1 ;  /* 0x0000000a0a027211 */ /* 0x000fe200078f08ff */
[----:B------:R-:W-:Y:S01]  /*1c030*/  IMAD.SHL.U32 R8, R14, 0x8, RZ ;  /* 0x000000080e087824 */ /* 0x000fe200078e00ff */
[----:B------:R-:W-:Y:S01]  /*1c040*/  LOP3.LUT R0, R4, 0x1c0, RZ, 0xc0, !PT ;  /* 0x000001c004007812 */ /* 0x000fe200078ec0ff */
[----:B------:R-:W-:Y:S01]  /*1c050*/  IMAD.IADD R9, R7, 0x1, -R9 ;  /* 0x0000000107097824 */ /* 0x000fe200078e0a09 */
[----:B------:R-:W-:Y:S01]  /*1c060*/  LOP3.LUT R5, R2, 0x1ffffffe, RZ, 0xc0, !PT ;  /* 0x1ffffffe02057812 */ /* 0x000fe200078ec0ff */
[----:B------:R-:W-:Y:S01]  /*1c070*/  IMAD.IADD R7, R6, 0x1, -R3 ;  /* 0x0000000106077824 */ /* 0x000fe200078e0a03 */
[----:B------:R-:W-:Y:S01]  /*1c080*/  LOP3.LUT R4, R0, 0x38, R8, 0xf8, !PT ;  /* 0x0000003800047812 */ /* 0x000fe200078ef808 */
[----:B------:R-:W-:Y:S01]  /*1c090*/  IMAD R17, R6, 0x200, R10 ;  /* 0x0000020006117824 */ /* 0x000fe200078e020a */
[----:B------:R-:W-:Y:S01]  /*1c0a0*/  SHF.R.U32.HI R3, RZ, 0x3, R0 ;  /* 0x00000003ff037819 */ /* 0x000fe20000011600 */
[----:B------:R-:W-:Y:S01]  /*1c0b0*/  IMAD.SHL.U32 R0, R2, 0x20, RZ ;  /* 0x0000002002007824 */ /* 0x000fe200078e00ff */
[----:B------:R-:W-:Y:S01]  /*1c0c0*/  F2FP.BF16.PACK_AB R110, R111, R110 ;  /* 0x0000006e6f6e723e */ /* 0x000fe200000010ff */
[----:B------:R-:W-:Y:S01]  /*1c0d0*/  IMAD.IADD R5, R10, 0x1, -R5 ;  /* 0x000000010a057824 */ /* 0x000fe200078e0a05 */
[----:B------:R-:W-:Y:S01]  /*1c0e0*/  LOP3.LUT R15, R4, R3, RZ, 0x3c, !PT ;  /* 0x00000003040f7212 */ /* 0x000fe200078e3cff */
[----:B------:R-:W-:Y:S01]  /*1c0f0*/  IMAD.SHL.U32 R6, R19, 0x8, RZ ;  /* 0x0000000813067824 */ /* 0x000fe200078e00ff */
[----:B------:R-:W-:Y:S01]  /*1c100*/  LOP3.LUT R2, R0, 0xffffffc0, RZ, 0xc0, !PT ;  /* 0xffffffc000027812 */ /* 0x000fe200078ec0ff */
[--C-:B------:R-:W-:Y:S01]  /*1c110*/  IMAD R0, R14, 0x10, R11.reuse ;  /* 0x000000100e007824 */ /* 0x100fe200078e020b */
[----:B------:R-:W-:Y:S01]  /*1c120*/  LOP3.LUT R4, R9, 0x1, RZ, 0xc0, !PT ;  /* 0x0000000109047812 */ /* 0x000fe200078ec0ff */
[----:B----4-:R-:W-:Y:S01]  /*1c130*/  IMAD R22, R29, 0x80, R11 ;  /* 0x000000801d167824 */ /* 0x010fe200078e020b */
[----:B------:R-:W-:Y:S01]  /*1c140*/  SHF.R.S32.HI R3, RZ, 0x2, R16 ;  /* 0x00000002ff037819 */ /* 0x000fe20000011410 */
[----:B------:R-:W-:Y:S01]  /*1c150*/  IMAD R10, R5, 0x8, R2 ;  /* 0x00000008050a7824 */ /* 0x000fe200078e0202 */
[----:B------:R-:W-:Y:S01]  /*1c160*/  ISETP.NE.U32.AND P4, PT, R4, 0x1, PT ;  /* 0x000000010400780c */ /* 0x000fe20003f85070 */
[----:B------:R-:W-:Y:S01]  /*1c170*/  IMAD R5, R29, 0x80, R0 ;  /* 0x000000801d057824 */ /* 0x000fe200078e0200 */
[----:B------:R-:W-:Y:S01]  /*1c180*/  F2FP.BF16.PACK_AB R112, R113, R112 ;  /* 0x000000707170723e */ /* 0x000fe200000010ff */
[C---:B------:R-:W-:Y:S01]  /*1c190*/  IMAD.SHL.U32 R2, R9.reuse, 0x40, RZ ;  /* 0x0000004009027824 */ /* 0x040fe200078e00ff */
[----:B------:R-:W-:Y:S01]  /*1c1a0*/  R2P PR, R9, 0x6 ;  /* 0x0000000609007804 */ /* 0x000fe20000000000 */
[----:B------:R-:W-:Y:S01]  /*1c1b0*/  @P0 IMAD.HI.U32 R9, R5, c[0x0][0x4ec], RZ ;  /* 0x00013b0005090a27 */ /* 0x000fe200078e00ff */
[----:B------:R-:W-:-:S02]  /*1c1c0*/  F2FP.BF16.PACK_AB R114, R115, R114 ;  /* 0x000000727372723e */ /* 0x000fc400000010ff */
[----:B------:R-:W-:Y:S01]  /*1c1d0*/  F2FP.BF16.PACK_AB R120, R121, R120 ;  /* 0x000000787978723e */ /* 0x000fe200000010ff */
[----:B------:R-:W-:Y:S01]  /*1c1e0*/  IMAD.MOV.U32 R4, RZ, RZ, R5 ;  /* 0x000000ffff047224 */ /* 0x000fe200078e0005 */
[----:B------:R-:W-:Y:S01]  /*1c1f0*/  @P0 SHF.R.U32.HI R4, RZ, c[0x0][0x4f0], R9 ;  /* 0x00013c00ff040a19 */ /* 0x000fe20000011609 */
[----:B------:R-:W-:Y:S01]  /*1c200*/  IMAD R0, R7, 0x10, R3 ;  /* 0x0000001007007824 */ /* 0x000fe200078e0203 */
[----:B------:R-:W-:Y:S01]  /*1c210*/  LOP3.LUT R7, R2, 0x1c0, RZ, 0xc0, !PT ;  /* 0x000001c002077812 */ /* 0x000fe200078ec0ff */
[----:B------:R-:W-:Y:S01]  /*1c220*/  IMAD.IADD R3, R13, 0x1, R18 ;  /* 0x000000010d037824 */ /* 0x000fe200078e0212 */
[----:B------:R-:W-:Y:S01]  /*1c230*/  LOP3.LUT R18, R15, 0x7ffffe00, R6, 0xf8, !PT ;  /* 0x7ffffe000f127812 */ /* 0x000fe200078ef806 */
[----:B------:R-:W-:Y:S01]  /*1c240*/  IMAD.IADD R9, R0, 0x1, R10 ;  /* 0x0000000100097824 */ /* 0x000fe200078e020a */
[----:B------:R-:W-:Y:S01]  /*1c250*/  LEA.HI R7, R7, R7, RZ, 0x1d ;  /* 0x0000000707077211 */ /* 0x000fe200078fe8ff */
[----:B------:R-:W-:Y:S01]  /*1c260*/  IMAD.MOV R6, RZ, RZ, -R4 ;  /* 0x000000ffff067224 */ /* 0x000fe200078e0a04 */
[----:B------:R-:W-:Y:S01]  /*1c270*/  F2FP.BF16.PACK_AB R122, R123, R122 ;  /* 0x0000007a7b7a723e */ /* 0x000fe200000010ff */
[----:B------:R-:W-:Y:S01]  /*1c280*/  IMAD R0, R29, 0x80, R0 ;  /* 0x000000801d007824 */ /* 0x000fe200078e0200 */
[----:B------:R-:W-:Y:S01]  /*1c290*/  F2FP.BF16.PACK_AB R132, R133, R132 ;  /* 0x000000848584723e */ /* 0x000fe200000010ff */
[----:B------:R-:W-:Y:S01]  /*1c2a0*/  IMAD.MOV.U32 R2, RZ, RZ, R12 ;  /* 0x000000ffff027224 */ /* 0x000fe200078e000c */
[----:B------:R-:W-:Y:S01]  /*1c2b0*/  F2FP.BF16.PACK_AB R134, R135, R134 ;  /* 0x000000868786723e */ /* 0x000fe200000010ff */
[----:B------:R-:W-:Y:S01]  /*1c2c0*/  IMAD R10, R6, c[0x0][0x4e8], R5 ;  /* 0x00013a00060a7a24 */ /* 0x000fe200078e0205 */
[----:B------:R-:W-:Y:S01]  /*1c2d0*/  SHF.R.S32.HI R5, RZ, 0x1f, R4 ;  /* 0x0000001fff057819 */ /* 0x000fe20000011404 */
[----:B------:R-:W-:Y:S01]  /*1c2e0*/  IMAD.U32 R12, R17, 0x2, R7 ;  /* 0x00000002110c7824 */ /* 0x000fe200078e0007 */
[C---:B------:R-:W-:Y:S01]  /*1c2f0*/  IADD3 R7, R0.reuse, 0x8, RZ ;  /* 0x0000000800077810 */ /* 0x040fe20007ffe0ff */
[----:B------:R-:W-:Y:S01]  /*1c300*/  IMAD R14, R29, 0x80, R9 ;  /* 0x000000801d0e7824 */ /* 0x000fe200078e0209 */
[C---:B------:R-:W-:Y:S01]  /*1c310*/  IADD3 R6, R0.reuse, 0x40, RZ ;  /* 0x0000004000067810 */ /* 0x040fe20007ffe0ff */
[----:B------:R-:W-:Y:S01]  /*1c320*/  IMAD.MOV.U32 R15, RZ, RZ, -0x10 ;  /* 0xfffffff0ff0f7424 */ /* 0x000fe200078e00ff */
[-C--:B------:R-:W-:Y:S01]  /*1c330*/  ISETP.GE.OR P5, PT, R7, R54.reuse, P3 ;  /* 0x000000360700720c */ /* 0x080fe20001fa6670 */
[----:B------:R-:W-:Y:S01]  /*1c340*/  IMAD R5, R5, c[0x0][0x3e0], RZ ;  /* 0x0000f80005057a24 */ /* 0x000fe200078e02ff */
[----:B------:R-:W-:Y:S01]  /*1c350*/  ISETP.GE.OR P6, PT, R0, R54, P3 ;  /* 0x000000360000720c */ /* 0x000fe20001fc6670 */
[----:B------:R-:W-:Y:S01]  /*1c360*/  @P0 IMAD.HI.U32 R7, R14, c[0x0][0x4ec], RZ ;  /* 0x00013b000e070a27 */ /* 0x000fe200078e00ff */
[----:B------:R-:W-:-:S02]  /*1c370*/  SEL R15, R15, 0x10, !P4 ;  /* 0x000000100f0f7807 */ /* 0x000fc40006000000 */
[-C--:B------:R-:W-:Y:S01]  /*1c380*/  ISETP.GE.OR P4, PT, R6, R54.reuse, P3 ;  /* 0x000000360600720c */ /* 0x080fe20001f86670 */
[----:B------:R-:W-:Y:S01]  /*1c390*/  IMAD.WIDE.U32 R2, R4, c[0x0][0x3e0], R2 ;  /* 0x0000f80004027a25 */ /* 0x000fe200078e0002 */
[----:B------:R-:W-:Y:S02]  /*1c3a0*/  IADD3 R0, R0, 0x48, RZ ;  /* 0x0000004800007810 */ /* 0x000fe40007ffe0ff */
[----:B------:R-:W-:Y:S01]  /*1c3b0*/  SHF.R.S32.HI R11, RZ, 0x1f, R10 ;  /* 0x0000001fff0b7819 */ /* 0x000fe2000001140a */
[----:B------:R-:W-:Y:S01]  /*1c3c0*/  IMAD R6, R4, c[0x0][0x3e4], R5 ;  /* 0x0000f90004067a24 */ /* 0x000fe200078e0205 */
[----:B------:R-:W-:Y:S01]  /*1c3d0*/  ISETP.GE.OR P3, PT, R0, R54, P3 ;  /* 0x000000360000720c */ /* 0x000fe20001f66670 */
[----:B------:R-:W-:Y:S01]  /*1c3e0*/  IMAD.MOV.U32 R4, RZ, RZ, R14 ;  /* 0x000000ffff047224 */ /* 0x000fe200078e000e */
[----:B------:R-:W-:Y:S01]  /*1c3f0*/  @P0 SHF.R.U32.HI R4, RZ, c[0x0][0x4f0], R7 ;  /* 0x00013c00ff040a19 */ /* 0x000fe20000011607 */
[----:B------:R-:W-:Y:S01]  /*1c400*/  IMAD.SHL.U32 R0, R12, 0x2, RZ ;  /* 0x000000020c007824 */ /* 0x000fe200078e00ff */
[----:B------:R-:W-:Y:S01]  /*1c410*/  BAR.SYNC.DEFER_BLOCKING 0x1, 0x80 ;  /* 0x0042000000007b1d */ /* 0x000fe20000010000 */
[----:B------:R-:W-:Y:S01]  /*1c420*/  IMAD.IADD R3, R3, 0x1, R6 ;  /* 0x0000000103037824 */ /* 0x000fe200078e0206 */
[--C-:B------:R-:W-:Y:S01]  /*1c430*/  SHF.R.S32.HI R6, RZ, 0x1f, R4.reuse ;  /* 0x0000001fff067819 */ /* 0x100fe20000011404 */
[----:B------:R-:W-:Y:S01]  /*1c440*/  IMAD.MOV.U32 R16, RZ, RZ, 0x20 ;  /* 0x00000020ff107424 */ /* 0x000fe200078e00ff */
[----:B------:R-:W-:Y:S01]  /*1c450*/  IADD3 R12, P0, R4, R20, RZ ;  /* 0x00000014040c7210 */ /* 0x000fe20007f1e0ff */
[----:B------:R-:W-:Y:S01]  /*1c460*/  IMAD.MOV R4, RZ, RZ, -R4 ;  /* 0x000000ffff047224 */ /* 0x000fe200078e0a04 */
[----:B------:R-:W-:Y:S01]  /*1c470*/  IADD3 R7, R0, 0x80, RZ ;  /* 0x0000008000077810 */ /* 0x000fe20007ffe0ff */
[----:B------:R-:W-:Y:S01]  /*1c480*/  IMAD.WIDE.U32 R2, R10, c[0x0][0x3d8], R2 ;  /* 0x0000f6000a027a25 */ /* 0x000fe200078e0002 */
[----:B------:R-:W-:-:S02]  /*1c490*/  IADD3.X R13, R6, R21, R23, P0, !PT ;  /* 0x00000015060d7210 */ /* 0x000fc400007fe417 */
[----:B------:R-:W-:Y:S01]  /*1c4a0*/  SEL R16, R16, 0xffffffe0, !P1 ;  /* 0xffffffe010107807 */ /* 0x000fe20004800000 */
[----:B------:R-:W-:Y:S01]  /*1c4b0*/  IMAD R6, R11, c[0x0][0x3d8], RZ ;  /* 0x0000f6000b067a24 */ /* 0x000fe200078e02ff */
[----:B------:R-:W-:Y:S01]  /*1c4c0*/  IADD3 R9, R0, 0xc0, RZ ;  /* 0x000000c000097810 */ /* 0x000fe20007ffe0ff */
[----:B------:R-:W-:Y:S01]  /*1c4d0*/  IMAD R4, R4, c[0x0][0x4e8], R14 ;  /* 0x00013a0004047a24 */ /* 0x000fe200078e020e */
[----:B------:R-:W-:Y:S01]  /*1c4e0*/  LEA R21, P0, R2, c[0x0][0x380], 0x1 ;  /* 0x0000e00002157a11 */ /* 0x000fe200078008ff */
[----:B------:R-:W-:Y:S01]  /*1c4f0*/  IMAD R6, R10, c[0x0][0x3dc], R6 ;  /* 0x0000f7000a067a24 */ /* 0x000fe200078e0206 */
[----:B------:R-:W-:Y:S01]  /*1c500*/  F2FP.BF16.PACK_AB R124, R125, R124 ;  /* 0x0000007c7d7c723e */ /* 0x000fe200000010ff */
[----:B------:R-:W-:Y:S01]  /*1c510*/  IMAD.IADD R5, R0, 0x1, R15 ;  /* 0x0000000100057824 */ /* 0x000fe200078e020f */
[----:B------:R-:W-:Y:S01]  /*1c520*/  F2FP.BF16.PACK_AB R126, R127, R126 ;  /* 0x0000007e7f7e723e */ /* 0x000fe200000010ff */
[----:B------:R-:W-:Y:S01]  /*1c530*/  IMAD.IADD R3, R3, 0x1, R6 ;  /* 0x0000000103037824 */ /* 0x000fe200078e0206 */
[----:B------:R-:W-:Y:S01]  /*1c540*/  SHF.R.S32.HI R6, RZ, 0x1f, R4 ;  /* 0x0000001fff067819 */ /* 0x000fe20000011404 */
[----:B------:R-:W-:Y:S01]  /*1c550*/  SHFL.IDX PT, R48, R21, 0x4, 0x181f ;  /* 0x00981f0015307f89 */ /* 0x000fe200000e0000 */
[----:B------:R-:W-:-:S02]  /*1c560*/  @P2 IADD3 R9, R7, -0x40, RZ ;  /* 0xffffffc007092810 */ /* 0x000fc40007ffe0ff */
[----:B------:R-:W-:Y:S01]  /*1c570*/  LEA.HI.X R20, R2, c[0x0][0x384], R3, 0x1, P0 ;  /* 0x0000e10002147a11 */ /* 0x000fe200000f0c03 */
[----:B------:R-:W-:Y:S01]  /*1c580*/  STS [R0+0x80], R104 ;  /* 0x0000806800007388 */ /* 0x000fe20000000800 */
[----:B------:R-:W-:Y:S01]  /*1c590*/  IMAD R6, R6, c[0x0][0x488], RZ ;  /* 0x0001220006067a24 */ /* 0x000fe200078e02ff */
[----:B------:R-:W-:Y:S01]  /*1c5a0*/  F2FP.BF16.PACK_AB R128, R129, R128 ;  /* 0x000000808180723e */ /* 0x000fe200000010ff */
[C---:B------:R-:W-:Y:S01]  /*1c5b0*/  IMAD.WIDE.U32 R2, R4.reuse, c[0x0][0x488], R12 ;  /* 0x0001220004027a25 */ /* 0x040fe200078e000c */
[----:B------:R-:W-:Y:S01]  /*1c5c0*/  STS [R0+0x480], R106 ;  /* 0x0004806a00007388 */ /* 0x000fe20000000800 */
[----:B------:R-:W-:Y:S02]  /*1c5d0*/  F2FP.BF16.PACK_AB R130, R131, R130 ;  /* 0x000000828382723e */ /* 0x000fe400000010ff */
[----:B------:R-:W-:Y:S01]  /*1c5e0*/  IMAD R6, R4, c[0x0][0x48c], R6 ;  /* 0x0001230004067a24 */ /* 0x000fe200078e0206 */
[----:B------:R-:W-:Y:S01]  /*1c5f0*/  STS [R5+0x80], R24 ;  /* 0x0000801805007388 */ /* 0x000fe20000000800 */
[----:B------:R-:W-:-:S02]  /*1c600*/  LEA R4, P0, R2, c[0x0][0x450], 0x2 ;  /* 0x0001140002047a11 */ /* 0x000fc400078010ff */
[----:B------:R-:W-:Y:S01]  /*1c610*/  F2FP.BF16.PACK_AB R136, R137, R136 ;  /* 0x000000888988723e */ /* 0x000fe200000010ff */
[----:B------:R-:W-:Y:S01]  /*1c620*/  STS [R5+0x480], R118 ;  /* 0x0004807605007388 */ /* 0x000fe20000000800 */
[----:B------:R-:W-:Y:S02]  /*1c630*/  F2FP.BF16.PACK_AB R138, R139, R138 ;  /* 0x0000008a8b8a723e */ /* 0x000fe400000010ff */
[----:B------:R-:W-:Y:S01]  /*1c640*/  F2FP.BF16.PACK_AB R148, R149, R148 ;  /* 0x000000949594723e */ /* 0x000fe200000010ff */
[----:B------:R-:W-:Y:S01]  /*1c650*/  STS [R0+0x2080], R108 ;  /* 0x0020806c00007388 */ /* 0x000fe20000000800 */
[----:B------:R-:W-:Y:S02]  /*1c660*/  F2FP.BF16.PACK_AB R150, R151, R150 ;  /* 0x000000969796723e */ /* 0x000fe400000010ff */
[----:B------:R-:W-:Y:S01]  /*1c670*/  F2FP.BF16.PACK_AB R140, R141, R140 ;  /* 0x0000008c8d8c723e */ /* 0x000fe200000010ff */
[----:B------:R2:W-:Y:S01]  /*1c680*/  STS [R0+0x2480], R110 ;  /* 0x0024806e00007388 */ /* 0x0005e20000000800 */
        /* <DEDUP_REMOVED lines=8> */
[----:B------:R-:W-:Y:S01]  /*1c710*/  SHFL.IDX PT, R12, R4, RZ, 0x1c1f ;  /* 0x001c1fff040c7589 */ /* 0x000fe200000e0000 */
[----:B------:R-:W-:-:S02]  /*1c720*/  F2FP.BF16.PACK_AB R166, R167, R166 ;  /* 0x000000a6a7a6723e */ /* 0x000fc400000010ff */
[----:B------:R-:W-:Y:S01]  /*1c730*/  F2FP.BF16.PACK_AB R156, R157, R156 ;  /* 0x0000009c9d9c723e */ /* 0x000fe200000010ff */
[----:B------:R-:W-:Y:S01]  /*1c740*/  SHFL.IDX PT, R10, R4, 0x1, 0x1c1f ;  /* 0x003c1f00040a7f89 */ /* 0x000fe200000e0000 */
[----:B------:R-:W-:Y:S02]  /*1c750*/  F2FP.BF16.PACK_AB R158, R159, R158 ;  /* 0x0000009e9f9e723e */ /* 0x000fe400000010ff */
[----:B------:R-:W-:Y:S01]  /*1c760*/  F2FP.BF16.PACK_AB R160, R161, R160 ;  /* 0x000000a0a1a0723e */ /* 0x000fe200000010ff */
[----:B------:R-:W-:Y:S01]  /*1c770*/  SHFL.IDX PT, R23, R20, 0x3, 0x181f ;  /* 0x00781f0014177f89 */ /* 0x000fe200000e0000 */
[----:B------:R-:W-:Y:S02]  /*1c780*/  F2FP.BF16.PACK_AB R162, R163, R162 ;  /* 0x000000a2a3a2723e */ /* 0x000fe400000010ff */
[----:B------:R-:W-:Y:S01]  /*1c790*/  SHF.R.S32.HI R53, RZ, 0x1f, R8 ;  /* 0x0000001fff357819 */ /* 0x000fe20000011408 */
[----:B------:R-:W-:Y:S01]  /*1c7a0*/  SHFL.IDX PT, R49, R21, 0x6, 0x181f ;  /* 0x00d81f0015317f89 */ /* 0x000fe200000e0000 */
[----:B--2---:R-:W-:Y:S01]  /*1c7b0*/  IMAD.IADD R0, R0, 0x1, R16 ;  /* 0x0000000100007824 */ /* 0x004fe200078e0210 */
[----:B------:R-:W-:-:S02]  /*1c7c0*/  IADD3 R32, R22, 0x40, RZ ;  /* 0x0000004016207810 */ /* 0x000fc40007ffe0ff */
[----:B------:R-:W-:Y:S01]  /*1c7d0*/  SHFL.IDX PT, R52, R20, 0x4, 0x181f ;  /* 0x00981f0014347f89 */ /* 0x000fe200000e0000 */
[----:B------:R-:W-:-:S03]  /*1c7e0*/  IADD3 R44, R22, 0x50, RZ ;  /* 0x00000050162c7810 */ /* 0x000fc60007ffe0ff */
[----:B------:R-:W-:Y:S01]  /*1c7f0*/  STS [R0+0x80], R120 ;  /* 0x0000807800007388 */ /* 0x000fe20000000800 */
[----:B---3--:R-:W-:-:S03]  /*1c800*/  IMAD.IADD R5, R16, 0x1, R5 ;  /* 0x0000000110057824 */ /* 0x008fc600078e0205 */
[----:B------:R-:W-:Y:S04]  /*1c810*/  STS [R0+0x480], R122 ;  /* 0x0004807a00007388 */ /* 0x000fe80000000800 */
[----:B------:R-:W-:Y:S04]  /*1c820*/  STS [R5+0x80], R132 ;  /* 0x0000808405007388 */ /* 0x000fe80000000800 */
[----:B------:R-:W-:Y:S04]  /*1c830*/  STS [R5+0x480], R134 ;  /* 0x0004808605007388 */ /* 0x000fe80000000800 */
[----:B------:R-:W-:Y:S04]  /*1c840*/  STS [R0+0x2080], R124 ;  /* 0x0020807c00007388 */ /* 0x000fe80000000800 */
[----:B------:R2:W-:Y:S04]  /*1c850*/  STS [R0+0x2480], R126 ;  /* 0x0024807e00007388 */ /* 0x0005e80000000800 */
[----:B------:R-:W-:Y:S04]  /*1c860*/  STS [R5+0x2080], R128 ;  /* 0x0020808005007388 */ /* 0x000fe80000000800 */
[----:B------:R-:W-:Y:S04]  /*1c870*/  STS [R5+0x2480], R130 ;  /* 0x0024808205007388 */ /* 0x000fe80000000800 */
[----:B------:R-:W-:Y:S04]  /*1c880*/  STS [R9], R136 ;  /* 0x0000008809007388 */ /* 0x000fe80000000800 */
[----:B------:R-:W-:Y:S04]  /*1c890*/  STS [R9+0x400], R138 ;  /* 0x0004008a09007388 */ /* 0x000fe80000000800 */
[----:B------:R-:W-:Y:S04]  /*1c8a0*/  SHFL.IDX PT, R51, R20, 0x5, 0x181f ;  /* 0x00b81f0014337f89 */ /* 0x000fe800000e0000 */
[----:B------:R-:W-:Y:S01]  /*1c8b0*/  SHFL.IDX PT, R50, R20, 0x6, 0x181f ;  /* 0x00d81f0014327f89 */ /* 0x000fe200000e0000 */
[----:B--2---:R-:W-:Y:S01]  /*1c8c0*/  IMAD.IADD R0, R3, 0x1, R6 ;  /* 0x0000000103007824 */ /* 0x004fe200078e0206 */
[----:B------:R-:W-:-:S02]  /*1c8d0*/  IADD3 R3, R16, 0x400, R9 ;  /* 0x0000040010037810 */ /* 0x000fc40007ffe009 */
[----:B------:R-:W-:Y:S02]  /*1c8e0*/  SHFL.IDX PT, R6, R4, 0x2, 0x1c1f ;  /* 0x005c1f0004067f89 */ /* 0x000fe400000e0000 */
[----:B------:R-:W-:Y:S01]  /*1c8f0*/  LEA.HI.X R2, R2, c[0x0][0x454], R0, 0x2, P0 ;  /* 0x0001150002027a11 */ /* 0x000fe200000f1400 */
[C---:B------:R-:W-:Y:S01]  /*1c900*/  IMAD.IADD R0, R15.reuse, 0x1, R9 ;  /* 0x000000010f007824 */ /* 0x040fe200078e0209 */
[----:B------:R-:W-:Y:S01]  /*1c910*/  SHFL.IDX PT, R4, R4, 0x3, 0x1c1f ;  /* 0x007c1f0004047f89 */ /* 0x000fe200000e0000 */
[----:B------:R-:W-:Y:S02]  /*1c920*/  IMAD.IADD R14, R15, 0x1, R3 ;  /* 0x000000010f0e7824 */ /* 0x000fe400078e0203 */
[C---:B------:R-:W-:Y:S01]  /*1c930*/  IMAD.IADD R3, R16.reuse, 0x1, R9 ;  /* 0x0000000110037824 */ /* 0x040fe200078e0209 */
[----:B------:R-:W2:Y:S04]  /*1c940*/  SHFL.IDX PT, R13, R2, RZ, 0x1c1f ;  /* 0x001c1fff020d7589 */ /* 0x000ea800000e0000 */
[----:B------:R-:W3:Y:S04]  /*1c950*/  SHFL.IDX PT, R11, R2, 0x1, 0x1c1f ;  /* 0x003c1f00020b7f89 */ /* 0x000ee800000e0000 */
[----:B------:R-:W4:Y:S04]  /*1c960*/  SHFL.IDX PT, R7, R2, 0x2, 0x1c1f ;  /* 0x005c1f0002077f89 */ /* 0x000f2800000e0000 */
[----:B------:R1:W2:Y:S04]  /*1c970*/  SHFL.IDX PT, R5, R2, 0x3, 0x1c1f ;  /* 0x007c1f0002057f89 */ /* 0x0002a800000e0000 */
[----:B------:R-:W-:Y:S04]  /*1c980*/  STS [R0], R148 ;  /* 0x0000009400007388 */ /* 0x000fe80000000800 */
[----:B------:R-:W-:Y:S04]  /*1c990*/  STS [R0+0x400], R150 ;  /* 0x0004009600007388 */ /* 0x000fe80000000800 */
[----:B------:R-:W-:Y:S04]  /*1c9a0*/  STS [R9+0x2000], R140 ;  /* 0x0020008c09007388 */ /* 0x000fe80000000800 */
[----:B------:R-:W-:Y:S04]  /*1c9b0*/  STS [R9+0x2400], R142 ;  /* 0x0024008e09007388 */ /* 0x000fe80000000800 */
[----:B------:R-:W-:Y:S01]  /*1c9c0*/  STS [R0+0x2000], R144 ;  /* 0x0020009000007388 */ /* 0x000fe20000000800 */
[----:B-1----:R-:W-:-:S03]  /*1c9d0*/  IMAD.IADD R2, R16, 0x1, R0 ;  /* 0x0000000110027824 */ /* 0x002fc600078e0200 */
[----:B------:R1:W-:Y:S04]  /*1c9e0*/  STS [R0+0x2400], R146 ;  /* 0x0024009200007388 */ /* 0x0003e80000000800 */
[----:B------:R-:W-:Y:S04]  /*1c9f0*/  STS [R3], R152 ;  /* 0x0000009803007388 */ /* 0x000fe80000000800 */
[----:B------:R-:W-:Y:S04]  /*1ca00*/  STS [R3+0x400], R154 ;  /* 0x0004009a03007388 */ /* 0x000fe80000000800 */
[----:B------:R-:W-:Y:S04]  /*1ca10*/  STS [R2], R164 ;  /* 0x000000a402007388 */ /* 0x000fe80000000800 */
[----:B------:R-:W-:Y:S04]  /*1ca20*/  STS [R14], R166 ;  /* 0x000000a60e007388 */ /* 0x000fe80000000800 */
[----:B------:R-:W-:Y:S04]  /*1ca30*/  STS [R3+0x2000], R156 ;  /* 0x0020009c03007388 */ /* 0x000fe80000000800 */
[----:B------:R-:W-:Y:S01]  /*1ca40*/  STS [R3+0x2400], R158 ;  /* 0x0024009e03007388 */ /* 0x000fe20000000800 */
[----:B-1----:R-:W-:-:S03]  /*1ca50*/  IMAD.SHL.U32 R0, R18, 0x2, RZ ;  /* 0x0000000212007824 */ /* 0x002fc600078e00ff */
[----:B------:R1:W-:Y:S04]  /*1ca60*/  STS [R2+0x2000], R160 ;  /* 0x002000a002007388 */ /* 0x0003e80000000800 */
[----:B------:R-:W-:Y:S04]  /*1ca70*/  STS [R14+0x2000], R162 ;  /* 0x002000a20e007388 */ /* 0x000fe80000000800 */
[----:B------:R-:W-:Y:S06]  /*1ca80*/  BAR.SYNC.DEFER_BLOCKING 0x1, 0x80 ;  /* 0x0042000000007b1d */ /* 0x000fec0000010000 */
[----:B------:R-:W-:Y:S04]  /*1ca90*/  SHFL.IDX PT, R3, R21, 0x1, 0x181f ;  /* 0x00381f0015037f89 */ /* 0x000fe800000e0000 */
[----:B------:R-:W-:Y:S01]  /*1caa0*/  SHFL.IDX PT, R9, R21, 0x2, 0x181f ;  /* 0x00581f0015097f89 */ /* 0x000fe200000e0000 */
[----:B-1----:R-:W-:-:S03]  /*1cab0*/  IADD3 R2, R22, 0x10, RZ ;  /* 0x0000001016027810 */ /* 0x002fc60007ffe0ff */
[----:B--2---:R-:W-:Y:S01]  /*1cac0*/  @!P6 ST.E [R12.64], R25 ;  /* 0x000000190c00e985 */ /* 0x004fe2000c101930 */
[----:B------:R-:W-:-:S03]  /*1cad0*/  ISETP.GE.AND P6, PT, R8, c[0x0][0x3c8], PT ;  /* 0x0000f20008007a0c */ /* 0x000fc60003fc6270 */
[----:B---3--:R-:W-:Y:S01]  /*1cae0*/  @!P5 ST.E [R10.64], R26 ;  /* 0x0000001a0a00d985 */ /* 0x008fe2000c101930 */
[-C--:B------:R-:W-:Y:S02]  /*1caf0*/  ISETP.GE.OR P2, PT, R2, R54.reuse, P6 ;  /* 0x000000360200720c */ /* 0x080fe40003746670 */
[----:B------:R-:W-:Y:S01]  /*1cb00*/  IADD3 R2, R22, 0x20, RZ ;  /* 0x0000002016027810 */ /* 0x000fe20007ffe0ff */
[----:B----4-:R-:W-:Y:S03]  /*1cb10*/  @!P4 ST.E [R6.64], R27 ;  /* 0x0000001b0600c985 */ /* 0x010fe6000c101930 */
[----:B------:R-:W-:Y:S01]  /*1cb20*/  ISETP.GE.OR P1, PT, R2, R54, P6 ;  /* 0x000000360200720c */ /* 0x000fe20003726670 */
[----:B------:R-:W1:Y:S01]  /*1cb30*/  SHFL.IDX PT, R6, R21, RZ, 0x181f ;  /* 0x00181fff15067589 */ /* 0x000e6200000e0000 */
[----:B------:R-:W-:-:S03]  /*1cb40*/  IADD3 R2, R22, 0x30, RZ ;  /* 0x0000003016027810 */ /* 0x000fc60007ffe0ff */
[----:B------:R-:W2:Y:S01]  /*1cb50*/  SHFL.IDX PT, R7, R20, RZ, 0x181f ;  /* 0x00181fff14077589 */ /* 0x000ea200000e0000 */
[----:B------:R-:W-:-:S03]  /*1cb60*/  ISETP.GE.OR P0, PT, R2, R54, P6 ;  /* 0x000000360200720c */ /* 0x000fc60003706670 */
[----:B------:R3:W-:Y:S01]  /*1cb70*/  @!P3 ST.E [R4.64], R28 ;  /* 0x0000001c0400b985 */ /* 0x0007e2000c101930 */
[----:B------:R-:W-:-:S03]  /*1cb80*/  ISETP.GE.OR P3, PT, R22, R54, P6 ;  /* 0x000000361600720c */ /* 0x000fc60003766670 */
[----:B------:R-:W-:Y:S04]  /*1cb90*/  LDS.128 R24, [R0+0x80] ;  /* 0x0000800000187984 */ /* 0x000fe80000000c00 */
[----:B------:R-:W4:Y:S04]  /*1cba0*/  SHFL.IDX PT, R5, R20, 0x1, 0x181f ;  /* 0x00381f0014057f89 */ /* 0x000f2800000e0000 */
[----:B------:R-:W4:Y:S04]  /*1cbb0*/  SHFL.IDX PT, R11, R20, 0x2, 0x181f ;  /* 0x00581f00140b7f89 */ /* 0x000f2800000e0000 */
[----:B------:R-:W4:Y:S01]  /*1cbc0*/  SHFL.IDX PT, R10, R21, 0x3, 0x181f ;  /* 0x00781f00150a7f89 */ /* 0x000f2200000e0000 */
[----:B-1----:R-:W-:-:S03]  /*1cbd0*/  @!P3 LEA R6, P5, R8, R6, 0x1 ;  /* 0x000000060806b211 */ /* 0x002fc600078a08ff */
[----:B------:R-:W1:Y:S01]  /*1cbe0*/  LDS.128 R16, [R0+0x880] ;  /* 0x0008800000107984 */ /* 0x000e620000000c00 */
[----:B--2---:R-:W-:Y:S02]  /*1cbf0*/  @!P3 LEA.HI.X R7, R8, R7, R53, 0x1, P5 ;  /* 0x000000070807b211 */ /* 0x004fe400028f0c35 */
[----:B------:R-:W-:Y:S01]  /*1cc00*/  ISETP.GE.OR P5, PT, R32, R54, P6 ;  /* 0x000000362000720c */ /* 0x000fe200037a6670 */
[----:B------:R-:W2:Y:S01]  /*1cc10*/  LDS.128 R12, [R0+0x1080] ;  /* 0x00108000000c7984 */ /* 0x000ea20000000c00 */
[----:B---3--:R-:W-:-:S03]  /*1cc20*/  @!P2 LEA R4, P4, R8, R3, 0x1 ;  /* 0x000000030804a211 */ /* 0x008fc600078808ff */
[----:B------:R-:W3:Y:S04]  /*1cc30*/  LDS.128 R28, [R0+0x1880] ;  /* 0x00188000001c7984 */ /* 0x000ee80000000c00 */
[----:B------:R-:W-:Y:S01]  /*1cc40*/  LDS.128 R32, [R0+0x2080] ;  /* 0x0020800000207984 */ /* 0x000fe20000000c00 */
[C-C-:B----4-:R-:W-:Y:S02]  /*1cc50*/  @!P2 LEA.HI.X R5, R8.reuse, R5, R53.reuse, 0x1, P4 ;  /* 0x000000050805a211 */ /* 0x150fe400020f0c35 */
[C---:B------:R-:W-:Y:S01]  /*1cc60*/  @!P1 LEA R2, P4, R8.reuse, R9, 0x1 ;  /* 0x0000000908029211 */ /* 0x040fe200078808ff */
[----:B------:R-:W-:Y:S03]  /*1cc70*/  LDS.128 R36, [R0+0x2880] ;  /* 0x0028800000247984 */ /* 0x000fe60000000c00 */
[C---:B------:R-:W-:Y:S01]  /*1cc80*/  @!P1 LEA.HI.X R3, R8.reuse, R11, R53, 0x1, P4 ;  /* 0x0000000b08039211 */ /* 0x040fe200020f0c35 */
[----:B------:R-:W-:Y:S01]  /*1cc90*/  LDS.128 R40, [R0+0x3080] ;  /* 0x0030800000287984 */ /* 0x000fe20000000c00 */
[----:B------:R-:W-:-:S03]  /*1cca0*/  @!P0 LEA R10, P4, R8, R10, 0x1 ;  /* 0x0000000a080a8211 */ /* 0x000fc600078808ff */
[----:B------:R-:W4:Y:S01]  /*1ccb0*/  SHFL.IDX PT, R9, R21, 0x5, 0x181f ;  /* 0x00b81f0015097f89 */ /* 0x000f2200000e0000 */
[----:B------:R-:W-:Y:S02]  /*1ccc0*/  @!P0 LEA.HI.X R11, R8, R23, R53, 0x1, P4 ;  /* 0x00000017080b8211 */ /* 0x000fe400020f0c35 */
[----:B------:R-:W-:Y:S02]  /*1ccd0*/  IADD3 R23, R22, 0x60, RZ ;  /* 0x0000006016177810 */ /* 0x000fe40007ffe0ff */
[-C--:B------:R-:W-:Y:S02]  /*1cce0*/  ISETP.GE.OR P4, PT, R44, R54.reuse, P6 ;  /* 0x000000362c00720c */ /* 0x080fe40003786670 */
[----:B------:R4:W4:Y:S04]  /*1ccf0*/  LDS.128 R44, [R0+0x3880] ;  /* 0x00388000002c7984 */ /* 0x0009280000000c00 */
[----:B------:R4:W-:Y:S01]  /*1cd00*/  @!P3 ST.E.128 [R6.64], R24 ;  /* 0x000000180600b985 */ /* 0x0009e2000c101d30 */
[----:B------:R-:W-:-:S03]  /*1cd10*/  ISETP.GE.OR P3, PT, R23, R54, P6 ;  /* 0x000000361700720c */ /* 0x000fc60003766670 */
[----:B-1----:R1:W-:Y:S04]  /*1cd20*/  @!P2 ST.E.128 [R4.64], R16 ;  /* 0x000000100400a985 */ /* 0x0023e8000c101d30 */
[----:B--2---:R2:W-:Y:S04]  /*1cd30*/  @!P1 ST.E.128 [R2.64], R12 ;  /* 0x0000000c02009985 */ /* 0x0045e8000c101d30 */
[----:B---3--:R3:W-:Y:S01]  /*1cd40*/  @!P0 ST.E.128 [R10.64], R28 ;  /* 0x0000001c0a008985 */ /* 0x0087e2000c101d30 */
[----:B----4-:R-:W-:-:S04]  /*1cd50*/  IADD3 R0, R22, 0x70, RZ ;  /* 0x0000007016007810 */ /* 0x010fc80007ffe0ff */
[----:B------:R-:W-:Y:S02]  /*1cd60*/  ISETP.GE.OR P6, PT, R0, R54, P6 ;  /* 0x000000360000720c */ /* 0x000fe400037c6670 */
[----:B------:R-:W-:-:S04]  /*1cd70*/  @!P5 LEA R6, P2, R8, R48, 0x1 ;  /* 0x000000300806d211 */ /* 0x000fc800078408ff */
[C-C-:B------:R-:W-:Y:S02]  /*1cd80*/  @!P5 LEA.HI.X R7, R8.reuse, R52, R53.reuse, 0x1, P2 ;  /* 0x000000340807d211 */ /* 0x140fe400010f0c35 */
[C---:B-1----:R-:W-:Y:S02]  /*1cd90*/  @!P4 LEA R4, P1, R8.reuse, R9, 0x1 ;  /* 0x000000090804c211 */ /* 0x042fe400078208ff */
[C---:B--2---:R-:W-:Y:S01]  /*1cda0*/  @!P3 LEA R2, P0, R8.reuse, R49, 0x1 ;  /* 0x000000310802b211 */ /* 0x044fe200078008ff */
[----:B------:R3:W-:Y:S01]  /*1cdb0*/  @!P5 ST.E.128 [R6.64], R32 ;  /* 0x000000200600d985 */ /* 0x0007e2000c101d30 */
[C-C-:B------:R-:W-:Y:S02]  /*1cdc0*/  @!P4 LEA.HI.X R5, R8.reuse, R51, R53.reuse, 0x1, P1 ;  /* 0x000000330805c211 */ /* 0x140fe400008f0c35 */
[----:B------:R-:W-:Y:S01]  /*1cdd0*/  @!P3 LEA.HI.X R3, R8, R50, R53, 0x1, P0 ;  /* 0x000000320803b211 */ /* 0x000fe200000f0c35 */
[----:B------:R3:W1:Y:S04]  /*1cde0*/  SHFL.IDX PT, R6, R21, 0x7, 0x181f ;  /* 0x00f81f0015067f89 */ /* 0x00066800000e0000 */
[----:B------:R3:W-:Y:S04]  /*1cdf0*/  @!P4 ST.E.128 [R4.64], R36 ;  /* 0x000000240400c985 */ /* 0x0007e8000c101d30 */
[----:B------:R3:W2:Y:S04]  /*1ce00*/  SHFL.IDX PT, R4, R20, 0x7, 0x181f ;  /* 0x00f81f0014047f89 */ /* 0x0006a800000e0000 */
[----:B------:R3:W-:Y:S01]  /*1ce10*/  @!P3 ST.E.128 [R2.64], R40 ;  /* 0x000000280200b985 */ /* 0x0007e2000c101d30 */
[----:B------:R-:W-:Y:S05]  /*1ce20*/  @P6 EXIT ;  /* 0x000000000000694d */ /* 0x000fea0003800000 */
[----:B-1-3--:R-:W-:-:S04]  /*1ce30*/  LEA R2, P0, R8, R6, 0x1 ;  /* 0x0000000608027211 */ /* 0x00afc800078008ff */
[----:B--2---:R-:W-:-:S05]  /*1ce40*/  LEA.HI.X R3, R8, R4, R53, 0x1, P0 ;  /* 0x0000000408037211 */ /* 0x004fca00000f0c35 */
[----:B------:R-:W-:Y:S01]  /*1ce50*/  ST.E.128 [R2.64], R44 ;  /* 0x0000002c02007985 */ /* 0x000fe2000c101d30 */
[----:B------:R-:W-:Y:S05]  /*1ce60*/  EXIT ;  /* 0x000000000000794d */ /* 0x000fea0003800000 */
.L_x_216:
[----:B------:R-:W2:Y:S01]  /*1ce70*/  S2R R8, SR_TID.X ;  /* 0x0000000000087919 */ /* 0x000ea20000002100 */
[----:B------:R-:W-:Y:S03]  /*1ce80*/  BSSY B0, `(.L_x_217) ;  /* 0x0000028000007945 */ /* 0x000fe60003800000 */
[----:B------:R-:W3:Y:S01]  /*1ce90*/  S2R R10, SR_CTAID.Z ;  /* 0x00000000000a7919 */ /* 0x000ee20000002700 */
[----:B--2---:R-:W-:Y:S02]  /*1cea0*/  ISETP.GT.AND P0, PT, R8, 0x7f, PT ;  /* 0x0000007f0800780c */ /* 0x004fe40003f04270 */
[----:B---3--:R-:W-:-:S11]  /*1ceb0*/  SHF.R.S32.HI R11, RZ, 0x1f, R10 ;  /* 0x0000001fff0b7819 */ /* 0x008fd6000001140a */
[----:B------:R-:W-:Y:S05]  /*1cec0*/  @P0 BRA `(.L_x_218) ;  /* 0x0000023000000947 */ /* 0x000fea0003800000 */
[----:B------:R-:W2:Y:S01]  /*1ced0*/  S2R R5, SR_CTAID.X ;  /* 0x0000000000057919 */ /* 0x000ea20000002500 */
[----:B------:R-:W-:-:S05]  /*1cee0*/  MOV R2, c[0x0][0x4e8] ;  /* 0x00013a0000027a02 */ /* 0x000fca0000000f00 */
[----:B------:R-:W-:Y:S01]  /*1cef0*/  IMAD R0, R2, c[0x0][0x388], RZ ;  /* 0x0000e20002007a24 */ /* 0x000fe200078e02ff */
[----:B--2---:R-:W-:-:S04]  /*1cf00*/  LEA R5, R5, R8, 0x7 ;  /* 0x0000000805057211 */ /* 0x004fc800078e38ff */
[----:B------:R-:W-:-:S13]  /*1cf10*/  ISETP.GE.AND P0, PT, R5, R0, PT ;  /* 0x000000000500720c */ /* 0x000fda0003f06270 */
[----:B------:R-:W-:Y:S05]  /*1cf20*/  @P0 BRA `(.L_x_218) ;  /* 0x000001d000000947 */ /* 0x000fea0003800000 */
[----:B------:R-:W-:Y:S01]  /*1cf30*/  ISETP.NE.AND P0, PT, R2, 0x1, PT ;  /* 0x000000010200780c */ /* 0x000fe20003f05270 */
[----:B------:R-:W-:Y:S01]  /*1cf40*/  ULDC.64 UR4, c[0x0][0x490] ;  /* 0x0001240000047ab9 */ /* 0x000fe20000000a00 */
[----:B------:R-:W-:Y:S01]  /*1cf50*/  MOV R0, R5 ;  /* 0x0000000500007202 */ /* 0x000fe20000000f00 */
[----:B------:R-:W-:Y:S01]  /*1cf60*/  UIMAD UR7, UR6, UR4, URZ ;  /* 0x00000004060772a4 */ /* 0x000fe2000f8e023f */
[----:B------:R-:W-:Y:S01]  /*1cf70*/  IMAD R6, R11, c[0x0][0x498], RZ ;  /* 0x000126000b067a24 */ /* 0x000fe200078e02ff */
[----:B------:R-:W-:Y:S02]  /*1cf80*/  UIMAD.WIDE.U32 UR8, UR11, UR4, URZ ;  /* 0x000000040b0872a5 */ /* 0x000fe4000f8e003f */
[----:B------:R-:W-:Y:S01]  /*1cf90*/  UIMAD UR4, UR11, UR5, UR7 ;  /* 0x000000050b0472a4 */ /* 0x000fe2000f8e0207 */
[----:B------:R-:W-:-:S03]  /*1cfa0*/  IMAD R6, R10, c[0x0][0x49c], R6 ;  /* 0x000127000a067a24 */ /* 0x000fc600078e0206 */
[----:B------:R-:W-:Y:S01]  /*1cfb0*/  UIADD3 UR4, UR9, UR4, URZ ;  /* 0x0000000409047290 */ /* 0x000fe2000fffe03f */
[----:B------:R-:W-:Y:S01]  /*1cfc0*/  MOV R3, UR9 ;  /* 0x0000000900037c02 */ /* 0x000fe20008000f00 */
[----:B------:R-:W-:-:S04]  /*1cfd0*/  @P0 IMAD.HI.U32 R2, R5, c[0x0][0x4ec], RZ ;  /* 0x00013b0005020a27 */ /* 0x000fc800078e00ff */
[----:B------:R-:W-:Y:S01]  /*1cfe0*/  IMAD.U32 R3, RZ, RZ, UR4 ;  /* 0x00000004ff037e24 */ /* 0x000fe2000f8e00ff */
[----:B------:R-:W-:Y:S01]  /*1cff0*/  @P0 SHF.R.U32.HI R0, RZ, c[0x0][0x4f0], R2 ;  /* 0x00013c00ff000a19 */ /* 0x000fe20000011602 */
[----:B------:R-:W-:-:S03]  /*1d000*/  IMAD.U32 R2, RZ, RZ, UR8 ;  /* 0x00000008ff027e24 */ /* 0x000fc6000f8e00ff */
[----:B------:R-:W-:Y:S01]  /*1d010*/  IADD3 R4, -R0, RZ, RZ ;  /* 0x000000ff00047210 */ /* 0x000fe20007ffe1ff */
[----:B------:R-:W-:Y:S01]  /*1d020*/  IMAD.WIDE.U32 R2, R10, c[0x0][0x498], R2 ;  /* 0x000126000a027a25 */ /* 0x000fe200078e0002 */
[----:B------:R-:W-:-:S03]  /*1d030*/  SHF.R.S32.HI R7, RZ, 0x1f, R0 ;  /* 0x0000001fff077819 */ /* 0x000fc60000011400 */
[----:B------:R-:W-:Y:S01]  /*1d040*/  IMAD R4, R4, c[0x0][0x4e8], R5 ;  /* 0x00013a0004047a24 */ /* 0x000fe200078e0205 */
[----:B------:R-:W-:-:S04]  /*1d050*/  IADD3 R2, P0, R0, R2, RZ ;  /* 0x0000000200027210 */ /* 0x000fc80007f1e0ff */
[----:B------:R-:W-:Y:S02]  /*1d060*/  SHF.R.S32.HI R5, RZ, 0x1f, R4 ;  /* 0x0000001fff057819 */ /* 0x000fe40000011404 */
[----:B------:R-:W-:-:S03]  /*1d070*/  IADD3.X R3, R7, R3, R6, P0, !PT ;  /* 0x0000000307037210 */ /* 0x000fc600007fe406 */
        /* <DEDUP_REMOVED lines=8> */
.L_x_218:
[----:B------:R-:W-:Y:S05]  /*1d100*/  BSYNC B0 ;  /* 0x0000000000007941 */ /* 0x000fea0003800000 */
.L_x_217:
[----:B------:R-:W3:Y:S01]  /*1d110*/  S2R R12, SR_CTAID.X ;  /* 0x00000000000c7919 */ /* 0x000ee20000002500 */
[----:B--2---:R-:W-:Y:S01]  /*1d120*/  SHF.R.S32.HI R0, RZ, 0x1f, R8 ;  /* 0x0000001fff007819 */ /* 0x004fe20000011408 */
[----:B------:R-:W-:Y:S01]  /*1d130*/  IMAD.MOV.U32 R19, RZ, RZ, c[0x0][0x4e8] ;  /* 0x00013a00ff137624 */ /* 0x000fe200078e00ff */
[----:B------:R-:W-:Y:S01]  /*1d140*/  ULDC.64 UR4, c[0x0][0x3e8] ;  /* 0x0000fa0000047ab9 */ /* 0x000fe20000000a00 */
[----:B------:R-:W-:Y:S01]  /*1d150*/  IMAD R7, R11, c[0x0][0x3f0], RZ ;  /* 0x0000fc000b077a24 */ /* 0x000fe200078e02ff */
[----:B------:R-:W-:Y:S01]  /*1d160*/  LEA.HI R0, R0, R8, RZ, 0x3 ;  /* 0x0000000800007211 */ /* 0x000fe200078f18ff */
[----:B------:R-:W-:Y:S01]  /*1d170*/  UIMAD UR7, UR6, UR4, URZ ;  /* 0x00000004060772a4 */ /* 0x000fe2000f8e023f */
[----:B------:R-:W-:Y:S01]  /*1d180*/  ISETP.NE.AND P0, PT, R19, 0x1, PT ;  /* 0x000000011300780c */ /* 0x000fe20003f05270 */
[----:B------:R-:W-:Y:S01]  /*1d190*/  UIMAD.WIDE.U32 UR8, UR11, UR4, URZ ;  /* 0x000000040b0872a5 */ /* 0x000fe2000f8e003f */
[----:B------:R-:W-:Y:S01]  /*1d1a0*/  LOP3.LUT R2, R0, 0xfffffff8, RZ, 0xc0, !PT ;  /* 0xfffffff800027812 */ /* 0x000fe200078ec0ff */
[----:B------:R-:W-:Y:S01]  /*1d1b0*/  UIMAD UR4, UR11, UR5, UR7 ;  /* 0x000000050b0472a4 */ /* 0x000fe2000f8e0207 */
[----:B------:R-:W-:Y:S01]  /*1d1c0*/  SHF.R.S32.HI R9, RZ, 0x3, R0 ;  /* 0x00000003ff097819 */ /* 0x000fe20000011400 */
[----:B------:R-:W-:-:S02]  /*1d1d0*/  IMAD R7, R10, c[0x0][0x3f4], R7 ;  /* 0x0000fd000a077a24 */ /* 0x000fc400078e0207 */
[----:B------:R-:W-:Y:S01]  /*1d1e0*/  IMAD.IADD R8, R8, 0x1, -R2 ;  /* 0x0000000108087824 */ /* 0x000fe200078e0a02 */
[----:B------:R-:W-:Y:S01]  /*1d1f0*/  UIADD3 UR4, UR9, UR4, URZ ;  /* 0x0000000409047290 */ /* 0x000fe2000fffe03f */
[----:B------:R-:W-:Y:S02]  /*1d200*/  IMAD.U32 R3, RZ, RZ, UR9 ;  /* 0x00000009ff037e24 */ /* 0x000fe4000f8e00ff */
[----:B------:R-:W-:Y:S02]  /*1d210*/  IMAD R0, R8, 0x10, R9 ;  /* 0x0000001008007824 */ /* 0x000fe400078e0209 */
[----:B------:R-:W-:Y:S02]  /*1d220*/  IMAD.U32 R2, RZ, RZ, UR8 ;  /* 0x00000008ff027e24 */ /* 0x000fe4000f8e00ff */
[----:B------:R-:W-:Y:S02]  /*1d230*/  IMAD.U32 R3, RZ, RZ, UR4 ;  /* 0x00000004ff037e24 */ /* 0x000fe4000f8e00ff */
[----:B---3--:R-:W-:-:S02]  /*1d240*/  IMAD R4, R12, 0x80, R0 ;  /* 0x000000800c047824 */ /* 0x008fc400078e0200 */
[----:B------:R-:W-:-:S04]  /*1d250*/  IMAD.WIDE.U32 R2, R10, c[0x0][0x3f0], R2 ;  /* 0x0000fc000a027a25 */ /* 0x000fc800078e0002 */
[----:B------:R-:W-:-:S04]  /*1d260*/  @P0 IMAD.HI.U32 R5, R4, c[0x0][0x4ec], RZ ;  /* 0x00013b0004050a27 */ /* 0x000fc800078e00ff */
[----:B------:R-:W-:Y:S01]  /*1d270*/  IMAD.MOV.U32 R0, RZ, RZ, R4 ;  /* 0x000000ffff007224 */ /* 0x000fe200078e0004 */
[----:B------:R-:W-:Y:S01]  /*1d280*/  @P0 SHF.R.U32.HI R0, RZ, c[0x0][0x4f0], R5 ;  /* 0x00013c00ff000a19 */ /* 0x000fe20000011605 */
[----:B------:R-:W-:Y:S02]  /*1d290*/  IMAD.IADD R3, R3, 0x1, R7 ;  /* 0x0000000103037824 */ /* 0x000fe400078e0207 */
[----:B------:R-:W-:Y:S01]  /*1d2a0*/  IMAD R19, R19, c[0x0][0x388], RZ ;  /* 0x0000e20013137a24 */ /* 0x000fe200078e02ff */
[--C-:B------:R-:W-:Y:S01]  /*1d2b0*/  SHF.R.S32.HI R6, RZ, 0x1f, R0.reuse ;  /* 0x0000001fff067819 */ /* 0x100fe20000011400 */
[----:B------:R-:W-:Y:S02]  /*1d2c0*/  IMAD.MOV R5, RZ, RZ, -R0 ;  /* 0x000000ffff057224 */ /* 0x000fe400078e0a00 */
[----:B------:R-:W-:-:S04]  /*1d2d0*/  IMAD.WIDE.U32 R2, R0, c[0x0][0x3e0], R2 ;  /* 0x0000f80000027a25 */ /* 0x000fc800078e0002 */
[----:B------:R-:W-:Y:S02]  /*1d2e0*/  IMAD R5, R5, c[0x0][0x4e8], R4 ;  /* 0x00013a0005057a24 */ /* 0x000fe400078e0204 */
[----:B------:R-:W-:-:S03]  /*1d2f0*/  IMAD R6, R6, c[0x0][0x3e0], RZ ;  /* 0x0000f80006067a24 */ /* 0x000fc600078e02ff */
[----:B------:R-:W-:Y:S01]  /*1d300*/  SHF.R.S32.HI R4, RZ, 0x1f, R5 ;  /* 0x0000001fff047819 */ /* 0x000fe20000011405 */
[----:B------:R-:W-:-:S04]  /*1d310*/  IMAD R0, R0, c[0x0][0x3e4], R6 ;  /* 0x0000f90000007a24 */ /* 0x000fc800078e0206 */
[----:B------:R-:W-:Y:S02]  /*1d320*/  IMAD.IADD R3, R3, 0x1, R0 ;  /* 0x0000000103037824 */ /* 0x000fe400078e0200 */
[----:B------:R-:W-:Y:S02]  /*1d330*/  IMAD R0, R4, c[0x0][0x3d8], RZ ;  /* 0x0000f60004007a24 */ /* 0x000fe400078e02ff */
[----:B------:R-:W-:-:S04]  /*1d340*/  IMAD.WIDE.U32 R2, R5, c[0x0][0x3d8], R2 ;  /* 0x0000f60005027a25 */ /* 0x000fc800078e0002 */
[----:B------:R-:W-:Y:S01]  /*1d350*/  IMAD R0, R5, c[0x0][0x3dc], R0 ;  /* 0x0000f70005007a24 */ /* 0x000fe200078e0200 */
[----:B------:R-:W-:-:S03]  /*1d360*/  LEA R4, P0, R2, c[0x0][0x380], 0x1 ;  /* 0x0000e00002047a11 */ /* 0x000fc600078008ff */
[----:B------:R-:W-:Y:S02]  /*1d370*/  IMAD.IADD R3, R3, 0x1, R0 ;  /* 0x0000000103037824 */ /* 0x000fe400078e0200 */
[----:B------:R-:W2:Y:S01]  /*1d380*/  SHFL.IDX PT, R6, R4, RZ, 0x181f ;  /* 0x00181fff04067589 */ /* 0x000ea200000e0000 */
[----:B------:R-:W-:Y:S02]  /*1d390*/  IMAD.SHL.U32 R0, R8, 0x8, RZ ;  /* 0x0000000808007824 */ /* 0x000fe400078e00ff */
[----:B------:R-:W-:Y:S01]  /*1d3a0*/  LEA.HI.X R3, R2, c[0x0][0x384], R3, 0x1, P0 ;  /* 0x0000e10002037a11 */ /* 0x000fe200000f0c03 */
[----:B------:R-:W-:Y:S01]  /*1d3b0*/  IMAD R2, R12, 0x80, R9 ;  /* 0x000000800c027824 */ /* 0x000fe200078e0209 */
[----:B------:R-:W-:Y:S01]  /*1d3c0*/  SHFL.IDX PT, R5, R4, 0x1, 0x181f ;  /* 0x00381f0004057f89 */ /* 0x000fe200000e0000 */
[----:B------:R-:W-:Y:S02]  /*1d3d0*/  ISETP.GE.AND P5, PT, R0, c[0x0][0x3c8], PT ;  /* 0x0000f20000007a0c */ /* 0x000fe40003fa6270 */
[----:B------:R-:W-:Y:S01]  /*1d3e0*/  SHF.R.S32.HI R18, RZ, 0x1f, R0 ;  /* 0x0000001fff127819 */ /* 0x000fe20000011400 */
[----:B------:R-:W3:Y:S01]  /*1d3f0*/  SHFL.IDX PT, R7, R3, RZ, 0x181f ;  /* 0x00181fff03077589 */ /* 0x000ee200000e0000 */
[----:B------:R-:W-:-:S02]  /*1d400*/  ISETP.GE.OR P1, PT, R2, R19, P5 ;  /* 0x000000130200720c */ /* 0x000fc40002f26670 */
[C---:B------:R-:W-:Y:S01]  /*1d410*/  IADD3 R8, R2.reuse, 0x10, RZ ;  /* 0x0000001002087810 */ /* 0x040fe20007ffe0ff */
[----:B------:R-:W4:Y:S01]  /*1d420*/  SHFL.IDX PT, R9, R3, 0x1, 0x181f ;  /* 0x00381f0003097f89 */ /* 0x000f2200000e0000 */
[----:B------:R-:W-:Y:S02]  /*1d430*/  IADD3 R14, R2, 0x20, RZ ;  /* 0x00000020020e7810 */ /* 0x000fe40007ffe0ff */
[-C--:B------:R-:W-:Y:S01]  /*1d440*/  ISETP.GE.OR P0, PT, R8, R19.reuse, P5 ;  /* 0x000000130800720c */ /* 0x080fe20002f06670 */
[----:B------:R-:W-:Y:S01]  /*1d450*/  SHFL.IDX PT, R12, R3, 0x2, 0x181f ;  /* 0x00581f00030c7f89 */ /* 0x000fe200000e0000 */
[C---:B------:R-:W-:Y:S02]  /*1d460*/  IADD3 R10, R2.reuse, 0x40, RZ ;  /* 0x00000040020a7810 */ /* 0x040fe40007ffe0ff */
[----:B------:R-:W-:Y:S01]  /*1d470*/  IADD3 R13, R2, 0x30, RZ ;  /* 0x00000030020d7810 */ /* 0x000fe20007ffe0ff */
[----:B------:R-:W1:Y:S01]  /*1d480*/  SHFL.IDX PT, R8, R4, 0x2, 0x181f ;  /* 0x00581f0004087f89 */ /* 0x000e6200000e0000 */
[----:B------:R-:W-:-:S02]  /*1d490*/  ISETP.GE.OR P4, PT, R14, R19, P5 ;  /* 0x000000130e00720c */ /* 0x000fc40002f86670 */
[----:B--2---:R-:W-:Y:S01]  /*1d4a0*/  @!P1 LEA R6, P2, R0, R6, 0x1 ;  /* 0x0000000600069211 */ /* 0x004fe200078408ff */
[----:B------:R-:W-:Y:S01]  /*1d4b0*/  SHFL.IDX PT, R11, R4, 0x3, 0x181f ;  /* 0x00781f00040b7f89 */ /* 0x000fe200000e0000 */
[----:B------:R-:W-:-:S03]  /*1d4c0*/  ISETP.GE.OR P3, PT, R13, R19, P5 ;  /* 0x000000130d00720c */ /* 0x000fc60002f66670 */
[----:B------:R-:W-:Y:S01]  /*1d4d0*/  SHFL.IDX PT, R14, R3, 0x3, 0x181f ;  /* 0x00781f00030e7f89 */ /* 0x000fe200000e0000 */
[----:B---3--:R-:W-:-:S03]  /*1d4e0*/  @!P1 LEA.HI.X R7, R0, R7, R18, 0x1, P2 ;  /* 0x0000000700079211 */ /* 0x008fc600010f0c12 */
[----:B------:R-:W-:Y:S01]  /*1d4f0*/  SHFL.IDX PT, R13, R4, 0x5, 0x181f ;  /* 0x00b81f00040d7f89 */ /* 0x000fe200000e0000 */
[----:B------:R-:W-:-:S03]  /*1d500*/  ISETP.GE.OR P2, PT, R10, R19, P5 ;  /* 0x000000130a00720c */ /* 0x000fc60002f46670 */
[----:B------:R2:W-:Y:S04]  /*1d510*/  @!P1 ST.E.128 [R6.64], RZ ;  /* 0x000000ff06009985 */ /* 0x0005e8000c101d30 */
[----:B------:R-:W3:Y:S04]  /*1d520*/  SHFL.IDX PT, R10, R4, 0x4, 0x181f ;  /* 0x00981f00040a7f89 */ /* 0x000ee800000e0000 */
[----:B------:R-:W1:Y:S04]  /*1d530*/  SHFL.IDX PT, R17, R3, 0x4, 0x181f ;  /* 0x00981f0003117f89 */ /* 0x000e6800000e0000 */
[----:B------:R-:W1:Y:S04]  /*1d540*/  SHFL.IDX PT, R16, R3, 0x5, 0x181f ;  /* 0x00b81f0003107f89 */ /* 0x000e6800000e0000 */
[----:B------:R-:W-:Y:S04]  /*1d550*/  SHFL.IDX PT, R15, R3, 0x6, 0x181f ;  /* 0x00d81f00030f7f89 */ /* 0x000fe800000e0000 */
[----:B------:R-:W-:Y:S01]  /*1d560*/  SHFL.IDX PT, R3, R3, 0x7, 0x181f ;  /* 0x00f81f0003037f89 */ /* 0x000fe200000e0000 */
[----:B--2---:R-:W-:-:S02]  /*1d570*/  @!P0 LEA R6, P6, R0, R5, 0x1 ;  /* 0x0000000500068211 */ /* 0x004fc400078c08ff */
[----:B------:R-:W-:Y:S01]  /*1d580*/  IADD3 R7, R2, 0x50, RZ ;  /* 0x0000005002077810 */ /* 0x000fe20007ffe0ff */
[----:B------:R-:W2:Y:S03]  /*1d590*/  SHFL.IDX PT, R5, R4, 0x6, 0x181f ;  /* 0x00d81f0004057f89 */ /* 0x000ea600000e0000 */
[----:B------:R-:W-:Y:S01]  /*1d5a0*/  ISETP.GE.OR P1, PT, R7, R19, P5 ;  /* 0x000000130700720c */ /* 0x000fe20002f26670 */
[----:B------:R-:W2:Y:S01]  /*1d5b0*/  SHFL.IDX PT, R4, R4, 0x7, 0x181f ;  /* 0x00f81f0004047f89 */ /* 0x000ea200000e0000 */
[----:B----4-:R-:W-:Y:S02]  /*1d5c0*/  @!P0 LEA.HI.X R7, R0, R9, R18, 0x1, P6 ;  /* 0x0000000900078211 */ /* 0x010fe400030f0c12 */
[----:B------:R-:W-:Y:S02]  /*1d5d0*/  IADD3 R9, R2, 0x60, RZ ;  /* 0x0000006002097810 */ /* 0x000fe40007ffe0ff */
[----:B-1----:R-:W-:Y:S01]  /*1d5e0*/  @!P4 LEA R8, P6, R0, R8, 0x1 ;  /* 0x000000080008c211 */ /* 0x002fe200078c08ff */
[----:B------:R1:W-:Y:S01]  /*1d5f0*/  @!P0 ST.E.128 [R6.64], RZ ;  /* 0x000000ff06008985 */ /* 0x0003e2000c101d30 */
[----:B------:R-:W-:-:S02]  /*1d600*/  ISETP.GE.OR P0, PT, R9, R19, P5 ;  /* 0x000000130900720c */ /* 0x000fc40002f06670 */
[----:B------:R-:W-:Y:S02]  /*1d610*/  @!P4 LEA.HI.X R9, R0, R12, R18, 0x1, P6 ;  /* 0x0000000c0009c211 */ /* 0x000fe400030f0c12 */
[----:B------:R-:W-:-:S03]  /*1d620*/  IADD3 R2, R2, 0x70, RZ ;  /* 0x0000007002027810 */ /* 0x000fc60007ffe0ff */
[----:B------:R4:W-:Y:S01]  /*1d630*/  @!P4 ST.E.128 [R8.64], RZ ;  /* 0x000000ff0800c985 */ /* 0x0009e2000c101d30 */
[----:B------:R-:W-:Y:S02]  /*1d640*/  ISETP.GE.OR P5, PT, R2, R19, P5 ;  /* 0x000000130200720c */ /* 0x000fe40002fa6670 */
[C---:B---3--:R-:W-:Y:S02]  /*1d650*/  @!P2 LEA R10, P4, R0.reuse, R10, 0x1 ;  /* 0x0000000a000aa211 */ /* 0x048fe400078808ff */
[C---:B-1----:R-:W-:Y:S02]  /*1d660*/  @!P3 LEA R6, P6, R0.reuse, R11, 0x1 ;  /* 0x0000000b0006b211 */ /* 0x042fe400078c08ff */
[C-C-:B------:R-:W-:Y:S02]  /*1d670*/  @!P2 LEA.HI.X R11, R0.reuse, R17, R18.reuse, 0x1, P4 ;  /* 0x00000011000ba211 */ /* 0x140fe400020f0c12 */
[C---:B------:R-:W-:Y:S02]  /*1d680*/  @!P3 LEA.HI.X R7, R0.reuse, R14, R18, 0x1, P6 ;  /* 0x0000000e0007b211 */ /* 0x040fe400030f0c12 */
[----:B----4-:R-:W-:-:S03]  /*1d690*/  @!P1 LEA R8, P6, R0, R13, 0x1 ;  /* 0x0000000d00089211 */ /* 0x010fc600078c08ff */
[----:B------:R2:W-:Y:S01]  /*1d6a0*/  @!P3 ST.E.128 [R6.64], RZ ;  /* 0x000000ff0600b985 */ /* 0x0005e2000c101d30 */
[----:B------:R-:W-:-:S03]  /*1d6b0*/  @!P1 LEA.HI.X R9, R0, R16, R18, 0x1, P6 ;  /* 0x0000001000099211 */ /* 0x000fc600030f0c12 */
[----:B------:R1:W-:Y:S04]  /*1d6c0*/  @!P2 ST.E.128 [R10.64], RZ ;  /* 0x000000ff0a00a985 */ /* 0x0003e8000c101d30 */
[----:B------:R1:W-:Y:S01]  /*1d6d0*/  @!P1 ST.E.128 [R8.64], RZ ;  /* 0x000000ff08009985 */ /* 0x0003e2000c101d30 */
[----:B--2---:R-:W-:-:S04]  /*1d6e0*/  @!P0 LEA R6, P3, R0, R5, 0x1 ;  /* 0x0000000500068211 */ /* 0x004fc800078608ff */
[----:B------:R-:W-:-:S05]  /*1d6f0*/  @!P0 LEA.HI.X R7, R0, R15, R18, 0x1, P3 ;  /* 0x0000000f00078211 */ /* 0x000fca00018f0c12 */
[----:B------:R1:W-:Y:S01]  /*1d700*/  @!P0 ST.E.128 [R6.64], RZ ;  /* 0x000000ff06008985 */ /* 0x0003e2000c101d30 */
[----:B------:R-:W-:Y:S05]  /*1d710*/  @P5 EXIT ;  /* 0x000000000000594d */ /* 0x000fea0003800000 */
[----:B------:R-:W-:-:S04]  /*1d720*/  LEA R2, P0, R0, R4, 0x1 ;  /* 0x0000000400027211 */ /* 0x000fc800078008ff */
[----:B------:R-:W-:-:S05]  /*1d730*/  LEA.HI.X R3, R0, R3, R18, 0x1, P0 ;  /* 0x0000000300037211 */ /* 0x000fca00000f0c12 */
[----:B------:R-:W-:Y:S01]  /*1d740*/  ST.E.128 [R2.64], RZ ;  /* 0x000000ff02007985 */ /* 0x000fe2000c101d30 */
[----:B------:R-:W-:Y:S05]  /*1d750*/  EXIT ;  /* 0x000000000000794d */ /* 0x000fea0003800000 */
.L_x_219:
        /* <DEDUP_REMOVED lines=10> */
.L_x_801:


//--------------------- .text._ZN7cutlass13device_kernelIN5flash19enable_sm80_to_sm89INS1_16FlashAttnFwdSm80INS1_25CollectiveMainloopFwdSm80ILi4ELi1ELb0EN4cute5tupleIJNS5_1CILi128EEENS7_ILi96EEENS7_ILi64EEEEEELi64ENS_10bfloat16_tEfNS_4arch4Sm80ELb0ELb1ELb1ELb1ELb1ELb0ELb1ELb0EEENS1_21CollectiveEpilogueFwdINS6_IJS8_SA_S9_EEENS6_IJNS7_ILi1EEESI_SI_EEESC_SE_Li128ELb1ELb1ELb0ELb0EEENS1_19SingleTileSchedulerILb1ELb0ELb1ELi128EEEEEEEEEvNT_6ParamsE --------------------------
	.section	.text._ZN7cutlass13device_kernelIN5flash19enable_sm80_to_sm89INS1_16FlashAttnFwdSm80INS1_25CollectiveMainloopFwdSm80ILi4ELi1ELb0EN4cute5tupleIJNS5_1CILi128EEENS7_ILi96EEENS7_ILi64EEEEEELi64ENS_10bfloat16_tEfNS_4arch4Sm80ELb0ELb1ELb1ELb1ELb1ELb0ELb1ELb0EEENS1_21CollectiveEpilogueFwdINS6_IJS8_SA_S9_EEENS6_IJNS7_ILi1EEESI_SI_EEESC_SE_Li128ELb1ELb1ELb0ELb0EEENS1_19SingleTileSchedulerILb1ELb0ELb1ELi128EEEEEEEEEvNT_6ParamsE,"ax",@progbits
	.sectioninfo	@"SHI_REGISTERS=255"
	.align	128
.text._ZN7cutlass13device_kernelIN5flash19enable_sm80_to_sm89INS1_16FlashAttnFwdSm80INS1_25CollectiveMainloopFwdSm80ILi4ELi1ELb0EN4cute5tupleIJNS5_1CILi128EEENS7_ILi96EEENS7_ILi64EEEEEELi64ENS_10bfloat16_tEfNS_4arch4Sm80ELb0ELb1ELb1ELb1ELb1ELb0ELb1ELb0EEENS1_21CollectiveEpilogueFwdINS6_IJS8_SA_S9_EEENS6_IJNS7_ILi1EEESI_SI_EEESC_SE_Li128ELb1ELb1ELb0ELb0EEENS1_19SingleTileSchedulerILb1ELb0ELb1ELi128EEEEEEEEEvNT_6ParamsE:
        .type           _ZN7cutlass13device_kernelIN5flash19enable_sm80_to_sm89INS1_16FlashAttnFwdSm80INS1_25CollectiveMainloopFwdSm80ILi4ELi1ELb0EN4cute5tupleIJNS5_1CILi128EEENS7_ILi96EEENS7_ILi64EEEEEELi64ENS_10bfloat16_tEfNS_4arch4Sm80ELb0ELb1ELb1ELb1ELb1ELb0ELb1ELb0EEENS1_21CollectiveEpilogueFwdINS6_IJS8_SA_S9_EEENS6_IJNS7_ILi1EEESI_SI_EEESC_SE_Li128ELb1ELb1ELb0ELb0EEENS1_19SingleTileSchedulerILb1ELb0ELb1ELi128EEEEEEEEEvNT_6ParamsE,@function
        .size           _ZN7cutlass13device_kernelIN5flash19enable_sm80_to_sm89INS1_16FlashAttnFwdSm80INS1_25CollectiveMainloopFwdSm80ILi4ELi1ELb0EN4cute5tupleIJNS5_1CILi128EEENS7_ILi96EEENS7_ILi64EEEEEELi64ENS_10bfloat16_tEfNS_4arch4Sm80ELb0ELb1ELb1ELb1ELb1ELb0ELb1ELb0EEENS1_21CollectiveEpilogueFwdINS6_IJS8_SA_S9_EEENS6_IJNS7_ILi1EEESI_SI_EEESC_SE_Li128ELb1ELb1ELb0ELb0EEENS1_19SingleTileSchedulerILb1ELb0ELb1ELi128EEEEEEEEEvNT_6ParamsE,(.L_x_802 - _ZN7cutlass13device_kernelIN5flash19enable_sm80_to_sm89INS1_16FlashAttnFwdSm80INS1_25CollectiveMainloopFwdSm80ILi4ELi1ELb0EN4cute5tupleIJNS5_1CILi128EEENS7_ILi96EEENS7_ILi64EEEEEELi64ENS_10bfloat16_tEfNS_4arch4Sm80ELb0ELb1ELb1ELb1ELb1ELb0ELb1ELb0EEENS1_21CollectiveEpilogueFwdINS6_IJS8_SA_S9_EEENS6_IJNS7_ILi1EEESI_SI_EEESC_SE_Li128ELb1ELb1ELb0ELb0EEENS1_19SingleTileSchedulerILb1ELb0ELb1ELi128EEEEEEEEEvNT_6ParamsE)
        .other          _ZN7cutlass13device_kernelIN5flash19enable_sm80_to_sm89INS1_16FlashAttnFwdSm80INS1_25CollectiveMainloopFwdSm80ILi4ELi1ELb0EN4cute5tupleIJNS5_1CILi128EEENS7_ILi96EEENS7_ILi64EEEEEELi64ENS_10bfloat16_tEfNS_4arch4Sm80ELb0ELb1ELb1ELb1ELb1ELb0ELb1ELb0EEENS1_21CollectiveEpilogueFwdINS6_IJS8_SA_S9_EEENS6_IJNS7_ILi1EEESI_SI_EEESC_SE_Li128ELb1ELb1ELb0ELb0EEENS1_19SingleTileSchedulerILb1ELb0ELb1ELi128EEEEEEEEEvNT_6ParamsE,@"STO_CUDA_ENTRY STV_DEFAULT"
_ZN7cutlass13device_kernelIN5flash19enable_sm80_to_sm89INS1_16FlashAttnFwdSm80INS1_25CollectiveMainloopFwdSm80ILi4ELi1ELb0EN4cute5tupleIJNS5_1CILi128EEENS7_ILi96EEENS7_ILi64EEEEEELi64ENS_10bfloat16_tEfNS_4arch4Sm80ELb0ELb1ELb1ELb1ELb1ELb0ELb1ELb0EEENS1_21CollectiveEpilogueFwdINS6_IJS8_SA_S9_EEENS6_IJNS7_ILi1EEESI_SI_EEESC_SE_Li128ELb1ELb1ELb0ELb0EEENS1_19SingleTileSchedulerILb1ELb0ELb1ELi128EEEEEEEEEvNT_6ParamsE:
        /* <DEDUP_REMOVED lines=21> */
.L_x_221:
        /* <DEDUP_REMOVED lines=13> */
.L_x_223:
[----:B------:R-:W-:Y:S02]  /*0220*/  ULDC UR5, c[0x0][0x54c] ;  /* 0x0001530000057ab9 */ /* 0x000fe40000000800 */
.L_x_222:
[----:B------:R-:W-:Y:S02]  /*0230*/  ULDC UR4, c[0x0][0x548] ;  /* 0x0001520000047ab9 */ /* 0x000fe40000000800 */
[----:B------:R-:W-:-:S02]  /*0240*/  USHF.L.U32 UR18, UR18, 0x7, URZ ;  /* 0x0000000712127899 */ /* 0x000fc4000800063f */
[----:B------:R-:W-:-:S04]  /*0250*/  UIMAD UR4, UR5, UR4, URZ ;  /* 0x00000004050472a4 */ /* 0x000fc8000f8e023f */
[----:B------:R-:W-:-:S04]  /*0260*/  UISETP.GE.AND UP0, UPT, UR18, UR4, UPT ;  /* 0x000000041200728c */ /* 0x000fc8000bf06270 */
[----:B------:R-:W-:Y:S01]  /*0270*/  USEL UR16, UR16, 0xffffffff, !UP0 ;  /* 0xffffffff10107887 */ /* 0x000fe2000c000000 */
[----:B------:R-:W-:Y:S05]  /*0280*/  BRA `(.L_x_224) ;  /* 0x000001b000007947 */ /* 0x000fea0003800000 */
.L_x_220:
        /* <DEDUP_REMOVED lines=8> */
.L_x_225:
        /* <DEDUP_REMOVED lines=13> */
.L_x_227:
[----:B------:R-:W-:Y:S02]  /*03e0*/  ULDC UR5, c[0x0][0x54c] ;  /* 0x0001530000057ab9 */ /* 0x000fe40000000800 */
.L_x_226:
[----:B------:R-:W-:Y:S02]  /*03f0*/  ULDC UR4, c[0x0][0x548] ;  /* 0x0001520000047ab9 */ /* 0x000fe40000000800 */
[----:B------:R-:W-:-:S02]  /*0400*/  USHF.L.U32 UR18, UR18, 0x7, URZ ;  /* 0x0000000712127899 */ /* 0x000fc4000800063f */
[----:B------:R-:W-:-:S04]  /*0410*/  UIMAD UR4, UR5, UR4, URZ ;  /* 0x00000004050472a4 */ /* 0x000fc8000f8e023f */
[----:B------:R-:W-:-:S04]  /*0420*/  UISETP.GE.AND UP0, UPT, UR18, UR4, UPT ;  /* 0x000000041200728c */ /* 0x000fc8000bf06270 */
[----:B------:R-:W-:-:S06]  /*0430*/  USEL UR16, UR16, 0xffffffff, !UP0 ;  /* 0xffffffff10107887 */ /* 0x000fcc000c000000 */
.L_x_224:
[----:B------:R-:W-:-:S13]  /*0440*/  ISETP.LE.AND P0, PT, RZ, UR16, PT ;  /* 0x00000010ff007c0c */ /* 0x000fda000bf03270 */
[----:B------:R-:W-:Y:S05]  /*0450*/  @!P0 EXIT ;  /* 0x000000000000894d */ /* 0x000fea0003800000 */
[----:B------:R-:W-:Y:S02]  /*0460*/  ULDC.64 UR8, c[0x0][0x370] ;  /* 0x0000dc0000087ab9 */ /* 0x000fe40000000a00 */
[----:B------:R-:W-:Y:S02]  /*0470*/  UISETP.NE.U32.AND UP2, UPT, URZ, UR8, UPT ;  /* 0x000000083f00728c */ /* 0x000fe4000bf45070 */
[----:B------:R-:W-:Y:S02]  /*0480*/  ULDC.64 UR4, c[0x0][0x360] ;  /* 0x0000d80000047ab9 */ /* 0x000fe40000000a00 */
[----:B------:R-:W-:Y:S02]  /*0490*/  UISETP.NE.U32.AND UP0, UPT, URZ, UR4, UPT ;  /* 0x000000043f00728c */ /* 0x000fe4000bf05070 */
[----:B------:R-:W-:Y:S02]  /*04a0*/  ULDC.64 UR6, c[0x0][0x348] ;  /* 0x0000d20000067ab9 */ /* 0x000fe40000000a00 */
[----:B------:R-:W-:-:S02]  /*04b0*/  UISETP.NE.AND.EX UP2, UPT, URZ, UR9, UPT, UP2 ;  /* 0x000000093f00728c */ /* 0x000fc4000bf45320 */
[----:B------:R-:W-:Y:S02]  /*04c0*/  UISETP.NE.U32.AND UP1, UPT, URZ, UR6, UPT ;  /* 0x000000063f00728c */ /* 0x000fe4000bf25070 */
[----:B------:R-:W-:Y:S02]  /*04d0*/  UISETP.NE.AND.EX UP0, UPT, URZ, UR5, UPT, UP0 ;  /* 0x000000053f00728c */ /* 0x000fe4000bf05300 */
[----:B------:R-:W-:Y:S01]  /*04e0*/  UISETP.NE.AND.EX UP1, UPT, URZ, UR7, UPT, UP1 ;  /* 0x000000073f00728c */ /* 0x000fe2000bf25310 */
[----:B------:R-:W-:Y:S01]  /*04f0*/  PLOP3.LUT P2, PT, PT, PT, UP2, 0x80, 0x0 ;  /* 0x000000000000781c */ /* 0x000fe20003f4f028 */
[----:B------:R-:W-:Y:S02]  /*0500*/  ULDC.64 UR8, c[0x0][0x370] ;  /* 0x0000dc0000087ab9 */ /* 0x000fe40000000a00 */
[----:B------:R-:W-:Y:S01]  /*0510*/  ULDC.64 UR6, c[0x0][0x348] ;  /* 0x0000d20000067ab9 */ /* 0x000fe20000000a00 */
[----:B------:R-:W-:Y:S01]  /*0520*/  PLOP3.LUT P0, PT, PT, PT, UP0, 0x80, 0x0 ;  /* 0x000000000000781c */ /* 0x000fe20003f0f008 */
[----:B------:R-:W-:Y:S01]  /*0530*/  ULDC.64 UR4, c[0x0][0x360] ;  /* 0x0000d80000047ab9 */ /* 0x000fe20000000a00 */
[----:B------:R-:W-:Y:S01]  /*0540*/  PLOP3.LUT P1, PT, PT, PT, UP1, 0x80, 0x0 ;  /* 0x000000000000781c */ /* 0x000fe20003f2f018 */
[----:B------:R-:W-:-:S02]  /*0550*/  @UP2 UIMAD.WIDE UR8, UR16, UR13, UR8 ;  /* 0x0000000d100822a5 */ /* 0x000fc4000f8e0208 */
[----:B------:R-:W-:Y:S02]  /*0560*/  @UP0 UIMAD.WIDE UR4, UR16, UR13, UR4 ;  /* 0x0000000d100402a5 */ /* 0x000fe4000f8e0204 */
[----:B------:R-:W-:Y:S02]  /*0570*/  UIMAD.WIDE UR6, UR16, UR13, UR6 ;  /* 0x0000000d100672a5 */ /* 0x000fe4000f8e0206 */
[----:B------:R-:W-:Y:S02]  /*0580*/  IMAD.U32 R3, RZ, RZ, UR9 ;  /* 0x00000009ff037e24 */ /* 0x000fe4000f8e00ff */
[----:B------:R-:W-:Y:S01]  /*0590*/  IMAD.U32 R2, RZ, RZ, UR8 ;  /* 0x00000008ff027e24 */ /* 0x000fe2000f8e00ff */
[----:B------:R-:W-:Y:S01]  /*05a0*/  MOV R4, UR4 ;  /* 0x0000000400047c02 */ /* 0x000fe20008000f00 */
[----:B------:R-:W-:Y:S01]  /*05b0*/  IMAD.U32 R5, RZ, RZ, UR5 ;  /* 0x00000005ff057e24 */ /* 0x000fe2000f8e00ff */
[----:B------:R-:W-:Y:S01]  /*05c0*/  MOV R6, UR6 ;  /* 0x0000000600067c02 */ /* 0x000fe20008000f00 */
[----:B------:R-:W-:Y:S01]  /*05d0*/  IMAD.U32 R7, RZ, RZ, UR7 ;  /* 0x00000007ff077e24 */ /* 0x000fe2000f8e00ff */
[----:B------:R1:W2:Y:S04]  /*05e0*/  @P2 LDG.E R3, [R2.64] ;  /* 0x0000003202032981 */ /* 0x0002a8000c1e1900 */
[----:B------:R-:W3:Y:S04]  /*05f0*/  @P0 LDG.E R0, [R4.64] ;  /* 0x0000003204000981 */ /* 0x000ee8000c1e1900 */
[----:B-1----:R-:W4:Y:S01]  /*0600*/  @P1 LDG.E R2, [R6.64] ;  /* 0x0000003206021981 */ /* 0x002f22000c1e1900 */
[----:B------:R-:W1:Y:S01]  /*0610*/  S2UR UR11, SR_CTAID.Y ;  /* 0x00000000000b79c3 */ /* 0x000e620000002600 */
[----:B------:R-:W-:-:S02]  /*0620*/  UMOV UR14, URZ ;  /* 0x0000003f000e7c82 */ /* 0x000fc40008000000 */
[----:B------:R-:W-:Y:S02]  /*0630*/  ULDC UR15, c[0x0][0x168] ;  /* 0x00005a00000f7ab9 */ /* 0x000fe40000000800 */
[----:B------:R-:W-:Y:S02]  /*0640*/  UMOV UR9, URZ ;  /* 0x0000003f00097c82 */ /* 0x000fe40008000000 */
[----:B------:R-:W-:Y:S02]  /*0650*/  ULDC UR4, c[0x0][0x2ac] ;  /* 0x0000ab0000047ab9 */ /* 0x000fe40000000800 */
[----:B------:R-:W-:Y:S02]  /*0660*/  ULDC UR8, c[0x0][0x1d0] ;  /* 0x0000740000087ab9 */ /* 0x000fe40000000800 */
[----:B------:R-:W-:Y:S02]  /*0670*/  UIMAD UR8, UR4, UR8, URZ ;  /* 0x00000008040872a4 */ /* 0x000fe4000f8e023f */
[----:B-1----:R-:W-:Y:S01]  /*0680*/  USHF.R.S32.HI UR10, URZ, 0x1f, UR11 ;  /* 0x0000001f3f0a7899 */ /* 0x002fe2000801140b */
[----:B--2---:R1:W2:Y:S08]  /*0690*/  @P2 R2UR UR14, R3 ;  /* 0x00000000030e23c2 */ /* 0x0042b000000e0000 */
[----:B---3--:R1:W3:Y:S08]  /*06a0*/  @P0 R2UR UR15, R0 ;  /* 0x00000000000f03c2 */ /* 0x0082f000000e0000 */
[----:B----4-:R1:W4:Y:S02]  /*06b0*/  @P1 R2UR UR9, R2 ;  /* 0x00000000020913c2 */ /* 0x01032400000e0000 */
[----:B-1--4-:R-:W-:Y:S05]  /*06c0*/  @P0 BRA `(.L_x_228) ;  /* 0x0000006000000947 */ /* 0x012fea0003800000 */
[----:B--2---:R-:W-:Y:S05]  /*06d0*/  @!P1 BRA `(.L_x_228) ;  /* 0x0000005000009947 */ /* 0x004fea0003800000 */
[----:B------:R-:W2:Y:S04]  /*06e0*/  LDG.E R2, [R6.64] ;  /* 0x0000003206027981 */ /* 0x000ea8000c1e1900 */
[----:B------:R-:W4:Y:S01]  /*06f0*/  LDG.E R0, [R6.64+0x4] ;  /* 0x0000043206007981 */ /* 0x000f22000c1e1900 */
[----:B--23--:R-:W1:Y:S08]  /*0700*/  R2UR UR15, R2 ;  /* 0x00000000020f73c2 */ /* 0x00ce7000000e0000 */
[----:B----4-:R-:W1:Y:S02]  /*0710*/  R2UR UR4, R0 ;  /* 0x00000000000473c2 */ /* 0x010e6400000e0000 */
[----:B-1----:R-:W-:-:S06]  /*0720*/  UIADD3 UR15, -UR15, UR4, URZ ;  /* 0x000000040f0f7290 */ /* 0x002fcc000fffe13f */
.L_x_228:
[----:B--2---:R-:W-:-:S04]  /*0730*/  ISETP.NE.U32.AND P0, PT, RZ, c[0x0][0x368], PT ;  /* 0x0000da00ff007a0c */ /* 0x004fc80003f05070 */
[----:B------:R-:W-:-:S13]  /*0740*/  ISETP.NE.AND.EX P0, PT, RZ, c[0x0][0x36c], PT, P0 ;  /* 0x0000db00ff007a0c */ /* 0x000fda0003f05300 */
[----:B------:R-:W-:Y:S05]  /*0750*/  @!P0 BRA `(.L_x_229) ;  /* 0x0000007000008947 */ /* 0x000fea0003800000 */
[----:B------:R-:W-:Y:S02]  /*0760*/  ULDC.64 UR4, c[0x0][0x368] ;  /* 0x0000da0000047ab9 */ /* 0x000fe40000000a00 */
[----:B------:R-:W-:-:S06]  /*0770*/  UIMAD.WIDE UR4, UR16, UR13, UR4 ;  /* 0x0000000d100472a5 */ /* 0x000fcc000f8e0204 */
[----:B------:R-:W-:Y:S02]  /*0780*/  MOV R2, UR4 ;  /* 0x0000000400027c02 */ /* 0x000fe40008000f00 */
[----:B------:R-:W-:-:S05]  /*0790*/  MOV R3, UR5 ;  /* 0x0000000500037c02 */ /* 0x000fca0008000f00 */
[----:B------:R-:W2:Y:S02]  /*07a0*/  LDG.E R0, [R2.64] ;  /* 0x0000003202007981 */ /* 0x000ea4000c1e1900 */
[----:B--2---:R1:W2:Y:S02]  /*07b0*/  R2UR UR8, R0 ;  /* 0x00000000000873c2 */ /* 0x0042a400000e0000 */
[----:B-12---:R-:W-:Y:S05]  /*07c0*/  BRA `(.L_x_230) ;  /* 0x000000c000007947 */ /* 0x006fea0003800000 */
.L_x_229:
[----:B------:R-:W-:-:S04]  /*07d0*/  ISETP.NE.U32.AND P0, PT, RZ, c[0x0][0x350], PT ;  /* 0x0000d400ff007a0c */ /* 0x000fc80003f05070 */
[----:B------:R-:W-:-:S13]  /*07e0*/  ISETP.NE.AND.EX P0, PT, RZ, c[0x0][0x354], PT, P0 ;  /* 0x0000d500ff007a0c */ /* 0x000fda0003f05300 */
[----:B------:R-:W-:Y:S05]  /*07f0*/  @!P0 BRA `(.L_x_230) ;  /* 0x0000009000008947 */ /* 0x000fea0003800000 */
[----:B------:R-:W-:Y:S02]  /*0800*/  ULDC.64 UR4, c[0x0][0x350] ;  /* 0x0000d40000047ab9 */ /* 0x000fe40000000a00 */
[----:B------:R-:W-:-:S06]  /*0810*/  UIMAD.WIDE UR4, UR16, UR13, UR4 ;  /* 0x0000000d100472a5 */ /* 0x000fcc000f8e0204 */
[----:B------:R-:W-:Y:S02]  /*0820*/  MOV R2, UR4 ;  /* 0x0000000400027c02 */ /* 0x000fe40008000f00 */
[----:B------:R-:W-:-:S05]  /*0830*/  MOV R3, UR5 ;  /* 0x0000000500037c02 */ /* 0x000fca0008000f00 */
[----:B------:R-:W2:Y:S04]  /*0840*/  LDG.E R4, [R2.64] ;  /* 0x0000003202047981 */ /* 0x000ea8000c1e1900 */
[----:B------:R-:W4:Y:S01]  /*0850*/  LDG.E R0, [R2.64+0x4] ;  /* 0x0000043202007981 */ /* 0x000f22000c1e1900 */
[----:B--2---:R-:W1:Y:S08]  /*0860*/  R2UR UR4, R4 ;  /* 0x00000000040473c2 */ /* 0x004e7000000e0000 */
[----:B----4-:R-:W1:Y:S02]  /*0870*/  R2UR UR8, R0 ;  /* 0x00000000000873c2 */ /* 0x010e6400000e0000 */
[----:B-1----:R-:W-:-:S06]  /*0880*/  UIADD3 UR8, -UR4, UR8, URZ ;  /* 0x0000000804087290 */ /* 0x002fcc000fffe13f */
.L_x_230:
[----:B------:R-:W-:Y:S02]  /*0890*/  ULDC UR4, c[0x0][0x2c4] ;  /* 0x0000b10000047ab9 */ /* 0x000fe40000000800 */
[----:B------:R-:W-:-:S02]  /*08a0*/  UISETP.NE.AND UP0, UPT, UR4, 0x1, UPT ;  /* 0x000000010400788c */ /* 0x000fc4000bf05270 */
[----:B------:R-:W-:Y:S02]  /*08b0*/  ULDC.64 UR6, c[0x0][0x2c8] ;  /* 0x0000b20000067ab9 */ /* 0x000fe40000000a00 */
[----:B------:R-:W-:Y:S02]  /*08c0*/  UIADD3 UR12, UR18, 0x7f, URZ ;  /* 0x0000007f120c7890 */ /* 0x000fe4000fffe03f */
[----:B------:R-:W-:Y:S02]  /*08d0*/  ULDC.64 UR4, c[0x0][0x328] ;  /* 0x0000ca0000047ab9 */ /* 0x000fe40000000a00 */
[----:B------:R-:W-:Y:S02]  /*08e0*/  UP2UR UR35, UPR, URZ, 0x1 ;  /* 0x000000013f237883 */ /* 0x000fe40008000000 */
[----:B------:R-:W-:Y:S02]  /*08f0*/  UIADD3 UR8, -UR14, UR8, URZ ;  /* 0x000000080e087290 */ /* 0x000fe4000fffe13f */
[----:B------:R-:W-:-:S04]  /*0900*/  @UP0 UIADD3 UR20, UR18, 0x7f, URZ ;  /* 0x0000007f12140890 */ /* 0x000fc8000fffe03f */
[----:B------:R-:W-:Y:S02]  /*0910*/  UIMAD.WIDE.U32 UR20, UR20, UR6, URZ ;  /* 0x00000006141472a5 */ /* 0x000fe4000f8e003f */
[----:B---3--:R-:W-:Y:S02]  /*0920*/  UIADD3 UR6, UR8, 0x1, -UR15 ;  /* 0x0000000108067890 */ /* 0x008fe4000fffe80f */
[----:B------:R-:W-:Y:S02]  /*0930*/  @UP0 USHF.R.U32.HI UR12, URZ, UR7, UR21 ;  /* 0x000000073f0c0299 */ /* 0x000fe40008011615 */
[----:B------:R-:W-:Y:S02]  /*0940*/  UISETP.GE.AND UP0, UPT, UR5, 0x1, UPT ;  /* 0x000000010500788c */ /* 0x000fe4000bf06270 */
[----:B------:R-:W-:Y:S02]  /*0950*/  UIADD3 UR6, UR6, UR12, URZ ;  /* 0x0000000c06067290 */ /* 0x000fe4000fffe03f */
[----:B------:R-:W-:-:S02]  /*0960*/  UP2UR UR34, UPR, URZ, 0x1 ;  /* 0x000000013f227883 */ /* 0x000fc40008000000 */
[----:B------:R-:W-:Y:S01]  /*0970*/  PLOP3.LUT P0, PT, PT, PT, UP0, 0x40, 0x0 ;  /* 0x000000000000781c */ /* 0x000fe20003f0e808 */
[----:B------:R-:W-:-:S12]  /*0980*/  UIADD3 UR4, UR6, UR4, URZ ;  /* 0x0000000406047290 */ /* 0x000fd8000fffe03f */
[----:B------:R-:W-:Y:S05]  /*0990*/  @P0 BRA `(.L_x_231) ;  /* 0x0000014000000947 */ /* 0x000fea0003800000 */
[----:B------:R-:W-:Y:S01]  /*09a0*/  ISETP.LT.AND P0, PT, RZ, UR6, PT ;  /* 0x00000006ff007c0c */ /* 0x000fe2000bf01270 */
[----:B------:R-:W-:-:S12]  /*09b0*/  UIADD3 UR12, UR6, -0x1, URZ ;  /* 0xffffffff060c7890 */ /* 0x000fd8000fffe03f */
        /* <DEDUP_REMOVED lines=9> */
.L_x_232:
[----:B------:R-:W-:Y:S02]  /*0a50*/  UISETP.NE.AND UP0, UPT, UR5, 0x1, UPT ;  /* 0x000000010500788c */ /* 0x000fe4000bf05270 */
[----:B------:R-:W-:Y:S02]  /*0a60*/  ULDC.64 UR6, c[0x0][0x330] ;  /* 0x0000cc0000067ab9 */ /* 0x000fe40000000a00 */
[----:B------:R-:W-:-:S07]  /*0a70*/  UIMAD.WIDE.U32 UR20, UR12, UR6, URZ ;  /* 0x000000060c1472a5 */ /* 0x000fce000f8e003f */
[----:B------:R-:W-:Y:S02]  /*0a80*/  @UP0 UMOV UR17, UR21 ;  /* 0x0000001500110c82 */ /* 0x000fe40008000000 */
[----:B------:R-:W-:Y:S02]  /*0a90*/  @UP0 USHF.R.U32.HI UR12, URZ, UR7, UR17 ;  /* 0x000000073f0c0299 */ /* 0x000fe40008011611 */
.L_x_233:
[----:B------:R-:W-:Y:S02]  /*0aa0*/  ULDC UR6, c[0x0][0x32c] ;  /* 0x0000cb0000067ab9 */ /* 0x000fe40000000800 */
[----:B------:R-:W-:-:S04]  /*0ab0*/  UIMAD UR6, UR12, UR5, UR6 ;  /* 0x000000050c0672a4 */ /* 0x000fc8000f8e0206 */
[----:B------:R-:W-:-:S04]  /*0ac0*/  UISETP.LT.AND UP0, UPT, UR4, UR6, UPT ;  /* 0x000000060400728c */ /* 0x000fc8000bf01270 */
[----:B------:R-:W-:Y:S02]  /*0ad0*/  USEL UR4, UR4, UR6, UP0 ;  /* 0x0000000604047287 */ /* 0x000fe40008000000 */
.L_x_231:
[----:B------:R-:W-:Y:S02]  /*0ae0*/  UISETP.NE.AND UP0, UPT, UR35, URZ, UPT ;  /* 0x0000003f2300728c */ /* 0x000fe4000bf05270 */
[----:B------:R-:W-:Y:S02]  /*0af0*/  UIADD3 UR22, UR4, 0x5f, URZ ;  /* 0x0000005f04167890 */ /* 0x000fe4000fffe03f */
[----:B------:R-:W-:Y:S02]  /*0b00*/  ULDC.64 UR6, c[0x0][0x2c8] ;  /* 0x0000b20000067ab9 */ /* 0x000fe40000000a00 */
[----:B------:R-:W-:Y:S02]  /*0b10*/  UIMAD.WIDE.U32 UR24, UR18, UR6, URZ ;  /* 0x00000006121872a5 */ /* 0x000fe4000f8e003f */
[----:B------:R-:W-:Y:S02]  /*0b20*/  UIMAD.WIDE UR22, UR22, 0x2aaaaaab, URZ ;  /* 0x2aaaaaab161678a5 */ /* 0x000fe4000f8e023f */
[----:B------:R-:W-:-:S02]  /*0b30*/  UIADD3 UR20, UR8, 0x5f, URZ ;  /* 0x0000005f08147890 */ /* 0x000fc4000fffe03f */
[----:B------:R-:W-:Y:S02]  /*0b40*/  UISETP.GE.AND UP2, UPT, UR5, 0x1, UPT ;  /* 0x000000010500788c */ /* 0x000fe4000bf46270 */
[----:B------:R-:W-:Y:S02]  /*0b50*/  UIMAD.WIDE UR20, UR20, 0x2aaaaaab, URZ ;  /* 0x2aaaaaab141478a5 */ /* 0x000fe4000f8e023f */
[----:B------:R-:W-:Y:S02]  /*0b60*/  @UP0 UMOV UR17, UR25 ;  /* 0x0000001900110c82 */ /* 0x000fe40008000000 */
[----:B------:R-:W-:Y:S01]  /*0b70*/  UMOV UR4, UR18 ;  /* 0x0000001200047c82 */ /* 0x000fe20008000000 */
[----:B------:R-:W-:Y:S01]  /*0b80*/  PLOP3.LUT P0, PT, PT, PT, UP2, 0x40, 0x0 ;  /* 0x000000000000781c */ /* 0x000fe20003f0e828 */
[----:B------:R-:W-:Y:S02]  /*0b90*/  UMOV UR19, UR23 ;  /* 0x0000001700137c82 */ /* 0x000fe40008000000 */
[----:B------:R-:W-:-:S02]  /*0ba0*/  @UP0 USHF.R.U32.HI UR4, URZ, UR7, UR17 ;  /* 0x000000073f040299 */ /* 0x000fc40008011611 */
[----:B------:R-:W-:Y:S02]  /*0bb0*/  USHF.R.U32.HI UR7, URZ, 0x1f, UR21 ;  /* 0x0000001f3f077899 */ /* 0x000fe40008011615 */
[----:B------:R-:W-:Y:S02]  /*0bc0*/  USHF.R.U32.HI UR12, URZ, 0x1f, UR19 ;  /* 0x0000001f3f0c7899 */ /* 0x000fe40008011613 */
[----:B------:R-:W-:Y:S02]  /*0bd0*/  UIADD3 UR17, UR8, -UR15, URZ ;  /* 0x8000000f08117290 */ /* 0x000fe4000fffe03f */
[----:B------:R-:W-:Y:S02]  /*0be0*/  ULEA.HI.SX32 UR7, UR21, UR7, 0x1c ;  /* 0x0000000715077291 */ /* 0x000fe4000f8fe23f */
[----:B------:R-:W-:Y:S02]  /*0bf0*/  ULEA.HI.SX32 UR12, UR19, UR12, 0x1c ;  /* 0x0000000c130c7291 */ /* 0x000fe4000f8fe23f */
[----:B------:R-:W-:-:S02]  /*0c00*/  UIADD3 UR4, UR17, UR4, URZ ;  /* 0x0000000411047290 */ /* 0x000fc4000fffe03f */
[----:B------:R-:W-:Y:S02]  /*0c10*/  UISETP.LT.AND UP0, UPT, UR7, UR12, UPT ;  /* 0x0000000c0700728c */ /* 0x000fe4000bf01270 */
        /* <DEDUP_REMOVED lines=16> */
.L_x_235:
[----:B------:R-:W-:-:S03]  /*0d20*/  UISETP.NE.AND UP0, UPT, UR5, 0x1, UPT ;  /* 0x000000010500788c */ /* 0x000fc6000bf05270 */
[----:B------:R-:W-:Y:S02]  /*0d30*/  ULDC.64 UR4, c[0x0][0x330] ;  /* 0x0000cc0000047ab9 */ /* 0x000fe40000000a00 */
[----:B------:R-:W-:-:S07]  /*0d40*/  UIMAD.WIDE.U32 UR20, UR7, UR4, URZ ;  /* 0x00000004071472a5 */ /* 0x000fce000f8e003f */
[----:B------:R-:W-:Y:S02]  /*0d50*/  @UP0 UMOV UR19, UR21 ;  /* 0x0000001500130c82 */ /* 0x000fe40008000000 */
[----:B------:R-:W-:Y:S02]  /*0d60*/  @UP0 USHF.R.U32.HI UR7, URZ, UR5, UR19 ;  /* 0x000000053f070299 */ /* 0x000fe40008011613 */
.L_x_236:
[----:B------:R-:W-:Y:S02]  /*0d70*/  ULDC UR4, c[0x0][0x32c] ;  /* 0x0000cb0000047ab9 */ /* 0x000fe40000000800 */
[----:B------:R-:W-:-:S04]  /*0d80*/  UIMAD UR4, UR7, UR4, URZ ;  /* 0x00000004070472a4 */ /* 0x000fc8000f8e023f */
[----:B------:R-:W-:-:S04]  /*0d90*/  UISETP.LT.AND UP0, UPT, UR6, UR4, UPT ;  /* 0x000000040600728c */ /* 0x000fc8000bf01270 */
[----:B------:R-:W-:-:S04]  /*0da0*/  USEL UR6, UR6, UR4, !UP0 ;  /* 0x0000000406067287 */ /* 0x000fc8000c000000 */
.L_x_234:
[----:B------:R-:W-:Y:S01]  /*0db0*/  UIMAD.WIDE UR4, UR6, 0x2aaaaaab, URZ ;  /* 0x2aaaaaab060478a5 */ /* 0x000fe2000f8e023f */
[----:B------:R-:W-:Y:S01]  /*0dc0*/  PLOP3.LUT P4, PT, PT, PT, PT, 0x80, 0x0 ;  /* 0x000000000000781c */ /* 0x000fe20003f8f070 */
[----:B------:R-:W-:Y:S01]  /*0dd0*/  CS2R R162, SRZ ;  /* 0x0000000000a27805 */ /* 0x000fe2000001ff00 */
[----:B------:R-:W-:Y:S01]  /*0de0*/  CS2R R160, SRZ ;  /* 0x0000000000a07805 */ /* 0x000fe2000001ff00 */
[----:B------:R-:W-:Y:S01]  /*0df0*/  USHF.R.U32.HI UR4, URZ, 0x1f, UR5 ;  /* 0x0000001f3f047899 */ /* 0x000fe20008011605 */
[----:B------:R-:W-:Y:S01]  /*0e00*/  CS2R R166, SRZ ;  /* 0x0000000000a67805 */ /* 0x000fe2000001ff00 */
[----:B------:R-:W-:Y:S01]  /*0e10*/  CS2R R164, SRZ ;  /* 0x0000000000a47805 */ /* 0x000fe2000001ff00 */
[----:B------:R-:W-:Y:S01]  /*0e20*/  IMAD.MOV.U32 R15, RZ, RZ, RZ ;  /* 0x000000ffff0f7224 */ /* 0x000fe200078e00ff */
[----:B------:R-:W-:Y:S01]  /*0e30*/  ULEA.HI.SX32 UR4, UR5, UR4, 0x1c ;  /* 0x0000000405047291 */ /* 0x000fe2000f8fe23f */
[----:B------:R-:W-:Y:S01]  /*0e40*/  IMAD.MOV.U32 R158, RZ, RZ, RZ ;  /* 0x000000ffff9e7224 */ /* 0x000fe200078e00ff */
[----:B------:R-:W-:Y:S01]  /*0e50*/  CS2R R156, SRZ ;  /* 0x00000000009c7805 */ /* 0x000fe2000001ff00 */
[----:B------:R-:W-:Y:S01]  /*0e60*/  CS2R R16, SRZ ;  /* 0x0000000000107805 */ /* 0x000fe2000001ff00 */
[----:B------:R-:W-:Y:S01]  /*0e70*/  UISETP.LT.AND UP0, UPT, URZ, UR4, UPT ;  /* 0x000000043f00728c */ /* 0x000fe2000bf01270 */
[----:B------:R-:W-:Y:S01]  /*0e80*/  MOV R154, RZ ;  /* 0x000000ff009a7202 */ /* 0x000fe20000000f00 */
[----:B------:R-:W-:Y:S01]  /*0e90*/  IMAD.MOV.U32 R152, RZ, RZ, RZ ;  /* 0x000000ffff987224 */ /* 0x000fe200078e00ff */
[----:B------:R-:W-:Y:S01]  /*0ea0*/  CS2R R18, SRZ ;  /* 0x0000000000127805 */ /* 0x000fe2000001ff00 */
[----:B------:R-:W-:Y:S01]  /*0eb0*/  USEL UR7, URZ, UR4, !UP0 ;  /* 0x000000043f077287 */ /* 0x000fe2000c000000 */
[----:B------:R-:W-:Y:S01]  /*0ec0*/  MOV R146, RZ ;  /* 0x000000ff00927202 */ /* 0x000fe20000000f00 */
[----:B------:R-:W-:Y:S01]  /*0ed0*/  CS2R R12, SRZ ;  /* 0x00000000000c7805 */ /* 0x000fe2000001ff00 */
[----:B------:R-:W-:Y:S01]  /*0ee0*/  IMAD.MOV.U32 R144, RZ, RZ, RZ ;  /* 0x000000ffff907224 */ /* 0x000fe200078e00ff */
[----:B------:R-:W-:Y:S01]  /*0ef0*/  UISETP.GT.AND UP0, UPT, UR12, UR7, UPT ;  /* 0x000000070c00728c */ /* 0x000fe2000bf04270 */
[----:B------:R-:W-:Y:S01]  /*0f00*/  MOV R150, RZ ;  /* 0x000000ff00967202 */ /* 0x000fe20000000f00 */
[----:B------:R-:W-:Y:S01]  /*0f10*/  IMAD.MOV.U32 R148, RZ, RZ, RZ ;  /* 0x000000ffff947224 */ /* 0x000fe200078e00ff */
[----:B------:R-:W-:Y:S01]  /*0f20*/  CS2R R142, SRZ ;  /* 0x00000000008e7805 */ /* 0x000fe2000001ff00 */
[----:B------:R-:W-:Y:S01]  /*0f30*/  CS2R R22, SRZ ;  /* 0x0000000000167805 */ /* 0x000fe2000001ff00 */
[----:B------:R-:W-:Y:S01]  /*0f40*/  MOV R140, RZ ;  /* 0x000000ff008c7202 */ /* 0x000fe20000000f00 */
[----:B------:R-:W-:Y:S01]  /*0f50*/  IMAD.MOV.U32 R138, RZ, RZ, RZ ;  /* 0x000000ffff8a7224 */ /* 0x000fe200078e00ff */
[----:B------:R-:W-:Y:S01]  /*0f60*/  PLOP3.LUT P0, PT, PT, PT, UP0, 0x80, 0x0 ;  /* 0x000000000000781c */ /* 0x000fe20003f0f008 */
        /* <DEDUP_REMOVED lines=28> */
[----:B------:R-:W-:Y:S02]  /*1130*/  UISETP.NE.AND UP2, UPT, UR35, URZ, UPT ;  /* 0x0000003f2300728c */ /* 0x000fe4000bf45270 */
[----:B------:R-:W-:-:S03]  /*1140*/  UISETP.NE.AND.EX UP0, UPT, URZ, UR5, UPT, UP0 ;  /* 0x000000053f00728c */ /* 0x000fc6000bf05300 */
[----:B------:R-:W-:-:S03]  /*1150*/  ULDC.64 UR4, c[0x0][0x340] ;  /* 0x0000d00000047ab9 */ /* 0x000fc60000000a00 */
[----:B------:R-:W-:-:S05]  /*1160*/  PLOP3.LUT P1, PT, PT, PT, UP0, 0x80, 0x0 ;  /* 0x000000000000781c */ /* 0x000fca0003f2f008 */
[----:B------:R-:W-:-:S06]  /*1170*/  @UP0 UIMAD.WIDE UR4, UR16, UR13, UR4 ;  /* 0x0000000d100402a5 */ /* 0x000fcc000f8e0204 */
[----:B------:R-:W-:Y:S02]  /*1180*/  IMAD.U32 R2, RZ, RZ, UR4 ;  /* 0x00000004ff027e24 */ /* 0x000fe4000f8e00ff */
[----:B------:R-:W-:Y:S01]  /*1190*/  IMAD.U32 R3, RZ, RZ, UR5 ;  /* 0x00000005ff037e24 */ /* 0x000fe2000f8e00ff */
[----:B------:R-:W-:Y:S01]  /*11a0*/  SHF.R.S32.HI R200, RZ, 0x1f, R201 ;  /* 0x0000001fffc87819 */ /* 0x000fe200000114c9 */
[----:B------:R-:W-:Y:S02]  /*11b0*/  USHF.R.S32.HI UR6, URZ, 0x1f, UR9 ;  /* 0x0000001f3f067899 */ /* 0x000fe40008011409 */
[----:B------:R-:W-:Y:S01]  /*11c0*/  ULDC.64 UR4, c[0x0][0x178] ;  /* 0x00005e0000047ab9 */ /* 0x000fe20000000a00 */
[----:B------:R1:W2:Y:S01]  /*11d0*/  @P1 LDG.E R10, [R2.64] ;  /* 0x00000032020a1981 */ /* 0x0002a2000c1e1900 */
[----:B------:R-:W-:Y:S01]  /*11e0*/  UIMAD UR6, UR6, UR4, URZ ;  /* 0x00000004060672a4 */ /* 0x000fe2000f8e023f */
[----:B------:R-:W-:Y:S01]  /*11f0*/  PLOP3.LUT P2, PT, PT, PT, UP2, 0x80, 0x0 ;  /* 0x000000000000781c */ /* 0x000fe20003f4f028 */
[----:B------:R-:W-:Y:S01]  /*1200*/  UIMAD.WIDE.U32 UR20, UR9, UR4, URZ ;  /* 0x00000004091472a5 */ /* 0x000fe2000f8e003f */
[----:B------:R-:W-:Y:S01]  /*1210*/  PLOP3.LUT P0, PT, PT, PT, UP2, 0x80, 0x0 ;  /* 0x000000000000781c */ /* 0x000fe20003f0f028 */
[----:B------:R-:W-:Y:S01]  /*1220*/  UIMAD UR6, UR9, UR5, UR6 ;  /* 0x00000005090672a4 */ /* 0x000fe2000f8e0206 */
[----:B------:R-:W-:Y:S01]  /*1230*/  LEA.HI R13, R200, R201, RZ, 0x4 ;  /* 0x000000c9c80d7211 */ /* 0x000fe200078f20ff */
[----:B------:R-:W-:Y:S01]  /*1240*/  USHF.R.S32.HI UR9, URZ, 0x1f, UR16 ;  /* 0x0000001f3f097899 */ /* 0x000fe20008011410 */
[----:B------:R-:W-:Y:S01]  /*1250*/  BSSY B0, `(.L_x_238) ;  /* 0x0000051000007945 */ /* 0x000fe20003800000 */
[----:B------:R-:W-:-:S02]  /*1260*/  ULDC.64 UR4, c[0x0][0x1b8] ;  /* 0x00006e0000047ab9 */ /* 0x000fc40000000a00 */
[----:B------:R-:W-:Y:S02]  /*1270*/  UIADD3 UR21, UR21, UR6, URZ ;  /* 0x0000000615157290 */ /* 0x000fe4000fffe03f */
[----:B------:R-:W-:Y:S02]  /*1280*/  UIMAD UR6, UR10, UR4, URZ ;  /* 0x000000040a0672a4 */ /* 0x000fe4000f8e023f */
[----:B------:R-:W-:Y:S02]  /*1290*/  UIMAD.WIDE.U32 UR20, UR11, UR4, UR20 ;  /* 0x000000040b1472a5 */ /* 0x000fe4000f8e0014 */
[----:B------:R-:W-:Y:S02]  /*12a0*/  UIMAD UR6, UR11, UR5, UR6 ;  /* 0x000000050b0672a4 */ /* 0x000fe4000f8e0206 */
[----:B------:R-:W-:Y:S02]  /*12b0*/  USEL UR9, UR9, URZ, !UP1 ;  /* 0x0000003f09097287 */ /* 0x000fe4000c800000 */
[----:B------:R-:W-:-:S02]  /*12c0*/  ULDC.64 UR4, c[0x0][0x1c0] ;  /* 0x0000700000047ab9 */ /* 0x000fc40000000a00 */
[----:B------:R-:W-:Y:S01]  /*12d0*/  USEL UR13, UR16, URZ, !UP1 ;  /* 0x0000003f100d7287 */ /* 0x000fe2000c800000 */
[----:B-1----:R-:W-:Y:S01]  /*12e0*/  LEA.HI R2, R200, R201, RZ, 0x3 ;  /* 0x000000c9c8027211 */ /* 0x002fe200078f18ff */
[----:B------:R-:W-:Y:S02]  /*12f0*/  UIMAD UR9, UR9, UR4, URZ ;  /* 0x00000004090972a4 */ /* 0x000fe4000f8e023f */
[----:B------:R-:W-:Y:S01]  /*1300*/  UIADD3 UR21, UR21, UR6, URZ ;  /* 0x0000000615157290 */ /* 0x000fe2000fffe03f */
[----:B------:R-:W-:Y:S01]  /*1310*/  LOP3.LUT R0, R2, 0xfffffff8, RZ, 0xc0, !PT ;  /* 0xfffffff802007812 */ /* 0x000fe200078ec0ff */
[----:B------:R-:W-:Y:S01]  /*1320*/  UIMAD UR5, UR13, UR5, UR9 ;  /* 0x000000050d0572a4 */ /* 0x000fe2000f8e0209 */
[----:B------:R-:W-:Y:S01]  /*1330*/  SHF.R.S32.HI R18, RZ, 0x3, R2 ;  /* 0x00000003ff127819 */ /* 0x000fe20000011402 */
[----:B------:R-:W-:Y:S02]  /*1340*/  UIMAD.WIDE.U32 UR20, UR13, UR4, UR20 ;  /* 0x000000040d1472a5 */ /* 0x000fe4000f8e0014 */
[----:B------:R-:W-:Y:S01]  /*1350*/  IMAD.IADD R6, R201, 0x1, -R0 ;  /* 0x00000001c9067824 */ /* 0x000fe200078e0a00 */
[----:B------:R-:W-:-:S02]  /*1360*/  ULDC UR6, c[0x0][0x2c4] ;  /* 0x0000b10000067ab9 */ /* 0x000fc40000000800 */
[----:B------:R-:W-:Y:S01]  /*1370*/  UIADD3 UR5, UR21, UR5, URZ ;  /* 0x0000000515057290 */ /* 0x000fe2000fffe03f */
[C---:B------:R-:W-:Y:S01]  /*1380*/  IMAD R203, R6.reuse, 0x10, R18 ;  /* 0x0000001006cb7824 */ /* 0x040fe200078e0212 */
[----:B------:R-:W-:Y:S01]  /*1390*/  UIMAD UR6, UR15, UR6, URZ ;  /* 0x000000060f0672a4 */ /* 0x000fe2000f8e023f */
[----:B------:R-:W-:Y:S02]  /*13a0*/  IMAD.U32 R3, RZ, RZ, UR21 ;  /* 0x00000015ff037e24 */ /* 0x000fe4000f8e00ff */
[----:B------:R-:W-:Y:S01]  /*13b0*/  IMAD.SHL.U32 R6, R6, 0x8, RZ ;  /* 0x0000000806067824 */ /* 0x000fe200078e00ff */
[----:B------:R-:W-:Y:S01]  /*13c0*/  IADD3 R4, R203, UR18, RZ ;  /* 0x00000012cb047c10 */ /* 0x000fe2000fffe0ff */
[----:B------:R-:W-:Y:S01]  /*13d0*/  IMAD.U32 R3, RZ, RZ, UR5 ;  /* 0x00000005ff037e24 */ /* 0x000fe2000f8e00ff */
[----:B------:R1:W-:Y:S03]  /*13e0*/  STL [R1+0xc], R203 ;  /* 0x00000ccb01007387 */ /* 0x0003e60000100800 */
[----:B------:R-:W-:-:S04]  /*13f0*/  @P2 IMAD.HI.U32 R2, R4, c[0x0][0x2c8], RZ ;  /* 0x0000b20004022a27 */ /* 0x000fc800078e00ff */
[----:B------:R-:W-:Y:S01]  /*1400*/  IMAD.MOV.U32 R0, RZ, RZ, R4 ;  /* 0x000000ffff007224 */ /* 0x000fe200078e0004 */
[----:B------:R-:W-:Y:S01]  /*1410*/  @P0 SHF.R.U32.HI R0, RZ, c[0x0][0x2cc], R2 ;  /* 0x0000b300ff000a19 */ /* 0x000fe20000011602 */
[----:B------:R-:W-:Y:S01]  /*1420*/  IMAD.U32 R2, RZ, RZ, UR20 ;  /* 0x00000014ff027e24 */ /* 0x000fe2000f8e00ff */
[----:B------:R-:W-:Y:S02]  /*1430*/  ISETP.GE.AND P0, PT, R6, c[0x0][0x198], PT ;  /* 0x0000660006007a0c */ /* 0x000fe40003f06270 */
[--C-:B------:R-:W-:Y:S01]  /*1440*/  SHF.R.S32.HI R5, RZ, 0x1f, R0.reuse ;  /* 0x0000001fff057819 */ /* 0x100fe20000011400 */
[----:B------:R-:W-:Y:S02]  /*1450*/  IMAD.MOV R7, RZ, RZ, -R0 ;  /* 0x000000ffff077224 */ /* 0x000fe400078e0a00 */
[----:B------:R-:W-:-:S04]  /*1460*/  IMAD.WIDE.U32 R2, R0, c[0x0][0x1b0], R2 ;  /* 0x00006c0000027a25 */ /* 0x000fc800078e0002 */
[----:B------:R-:W-:-:S04]  /*1470*/  IMAD R5, R5, c[0x0][0x1b0], RZ ;  /* 0x00006c0005057a24 */ /* 0x000fc800078e02ff */
[----:B------:R-:W-:Y:S02]  /*1480*/  IMAD R5, R0, c[0x0][0x1b4], R5 ;  /* 0x00006d0000057a24 */ /* 0x000fe400078e0205 */
[----:B------:R-:W-:Y:S02]  /*1490*/  IMAD R0, R7, c[0x0][0x2c4], R4 ;  /* 0x0000b10007007a24 */ /* 0x000fe400078e0204 */
[----:B------:R-:W-:Y:S02]  /*14a0*/  IMAD.IADD R3, R3, 0x1, R5 ;  /* 0x0000000103037824 */ /* 0x000fe400078e0205 */
[----:B------:R-:W-:Y:S01]  /*14b0*/  IMAD.SHL.U32 R4, R18, 0x40, RZ ;  /* 0x0000004012047824 */ /* 0x000fe200078e00ff */
[----:B------:R-:W-:Y:S01]  /*14c0*/  SHF.R.S32.HI R5, RZ, 0x1f, R0 ;  /* 0x0000001fff057819 */ /* 0x000fe20000011400 */
[----:B------:R-:W-:-:S03]  /*14d0*/  IMAD.WIDE.U32 R2, R0, c[0x0][0x1a8], R2 ;  /* 0x00006a0000027a25 */ /* 0x000fc600078e0002 */
[----:B------:R-:W-:Y:S01]  /*14e0*/  LOP3.LUT R4, R4, 0x1c0, RZ, 0xc0, !PT ;  /* 0x000001c004047812 */ /* 0x000fe200078ec0ff */
[----:B------:R-:W-:Y:S01]  /*14f0*/  IMAD R5, R5, c[0x0][0x1a8], RZ ;  /* 0x00006a0005057a24 */ /* 0x000fe200078e02ff */
[----:B------:R-:W-:-:S03]  /*1500*/  LEA R8, P2, R2, c[0x0][0x160], 0x1 ;  /* 0x0000580002087a11 */ /* 0x000fc600078408ff */
[----:B------:R-:W-:Y:S01]  /*1510*/  IMAD R7, R0, c[0x0][0x1ac], R5 ;  /* 0x00006b0000077a24 */ /* 0x000fe200078e0205 */
[----:B------:R-:W-:Y:S02]  /*1520*/  LOP3.LUT R0, R13, 0xfffffff0, RZ, 0xc0, !PT ;  /* 0xfffffff00d007812 */ /* 0x000fe400078ec0ff */
[----:B------:R-:W-:Y:S01]  /*1530*/  LOP3.LUT R5, R4, 0x38, R6, 0xf8, !PT ;  /* 0x0000003804057812 */ /* 0x000fe200078ef806 */
[----:B------:R-:W-:Y:S01]  /*1540*/  IMAD.IADD R3, R3, 0x1, R7 ;  /* 0x0000000103037824 */ /* 0x000fe200078e0207 */
[----:B------:R-:W-:Y:S01]  /*1550*/  SHF.R.U32.HI R4, RZ, 0x3, R4 ;  /* 0x00000003ff047819 */ /* 0x000fe20000011604 */
[----:B------:R-:W-:Y:S01]  /*1560*/  IMAD.IADD R0, R201, 0x1, -R0 ;  /* 0x00000001c9007824 */ /* 0x000fe200078e0a00 */
[----:B------:R1:W3:Y:S02]  /*1570*/  SHFL.IDX PT, R6, R8, RZ, 0x181f ;  /* 0x00181fff08067589 */ /* 0x0002e400000e0000 */
[----:B------:R-:W-:Y:S02]  /*1580*/  LEA.HI.X R9, R2, c[0x0][0x164], R3, 0x1, P2 ;  /* 0x0000590002097a11 */ /* 0x000fe400010f0c03 */
[----:B------:R-:W-:-:S02]  /*1590*/  SHF.R.S32.HI R3, RZ, 0x1f, R0 ;  /* 0x0000001fff037819 */ /* 0x000fc40000011400 */
[----:B------:R-:W-:Y:S01]  /*15a0*/  LOP3.LUT R4, R5, R4, RZ, 0x3c, !PT ;  /* 0x0000000405047212 */ /* 0x000fe200078e3cff */
[----:B------:R1:W4:Y:S01]  /*15b0*/  SHFL.IDX PT, R7, R9, RZ, 0x181f ;  /* 0x00181fff09077589 */ /* 0x00032200000e0000 */
[----:B------:R-:W-:Y:S02]  /*15c0*/  LEA.HI R20, R3, R0, RZ, 0x3 ;  /* 0x0000000003147211 */ /* 0x000fe400078f18ff */
[----:B------:R-:W-:Y:S02]  /*15d0*/  IADD3 R5, R18, UR18, RZ ;  /* 0x0000001212057c10 */ /* 0x000fe4000fffe0ff */
[----:B------:R-:W-:Y:S02]  /*15e0*/  LEA.HI R2, R200, R201, RZ, 0x3 ;  /* 0x000000c9c8027211 */ /* 0x000fe400078f18ff */
[----:B------:R-:W-:Y:S02]  /*15f0*/  LOP3.LUT R3, R20, 0xfffffff8, RZ, 0xc0, !PT ;  /* 0xfffffff814037812 */ /* 0x000fe400078ec0ff */
[----:B------:R-:W-:-:S02]  /*1600*/  ISETP.GE.AND P3, PT, R5, UR6, PT ;  /* 0x0000000605007c0c */ /* 0x000fc4000bf66270 */
[----:B------:R-:W-:Y:S01]  /*1610*/  LOP3.LUT R2, R2, 0xfffffff8, RZ, 0xc0, !PT ;  /* 0xfffffff802027812 */ /* 0x000fe200078ec0ff */
[----:B------:R-:W-:Y:S02]  /*1620*/  IMAD.IADD R19, R0, 0x1, -R3 ;  /* 0x0000000100137824 */ /* 0x000fe400078e0a03 */
[----:B------:R-:W-:Y:S02]  /*1630*/  IMAD.MOV.U32 R3, RZ, RZ, 0x20 ;  /* 0x00000020ff037424 */ /* 0x000fe400078e00ff */
[----:B------:R-:W-:Y:S02]  /*1640*/  IMAD.IADD R32, R201, 0x1, -R2 ;  /* 0x00000001c9207824 */ /* 0x000fe400078e0a02 */
[----:B------:R-:W-:Y:S02]  /*1650*/  IMAD.MOV.U32 R2, RZ, RZ, 0x10 ;  /* 0x00000010ff027424 */ /* 0x000fe400078e00ff */
[----:B------:R-:W-:-:S05]  /*1660*/  IMAD.SHL.U32 R33, R32, 0x8, RZ ;  /* 0x0000000820217824 */ /* 0x000fca00078e00ff */
[----:B------:R-:W-:Y:S01]  /*1670*/  SHF.R.S32.HI R225, RZ, 0x1f, R33 ;  /* 0x0000001fffe17819 */ /* 0x000fe20000011421 */
[----:B--2---:R2:W5:Y:S01]  /*1680*/  @P1 R2UR UR19, R10 ;  /* 0x000000000a1313c2 */ /* 0x00456200000e0000 */
[----:B------:R-:W-:Y:S01]  /*1690*/  R2P PR, R19, 0x6 ;  /* 0x0000000613007804 */ /* 0x000fe20000000000 */
[----:B-----5:R-:W-:-:S04]  /*16a0*/  @!UP0 UMOV UR19, UR16 ;  /* 0x0000001000138c82 */ /* 0x020fc80008000000 */
[----:B------:R-:W-:Y:S02]  /*16b0*/  SEL R2, R2, 0xfffffff0, !P1 ;  /* 0xfffffff002027807 */ /* 0x000fe40004800000 */
[----:B--2---:R-:W-:-:S05]  /*16c0*/  LEA.HI R10, R200, R201, RZ, 0x6 ;  /* 0x000000c9c80a7211 */ /* 0x004fca00078f30ff */
[----:B------:R-:W-:-:S05]  /*16d0*/  IMAD.SHL.U32 R0, R10, 0x8, RZ ;  /* 0x000000080a007824 */ /* 0x000fca00078e00ff */
[----:B------:R-:W-:Y:S02]  /*16e0*/  LOP3.LUT R10, R4, 0xfffffe00, R0, 0xf8, !PT ;  /* 0xfffffe00040a7812 */ /* 0x000fe400078ef800 */
[----:B------:R-:W-:Y:S01]  /*16f0*/  SEL R4, R3, 0xffffffe0, !P2 ;  /* 0xffffffe003047807 */ /* 0x000fe20005000000 */
[----:B------:R-:W-:Y:S05]  /*1700*/  @P3 BRA `(.L_x_239) ;  /* 0x0000005000003947 */ /* 0x000fea0003800000 */
[----:B-1-34-:R-:W-:Y:S01]  /*1710*/  LEA R6, P1, R33, R6, 0x1 ;  /* 0x0000000621067211 */ /* 0x01afe200078208ff */
[----:B------:R-:W-:-:S03]  /*1720*/  IMAD.SHL.U32 R0, R10, 0x2, RZ ;  /* 0x000000020a007824 */ /* 0x000fc600078e00ff */
[----:B------:R-:W-:-:S05]  /*1730*/  LEA.HI.X R7, R33, R7, R225, 0x1, P1 ;  /* 0x0000000721077211 */ /* 0x000fca00008f0ce1 */
[----:B------:R-:W-:Y:S01]  /*1740*/  @!PT LDS RZ, [RZ] ;  /* 0x00000000fffff984 */ /* 0x000fe20000000800 */
[----:B------:R1:W-:Y:S04]  /*1750*/  LDGSTS.E.BYPASS.LTC128B.128 [R0+0x6100], [R6.64], !P0 ;  /* 0x0610000006007fae */ /* 0x0003e8000c101d72 */
.L_x_239:
[----:B-1-34-:R-:W-:Y:S05]  /*1760*/  BSYNC B0 ;  /* 0x0000000000007941 */ /* 0x01afea0003800000 */
.L_x_238:
[----:B------:R-:W-:Y:S01]  /*1770*/  IADD3 R0, R5, 0x10, RZ ;  /* 0x0000001005007810 */ /* 0x000fe20007ffe0ff */
[----:B------:R1:W2:Y:S01]  /*1780*/  SHFL.IDX PT, R3, R9, 0x1, 0x181f ;  /* 0x00381f0009037f89 */ /* 0x0002a200000e0000 */
[----:B------:R-:W-:Y:S02]  /*1790*/  BSSY B0, `(.L_x_240) ;  /* 0x0000009000007945 */ /* 0x000fe40003800000 */
[----:B------:R-:W-:Y:S01]  /*17a0*/  ISETP.GE.AND P1, PT, R0, UR6, PT ;  /* 0x0000000600007c0c */ /* 0x000fe2000bf26270 */
[----:B------:R1:W3:-:S12]  /*17b0*/  SHFL.IDX PT, R6, R8, 0x1, 0x181f ;  /* 0x00381f0008067f89 */ /* 0x0002d800000e0000 */
[----:B------:R-:W-:Y:S05]  /*17c0*/  @P1 BRA `(.L_x_241) ;  /* 0x0000005000001947 */ /* 0x000fea0003800000 */
[----:B---3--:R-:W-:Y:S01]  /*17d0*/  LEA R6, P1, R33, R6, 0x1 ;  /* 0x0000000621067211 */ /* 0x008fe200078208ff */
[----:B------:R-:W-:-:S03]  /*17e0*/  IMAD.SHL.U32 R0, R10, 0x2, RZ ;  /* 0x000000020a007824 */ /* 0x000fc600078e00ff */
[----:B--2---:R-:W-:-:S05]  /*17f0*/  LEA.HI.X R7, R33, R3, R225, 0x1, P1 ;  /* 0x0000000321077211 */ /* 0x004fca00008f0ce1 */
[----:B------:R-:W-:Y:S01]  /*1800*/  @!PT LDS RZ, [RZ] ;  /* 0x00000000fffff984 */ /* 0x000fe20000000800 */
[----:B------:R2:W-:Y:S04]  /*1810*/  LDGSTS.E.BYPASS.LTC128B.128 [R0+0x6900], [R6.64], !P0 ;  /* 0x0690000006007fae */ /* 0x0005e8000c101d72 */
.L_x_241:
[----:B------:R-:W-:Y:S05]  /*1820*/  BSYNC B0 ;  /* 0x0000000000007941 */ /* 0x000fea0003800000 */
.L_x_240:
[----:B--2---:R-:W-:Y:S01]  /*1830*/  IADD3 R0, R5, 0x20, RZ ;  /* 0x0000002005007810 */ /* 0x004fe20007ffe0ff */
[----:B------:R2:W4:Y:S01]  /*1840*/  SHFL.IDX PT, R3, R9, 0x2, 0x181f ;  /* 0x00581f0009037f89 */ /* 0x00052200000e0000 */
[----:B------:R-:W-:Y:S02]  /*1850*/  BSSY B0, `(.L_x_242) ;  /* 0x0000009000007945 */ /* 0x000fe40003800000 */
[----:B------:R-:W-:Y:S01]  /*1860*/  ISETP.GE.AND P1, PT, R0, UR6, PT ;  /* 0x0000000600007c0c */ /* 0x000fe2000bf26270 */
[----:B---3--:R2:W3:-:S12]  /*1870*/  SHFL.IDX PT, R6, R8, 0x2, 0x181f ;  /* 0x00581f0008067f89 */ /* 0x0084d800000e0000 */
[----:B------:R-:W-:Y:S05]  /*1880*/  @P1 BRA `(.L_x_243) ;  /* 0x0000005000001947 */ /* 0x000fea0003800000 */
[----:B---3--:R-:W-:Y:S01]  /*1890*/  LEA R6, P1, R33, R6, 0x1 ;  /* 0x0000000621067211 */ /* 0x008fe200078208ff */
[----:B------:R-:W-:-:S03]  /*18a0*/  IMAD.SHL.U32 R0, R10, 0x2, RZ ;  /* 0x000000020a007824 */ /* 0x000fc600078e00ff */
[----:B----4-:R-:W-:-:S05]  /*18b0*/  LEA.HI.X R7, R33, R3, R225, 0x1, P1 ;  /* 0x0000000321077211 */ /* 0x010fca00008f0ce1 */
[----:B------:R-:W-:Y:S01]  /*18c0*/  @!PT LDS RZ, [RZ] ;  /* 0x00000000fffff984 */ /* 0x000fe20000000800 */
[----:B------:R3:W-:Y:S04]  /*18d0*/  LDGSTS.E.BYPASS.LTC128B.128 [R0+0x7100], [R6.64], !P0 ;  /* 0x0710000006007fae */ /* 0x0007e8000c101d72 */
.L_x_243:
[----:B------:R-:W-:Y:S05]  /*18e0*/  BSYNC B0 ;  /* 0x0000000000007941 */ /* 0x000fea0003800000 */
.L_x_242:
[----:B---3--:R-:W-:Y:S01]  /*18f0*/  IADD3 R0, R5, 0x30, RZ ;  /* 0x0000003005007810 */ /* 0x008fe20007ffe0ff */
[----:B----4-:R3:W4:Y:S01]  /*1900*/  SHFL.IDX PT, R3, R9, 0x3, 0x181f ;  /* 0x00781f0009037f89 */ /* 0x01072200000e0000 */
[----:B------:R-:W-:Y:S02]  /*1910*/  BSSY B0, `(.L_x_244) ;  /* 0x0000009000007945 */ /* 0x000fe40003800000 */
[----:B------:R-:W-:Y:S01]  /*1920*/  ISETP.GE.AND P1, PT, R0, UR6, PT ;  /* 0x0000000600007c0c */ /* 0x000fe2000bf26270 */
[----:B------:R3:W1:-:S12]  /*1930*/  SHFL.IDX PT, R6, R8, 0x3, 0x181f ;  /* 0x00781f0008067f89 */ /* 0x00065800000e0000 */
[----:B------:R-:W-:Y:S05]  /*1940*/  @P1 BRA `(.L_x_245) ;  /* 0x0000005000001947 */ /* 0x000fea0003800000 */
[----:B-1----:R-:W-:Y:S01]  /*1950*/  LEA R6, P1, R33, R6, 0x1 ;  /* 0x0000000621067211 */ /* 0x002fe200078208ff */
[----:B------:R-:W-:-:S03]  /*1960*/  IMAD.SHL.U32 R0, R10, 0x2, RZ ;  /* 0x000000020a007824 */ /* 0x000fc600078e00ff */
[----:B----4-:R-:W-:-:S05]  /*1970*/  LEA.HI.X R7, R33, R3, R225, 0x1, P1 ;  /* 0x0000000321077211 */ /* 0x010fca00008f0ce1 */
[----:B------:R-:W-:Y:S01]  /*1980*/  @!PT LDS RZ, [RZ] ;  /* 0x00000000fffff984 */ /* 0x000fe20000000800 */
[----:B------:R1:W-:Y:S04]  /*1990*/  LDGSTS.E.BYPASS.LTC128B.128 [R0+0x7900], [R6.64], !P0 ;  /* 0x0790000006007fae */ /* 0x0003e8000c101d72 */
.L_x_245:
[----:B------:R-:W-:Y:S05]  /*19a0*/  BSYNC B0 ;  /* 0x0000000000007941 */ /* 0x000fea0003800000 */
.L_x_244:
[----:B-1----:R-:W-:Y:S01]  /*19b0*/  IADD3 R0, R5, 0x40, RZ ;  /* 0x0000004005007810 */ /* 0x002fe20007ffe0ff */
[----:B----4-:R1:W4:Y:S01]  /*19c0*/  SHFL.IDX PT, R3, R9, 0x4, 0x181f ;  /* 0x00981f0009037f89 */ /* 0x01032200000e0000 */
[----:B------:R-:W-:Y:S02]  /*19d0*/  BSSY B0, `(.L_x_246) ;  /* 0x0000009000007945 */ /* 0x000fe40003800000 */
[----:B------:R-:W-:Y:S01]  /*19e0*/  ISETP.GE.AND P1, PT, R0, UR6, PT ;  /* 0x0000000600007c0c */ /* 0x000fe2000bf26270 */
[----:B------:R1:W2:-:S12]  /*19f0*/  SHFL.IDX PT, R6, R8, 0x4, 0x181f ;  /* 0x00981f0008067f89 */ /* 0x00029800000e0000 */
[----:B------:R-:W-:Y:S05]  /*1a00*/  @P1 BRA `(.L_x_247) ;  /* 0x0000005000001947 */ /* 0x000fea0003800000 */
[----:B--2---:R-:W-:Y:S01]  /*1a10*/  LEA R6, P1, R33, R6, 0x1 ;  /* 0x0000000621067211 */ /* 0x004fe200078208ff */
[----:B------:R-:W-:-:S03]  /*1a20*/  IMAD.SHL.U32 R0, R10, 0x2, RZ ;  /* 0x000000020a007824 */ /* 0x000fc600078e00ff */
[----:B----4-:R-:W-:-:S05]  /*1a30*/  LEA.HI.X R7, R33, R3, R225, 0x1, P1 ;  /* 0x0000000321077211 */ /* 0x010fca00008f0ce1 */
[----:B------:R-:W-:Y:S01]  /*1a40*/  @!PT LDS RZ, [RZ] ;  /* 0x00000000fffff984 */ /* 0x000fe20000000800 */
[----:B------:R2:W-:Y:S04]  /*1a50*/  LDGSTS.E.BYPASS.LTC128B.128 [R0+0x8100], [R6.64], !P0 ;  /* 0x0810000006007fae */ /* 0x0005e8000c101d72 */
.L_x_247:
[----:B------:R-:W-:Y:S05]  /*1a60*/  BSYNC B0 ;  /* 0x0000000000007941 */ /* 0x000fea0003800000 */
.L_x_246:
[----:B--2---:R-:W-:Y:S01]  /*1a70*/  IADD3 R0, R5, 0x50, RZ ;  /* 0x0000005005007810 */ /* 0x004fe20007ffe0ff */
        /* <DEDUP_REMOVED lines=10> */
.L_x_249:
[----:B------:R-:W-:Y:S05]  /*1b20*/  BSYNC B0 ;  /* 0x0000000000007941 */ /* 0x000fea0003800000 */
.L_x_248:
        /* <DEDUP_REMOVED lines=11> */
.L_x_251:
[----:B------:R-:W-:Y:S05]  /*1be0*/  BSYNC B0 ;  /* 0x0000000000007941 */ /* 0x000fea0003800000 */
.L_x_250:
[----:B-123--:R-:W1:Y:S01]  /*1bf0*/  SHFL.IDX PT, R8, R8, 0x7, 0x181f ;  /* 0x00f81f0008087f89 */ /* 0x00ee6200000e0000 */
[----:B------:R-:W-:Y:S01]  /*1c00*/  ULDC UR4, c[0x0][0x2b8] ;  /* 0x0000ae0000047ab9 */ /* 0x000fe20000000800 */
[----:B----4-:R-:W-:Y:S01]  /*1c10*/  IADD3 R3, R5, 0x70, RZ ;  /* 0x0000007005037810 */ /* 0x010fe20007ffe0ff */
[----:B------:R-:W-:Y:S01]  /*1c20*/  UISETP.NE.AND UP0, UPT, UR4, 0x1, UPT ;  /* 0x000000010400788c */ /* 0x000fe2000bf05270 */
[----:B------:R-:W2:Y:S01]  /*1c30*/  SHFL.IDX PT, R9, R9, 0x7, 0x181f ;  /* 0x00f81f0009097f89 */ /* 0x000ea200000e0000 */
[----:B------:R-:W-:Y:S01]  /*1c40*/  UMOV UR37, 0x60 ;  /* 0x0000006000257882 */ /* 0x000fe20000000000 */
[----:B------:R-:W-:Y:S01]  /*1c50*/  ISETP.GE.AND P3, PT, R3, UR6, PT ;  /* 0x0000000603007c0c */ /* 0x000fe2000bf66270 */
[----:B------:R-:W-:Y:S01]  /*1c60*/  UIMAD UR13, UR12, UR37, -0x60 ;  /* 0xffffffa00c0d74a4 */ /* 0x000fe2000f8e0225 */
[----:B------:R-:W-:Y:S01]  /*1c70*/  IMAD.SHL.U32 R202, R10, 0x2, RZ ;  /* 0x000000020aca7824 */ /* 0x000fe200078e00ff */
[----:B------:R-:W-:Y:S01]  /*1c80*/  PLOP3.LUT P2, PT, PT, PT, UP0, 0x80, 0x0 ;  /* 0x000000000000781c */ /* 0x000fe20003f4f008 */
[----:B------:R-:W-:Y:S01]  /*1c90*/  USHF.R.S32.HI UR9, URZ, 0x1f, UR19 ;  /* 0x0000001f3f097899 */ /* 0x000fe20008011413 */
[----:B------:R-:W-:Y:S01]  /*1ca0*/  PLOP3.LUT P1, PT, PT, PT, UP0, 0x80, 0x0 ;  /* 0x000000000000781c */ /* 0x000fe20003f2f008 */
[----:B------:R-:W-:Y:S01]  /*1cb0*/  ULDC.64 UR4, c[0x0][0x2b0] ;  /* 0x0000ac0000047ab9 */ /* 0x000fe20000000a00 */
[----:B------:R-:W-:Y:S01]  /*1cc0*/  IADD3 R0, R203, UR13, RZ ;  /* 0x0000000dcb007c10 */ /* 0x000fe2000fffe0ff */
[----:B------:R-:W-:Y:S01]  /*1cd0*/  UIMAD UR9, UR9, UR4, URZ ;  /* 0x00000004090972a4 */ /* 0x000fe2000f8e023f */
[----:B------:R-:W-:Y:S01]  /*1ce0*/  IMAD.MOV.U32 R227, RZ, RZ, RZ ;  /* 0x000000ffffe37224 */ /* 0x000fe200078e00ff */
[----:B------:R-:W-:Y:S01]  /*1cf0*/  UIMAD.WIDE.U32 UR44, UR19, UR4, URZ ;  /* 0x00000004132c72a5 */ /* 0x000fe2000f8e003f */
[C---:B------:R-:W-:Y:S01]  /*1d00*/  IADD3 R5, R0.reuse, UR14, RZ ;  /* 0x0000000e00057c10 */ /* 0x040fe2000fffe0ff */
[----:B------:R-:W-:Y:S01]  /*1d10*/  UIMAD UR5, UR19, UR5, UR9 ;  /* 0x00000005130572a4 */ /* 0x000fe2000f8e0209 */
[----:B------:R-:W-:Y:S01]  /*1d20*/  ISETP.GE.AND P4, PT, R0, UR8, PT ;  /* 0x0000000800007c0c */ /* 0x000fe2000bf86270 */
[----:B------:R-:W-:Y:S01]  /*1d30*/  UIMAD UR37, UR12, -0x60, UR37 ;  /* 0xffffffa00c2578a4 */ /* 0x000fe2000f8e0225 */
[----:B------:R-:W-:Y:S01]  /*1d40*/  SHF.R.S32.HI R14, RZ, 0x4, R13 ;  /* 0x00000004ff0e7819 */ /* 0x000fe2000001140d */
[----:B------:R-:W-:Y:S01]  /*1d50*/  @P2 IMAD.HI.U32 R3, R5, c[0x0][0x2bc], RZ ;  /* 0x0000af0005032a27 */ /* 0x000fe200078e00ff */
[----:B------:R-:W-:Y:S01]  /*1d60*/  ISETP.GT.OR P4, PT, R203, 0x5f, P4 ;  /* 0x0000005fcb00780c */ /* 0x000fe20002784670 */
[----:B------:R-:W-:Y:S01]  /*1d70*/  UIADD3 UR6, UR45, UR5, URZ ;  /* 0x000000052d067290 */ /* 0x000fe2000fffe03f */
[C---:B-1----:R-:W-:Y:S01]  /*1d80*/  @!P3 LEA R8, P2, R33.reuse, R8, 0x1 ;  /* 0x000000082108b211 */ /* 0x042fe200078408ff */
[----:B------:R-:W-:Y:S01]  /*1d90*/  IMAD.MOV.U32 R0, RZ, RZ, R5 ;  /* 0x000000ffff007224 */ /* 0x000fe200078e0005 */
[----:B------:R-:W-:Y:S01]  /*1da0*/  @P1 SHF.R.U32.HI R0, RZ, c[0x0][0x2c0], R3 ;  /* 0x0000b000ff001a19 */ /* 0x000fe20000011603 */
[----:B------:R-:W-:Y:S01]  /*1db0*/  ULDC.64 UR4, c[0x0][0x1e8] ;  /* 0x00007a0000047ab9 */ /* 0x000fe20000000a00 */
[----:B--2---:R-:W-:-:S02]  /*1dc0*/  @!P3 LEA.HI.X R9, R33, R9, R225, 0x1, P2 ;  /* 0x000000092109b211 */ /* 0x004fc400010f0ce1 */
[----:B------:R-:W-:Y:S01]  /*1dd0*/  LEA.HI R199, R200, R201, RZ, 0x5 ;  /* 0x000000c9c8c77211 */ /* 0x000fe200078f28ff */
[----:B------:R-:W-:Y:S01]  /*1de0*/  IMAD.SHL.U32 R226, R33, 0x2, RZ ;  /* 0x0000000221e27824 */ /* 0x000fe200078e00ff */
[----:B------:R-:W-:Y:S01]  /*1df0*/  UP2UR UR36, UPR, URZ, 0x1 ;  /* 0x000000013f247883 */ /* 0x000fe20008000000 */
[----:B------:R-:W-:Y:S01]  /*1e00*/  @!PT LDS RZ, [RZ] ;  /* 0x00000000fffff984 */ /* 0x000fe20000000800 */
[----:B------:R1:W-:Y:S02]  /*1e10*/  @!P3 LDGSTS.E.BYPASS.LTC128B.128 [R202+0x9900], [R8.64], !P0 ;  /* 0x0990000008cabfae */ /* 0x0003e4000c101d72 */
[C---:B------:R-:W-:Y:S02]  /*1e20*/  @!P4 IADD3 R3, P1, R0.reuse, UR44, RZ ;  /* 0x0000002c0003cc10 */ /* 0x040fe4000ff3e0ff */
[----:B------:R-:W0:Y:S02]  /*1e30*/  LDGDEPBAR ;  /* 0x00000000000079af */ /* 0x000e240000000000 */
[----:B------:R-:W-:Y:S02]  /*1e40*/  @!P4 LEA.HI.X.SX32 R7, R0, UR6, 0x1, P1 ;  /* 0x000000060007cc11 */ /* 0x000fe400088f0eff */
[----:B------:R-:W-:Y:S01]  /*1e50*/  BAR.SYNC.DEFER_BLOCKING 0x0 ;  /* 0x0000000000007b1d */ /* 0x000fe20000010000 */
[----:B------:R-:W-:-:S04]  /*1e60*/  @!P4 LEA R6, P1, R3, c[0x0][0x2a0], 0x2 ;  /* 0x0000a8000306ca11 */ /* 0x000fc800078210ff */
[----:B------:R-:W-:Y:S01]  /*1e70*/  @!P4 LEA.HI.X R7, R3, c[0x0][0x2a4], R7, 0x2, P1 ;  /* 0x0000a9000307ca11 */ /* 0x000fe200008f1407 */
[----:B------:R-:W-:Y:S04]  /*1e80*/  STL [R1+0x4], R202 ;  /* 0x000004ca01007387 */ /* 0x000fe80000100800 */
[----:B------:R2:W3:Y:S01]  /*1e90*/  @!P4 LDG.E R227, [R6.64] ;  /* 0x0000003206e3c981 */ /* 0x0004e2000c1e1900 */
[----:B------:R-:W-:Y:S01]  /*1ea0*/  IMAD.MOV R0, RZ, RZ, -R0 ;  /* 0x000000ffff007224 */ /* 0x000fe200078e0a00 */
[----:B------:R-:W-:Y:S01]  /*1eb0*/  UIMAD UR9, UR10, UR4, URZ ;  /* 0x000000040a0972a4 */ /* 0x000fe2000f8e023f */
[----:B------:R-:W-:Y:S01]  /*1ec0*/  ISETP.GE.AND P4, PT, R33, c[0x0][0x1d4], PT ;  /* 0x0000750021007a0c */ /* 0x000fe20003f86270 */
[----:B------:R-:W-:Y:S01]  /*1ed0*/  UIMAD.WIDE.U32 UR48, UR11, UR4, URZ ;  /* 0x000000040b3072a5 */ /* 0x000fe2000f8e003f */
[----:B------:R-:W-:Y:S01]  /*1ee0*/  IMAD R234, R0, c[0x0][0x2b8], R5 ;  /* 0x0000ae0000ea7a24 */ /* 0x000fe200078e0205 */
[----:B------:R-:W-:Y:S01]  /*1ef0*/  UIMAD UR9, UR11, UR5, UR9 ;  /* 0x000000050b0972a4 */ /* 0x000fe2000f8e0209 */
[----:B------:R-:W-:Y:S01]  /*1f00*/  SHF.R.S32.HI R198, RZ, 0x5, R199 ;  /* 0x00000005ffc67819 */ /* 0x000fe200000114c7 */
[----:B------:R-:W-:-:S02]  /*1f10*/  UIADD3 UR19, UR8, UR37, URZ ;  /* 0x0000002508137290 */ /* 0x000fc4000fffe03f */
[----:B------:R-:W-:Y:S01]  /*1f20*/  SHF.R.S32.HI R35, RZ, 0x1f, R234 ;  /* 0x0000001fff237819 */ /* 0x000fe200000114ea */
[----:B------:R-:W-:Y:S02]  /*1f30*/  UIADD3 UR9, UR49, UR9, URZ ;  /* 0x0000000931097290 */ /* 0x000fe4000fffe03f */
[----:B------:R-:W-:Y:S01]  /*1f40*/  ULDC.64 UR4, c[0x0][0x210] ;  /* 0x0000840000047ab9 */ /* 0x000fe20000000a00 */
[----:B------:R-:W-:Y:S01]  /*1f50*/  IADD3 R34, -R18, UR19, RZ ;  /* 0x0000001312227c10 */ /* 0x000fe2000fffe1ff */
[----:B------:R-:W-:Y:S01]  /*1f60*/  IMAD R0, R35, c[0x0][0x1e0], RZ ;  /* 0x0000780023007a24 */ /* 0x000fe200078e02ff */
[----:B------:R-:W-:Y:S02]  /*1f70*/  UIMAD UR10, UR10, UR4, URZ ;  /* 0x000000040a0a72a4 */ /* 0x000fe4000f8e023f */
[----:B------:R-:W-:Y:S01]  /*1f80*/  ISETP.GE.AND P1, PT, R34, 0x1, PT ;  /* 0x000000012200780c */ /* 0x000fe20003f26270 */
[----:B------:R-:W-:Y:S01]  /*1f90*/  IMAD R0, R234, c[0x0][0x1e4], R0 ;  /* 0x00007900ea007a24 */ /* 0x000fe200078e0200 */
[C---:B------:R-:W-:Y:S01]  /*1fa0*/  ISETP.GE.AND P6, PT, R34.reuse, 0x21, PT ;  /* 0x000000212200780c */ /* 0x040fe20003fc6270 */
[----:B------:R-:W-:Y:S01]  /*1fb0*/  UIMAD.WIDE.U32 UR46, UR11, UR4, URZ ;  /* 0x000000040b2e72a5 */ /* 0x000fe2000f8e003f */
[C---:B------:R-:W-:Y:S01]  /*1fc0*/  ISETP.GE.AND P5, PT, R34.reuse, 0x31, PT ;  /* 0x000000312200780c */ /* 0x040fe20003fa6270 */
[----:B------:R-:W-:Y:S01]  /*1fd0*/  UIMAD UR10, UR11, UR5, UR10 ;  /* 0x000000050b0a72a4 */ /* 0x000fe2000f8e020a */
[----:B------:R-:W-:Y:S01]  /*1fe0*/  ISETP.GE.AND P3, PT, R34, 0x41, PT ;  /* 0x000000412200780c */ /* 0x000fe20003f66270 */
[----:B--2---:R-:W-:Y:S01]  /*1ff0*/  IMAD.WIDE.U32 R6, R234, c[0x0][0x1e0], RZ ;  /* 0x00007800ea067a25 */ /* 0x004fe200078e00ff */
[----:B------:R-:W-:-:S02]  /*2000*/  UIADD3 UR4, UR12, -0x1, URZ ;  /* 0xffffffff0c047890 */ /* 0x000fc4000fffe03f */
[----:B------:R-:W-:Y:S01]  /*2010*/  UIADD3 UR10, UR47, UR10, URZ ;  /* 0x0000000a2f0a7290 */ /* 0x000fe2000fffe03f */
[----:B------:R-:W-:Y:S01]  /*2020*/  IMAD.IADD R7, R7, 0x1, R0 ;  /* 0x0000000107077824 */ /* 0x000fe200078e0200 */
[----:B------:R-:W-:Y:S01]  /*2030*/  UISETP.GT.AND UP0, UPT, UR4, UR7, UPT ;  /* 0x000000070400728c */ /* 0x000fe2000bf04270 */
[----:B---3--:R-:W-:Y:S02]  /*2040*/  SHF.R.S32.HI R40, RZ, 0x1f, R227 ;  /* 0x0000001fff287819 */ /* 0x008fe400000114e3 */
[----:B------:R-:W-:-:S04]  /*2050*/  IMAD.WIDE.U32 R6, R227, c[0x0][0x1f0], R6 ;  /* 0x00007c00e3067a25 */ /* 0x000fc800078e0006 */
[----:B------:R-:W-:Y:S01]  /*2060*/  IMAD R3, R40, c[0x0][0x1f0], RZ ;  /* 0x00007c0028037a24 */ /* 0x000fe200078e02ff */
[----:B------:R-:W-:-:S03]  /*2070*/  IADD3 R0, P0, R6, UR48, RZ ;  /* 0x0000003006007c10 */ /* 0x000fc6000ff1e0ff */
[----:B------:R-:W-:-:S05]  /*2080*/  IMAD R3, R227, c[0x0][0x1f4], R3 ;  /* 0x00007d00e3037a24 */ /* 0x000fca00078e0203 */
[----:B------:R-:W-:Y:S02]  /*2090*/  IADD3.X R6, R7, UR9, R3, P0, !PT ;  /* 0x0000000907067c10 */ /* 0x000fe400087fe403 */
[----:B------:R-:W-:-:S04]  /*20a0*/  LEA R3, P0, R0, c[0x0][0x1c8], 0x1 ;  /* 0x0000720000037a11 */ /* 0x000fc800078008ff */
[----:B------:R-:W-:Y:S01]  /*20b0*/  LEA.HI.X R0, R0, c[0x0][0x1cc], R6, 0x1, P0 ;  /* 0x0000730000007a11 */ /* 0x000fe200000f0c06 */
[----:B------:R-:W-:Y:S01]  /*20c0*/  SHFL.IDX PT, R5, R3, 0x1, 0x181f ;  /* 0x00381f0003057f89 */ /* 0x000fe200000e0000 */
[----:B------:R-:W-:-:S03]  /*20d0*/  ISETP.GE.AND P0, PT, R34, 0x11, PT ;  /* 0x000000112200780c */ /* 0x000fc60003f06270 */
[----:B------:R-:W2:Y:S04]  /*20e0*/  SHFL.IDX PT, R6, R3, RZ, 0x181f ;  /* 0x00181fff03067589 */ /* 0x000ea800000e0000 */
[----:B------:R-:W3:Y:S04]  /*20f0*/  SHFL.IDX PT, R7, R0, RZ, 0x181f ;  /* 0x00181fff00077589 */ /* 0x000ee800000e0000 */
[----:B-1----:R-:W1:Y:S04]  /*2100*/  SHFL.IDX PT, R8, R0, 0x1, 0x181f ;  /* 0x00381f0000087f89 */ /* 0x002e6800000e0000 */
[----:B------:R-:W4:Y:S04]  /*2110*/  SHFL.IDX PT, R12, R3, 0x2, 0x181f ;  /* 0x00581f00030c7f89 */ /* 0x000f2800000e0000 */
[----:B------:R-:W5:Y:S04]  /*2120*/  SHFL.IDX PT, R10, R3, 0x3, 0x181f ;  /* 0x00781f00030a7f89 */ /* 0x000f6800000e0000 */
[----:B------:R-:W1:Y:S01]  /*2130*/  SHFL.IDX PT, R11, R0, 0x2, 0x181f ;  /* 0x00581f00000b7f89 */ /* 0x000e6200000e0000 */
[----:B--2---:R-:W-:-:S03]  /*2140*/  @P1 LEA R6, P2, R33, R6, 0x1 ;  /* 0x0000000621061211 */ /* 0x004fc600078408ff */
[----:B------:R-:W2:Y:S01]  /*2150*/  SHFL.IDX PT, R9, R3, 0x4, 0x181f ;  /* 0x00981f0003097f89 */ /* 0x000ea200000e0000 */
[----:B---3--:R-:W-:-:S03]  /*2160*/  @P1 LEA.HI.X R7, R33, R7, R225, 0x1, P2 ;  /* 0x0000000721071211 */ /* 0x008fc600010f0ce1 */
[----:B------:R-:W3:Y:S01]  /*2170*/  SHFL.IDX PT, R17, R0, 0x3, 0x181f ;  /* 0x00781f0000117f89 */ /* 0x000ee200000e0000 */
[----:B------:R-:W-:-:S03]  /*2180*/  ISETP.GE.AND P2, PT, R34, 0x51, PT ;  /* 0x000000512200780c */ /* 0x000fc60003f46270 */
[----:B------:R-:W-:Y:S04]  /*2190*/  SHFL.IDX PT, R3, R3, 0x5, 0x181f ;  /* 0x00b81f0003037f89 */ /* 0x000fe800000e0000 */
[----:B------:R-:W1:Y:S04]  /*21a0*/  SHFL.IDX PT, R16, R0, 0x4, 0x181f ;  /* 0x00981f0000107f89 */ /* 0x000e6800000e0000 */
[----:B------:R1:W2:Y:S04]  /*21b0*/  SHFL.IDX PT, R15, R0, 0x5, 0x181f ;  /* 0x00b81f00000f7f89 */ /* 0x0002a800000e0000 */
[----:B------:R2:W-:Y:S01]  /*21c0*/  @P1 LDGSTS.E.BYPASS.LTC128B.128 [R202+0x3100], [R6.64], !P4 ;  /* 0x0310000006ca1fae */ /* 0x0005e2000e101d72 */
[----:B-1----:R-:W-:-:S04]  /*21d0*/  LEA.HI R0, R13, R14, RZ, 0x1 ;  /* 0x0000000e0d007211 */ /* 0x002fc800078f08ff */
[----:B------:R-:W-:Y:S02]  /*21e0*/  LOP3.LUT R0, R0, 0xfffffffe, RZ, 0xc0, !PT ;  /* 0xfffffffe00007812 */ /* 0x000fe400078ec0ff */
[----:B--2---:R-:W-:-:S03]  /*21f0*/  @P0 LEA R6, P1, R33, R5, 0x1 ;  /* 0x0000000521060211 */ /* 0x004fc600078208ff */
[----:B------:R-:W-:Y:S02]  /*2200*/  IMAD.IADD R14, R14, 0x1, -R0 ;  /* 0x000000010e0e7824 */ /* 0x000fe400078e0a00 */
[----:B------:R-:W-:Y:S01]  /*2210*/  IMAD.SHL.U32 R0, R32, 0x40, RZ ;  /* 0x0000004020007824 */ /* 0x000fe200078e00ff */
[C-C-:B------:R-:W-:Y:S01]  /*2220*/  @P0 LEA.HI.X R7, R33.reuse, R8, R225.reuse, 0x1, P1 ;  /* 0x0000000821070211 */ /* 0x140fe200008f0ce1 */
[----:B------:R-:W-:Y:S01]  /*2230*/  IMAD.SHL.U32 R5, R20, 0x40, RZ ;  /* 0x0000004014057824 */ /* 0x000fe200078e00ff */
[C---:B----4-:R-:W-:Y:S02]  /*2240*/  @P6 LEA R12, P1, R33.reuse, R12, 0x1 ;  /* 0x0000000c210c6211 */ /* 0x050fe400078208ff */
[----:B------:R-:W-:Y:S01]  /*2250*/  LOP3.LUT R0, R0, 0x1c0, RZ, 0xc0, !PT ;  /* 0x000001c000007812 */ /* 0x000fe200078ec0ff */
[----:B------:R1:W-:Y:S01]  /*2260*/  @P0 LDGSTS.E.BYPASS.LTC128B.128 [R202+0x3900], [R6.64], !P4 ;  /* 0x0390000006ca0fae */ /* 0x0003e2000e101d72 */
[C---:B-----5:R-:W-:Y:S02]  /*2270*/  @P5 LEA R10, P0, R33.reuse, R10, 0x1 ;  /* 0x0000000a210a5211 */ /* 0x060fe400078008ff */
[----:B------:R-:W-:-:S02]  /*2280*/  @P6 LEA.HI.X R13, R33, R11, R225, 0x1, P1 ;  /* 0x0000000b210d6211 */ /* 0x000fc400008f0ce1 */
[C---:B------:R-:W-:Y:S02]  /*2290*/  @P3 LEA R8, P1, R33.reuse, R9, 0x1 ;  /* 0x0000000921083211 */ /* 0x040fe400078208ff */
[C-C-:B---3--:R-:W-:Y:S01]  /*22a0*/  @P5 LEA.HI.X R11, R33.reuse, R17, R225.reuse, 0x1, P0 ;  /* 0x00000011210b5211 */ /* 0x148fe200000f0ce1 */
[----:B------:R2:W-:Y:S01]  /*22b0*/  @P6 LDGSTS.E.BYPASS.LTC128B.128 [R202+0x4100], [R12.64], !P4 ;  /* 0x041000000cca6fae */ /* 0x0005e2000e101d72 */
[----:B------:R-:W-:Y:S02]  /*22c0*/  @P3 LEA.HI.X R9, R33, R16, R225, 0x1, P1 ;  /* 0x0000001021093211 */ /* 0x000fe400008f0ce1 */
[----:B------:R-:W-:Y:S01]  /*22d0*/  LOP3.LUT R197, R5, 0xfffffe00, RZ, 0xc0, !PT ;  /* 0xfffffe0005c57812 */ /* 0x000fe200078ec0ff */
[----:B------:R3:W-:Y:S01]  /*22e0*/  @P5 LDGSTS.E.BYPASS.LTC128B.128 [R202+0x4900], [R10.64], !P4 ;  /* 0x049000000aca5fae */ /* 0x0007e2000e101d72 */
[----:B------:R-:W-:-:S03]  /*22f0*/  LOP3.LUT P1, RZ, R32, 0x2, RZ, 0xc0, !PT ;  /* 0x0000000220ff7812 */ /* 0x000fc6000782c0ff */
[----:B------:R3:W-:Y:S01]  /*2300*/  @P3 LDGSTS.E.BYPASS.LTC128B.128 [R202+0x5100], [R8.64], !P4 ;  /* 0x0510000008ca3fae */ /* 0x0007e2000e101d72 */
[----:B-1----:R-:W-:Y:S01]  /*2310*/  @P2 LEA R6, P0, R33, R3, 0x1 ;  /* 0x0000000321062211 */ /* 0x002fe200078008ff */
[----:B------:R-:W-:-:S03]  /*2320*/  IMAD.SHL.U32 R3, R19, 0x40, RZ ;  /* 0x0000004013037824 */ /* 0x000fc600078e00ff */
[--C-:B------:R-:W-:Y:S02]  /*2330*/  @P2 LEA.HI.X R7, R33, R15, R225.reuse, 0x1, P0 ;  /* 0x0000000f21072211 */ /* 0x100fe400000f0ce1 */
[----:B------:R-:W-:Y:S02]  /*2340*/  LOP3.LUT R3, R3, 0x1c0, RZ, 0xc0, !PT ;  /* 0x000001c003037812 */ /* 0x000fe400078ec0ff */
[C---:B------:R-:W-:Y:S01]  /*2350*/  SHF.L.U64.HI R225, R33.reuse, 0x1, R225 ;  /* 0x0000000121e17819 */ /* 0x040fe200000102e1 */
[----:B------:R1:W-:Y:S01]  /*2360*/  @P2 LDGSTS.E.BYPASS.LTC128B.128 [R202+0x5900], [R6.64], !P4 ;  /* 0x0590000006ca2fae */ /* 0x0003e2000e101d72 */
[----:B------:R-:W-:-:S03]  /*2370*/  ISETP.GE.AND P2, PT, R33, c[0x0][0x1d4], PT ;  /* 0x0000750021007a0c */ /* 0x000fc60003f46270 */
[----:B------:R-:W0:Y:S01]  /*2380*/  LDGDEPBAR ;  /* 0x00000000000079af */ /* 0x000e220000000000 */
[----:B------:R-:W-:Y:S01]  /*2390*/  ISETP.LT.OR P5, PT, R34, 0x1, P2 ;  /* 0x000000012200780c */ /* 0x000fe200017a1670 */
[----:B-1----:R-:W-:Y:S01]  /*23a0*/  IMAD.SHL.U32 R7, R18, 0x8, RZ ;  /* 0x0000000812077824 */ /* 0x002fe200078e00ff */
[----:B------:R-:W-:-:S04]  /*23b0*/  DEPBAR.LE SB0, 0x1 ;  /* 0x000080400000791a */ /* 0x000fc80000000000 */
[----:B------:R-:W-:-:S04]  /*23c0*/  DEPBAR.LE SB0, 0x0 ;  /* 0x000080000000791a */ /* 0x000fc80000000000 */
[----:B------:R-:W-:Y:S01]  /*23d0*/  IMAD.SHL.U32 R6, R14, 0x8, RZ ;  /* 0x000000080e067824 */ /* 0x000fe200078e00ff */
[----:B------:R-:W-:Y:S02]  /*23e0*/  LOP3.LUT R7, R0, 0x8, R7, 0xf8, !PT ;  /* 0x0000000800077812 */ /* 0x000fe400078ef807 */
[----:B------:R-:W-:Y:S02]  /*23f0*/  SHF.R.U32.HI R0, RZ, 0x3, R0 ;  /* 0x00000003ff007819 */ /* 0x000fe40000011600 */
[----:B------:R-:W-:Y:S02]  /*2400*/  LOP3.LUT R5, R3, 0x8, R6, 0xf8, !PT ;  /* 0x0000000803057812 */ /* 0x000fe400078ef806 */
[----:B------:R-:W-:Y:S02]  /*2410*/  SHF.R.U32.HI R3, RZ, 0x3, R3 ;  /* 0x00000003ff037819 */ /* 0x000fe40000011603 */
[----:B------:R-:W-:Y:S01]  /*2420*/  LOP3.LUT R0, R7, R0, RZ, 0x3c, !PT ;  /* 0x0000000007007212 */ /* 0x000fe200078e3cff */
[----:B------:R-:W-:Y:S01]  /*2430*/  IMAD.WIDE.U32 R6, R234, c[0x0][0x208], RZ ;  /* 0x00008200ea067a25 */ /* 0x000fe200078e00ff */
[----:B------:R-:W-:-:S03]  /*2440*/  LOP3.LUT R196, R5, R3, RZ, 0x3c, !PT ;  /* 0x0000000305c47212 */ /* 0x000fc600078e3cff */
[----:B------:R-:W-:Y:S02]  /*2450*/  IMAD R3, R198, 0x400, R197 ;  /* 0x00000400c6037824 */ /* 0x000fe400078e02c5 */
[----:B------:R-:W-:Y:S02]  /*2460*/  IMAD R0, R14, 0x200, R0 ;  /* 0x000002000e007824 */ /* 0x000fe400078e0200 */
[----:B------:R-:W-:Y:S02]  /*2470*/  IMAD.IADD R3, R196, 0x1, R3 ;  /* 0x00000001c4037824 */ /* 0x000fe400078e0203 */
[----:B------:R-:W-:Y:S01]  /*2480*/  IMAD.SHL.U32 R208, R0, 0x2, RZ ;  /* 0x0000000200d07824 */ /* 0x000fe200078e00ff */
[----:B------:R-:W-:Y:S01]  /*2490*/  BAR.SYNC.DEFER_BLOCKING 0x0 ;  /* 0x0000000000007b1d */ /* 0x000fe20000010000 */
[----:B------:R-:W-:Y:S02]  /*24a0*/  IMAD.SHL.U32 R215, R3, 0x2, RZ ;  /* 0x0000000203d77824 */ /* 0x000fe400078e00ff */
[----:B------:R-:W-:Y:S01]  /*24b0*/  IMAD R0, R35, c[0x0][0x208], RZ ;  /* 0x0000820023007a24 */ /* 0x000fe200078e02ff */
[----:B------:R-:W-:Y:S01]  /*24c0*/  IADD3 R5, R208, 0x3100, RZ ;  /* 0x00003100d0057810 */ /* 0x000fe20007ffe0ff */
[----:B------:R-:W-:Y:S01]  /*24d0*/  IMAD R3, R40, c[0x0][0x218], RZ ;  /* 0x0000860028037a24 */ /* 0x000fe200078e02ff */
[----:B------:R-:W-:Y:S01]  /*24e0*/  IADD3 R219, R208, 0x3120, RZ ;  /* 0x00003120d0db7810 */ /* 0x000fe20007ffe0ff */
[----:B------:R-:W-:Y:S01]  /*24f0*/  IMAD R0, R234, c[0x0][0x20c], R0 ;  /* 0x00008300ea007a24 */ /* 0x000fe200078e0200 */
[----:B------:R-:W-:Y:S01]  /*2500*/  @P1 IADD3 R219, R5, -0x20, RZ ;  /* 0xffffffe005db1810 */ /* 0x000fe20007ffe0ff */
[----:B------:R-:W-:Y:S01]  /*2510*/  IMAD R3, R227, c[0x0][0x21c], R3 ;  /* 0x00008700e3037a24 */ /* 0x000fe200078e0203 */
[----:B------:R-:W-:Y:S01]  /*2520*/  LOP3.LUT P1, RZ, R32, 0x4, RZ, 0xc0, !PT ;  /* 0x0000000420ff7812 */ /* 0x000fe2000782c0ff */
[----:B------:R-:W-:Y:S01]  /*2530*/  IMAD.IADD R7, R7, 0x1, R0 ;  /* 0x0000000107077824 */ /* 0x000fe200078e0200 */
[C---:B------:R-:W-:Y:S01]  /*2540*/  IADD3 R224, R219.reuse, 0x800, RZ ;  /* 0x00000800dbe07810 */ /* 0x040fe20007ffe0ff */
[----:B------:R-:W-:Y:S01]  /*2550*/  IMAD R218, R2, 0x2, R215 ;  /* 0x0000000202da7824 */ /* 0x000fe200078e02d7 */
[----:B------:R-:W-:Y:S01]  /*2560*/  IADD3 R223, R219, 0x1000, RZ ;  /* 0x00001000dbdf7810 */ /* 0x000fe20007ffe0ff */
[----:B------:R-:W-:Y:S01]  /*2570*/  IMAD.WIDE.U32 R6, R227, c[0x0][0x218], R6 ;  /* 0x00008600e3067a25 */ /* 0x000fe200078e0006 */
[----:B------:R-:W-:-:S02]  /*2580*/  IADD3 R222, R219, 0x1800, RZ ;  /* 0x00001800dbde7810 */ /* 0x000fc40007ffe0ff */
[C---:B------:R-:W-:Y:S01]  /*2590*/  IADD3 R221, R219.reuse, 0x2000, RZ ;  /* 0x00002000dbdd7810 */ /* 0x040fe20007ffe0ff */
[----:B------:R-:W-:Y:S01]  /*25a0*/  IMAD R216, R4, 0x2, R215 ;  /* 0x0000000204d87824 */ /* 0x000fe200078e02d7 */
[----:B------:R-:W-:Y:S02]  /*25b0*/  IADD3 R0, P0, R6, UR46, RZ ;  /* 0x0000002e06007c10 */ /* 0x000fe4000ff1e0ff */
[----:B------:R-:W-:Y:S01]  /*25c0*/  IADD3 R220, R219, 0x2800, RZ ;  /* 0x00002800dbdc7810 */ /* 0x000fe20007ffe0ff */
[----:B------:R-:W-:Y:S01]  /*25d0*/  IMAD R217, R2, 0x2, R216 ;  /* 0x0000000202d97824 */ /* 0x000fe200078e02d8 */
[----:B--2---:R-:W-:Y:S01]  /*25e0*/  LDSM.16.M88.4 R12, [R215+0x6100] ;  /* 0x00610000d70c783b */ /* 0x004fe20000000200 */
[----:B------:R-:W-:Y:S02]  /*25f0*/  IADD3.X R6, R7, UR10, R3, P0, !PT ;  /* 0x0000000a07067c10 */ /* 0x000fe400087fe403 */
[C---:B------:R-:W-:Y:S01]  /*2600*/  LEA R3, P0, R0.reuse, c[0x0][0x1f8], 0x1 ;  /* 0x00007e0000037a11 */ /* 0x040fe200078008ff */
[----:B---3--:R-:W-:Y:S03]  /*2610*/  LDSM.16.M88.4 R8, [R215+0x8100] ;  /* 0x00810000d708783b */ /* 0x008fe60000000200 */
[----:B------:R-:W-:Y:S01]  /*2620*/  LEA.HI.X R0, R0, c[0x0][0x1fc], R6, 0x1, P0 ;  /* 0x00007f0000007a11 */ /* 0x000fe200000f0c06 */
[----:B------:R-:W1:Y:S01]  /*2630*/  LDSM.16.M88.4 R20, [R208+0x4100] ;  /* 0x00410000d014783b */ /* 0x000e620000000200 */
[----:B------:R-:W-:-:S03]  /*2640*/  ISETP.LT.OR P0, PT, R34, 0x11, P2 ;  /* 0x000000112200780c */ /* 0x000fc60001701670 */
[----:B------:R-:W2:Y:S04]  /*2650*/  LDSM.16.M88.4 R24, [R208+0x3900] ;  /* 0x00390000d018783b */ /* 0x000ea80000000200 */
[----:B------:R-:W3:Y:S04]  /*2660*/  LDSM.16.M88.4 R28, [R208+0x3100] ;  /* 0x00310000d01c783b */ /* 0x000ee80000000200 */
[----:B------:R-:W4:Y:S04]  /*2670*/  LDSM.16.M88.4 R16, [R208+0x4900] ;  /* 0x00490000d010783b */ /* 0x000f280000000200 */
[----:B------:R-:W5:Y:S04]  /*2680*/  LDSM.16.M88.4 R36, [R208+0x5100] ;  /* 0x00510000d024783b */ /* 0x000f680000000200 */
[----:B------:R-:W-:Y:S04]  /*2690*/  SHFL.IDX PT, R5, R3, RZ, 0x181f ;  /* 0x00181fff03057589 */ /* 0x000fe800000e0000 */
[----:B------:R-:W-:Y:S04]  /*26a0*/  SHFL.IDX PT, R6, R3, 0x1, 0x181f ;  /* 0x00381f0003067f89 */ /* 0x000fe800000e0000 */
[----:B------:R-:W-:Y:S04]  /*26b0*/  SHFL.IDX PT, R7, R3, 0x2, 0x181f ;  /* 0x00581f0003077f89 */ /* 0x000fe800000e0000 */
[----:B------:R-:W-:Y:S04]  /*26c0*/  SHFL.IDX PT, R35, R0, 0x2, 0x181f ;  /* 0x00581f0000237f89 */ /* 0x000fe800000e0000 */
[----:B------:R-:W-:Y:S01]  /*26d0*/  LDSM.16.M88.4 R64, [R219] ;  /* 0x00000000db40783b */ /* 0x000fe20000000200 */
[-C--:B-1----:R-:W-:Y:S03]  /*26e0*/  HMMA.16816.F32.BF16 R180, R12, R20.reuse, RZ ;  /* 0x000000140cb4723c */ /* 0x082fe600000418ff */
[----:B------:R-:W-:Y:S04]  /*26f0*/  SHFL.IDX PT, R32, R0, 0x3, 0x181f ;  /* 0x00781f0000207f89 */ /* 0x000fe800000e0000 */
[----:B------:R-:W-:Y:S01]  /*2700*/  LDSM.16.M88.4 R44, [R219+0x800] ;  /* 0x00080000db2c783b */ /* 0x000fe20000000200 */
[C---:B------:R-:W-:Y:S03]  /*2710*/  HMMA.16816.F32.BF16 R76, R8.reuse, R20, RZ ;  /* 0x00000014084c723c */ /* 0x040fe600000418ff */
[----:B------:R-:W-:Y:S05]  /*2720*/  LDSM.16.M88.4 R40, [R219+0x1000] ;  /* 0x00100000db28783b */ /* 0x000fea0000000200 */
[-C--:B------:R-:W-:Y:S08]  /*2730*/  HMMA.16816.F32.BF16 R92, R8, R22.reuse, RZ ;  /* 0x00000016085c723c */ /* 0x080ff000000418ff */
[C---:B------:R-:W-:Y:S01]  /*2740*/  HMMA.16816.F32.BF16 R140, R12.reuse, R22, RZ ;  /* 0x000000160c8c723c */ /* 0x040fe200000418ff */
[----:B------:R-:W1:Y:S07]  /*2750*/  LDSM.16.M88.4 R20, [R208+0x5900] ;  /* 0x00590000d014783b */ /* 0x000e6e0000000200 */
[-C--:B--2---:R-:W-:Y:S08]  /*2760*/  HMMA.16816.F32.BF16 R164, R12, R24.reuse, RZ ;  /* 0x000000180ca4723c */ /* 0x084ff000000418ff */
[C---:B------:R-:W-:Y:S01]  /*2770*/  HMMA.16816.F32.BF16 R80, R8.reuse, R24, RZ ;  /* 0x000000180850723c */ /* 0x040fe200000418ff */
[----:B------:R-:W-:Y:S04]  /*2780*/  SHFL.IDX PT, R24, R0, 0x1, 0x181f ;  /* 0x00381f0000187f89 */ /* 0x000fe800000e0000 */
[----:B------:R-:W2:Y:S03]  /*2790*/  SHFL.IDX PT, R25, R0, RZ, 0x181f ;  /* 0x00181fff00197589 */ /* 0x000ea600000e0000 */
[C---:B---3--:R-:W-:Y:S08]  /*27a0*/  HMMA.16816.F32.BF16 R48, R8.reuse, R28, RZ ;  /* 0x0000001c0830723c */ /* 0x048ff000000418ff */
[C---:B------:R-:W-:Y:S08]  /*27b0*/  HMMA.16816.F32.BF16 R88, R8.reuse, R30, RZ ;  /* 0x0000001e0858723c */ /* 0x040ff000000418ff */
[C---:B------:R-:W-:Y:S08]  /*27c0*/  HMMA.16816.F32.BF16 R96, R8.reuse, R26, RZ ;  /* 0x0000001a0860723c */ /* 0x040ff000000418ff */
[C---:B----4-:R-:W-:Y:S08]  /*27d0*/  HMMA.16816.F32.BF16 R56, R8.reuse, R16, RZ ;  /* 0x000000100838723c */ /* 0x050ff000000418ff */
[C---:B------:R-:W-:Y:S08]  /*27e0*/  HMMA.16816.F32.BF16 R104, R8.reuse, R18, RZ ;  /* 0x000000120868723c */ /* 0x040ff000000418ff */
[C---:B-----5:R-:W-:Y:S08]  /*27f0*/  HMMA.16816.F32.BF16 R52, R8.reuse, R36, RZ ;  /* 0x000000240834723c */ /* 0x060ff000000418ff */
[C---:B------:R-:W-:Y:S08]  /*2800*/  HMMA.16816.F32.BF16 R120, R8.reuse, R38, RZ ;  /* 0x000000260878723c */ /* 0x040ff000000418ff */
[C---:B-1----:R-:W-:Y:S08]  /*2810*/  HMMA.16816.F32.BF16 R72, R8.reuse, R20, RZ ;  /* 0x000000140848723c */ /* 0x042ff000000418ff */
[----:B------:R-:W-:Y:S01]  /*2820*/  HMMA.16816.F32.BF16 R112, R8, R22, RZ ;  /* 0x000000160870723c */ /* 0x000fe200000418ff */
[----:B------:R-:W-:Y:S07]  /*2830*/  SHFL.IDX PT, R8, R3, 0x3, 0x181f ;  /* 0x00781f0003087f89 */ /* 0x000fee00000e0000 */
[C---:B------:R-:W-:Y:S07]  /*2840*/  HMMA.16816.F32.BF16 R116, R12.reuse, R20, RZ ;  /* 0x000000140c74723c */ /* 0x040fee00000418ff */
[----:B------:R-:W-:Y:S01]  /*2850*/  IADD3 R20, P6, R5, R226, RZ ;  /* 0x000000e205147210 */ /* 0x000fe20007fde0ff */
[----:B------:R-:W-:Y:S01]  /*2860*/  HMMA.16816.F32.BF16 R128, R12, R16, RZ ;  /* 0x000000100c80723c */ /* 0x000fe200000418ff */
[----:B------:R-:W-:Y:S03]  /*2870*/  SHFL.IDX PT, R5, R3, 0x4, 0x181f ;  /* 0x00981f0003057f89 */ /* 0x000fe600000e0000 */
[----:B--2---:R-:W-:Y:S01]  /*2880*/  IMAD.X R21, R25, 0x1, R225, P6 ;  /* 0x0000000119157824 */ /* 0x004fe200030e06e1 */
[----:B------:R-:W-:Y:S01]  /*2890*/  SHFL.IDX PT, R3, R3, 0x5, 0x181f ;  /* 0x00b81f0003037f89 */ /* 0x000fe200000e0000 */
[----:B------:R-:W-:-:S02]  /*28a0*/  ISETP.LT.OR P6, PT, R34, 0x21, P2 ;  /* 0x000000212200780c */ /* 0x000fc400017c1670 */
[C---:B------:R-:W-:Y:S01]  /*28b0*/  HMMA.16816.F32.BF16 R160, R12.reuse, R18, RZ ;  /* 0x000000120ca0723c */ /* 0x040fe200000418ff */
[----:B------:R-:W1:Y:S07]  /*28c0*/  LDSM.16.M88.4 R16, [R218+0x8100] ;  /* 0x00810000da10783b */ /* 0x000e6e0000000200 */
[C---:B------:R-:W-:Y:S01]  /*28d0*/  HMMA.16816.F32.BF16 R108, R12.reuse, R22, RZ ;  /* 0x000000160c6c723c */ /* 0x040fe200000418ff */
[----:B------:R-:W-:Y:S04]  /*28e0*/  SHFL.IDX PT, R23, R0, 0x4, 0x181f ;  /* 0x00981f0000177f89 */ /* 0x000fe800000e0000 */
[----:B------:R2:W-:Y:S03]  /*28f0*/  SHFL.IDX PT, R22, R0, 0x5, 0x181f ;  /* 0x00b81f0000167f89 */ /* 0x0005e600000e0000 */
[C---:B------:R-:W-:Y:S08]  /*2900*/  HMMA.16816.F32.BF16 R144, R12.reuse, R28, RZ ;  /* 0x0000001c0c90723c */ /* 0x040ff000000418ff */
[C---:B------:R-:W-:Y:S01]  /*2910*/  HMMA.16816.F32.BF16 R148, R12.reuse, R30, RZ ;  /* 0x0000001e0c94723c */ /* 0x040fe200000418ff */
[----:B------:R-:W-:Y:S07]  /*2920*/  LDSM.16.M88.4 R28, [R219+0x2000] ;  /* 0x00200000db1c783b */ /* 0x000fee0000000200 */
[----:B------:R-:W-:Y:S01]  /*2930*/  HMMA.16816.F32.BF16 R132, R12, R26, RZ ;  /* 0x0000001a0c84723c */ /* 0x000fe200000418ff */
[----:B--2---:R-:W-:-:S07]  /*2940*/  IMAD.MOV.U32 R0, RZ, RZ, 0x40 ;  /* 0x00000040ff007424 */ /* 0x004fce00078e00ff */
[----:B------:R-:W-:Y:S01]  /*2950*/  HMMA.16816.F32.BF16 R124, R12, R36, RZ ;  /* 0x000000240c7c723c */ /* 0x000fe200000418ff */
[----:B------:R-:W-:-:S05]  /*2960*/  SEL R0, R0, 0xffffffc0, !P1 ;  /* 0xffffffc000007807 */ /* 0x000fca0004800000 */
[----:B------:R-:W-:Y:S02]  /*2970*/  IMAD.IADD R214, R208, 0x1, R0 ;  /* 0x00000001d0d67824 */ /* 0x000fe400078e0200 */
[----:B------:R-:W-:Y:S01]  /*2980*/  HMMA.16816.F32.BF16 R176, R12, R38, RZ ;  /* 0x000000260cb0723c */ /* 0x000fe200000418ff */
[----:B------:R-:W2:Y:S01]  /*2990*/  LDSM.16.M88.4 R36, [R219+0x1800] ;  /* 0x00180000db24783b */ /* 0x000ea20000000200 */
[----:B------:R-:W-:Y:S01]  /*29a0*/  IMAD.IADD R213, R0, 0x1, R219 ;  /* 0x0000000100d57824 */ /* 0x000fe200078e02db */
[----:B------:R-:W-:-:S04]  /*29b0*/  LOP3.LUT R0, R196, R197, RZ, 0xfc, !PT ;  /* 0x000000c5c4007212 */ /* 0x000fc800078efcff */
[-C--:B------:R-:W-:Y:S01]  /*29c0*/  IADD3 R12, P3, R6, R226.reuse, RZ ;  /* 0x000000e2060c7210 */ /* 0x080fe20007f7e0ff */
[C---:B-1----:R-:W-:Y:S04]  /*29d0*/  HMMA.16816.F32.BF16 R100, R16.reuse, R64, R48 ;  /* 0x000000401064723c */ /* 0x042fe80000041830 */
[--C-:B------:R-:W-:Y:S01]  /*29e0*/  IMAD.X R13, R24, 0x1, R225.reuse, P3 ;  /* 0x00000001180d7824 */ /* 0x100fe200018e06e1 */
[-C--:B------:R-:W-:Y:S01]  /*29f0*/  IADD3 R14, P3, R7, R226.reuse, RZ ;  /* 0x000000e2070e7210 */ /* 0x080fe20007f7e0ff */
[----:B------:R-:W1:Y:S02]  /*2a00*/  LDSM.16.M88.4 R24, [R219+0x2800] ;  /* 0x00280000db18783b */ /* 0x000e640000000200 */
[----:B------:R-:W-:Y:S02]  /*2a10*/  HMMA.16816.F32.BF16 R80, R16, R44, R80 ;  /* 0x0000002c1050723c */ /* 0x000fe40000041850 */
[----:B------:R-:W-:Y:S01]  /*2a20*/  IMAD.X R15, R35, 0x1, R225, P3 ;  /* 0x00000001230f7824 */ /* 0x000fe200018e06e1 */
[----:B------:R-:W-:-:S02]  /*2a30*/  IADD3 R6, P3, R8, R226, RZ ;  /* 0x000000e208067210 */ /* 0x000fc40007f7e0ff */
[----:B------:R-:W3:Y:S03]  /*2a40*/  LDSM.16.M88.4 R8, [R218+0x6100] ;  /* 0x00610000da08783b */ /* 0x000ee60000000200 */
[----:B------:R-:W-:Y:S01]  /*2a50*/  IMAD.X R7, R32, 0x1, R225, P3 ;  /* 0x0000000120077824 */ /* 0x000fe200018e06e1 */
[----:B------:R-:W-:Y:S01]  /*2a60*/  @!PT LDS RZ, [RZ] ;  /* 0x00000000fffff984 */ /* 0x000fe20000000800 */
[----:B------:R-:W-:Y:S01]  /*2a70*/  @!PT LDS RZ, [RZ] ;  /* 0x00000000fffff984 */ /* 0x000fe20000000800 */
[----:B------:R-:W-:Y:S01]  /*2a80*/  @!PT LDS RZ, [RZ] ;  /* 0x00000000fffff984 */ /* 0x000fe20000000800 */
[----:B------:R4:W-:Y:S01]  /*2a90*/  LDGSTS.E.BYPASS.LTC128B.128 [R202+0x100], [R20.64], !P5 ;  /* 0x0010000014ca7fae */ /* 0x0009e2000e901d72 */
[C---:B------:R-:W-:Y:S01]  /*2aa0*/  ISETP.LT.OR P5, PT, R34.reuse, 0x31, P2 ;  /* 0x000000312200780c */ /* 0x040fe200017a1670 */
[----:B------:R-:W-:Y:S01]  /*2ab0*/  HMMA.16816.F32.BF16 R76, R16, R40, R76 ;  /* 0x00000028104c723c */ /* 0x000fe2000004184c */
[C---:B------:R-:W-:Y:S01]  /*2ac0*/  ISETP.LT.OR P3, PT, R34.reuse, 0x41, P2 ;  /* 0x000000412200780c */ /* 0x040fe20001761670 */
[----:B------:R5:W-:Y:S01]  /*2ad0*/  LDGSTS.E.BYPASS.LTC128B.128 [R202+0x900], [R12.64], !P0 ;  /* 0x009000000cca7fae */ /* 0x000be2000c101d72 */
[----:B------:R-:W-:-:S03]  /*2ae0*/  ISETP.LT.OR P2, PT, R34, 0x51, P2 ;  /* 0x000000512200780c */ /* 0x000fc60001741670 */
[----:B------:R3:W-:Y:S02]  /*2af0*/  LDGSTS.E.BYPASS.LTC128B.128 [R202+0x1100], [R14.64], !P6 ;  /* 0x011000000eca7fae */ /* 0x0007e4000f101d72 */
[C---:B------:R-:W-:Y:S04]  /*2b00*/  HMMA.16816.F32.BF16 R88, R16.reuse, R66, R88 ;  /* 0x000000421058723c */ /* 0x040fe80000041858 */
[----:B------:R4:W-:Y:S04]  /*2b10*/  LDGSTS.E.BYPASS.LTC128B.128 [R202+0x1900], [R6.64], !P5 ;  /* 0x0190000006ca7fae */ /* 0x0009e8000e901d72 */
[C---:B--2---:R-:W-:Y:S08]  /*2b20*/  HMMA.16816.F32.BF16 R32, R16.reuse, R36, R56 ;  /* 0x000000241020723c */ /* 0x044ff00000041838 */
[----:B------:R-:W-:Y:S01]  /*2b30*/  HMMA.16816.F32.BF16 R96, R16, R46, R96 ;  /* 0x0000002e1060723c */ /* 0x000fe20000041860 */
[----:B-----5:R-:W-:-:S07]  /*2b40*/  IADD3 R12, P0, R5, R226, RZ ;  /* 0x000000e2050c7210 */ /* 0x020fce0007f1e0ff */
[C---:B-1----:R-:W-:Y:S01]  /*2b50*/  HMMA.16816.F32.BF16 R72, R16.reuse, R24, R72 ;  /* 0x000000181048723c */ /* 0x042fe20000041848 */
[--C-:B------:R-:W-:Y:S01]  /*2b60*/  IMAD.X R13, R23, 0x1, R225.reuse, P0 ;  /* 0x00000001170d7824 */ /* 0x100fe200000e06e1 */
[----:B---3--:R-:W-:Y:S02]  /*2b70*/  IADD3 R14, P0, R3, R226, RZ ;  /* 0x000000e2030e7210 */ /* 0x008fe40007f1e0ff */
[----:B------:R-:W-:Y:S02]  /*2b80*/  IADD3 R3, R202, 0x100, RZ ;  /* 0x00000100ca037810 */ /* 0x000fe40007ffe0ff */
[----:B------:R1:W-:Y:S01]  /*2b90*/  LDGSTS.E.BYPASS.LTC128B.128 [R202+0x2100], [R12.64], !P3 ;  /* 0x021000000cca7fae */ /* 0x0003e2000d901d72 */
[----:B------:R-:W-:Y:S01]  /*2ba0*/  IMAD.X R15, R22, 0x1, R225, P0 ;  /* 0x00000001160f7824 */ /* 0x000fe200000e06e1 */
[----:B------:R-:W-:Y:S01]  /*2bb0*/  HMMA.16816.F32.BF16 R92, R16, R42, R92 ;  /* 0x0000002a105c723c */ /* 0x000fe2000004185c */
[----:B------:R-:W-:Y:S01]  /*2bc0*/  PLOP3.LUT P0, PT, PT, PT, UP0, 0x80, 0x0 ;  /* 0x000000000000781c */ /* 0x000fe20003f0f008 */
[----:B------:R-:W-:Y:S01]  /*2bd0*/  STL [R1+0x8], R3 ;  /* 0x0000080301007387 */ /* 0x000fe20000100800 */
[----:B------:R-:W-:-:S03]  /*2be0*/  ISETP.GT.AND P3, PT, R203, 0x5f, PT ;  /* 0x0000005fcb00780c */ /* 0x000fc60003f64270 */
[----:B------:R1:W-:Y:S02]  /*2bf0*/  LDGSTS.E.BYPASS.LTC128B.128 [R202+0x2900], [R14.64], !P2 ;  /* 0x029000000eca7fae */ /* 0x0003e4000d101d72 */
[C---:B------:R-:W-:Y:S02]  /*2c00*/  HMMA.16816.F32.BF16 R104, R16.reuse, R38, R104 ;  /* 0x000000261068723c */ /* 0x040fe40000041868 */
[----:B----4-:R-:W-:Y:S04]  /*2c10*/  LDSM.16.M88.4 R20, [R216+0x8100] ;  /* 0x00810000d814783b */ /* 0x010fe80000000200 */
[----:B------:R-:W2:Y:S02]  /*2c20*/  LDSM.16.M88.4 R48, [R214+0x4900] ;  /* 0x00490000d630783b */ /* 0x000ea40000000200 */
[C---:B------:R-:W-:Y:S02]  /*2c30*/  HMMA.16816.F32.BF16 R152, R16.reuse, R30, R120 ;  /* 0x0000001e1098723c */ /* 0x040fe40000041878 */
[----:B------:R-:W3:Y:S04]  /*2c40*/  LDSM.16.M88.4 R68, [R214+0x5100] ;  /* 0x00510000d644783b */ /* 0x000ee80000000200 */
[----:B------:R-:W4:Y:S02]  /*2c50*/  LDSM.16.M88.4 R56, [R214+0x3900] ;  /* 0x00390000d638783b */ /* 0x000f240000000200 */
[----:B------:R-:W-:Y:S02]  /*2c60*/  HMMA.16816.F32.BF16 R136, R16, R26, R112 ;  /* 0x0000001a1088723c */ /* 0x000fe40000041870 */
[----:B------:R-:W5:Y:S04]  /*2c70*/  LDSM.16.M88.4 R60, [R214+0x3100] ;  /* 0x00310000d63c783b */ /* 0x000f680000000200 */
[----:B------:R-:W-:Y:S02]  /*2c80*/  LDSM.16.M88.4 R84, [R214+0x5900] ;  /* 0x00590000d654783b */ /* 0x000fe40000000200 */
[----:B------:R-:W-:Y:S02]  /*2c90*/  HMMA.16816.F32.BF16 R144, R8, R64, R144 ;  /* 0x000000400890723c */ /* 0x000fe40000041890 */
[----:B------:R-:W0:Y:S06]  /*2ca0*/  LDGDEPBAR ;  /* 0x00000000000079af */ /* 0x000e2c0000000000 */
[----:B-1----:R-:W-:Y:S01]  /*2cb0*/  HMMA.16816.F32.BF16 R12, R16, R28, R52 ;  /* 0x0000001c100c723c */ /* 0x002fe20000041834 */
[----:B------:R-:W1:Y:S04]  /*2cc0*/  LDSM.16.M88.4 R52, [R214+0x4100] ;  /* 0x00410000d634783b */ /* 0x000e680000000200 */
[----:B------:R-:W1:Y:S03]  /*2cd0*/  LDSM.16.M88.4 R16, [R216+0x6100] ;  /* 0x00610000d810783b */ /* 0x000e660000000200 */
[C---:B------:R-:W-:Y:S08]  /*2ce0*/  HMMA.16816.F32.BF16 R184, R8.reuse, R36, R128 ;  /* 0x0000002408b8723c */ /* 0x040ff00000041880 */
[C---:B------:R-:W-:Y:S08]  /*2cf0*/  HMMA.16816.F32.BF16 R164, R8.reuse, R44, R164 ;  /* 0x0000002c08a4723c */ /* 0x040ff000000418a4 */
[C---:B------:R-:W-:Y:S08]  /*2d00*/  HMMA.16816.F32.BF16 R64, R8.reuse, R66, R148 ;  /* 0x000000420840723c */ /* 0x040ff00000041894 */
[C---:B------:R-:W-:Y:S01]  /*2d10*/  HMMA.16816.F32.BF16 R128, R8.reuse, R46, R132 ;  /* 0x0000002e0880723c */ /* 0x040fe20000041884 */
[----:B------:R-:W-:Y:S07]  /*2d20*/  LDSM.16.M88.4 R44, [R213] ;  /* 0x00000000d52c783b */ /* 0x000fee0000000200 */
[C---:B------:R-:W-:Y:S08]  /*2d30*/  HMMA.16816.F32.BF16 R180, R8.reuse, R40, R180 ;  /* 0x0000002808b4723c */ /* 0x040ff000000418b4 */
[C---:B------:R-:W-:Y:S01]  /*2d40*/  HMMA.16816.F32.BF16 R140, R8.reuse, R42, R140 ;  /* 0x0000002a088c723c */ /* 0x040fe2000004188c */
[----:B------:R-:W-:Y:S07]  /*2d50*/  LDSM.16.M88.4 R40, [R213+0x800] ;  /* 0x00080000d528783b */ /* 0x000fee0000000200 */
[C---:B------:R-:W-:Y:S01]  /*2d60*/  HMMA.16816.F32.BF16 R160, R8.reuse, R38, R160 ;  /* 0x0000002608a0723c */ /* 0x040fe200000418a0 */
[----:B------:R-:W-:Y:S07]  /*2d70*/  LDSM.16.M88.4 R36, [R213+0x1000] ;  /* 0x00100000d524783b */ /* 0x000fee0000000200 */
[C---:B------:R-:W-:Y:S08]  /*2d80*/  HMMA.16816.F32.BF16 R188, R8.reuse, R28, R124 ;  /* 0x0000001c08bc723c */ /* 0x040ff0000004187c */
[C---:B------:R-:W-:Y:S08]  /*2d90*/  HMMA.16816.F32.BF16 R192, R8.reuse, R24, R116 ;  /* 0x0000001808c0723c */ /* 0x040ff00000041874 */
[C---:B------:R-:W-:Y:S01]  /*2da0*/  HMMA.16816.F32.BF16 R176, R8.reuse, R30, R176 ;  /* 0x0000001e08b0723c */ /* 0x040fe200000418b0 */
[----:B------:R-:W-:Y:S07]  /*2db0*/  LDSM.16.M88.4 R28, [R213+0x2000] ;  /* 0x00200000d51c783b */ /* 0x000fee0000000200 */
[----:B------:R-:W-:Y:S01]  /*2dc0*/  HMMA.16816.F32.BF16 R172, R8, R26, R108 ;  /* 0x0000001a08ac723c */ /* 0x000fe2000004186c */
[----:B------:R-:W1:Y:S04]  /*2dd0*/  LDSM.16.M88.4 R8, [R217+0x8100] ;  /* 0x00810000d908783b */ /* 0x000e680000000200 */
[----:B------:R-:W-:Y:S03]  /*2de0*/  LDSM.16.M88.4 R24, [R213+0x2800] ;  /* 0x00280000d518783b */ /* 0x000fe60000000200 */
[C---:B--2---:R-:W-:Y:S01]  /*2df0*/  HMMA.16816.F32.BF16 R132, R20.reuse, R48, R32 ;  /* 0x000000301484723c */ /* 0x044fe20000041820 */
[----:B------:R-:W2:Y:S07]  /*2e00*/  LDSM.16.M88.4 R32, [R213+0x1800] ;  /* 0x00180000d520783b */ /* 0x000eae0000000200 */
[----:B---3--:R-:W-:Y:S01]  /*2e10*/  HMMA.16816.F32.BF16 R124, R20, R68, R12 ;  /* 0x00000044147c723c */ /* 0x008fe2000004180c */
[----:B------:R-:W3:Y:S01]  /*2e20*/  LDSM.16.M88.4 R12, [R217+0x6100] ;  /* 0x00610000d90c783b */ /* 0x000ee20000000200 */
[----:B------:R-:W-:-:S06]  /*2e30*/  DEPBAR.LE SB0, 0x0 ;  /* 0x000080000000791a */ /* 0x000fcc0000000000 */
[C---:B----4-:R-:W-:Y:S08]  /*2e40*/  HMMA.16816.F32.BF16 R156, R20.reuse, R56, R80 ;  /* 0x00000038149c723c */ /* 0x050ff00000041850 */
[C---:B-----5:R-:W-:Y:S08]  /*2e50*/  HMMA.16816.F32.BF16 R168, R20.reuse, R60, R100 ;  /* 0x0000003c14a8723c */ /* 0x060ff00000041864 */
[C---:B-1----:R-:W-:Y:S08]  /*2e60*/  HMMA.16816.F32.BF16 R148, R20.reuse, R52, R76 ;  /* 0x000000341494723c */ /* 0x042ff0000004184c */
        /* <DEDUP_REMOVED lines=8> */
[C---:B------:R-:W-:Y:S08]  /*2ef0*/  HMMA.16816.F32.BF16 R80, R16.reuse, R56, R164 ;  /* 0x000000381050723c */ /* 0x040ff000000418a4 */
[----:B------:R-:W-:Y:S08]  /*2f00*/  HMMA.16816.F32.BF16 R76, R16, R58, R128 ;  /* 0x0000003a104c723c */ /* 0x000ff00000041880 */
[----:B------:R-:W-:Y:S08]  /*2f10*/  HMMA.16816.F32.BF16 R96, R20, R86, R136 ;  /* 0x000000561460723c */ /* 0x000ff00000041888 */
        /* <DEDUP_REMOVED lines=11> */
[C---:B--2---:R-:W-:Y:S08]  /*2fd0*/  HMMA.16816.F32.BF16 R152, R8.reuse, R34, R104 ;  /* 0x000000220898723c */ /* 0x044ff00000041868 */
[C---:B------:R-:W-:Y:S08]  /*2fe0*/  HMMA.16816.F32.BF16 R108, R8.reuse, R30, R100 ;  /* 0x0000001e086c723c */ /* 0x040ff00000041864 */
[----:B------:R-:W-:Y:S08]  /*2ff0*/  HMMA.16816.F32.BF16 R112, R8, R26, R96 ;  /* 0x0000001a0870723c */ /* 0x000ff00000041860 */
[C---:B---3--:R-:W-:Y:S08]  /*3000*/  HMMA.16816.F32.BF16 R100, R12.reuse, R44, R92 ;  /* 0x0000002c0c64723c */ /* 0x048ff0000004185c */
        /* <DEDUP_REMOVED lines=19> */
[----:B------:R-:W-:Y:S01]  /*3140*/  UISETP.NE.AND UP0, UPT, UR36, URZ, UPT ;  /* 0x0000003f2400728c */ /* 0x000fe2000bf05270 */
[----:B------:R-:W-:-:S02]  /*3150*/  IMAD.U32 R3, RZ, RZ, UR14 ;  /* 0x0000000eff037e24 */ /* 0x000fc4000f8e00ff */
[----:B------:R-:W-:-:S03]  /*3160*/  IMAD.MOV.U32 R227, RZ, RZ, RZ ;  /* 0x000000ffffe37224 */ /* 0x000fc600078e00ff */
[----:B------:R-:W-:Y:S02]  /*3170*/  PLOP3.LUT P1, PT, PT, PT, UP0, 0x80, 0x0 ;  /* 0x000000000000781c */ /* 0x000fe40003f2f008 */
[----:B------:R-:W-:Y:S02]  /*3180*/  IADD3 R3, R203, UR13, R3 ;  /* 0x0000000dcb037c10 */ /* 0x000fe4000fffe003 */
        /* <DEDUP_REMOVED lines=31> */
[----:B------:R-:W5:Y:S04]  /*3380*/  SHFL.IDX PT, R13, R5, 0x4, 0x181f ;  /* 0x00981f00050d7f89 */ /* 0x000f6800000e0000 */
[----:B------:R-:W-:Y:S01]  /*3390*/  SHFL.IDX PT, R5, R5, 0x5, 0x181f ;  /* 0x00b81f0005057f89 */ /* 0x000fe200000e0000 */
[----:B-1----:R-:W-:-:S03]  /*33a0*/  IADD3 R6, P0, R6, R226, RZ ;  /* 0x000000e206067210 */ /* 0x002fc60007f1e0ff */
[----:B------:R-:W1:Y:S02]  /*33b0*/  SHFL.IDX PT, R18, R3, 0x2, 0x181f ;  /* 0x00581f0003127f89 */ /* 0x000e6400000e0000 */
[----:B--2---:R-:W-:Y:S01]  /*33c0*/  IMAD.X R7, R7, 0x1, R225, P0 ;  /* 0x0000000107077824 */ /* 0x004fe200000e06e1 */
[-C--:B------:R-:W-:Y:S01]  /*33d0*/  IADD3 R14, P0, R8, R226.reuse, RZ ;  /* 0x000000e2080e7210 */ /* 0x080fe20007f1e0ff */
[----:B------:R-:W2:Y:S01]  /*33e0*/  SHFL.IDX PT, R17, R3, 0x3, 0x181f ;  /* 0x00781f0003117f89 */ /* 0x000ea200000e0000 */
[----:B---3--:R-:W-:-:S03]  /*33f0*/  IADD3 R12, P5, R9, R226, RZ ;  /* 0x000000e2090c7210 */ /* 0x008fc60007fbe0ff */
[----:B------:R-:W3:Y:S01]  /*3400*/  SHFL.IDX PT, R16, R3, 0x4, 0x181f ;  /* 0x00981f0003107f89 */ /* 0x000ee200000e0000 */
[----:B----4-:R-:W-:-:S03]  /*3410*/  IADD3 R10, P2, R10, R226, RZ ;  /* 0x000000e20a0a7210 */ /* 0x010fc60007f5e0ff */
[----:B------:R-:W4:Y:S01]  /*3420*/  SHFL.IDX PT, R3, R3, 0x5, 0x181f ;  /* 0x00b81f0003037f89 */ /* 0x000f2200000e0000 */
[----:B-----5:R-:W-:-:S03]  /*3430*/  IMAD.X R15, R11, 0x1, R225, P0 ;  /* 0x000000010b0f7824 */ /* 0x020fc600000e06e1 */
[----:B------:R5:W-:Y:S01]  /*3440*/  LDGSTS.E.BYPASS.LTC128B.128 [R202+0x3100], [R6.64], !P4 ;  /* 0x0310000006ca7fae */ /* 0x000be2000e101d72 */
[----:B------:R-:W-:-:S03]  /*3450*/  IADD3 R8, P1, R13, R226, RZ ;  /* 0x000000e20d087210 */ /* 0x000fc60007f3e0ff */
[----:B------:R4:W-:Y:S01]  /*3460*/  LDGSTS.E.BYPASS.LTC128B.128 [R202+0x3900], [R14.64], !P4 ;  /* 0x039000000eca7fae */ /* 0x0009e2000e101d72 */
[--C-:B-1----:R-:W-:Y:S02]  /*3470*/  IMAD.X R13, R18, 0x1, R225.reuse, P5 ;  /* 0x00000001120d7824 */ /* 0x102fe400028e06e1 */
[----:B--2---:R-:W-:-:S03]  /*3480*/  IMAD.X R11, R17, 0x1, R225, P2 ;  /* 0x00000001110b7824 */ /* 0x004fc600010e06e1 */
[----:B------:R1:W-:Y:S01]  /*3490*/  LDGSTS.E.BYPASS.LTC128B.128 [R202+0x4100], [R12.64], !P4 ;  /* 0x041000000cca7fae */ /* 0x0003e2000e101d72 */
[----:B---3--:R-:W-:-:S03]  /*34a0*/  IMAD.X R9, R16, 0x1, R225, P1 ;  /* 0x0000000110097824 */ /* 0x008fc600008e06e1 */
[----:B------:R1:W-:Y:S04]  /*34b0*/  LDGSTS.E.BYPASS.LTC128B.128 [R202+0x4900], [R10.64], !P4 ;  /* 0x049000000aca7fae */ /* 0x0003e8000e101d72 */
[----:B------:R1:W-:Y:S01]  /*34c0*/  LDGSTS.E.BYPASS.LTC128B.128 [R202+0x5100], [R8.64], !P4 ;  /* 0x0510000008ca7fae */ /* 0x0003e2000e101d72 */
[----:B-----5:R-:W-:-:S05]  /*34d0*/  IADD3 R6, P0, R5, R226, RZ ;  /* 0x000000e205067210 */ /* 0x020fca0007f1e0ff */
[----:B----4-:R-:W-:-:S05]  /*34e0*/  IMAD.X R7, R3, 0x1, R225, P0 ;  /* 0x0000000103077824 */ /* 0x010fca00000e06e1 */
[----:B------:R1:W-:Y:S03]  /*34f0*/  LDGSTS.E.BYPASS.LTC128B.128 [R202+0x5900], [R6.64], !P4 ;  /* 0x0590000006ca7fae */ /* 0x0003e6000e101d72 */
.L_x_252:
[----:B------:R-:W-:Y:S01]  /*3500*/  FMUL.FTZ R3, R100, c[0x0][0x320] ;  /* 0x0000c80064037a20 */ /* 0x000fe20000410000 */
[----:B-1----:R-:W-:Y:S01]  /*3510*/  SHF.R.S32.HI R7, RZ, 0x1f, R198 ;  /* 0x0000001fff077819 */ /* 0x002fe200000114c6 */
[----:B------:R-:W-:Y:S01]  /*3520*/  FMUL.FTZ R5, R68, c[0x0][0x320] ;  /* 0x0000c80044057a20 */ /* 0x000fe20000410000 */
[-C--:B------:R-:W-:Y:S01]  /*3530*/  LEA.HI R6, R200, R201.reuse, RZ, 0x2 ;  /* 0x000000c9c8067211 */ /* 0x080fe200078f10ff */
[----:B------:R1:W2:Y:S01]  /*3540*/  MUFU.TANH R59, R3 ;  /* 0x00000003003b7308 */ /* 0x0002a20000002400 */
[----:B------:R-:W-:Y:S01]  /*3550*/  FMUL.FTZ R8, R69, c[0x0][0x320] ;  /* 0x0000c80045087a20 */ /* 0x000fe20000410000 */
[----:B------:R-:W-:Y:S01]  /*3560*/  UISETP.NE.AND UP1, UPT, UR35, URZ, UPT ;  /* 0x0000003f2300728c */ /* 0x000fe2000bf25270 */
[----:B------:R-:W-:Y:S01]  /*3570*/  LOP3.LUT R6, R6, 0xfffffffc, RZ, 0xc0, !PT ;  /* 0xfffffffc06067812 */ /* 0x000fe200078ec0ff */
[----:B------:R-:W-:Y:S01]  /*3580*/  FMUL.FTZ R10, R72, c[0x0][0x320] ;  /* 0x0000c800480a7a20 */ /* 0x000fe20000410000 */
[----:B------:R-:W-:Y:S01]  /*3590*/  UISETP.NE.AND UP0, UPT, UR34, URZ, UPT ;  /* 0x0000003f2200728c */ /* 0x000fe2000bf05270 */
[----:B------:R-:W0:Y:S01]  /*35a0*/  LDGDEPBAR ;  /* 0x00000000000079af */ /* 0x000e220000000000 */
[----:B------:R-:W-:Y:S01]  /*35b0*/  IADD3 R6, -R6, R201, RZ ;  /* 0x000000c906067210 */ /* 0x000fe20007ffe1ff */
[----:B------:R3:W4:Y:S01]  /*35c0*/  MUFU.TANH R17, R5 ;  /* 0x0000000500117308 */ /* 0x0007220000002400 */
[----:B------:R-:W-:Y:S01]  /*35d0*/  PLOP3.LUT P1, PT, PT, PT, UP1, 0x80, 0x0 ;  /* 0x000000000000781c */ /* 0x000fe20003f2f018 */
[----:B------:R-:W-:Y:S01]  /*35e0*/  ULDC UR13, c[0x0][0x324] ;  /* 0x0000c900000d7ab9 */ /* 0x000fe20000000800 */
[----:B------:R-:W-:Y:S01]  /*35f0*/  PLOP3.LUT P0, PT, PT, PT, UP1, 0x80, 0x0 ;  /* 0x000000000000781c */ /* 0x000fe20003f0f018 */
[----:B------:R-:W-:Y:S01]  /*3600*/  ULOP3.LUT UR13, URZ, UR13, URZ, 0x33, !UPT ;  /* 0x0000000d3f0d7292 */ /* 0x000fe2000f8e333f */
[----:B-1----:R-:W-:-:S03]  /*3610*/  FMUL.FTZ R3, R101, c[0x0][0x320] ;  /* 0x0000c80065037a20 */ /* 0x002fc60000410000 */
[----:B------:R-:W1:Y:S01]  /*3620*/  MUFU.TANH R16, R8 ;  /* 0x0000000800107308 */ /* 0x000e620000002400 */
[----:B---3--:R-:W-:-:S07]  /*3630*/  LEA.HI R5, R7, R198, RZ, 0x2 ;  /* 0x000000c607057211 */ /* 0x008fce00078f10ff */
[----:B------:R3:W1:Y:S01]  /*3640*/  MUFU.TANH R58, R3 ;  /* 0x00000003003a7308 */ /* 0x0006620000002400 */
[----:B------:R-:W-:-:S05]  /*3650*/  LOP3.LUT R5, R5, 0xffffffc, RZ, 0xc0, !PT ;  /* 0x0ffffffc05057812 */ /* 0x000fca00078ec0ff */
[----:B------:R-:W-:Y:S01]  /*3660*/  IMAD.IADD R9, R198, 0x1, -R5 ;  /* 0x00000001c6097824 */ /* 0x000fe200078e0a05 */
[----:B------:R-:W-:Y:S01]  /*3670*/  LEA.HI R5, R6, R6, RZ, 0x1 ;  /* 0x0000000606057211 */ /* 0x000fe200078f08ff */
[----:B------:R5:W1:Y:S01]  /*3680*/  MUFU.TANH R15, R10 ;  /* 0x0000000a000f7308 */ /* 0x000a620000002400 */
[----:B---3--:R-:W-:-:S07]  /*3690*/  FMUL.FTZ R3, R96, c[0x0][0x320] ;  /* 0x0000c80060037a20 */ /* 0x008fce0000410000 */
        /* <DEDUP_REMOVED lines=32> */
[----:B------:R-:W-:Y:S02]  /*38a0*/  LOP3.LUT R7, R7, 0x7ffffffc, RZ, 0xc0, !PT ;  /* 0x7ffffffc07077812 */ /* 0x000fe400078ec0ff */
[----:B------:R-:W-:Y:S01]  /*38b0*/  LEA R11, R9, R8, 0x4 ;  /* 0x00000008090b7211 */ /* 0x000fe200078e20ff */
[C---:B------:R-:W-:Y:S01]  /*38c0*/  IMAD.SHL.U32 R8, R5.reuse, 0x20, RZ ;  /* 0x0000002005087824 */ /* 0x040fe200078e00ff */
[----:B------:R-:W-:Y:S02]  /*38d0*/  LOP3.LUT R9, R5, 0x1ffffffe, RZ, 0xc0, !PT ;  /* 0x1ffffffe05097812 */ /* 0x000fe400078ec0ff */
[----:B------:R-:W-:Y:S01]  /*38e0*/  IADD3 R7, R3, -R7, RZ ;  /* 0x8000000703077210 */ /* 0x000fe20007ffe0ff */
[----:B------:R-:W-:Y:S01]  /*38f0*/  IMAD.U32 R3, RZ, RZ, UR19 ;  /* 0x00000013ff037e24 */ /* 0x000fe2000f8e00ff */
[----:B------:R-:W-:-:S02]  /*3900*/  LOP3.LUT R5, R8, 0xffffffc0, RZ, 0xc0, !PT ;  /* 0xffffffc008057812 */ /* 0x000fc400078ec0ff */
[----:B------:R-:W-:Y:S02]  /*3910*/  IADD3 R6, R6, -R9, RZ ;  /* 0x8000000906067210 */ /* 0x000fe40007ffe0ff */
[----:B------:R-:W-:Y:S01]  /*3920*/  SHF.L.U32 R8, R7, 0x1, RZ ;  /* 0x0000000107087819 */ /* 0x000fe200000006ff */
[----:B------:R-:W-:Y:S02]  /*3930*/  IMAD.IADD R5, R5, 0x1, R11 ;  /* 0x0000000105057824 */ /* 0x000fe400078e020b */
[----:B------:R-:W-:Y:S01]  /*3940*/  FMUL.FTZ R7, R93, c[0x0][0x320] ;  /* 0x0000c8005d077a20 */ /* 0x000fe20000410000 */
[----:B------:R-:W-:Y:S02]  /*3950*/  IADD3 R3, -R8, 0x1, R3 ;  /* 0x0000000108037810 */ /* 0x000fe40007ffe103 */
[----:B------:R-:W-:Y:S01]  /*3960*/  LEA R12, R6, R5, 0x3 ;  /* 0x00000005060c7211 */ /* 0x000fe200078e18ff */
[----:B------:R-:W-:Y:S01]  /*3970*/  FMUL.FTZ R5, R88, c[0x0][0x320] ;  /* 0x0000c80058057a20 */ /* 0x000fe20000410000 */
[----:B------:R-:W-:Y:S01]  /*3980*/  IADD3 R3, R3, -UR15, RZ ;  /* 0x8000000f03037c10 */ /* 0x000fe2000fffe0ff */
[----:B------:R-:W3:Y:S01]  /*3990*/  MUFU.TANH R9, R7 ;  /* 0x0000000700097308 */ /* 0x000ee20000002400 */
[----:B------:R-:W-:Y:S01]  /*39a0*/  IADD3 R23, -R8, UR37, RZ ;  /* 0x0000002508177c10 */ /* 0x000fe2000fffe1ff */
[----:B------:R-:W-:Y:S01]  /*39b0*/  @P1 IMAD.HI.U32 R6, R12, c[0x0][0x2c8], RZ ;  /* 0x0000b2000c061a27 */ /* 0x000fe200078e00ff */
[----:B------:R5:W-:Y:S01]  /*39c0*/  STL [R1+0x24], R12 ;  /* 0x0000240c01007387 */ /* 0x000be20000100800 */
[----:B------:R-:W-:-:S02]  /*39d0*/  IADD3 R19, R3, c[0x0][0x328], RZ ;  /* 0x0000ca0003137a10 */ /* 0x000fc40007ffe0ff */
[----:B------:R-:W-:Y:S01]  /*39e0*/  IMAD.MOV.U32 R18, RZ, RZ, R12 ;  /* 0x000000ffff127224 */ /* 0x000fe200078e000c */
[----:B------:R-:W-:Y:S01]  /*39f0*/  @P0 SHF.R.U32.HI R18, RZ, c[0x0][0x2cc], R6 ;  /* 0x0000b300ff120a19 */ /* 0x000fe20000011606 */
[----:B------:R1:W1:Y:S01]  /*3a00*/  MUFU.TANH R13, R5 ;  /* 0x00000005000d7308 */ /* 0x0002620000002400 */
[----:B------:R-:W-:Y:S01]  /*3a10*/  STL [R1+0x10], R8 ;  /* 0x0000100801007387 */ /* 0x000fe20000100800 */
[----:B------:R-:W-:Y:S02]  /*3a20*/  PLOP3.LUT P0, PT, PT, PT, UP0, 0x40, 0x0 ;  /* 0x000000000000781c */ /* 0x000fe40003f0e808 */
[----:B------:R-:W-:Y:S01]  /*3a30*/  IADD3 R21, R3, UR13, RZ ;  /* 0x0000000d03157c10 */ /* 0x000fe2000fffe0ff */
[----:B------:R-:W2:Y:S01]  /*3a40*/  SHFL.IDX PT, R6, R18, RZ, 0x1c1f ;  /* 0x001c1fff12067589 */ /* 0x000ea200000e0000 */
[----:B-1----:R-:W-:-:S04]  /*3a50*/  FMUL.FTZ R5, R89, c[0x0][0x320] ;  /* 0x0000c80059057a20 */ /* 0x002fc80000410000 */
[----:B-----5:R1:W1:Y:S01]  /*3a60*/  MUFU.TANH R12, R5 ;  /* 0x00000005000c7308 */ /* 0x0202620000002400 */
[----:B--2---:R-:W-:Y:S02]  /*3a70*/  IMAD.IADD R3, R21, 0x1, R6 ;  /* 0x0000000115037824 */ /* 0x004fe400078e0206 */
[----:B-1----:R-:W-:-:S05]  /*3a80*/  FMUL.FTZ R5, R60, c[0x0][0x320] ;  /* 0x0000c8003c057a20 */ /* 0x002fca0000410000 */
[----:B------:R1:W2:Y:S02]  /*3a90*/  MUFU.TANH R11, R5 ;  /* 0x00000005000b7308 */ /* 0x0002a40000002400 */
[----:B-1----:R-:W-:-:S06]  /*3aa0*/  FMUL.FTZ R5, R61, c[0x0][0x320] ;  /* 0x0000c8003d057a20 */ /* 0x002fcc0000410000 */
[----:B------:R1:W1:Y:S02]  /*3ab0*/  MUFU.TANH R10, R5 ;  /* 0x00000005000a7308 */ /* 0x0002640000002400 */
[----:B-1----:R-:W-:-:S05]  /*3ac0*/  IMAD.U32 R5, RZ, RZ, UR37 ;  /* 0x00000025ff057e24 */ /* 0x002fca000f8e00ff */
[----:B------:R-:W-:Y:S02]  /*3ad0*/  IADD3 R20, -R8, UR8, R5 ;  /* 0x0000000808147c10 */ /* 0x000fe4000fffe105 */
[----:B------:R-:W-:-:S04]  /*3ae0*/  IADD3 R5, R19, R6, RZ ;  /* 0x0000000613057210 */ /* 0x000fc80007ffe0ff */
[----:B------:R-:W-:Y:S01]  /*3af0*/  IMNMX R5, R5, R20, PT ;  /* 0x0000001405057217 */ /* 0x000fe20003800200 */
[----:B------:R-:W-:Y:S05]  /*3b00*/  @P0 BRA `(.L_x_253) ;  /* 0x0000015000000947 */ /* 0x000fea0003800000 */
[----:B--234-:R-:W-:Y:S01]  /*3b10*/  IMAD.U32 R7, RZ, RZ, UR15 ;  /* 0x0000000fff077e24 */ /* 0x01cfe2000f8e00ff */
[----:B------:R-:W-:Y:S04]  /*3b20*/  BSSY B0, `(.L_x_254) ;  /* 0x000000f000007945 */ /* 0x000fe80003800000 */
[----:B------:R-:W-:-:S04]  /*3b30*/  IADD3 R6, -R7, UR8, R6 ;  /* 0x0000000807067c10 */ /* 0x000fc8000fffe106 */
        /* <DEDUP_REMOVED lines=9> */
.L_x_255:
[----:B------:R-:W-:-:S04]  /*3bd0*/  MOV R7, c[0x0][0x32c] ;  /* 0x0000cb0000077a02 */ /* 0x000fc80000000f00 */
[----:B------:R-:W-:-:S13]  /*3be0*/  ISETP.NE.AND P0, PT, R7, 0x1, PT ;  /* 0x000000010700780c */ /* 0x000fda0003f05270 */
[----:B------:R-:W-:-:S05]  /*3bf0*/  @P0 IMAD.HI.U32 R7, R6, c[0x0][0x330], RZ ;  /* 0x0000cc0006070a27 */ /* 0x000fca00078e00ff */
[----:B------:R-:W-:Y:S02]  /*3c00*/  @P0 SHF.R.U32.HI R6, RZ, c[0x0][0x334], R7 ;  /* 0x0000cd00ff060a19 */ /* 0x000fe40000011607 */
.L_x_256:
[----:B------:R-:W-:Y:S05]  /*3c10*/  BSYNC B0 ;  /* 0x0000000000007941 */ /* 0x000fea0003800000 */
.L_x_254:
[----:B------:R-:W-:-:S05]  /*3c20*/  IMAD R6, R6, c[0x0][0x32c], R23 ;  /* 0x0000cb0006067a24 */ /* 0x000fca00078e0217 */
[----:B------:R-:W-:Y:S02]  /*3c30*/  IADD3 R7, R6, c[0x0][0x32c], RZ ;  /* 0x0000cb0006077a10 */ /* 0x000fe40007ffe0ff */
[----:B------:R-:W-:Y:S02]  /*3c40*/  IMNMX R3, R3, R6, !PT ;  /* 0x0000000603037217 */ /* 0x000fe40007800200 */
[----:B------:R-:W-:Y:S02]  /*3c50*/  IMNMX R5, R5, R7, PT ;  /* 0x0000000705057217 */ /* 0x000fe40003800200 */
.L_x_253:
        /* <DEDUP_REMOVED lines=13> */
[----:B------:R-:W-:Y:S01]  /*3d30*/  ISETP.GT.AND P6, PT, R3, RZ, P6 ;  /* 0x000000ff0300720c */ /* 0x000fe200037c4270 */
[----:B------:R-:W-:Y:S01]  /*3d40*/  UISETP.GE.AND UP1, UPT, UR37, 0x9, UPT ;  /* 0x000000092500788c */ /* 0x000fe2000bf26270 */
[----:B------:R-:W-:Y:S01]  /*3d50*/  PLOP3.LUT P0, PT, PT, PT, UP0, 0x40, 0x0 ;  /* 0x000000000000781c */ /* 0x000fe20003f0e808 */
[----:B------:R-:W-:Y:S01]  /*3d60*/  UISETP.GE.AND UP0, UPT, UR37, 0x12, UPT ;  /* 0x000000122500788c */ /* 0x000fe2000bf06270 */
[----:B------:R-:W-:Y:S01]  /*3d70*/  PLOP3.LUT P5, PT, PT, PT, UP2, 0x40, 0x0 ;  /* 0x000000000000781c */ /* 0x000fe20003fae828 */
[----:B------:R-:W-:Y:S01]  /*3d80*/  UISETP.GE.AND UP4, UPT, UR37, 0x4a, UPT ;  /* 0x0000004a2500788c */ /* 0x000fe2000bf86270 */
[----:B------:R-:W-:Y:S01]  /*3d90*/  ISETP.LT.OR P6, PT, R5, 0x1, P6 ;  /* 0x000000010500780c */ /* 0x000fe200037c1670 */
[----:B-1----:R-:W-:Y:S01]  /*3da0*/  FMUL.FTZ R6, R42, c[0x0][0x320] ;  /* 0x0000c8002a067a20 */ /* 0x002fe20000410000 */
[----:B------:R-:W-:Y:S01]  /*3db0*/  ISETP.GT.AND P5, PT, R3, 0x1, P5 ;  /* 0x000000010300780c */ /* 0x000fe20002fa4270 */
[----:B------:R-:W-:Y:S01]  /*3dc0*/  UP2UR UR28, UPR, URZ, 0x1 ;  /* 0x000000013f1c7883 */ /* 0x000fe20008000000 */
[----:B------:R-:W-:Y:S01]  /*3dd0*/  FSEL R66, R59, -INF , !P6 ;  /* 0xff8000003b427808 */ /* 0x000fe20007000000 */
[----:B------:R1:W3:Y:S01]  /*3de0*/  MUFU.TANH R45, R6 ;  /* 0x00000006002d7308 */ /* 0x0002e20000002400 */
[----:B------:R-:W-:Y:S01]  /*3df0*/  PLOP3.LUT P6, PT, PT, PT, UP0, 0x40, 0x0 ;  /* 0x000000000000781c */ /* 0x000fe20003fce808 */
[----:B------:R-:W-:Y:S01]  /*3e00*/  UISETP.GE.AND UP0, UPT, UR37, 0x19, UPT ;  /* 0x000000192500788c */ /* 0x000fe2000bf06270 */
[----:B------:R-:W-:Y:S01]  /*3e10*/  PLOP3.LUT P2, PT, PT, PT, UP1, 0x40, 0x0 ;  /* 0x000000000000781c */ /* 0x000fe20003f4e818 */
[----:B------:R-:W-:Y:S01]  /*3e20*/  UISETP.GE.AND UP6, UPT, UR37, 0x42, UPT ;  /* 0x000000422500788c */ /* 0x000fe2000bfc6270 */
[----:B------:R-:W-:Y:S01]  /*3e30*/  ISETP.LT.OR P5, PT, R5, 0x2, P5 ;  /* 0x000000020500780c */ /* 0x000fe20002fa1670 */
[----:B------:R-:W-:Y:S01]  /*3e40*/  UP2UR UR27, UPR, URZ, 0x1 ;  /* 0x000000013f1b7883 */ /* 0x000fe20008000000 */
[----:B------:R-:W-:Y:S01]  /*3e50*/  ISETP.GT.AND P2, PT, R3, 0x8, P2 ;  /* 0x000000080300780c */ /* 0x000fe20001744270 */
[----:B------:R-:W-:Y:S01]  /*3e60*/  UISETP.GE.AND UP5, UPT, UR37, 0x49, UPT ;  /* 0x000000492500788c */ /* 0x000fe2000bfa6270 */
[----:B------:R-:W-:Y:S01]  /*3e70*/  FSEL R65, R58, -INF , !P5 ;  /* 0xff8000003a417808 */ /* 0x000fe20006800000 */
[----:B------:R-:W-:Y:S01]  /*3e80*/  UP2UR UR38, UPR, URZ, 0x40 ;  /* 0x000000403f267883 */ /* 0x000fe20008000000 */
[----:B------:R-:W-:Y:S01]  /*3e90*/  PLOP3.LUT P5, PT, PT, PT, UP0, 0x40, 0x0 ;  /* 0x000000000000781c */ /* 0x000fe20003fae808 */
[----:B------:R-:W-:Y:S01]  /*3ea0*/  UISETP.GE.AND UP0, UPT, UR37, 0x1a, UPT ;  /* 0x0000001a2500788c */ /* 0x000fe2000bf06270 */
[C---:B------:R-:W-:Y:S01]  /*3eb0*/  ISETP.LT.OR P2, PT, R5.reuse, 0x9, P2 ;  /* 0x000000090500780c */ /* 0x040fe20001741670 */
[----:B------:R-:W-:Y:S01]  /*3ec0*/  UP2UR UR33, UPR, URZ, 0x8 ;  /* 0x000000083f217883 */ /* 0x000fe20008000000 */
[----:B------:R-:W-:Y:S01]  /*3ed0*/  ISETP.LT.OR P1, PT, R5, 0xa, P1 ;  /* 0x0000000a0500780c */ /* 0x000fe20000f21670 */
[----:B-1----:R-:W-:Y:S01]  /*3ee0*/  FMUL.FTZ R6, R43, c[0x0][0x320] ;  /* 0x0000c8002b067a20 */ /* 0x002fe20000410000 */
[----:B------:R-:W-:Y:S01]  /*3ef0*/  FSEL R69, R57, -INF , !P2 ;  /* 0xff80000039457808 */ /* 0x000fe20005000000 */
[----:B------:R-:W-:Y:S01]  /*3f00*/  UP2UR UR26, UPR, URZ, 0x1 ;  /* 0x000000013f1a7883 */ /* 0x000fe20008000000 */
[----:B------:R-:W-:Y:S01]  /*3f10*/  PLOP3.LUT P2, PT, PT, PT, UP0, 0x40, 0x0 ;  /* 0x000000000000781c */ /* 0x000fe20003f4e808 */
[----:B------:R1:W4:Y:S01]  /*3f20*/  MUFU.TANH R44, R6 ;  /* 0x00000006002c7308 */ /* 0x0003220000002400 */
[----:B------:R-:W-:Y:S01]  /*3f30*/  UISETP.GE.AND UP0, UPT, UR37, 0x21, UPT ;  /* 0x000000212500788c */ /* 0x000fe2000bf06270 */
[----:B------:R-:W-:Y:S01]  /*3f40*/  ISETP.GT.AND P0, PT, R3, 0x10, P0 ;  /* 0x000000100300780c */ /* 0x000fe20000704270 */
[----:B------:R-:W-:Y:S01]  /*3f50*/  UP2UR UR32, UPR, URZ, 0x4 ;  /* 0x000000043f207883 */ /* 0x000fe20008000000 */
[----:B------:R-:W-:Y:S01]  /*3f60*/  FSEL R68, R56, -INF , !P1 ;  /* 0xff80000038447808 */ /* 0x000fe20004800000 */
[----:B------:R-:W-:Y:S01]  /*3f70*/  UP2UR UR25, UPR, URZ, 0x1 ;  /* 0x000000013f197883 */ /* 0x000fe20008000000 */
[----:B------:R-:W-:Y:S01]  /*3f80*/  ISETP.LT.OR P0, PT, R5, 0x11, P0 ;  /* 0x000000110500780c */ /* 0x000fe20000701670 */
[----:B------:R-:W-:Y:S01]  /*3f90*/  UP2UR UR31, UPR, URZ, 0x2 ;  /* 0x000000023f1f7883 */ /* 0x000fe20008000000 */
[----:B------:R-:W-:Y:S01]  /*3fa0*/  PLOP3.LUT P1, PT, PT, PT, UP0, 0x40, 0x0 ;  /* 0x000000000000781c */ /* 0x000fe20003f2e808 */
[----:B------:R-:W-:Y:S01]  /*3fb0*/  UISETP.GE.AND UP0, UPT, UR37, 0x22, UPT ;  /* 0x000000222500788c */ /* 0x000fe2000bf06270 */
[C---:B------:R-:W-:Y:S01]  /*3fc0*/  ISETP.GT.AND P6, PT, R3.reuse, 0x11, P6 ;  /* 0x000000110300780c */ /* 0x040fe200037c4270 */
[----:B------:R-:W-:Y:S01]  /*3fd0*/  UISETP.GE.AND UP3, UPT, UR37, 0x51, UPT ;  /* 0x000000512500788c */ /* 0x000fe2000bf66270 */
[----:B------:R-:W-:Y:S01]  /*3fe0*/  ISETP.GT.AND P5, PT, R3, 0x18, P5 ;  /* 0x000000180300780c */ /* 0x000fe20002fa4270 */
[----:B------:R-:W-:Y:S01]  /*3ff0*/  UP2UR UR24, UPR, URZ, 0x1 ;  /* 0x000000013f187883 */ /* 0x000fe20008000000 */
[C---:B------:R-:W-:Y:S01]  /*4000*/  ISETP.LT.OR P6, PT, R5.reuse, 0x12, P6 ;  /* 0x000000120500780c */ /* 0x040fe200037c1670 */
[----:B------:R-:W-:Y:S01]  /*4010*/  UISETP.GE.AND UP2, UPT, UR37, 0x52, UPT ;  /* 0x000000522500788c */ /* 0x000fe2000bf46270 */
[----:B-1----:R-:W-:Y:S01]  /*4020*/  FMUL.FTZ R6, R102, c[0x0][0x320] ;  /* 0x0000c80066067a20 */ /* 0x002fe20000410000 */
[----:B------:R-:W-:Y:S01]  /*4030*/  ISETP.LT.OR P5, PT, R5, 0x19, P5 ;  /* 0x000000190500780c */ /* 0x000fe20002fa1670 */
[----:B------:R-:W-:Y:S01]  /*4040*/  UISETP.GE.AND UP1, UPT, UR37, 0x59, UPT ;  /* 0x000000592500788c */ /* 0x000fe2000bf26270 */
[----:B------:R-:W-:Y:S01]  /*4050*/  FSEL R73, R54, -INF , !P6 ;  /* 0xff80000036497808 */ /* 0x000fe20007000000 */
[----:B------:R1:W1:Y:S01]  /*4060*/  MUFU.TANH R42, R6 ;  /* 0x00000006002a7308 */ /* 0x0002620000002400 */
[----:B------:R-:W-:-:S02]  /*4070*/  ISETP.GT.AND P2, PT, R3, 0x19, P2 ;  /* 0x000000190300780c */ /* 0x000fc40001744270 */
[----:B------:R-:W-:Y:S02]  /*4080*/  ISETP.GT.AND P1, PT, R3, 0x20, P1 ;  /* 0x000000200300780c */ /* 0x000fe40000f24270 */
[C---:B------:R-:W-:Y:S02]  /*4090*/  ISETP.LT.OR P2, PT, R5.reuse, 0x1a, P2 ;  /* 0x0000001a0500780c */ /* 0x040fe40001741670 */
[----:B------:R-:W-:Y:S01]  /*40a0*/  ISETP.LT.OR P1, PT, R5, 0x21, P1 ;  /* 0x000000210500780c */ /* 0x000fe20000f21670 */
[----:B------:R-:W2:Y:S03]  /*40b0*/  MUFU.TANH R25, R8 ;  /* 0x0000000800197308 */ /* 0x000ea60000002400 */
[----:B------:R-:W-:Y:S01]  /*40c0*/  FSEL R81, R51, -INF , !P1 ;  /* 0xff80000033517808 */ /* 0x000fe20004800000 */
[----:B-1----:R-:W-:-:S04]  /*40d0*/  FMUL.FTZ R6, R103, c[0x0][0x320] ;  /* 0x0000c80067067a20 */ /* 0x002fc80000410000 */
        /* <DEDUP_REMOVED lines=20> */
[----:B------:R-:W-:Y:S02]  /*4220*/  FSEL R70, R55, -INF , !P0 ;  /* 0xff80000037467808 */ /* 0x000fe40004000000 */
[----:B------:R-:W-:-:S03]  /*4230*/  PLOP3.LUT P0, PT, PT, PT, UP0, 0x40, 0x0 ;  /* 0x000000000000781c */ /* 0x000fc60003f0e808 */
[----:B------:R1:W1:Y:S01]  /*4240*/  MUFU.TANH R33, R6 ;  /* 0x0000000600217308 */ /* 0x0002620000002400 */
[----:B------:R-:W-:Y:S01]  /*4250*/  UISETP.GE.AND UP0, UPT, UR37, 0x29, UPT ;  /* 0x000000292500788c */ /* 0x000fe2000bf06270 */
[----:B------:R-:W-:-:S03]  /*4260*/  ISETP.GT.AND P0, PT, R3, 0x21, P0 ;  /* 0x000000210300780c */ /* 0x000fc60000704270 */
[----:B------:R-:W-:Y:S02]  /*4270*/  UP2UR UR23, UPR, URZ, 0x1 ;  /* 0x000000013f177883 */ /* 0x000fe40008000000 */
[----:B------:R-:W-:Y:S01]  /*4280*/  PLOP3.LUT P6, PT, PT, PT, UP0, 0x40, 0x0 ;  /* 0x000000000000781c */ /* 0x000fe20003fce808 */
[----:B------:R-:W-:Y:S01]  /*4290*/  UISETP.GE.AND UP0, UPT, UR37, 0x2a, UPT ;  /* 0x0000002a2500788c */ /* 0x000fe2000bf06270 */
[----:B------:R-:W-:Y:S02]  /*42a0*/  ISETP.LT.OR P0, PT, R5, 0x22, P0 ;  /* 0x000000220500780c */ /* 0x000fe40000701670 */
        /* <DEDUP_REMOVED lines=15> */
[----:B------:R-:W-:-:S03]  /*43a0*/  UP2UR UR21, UPR, URZ, 0x1 ;  /* 0x000000013f157883 */ /* 0x000fc60008000000 */
[----:B------:R-:W-:-:S04]  /*43b0*/  ISETP.LT.OR P5, PT, R5, 0x2a, P5 ;  /* 0x0000002a0500780c */ /* 0x000fc80002fa1670 */
[----:B------:R-:W-:Y:S01]  /*43c0*/  FSEL R121, R48, -INF , !P5 ;  /* 0xff80000030797808 */ /* 0x000fe20006800000 */
[----:B-1----:R-:W-:Y:S01]  /*43d0*/  FMUL.FTZ R6, R75, c[0x0][0x320] ;  /* 0x0000c8004b067a20 */ /* 0x002fe20000410000 */
[----:B------:R-:W-:Y:S02]  /*43e0*/  FSEL R75, R52, -INF , !P2 ;  /* 0xff800000344b7808 */ /* 0x000fe40005000000 */
[----:B------:R-:W-:Y:S01]  /*43f0*/  PLOP3.LUT P2, PT, PT, PT, UP0, 0x40, 0x0 ;  /* 0x000000000000781c */ /* 0x000fe20003f4e808 */
[----:B------:R-:W-:Y:S01]  /*4400*/  UISETP.GE.AND UP0, UPT, UR37, 0x32, UPT ;  /* 0x000000322500788c */ /* 0x000fe2000bf06270 */
[----:B------:R1:W1:Y:S02]  /*4410*/  MUFU.TANH R31, R6 ;  /* 0x00000006001f7308 */ /* 0x0002640000002400 */
[----:B------:R-:W-:Y:S01]  /*4420*/  ISETP.GT.AND P2, PT, R3, 0x30, P2 ;  /* 0x000000300300780c */ /* 0x000fe20001744270 */
[----:B------:R-:W-:Y:S02]  /*4430*/  UP2UR UR20, UPR, URZ, 0x1 ;  /* 0x000000013f147883 */ /* 0x000fe40008000000 */
        /* <DEDUP_REMOVED lines=11> */
[----:B------:R-:W-:Y:S01]  /*44f0*/  UP2UR UR5, UPR, URZ, 0x1 ;  /* 0x000000013f057883 */ /* 0x000fe20008000000 */
[----:B------:R-:W-:Y:S01]  /*4500*/  FSEL R135, R9, -INF , !P1 ;  /* 0xff80000009877808 */ /* 0x000fe20004800000 */
[----:B------:R1:W1:Y:S01]  /*4510*/  MUFU.TANH R24, R6 ;  /* 0x0000000600187308 */ /* 0x0002620000002400 */
[----:B------:R-:W-:Y:S01]  /*4520*/  PLOP3.LUT P6, PT, PT, PT, UP0, 0x40, 0x0 ;  /* 0x000000000000781c */ /* 0x000fe20003fce808 */
[----:B------:R-:W-:Y:S01]  /*4530*/  UISETP.GE.AND UP0, UPT, UR37, 0x41, UPT ;  /* 0x000000412500788c */ /* 0x000fe2000bf06270 */
[----:B------:R-:W-:-:S02]  /*4540*/  ISETP.LT.OR P0, PT, R5, 0x39, P0 ;  /* 0x000000390500780c */ /* 0x000fc40000701670 */
[----:B------:R-:W-:Y:S01]  /*4550*/  PLOP3.LUT P2, PT, PT, PT, UP6, 0x40, 0x0 ;  /* 0x000000000000781c */ /* 0x000fe20003f4e868 */
[----:B------:R-:W-:Y:S01]  /*4560*/  UP2UR UR4, UPR, URZ, 0x1 ;  /* 0x000000013f047883 */ /* 0x000fe20008000000 */
[----:B------:R-:W-:Y:S01]  /*4570*/  FSEL R136, R46, -INF , !P0 ;  /* 0xff8000002e887808 */ /* 0x000fe20004000000 */
[----:B------:R-:W-:Y:S01]  /*4580*/  UISETP.NE.AND UP6, UPT, UR34, URZ, UPT ;  /* 0x0000003f2200728c */ /* 0x000fe2000bfc5270 */
[----:B------:R-:W-:Y:S02]  /*4590*/  PLOP3.LUT P0, PT, PT, PT, UP4, 0x40, 0x0 ;  /* 0x000000000000781c */ /* 0x000fe40003f0e848 */
[----:B------:R-:W-:Y:S01]  /*45a0*/  PLOP3.LUT P5, PT, PT, PT, UP0, 0x40, 0x0 ;  /* 0x000000000000781c */ /* 0x000fe20003fae808 */
[----:B------:R-:W-:Y:S01]  /*45b0*/  UISETP.GE.AND UP0, UPT, UR37, 0x5a, UPT ;  /* 0x0000005a2500788c */ /* 0x000fe2000bf06270 */
[----:B------:R-:W-:Y:S02]  /*45c0*/  PLOP3.LUT P1, PT, PT, PT, UP5, 0x40, 0x0 ;  /* 0x000000000000781c */ /* 0x000fe40003f2e858 */
[C---:B------:R-:W-:Y:S01]  /*45d0*/  ISETP.GT.AND P0, PT, R3.reuse, 0x49, P0 ;  /* 0x000000490300780c */ /* 0x040fe20000704270 */
[----:B-1----:R-:W-:Y:S01]  /*45e0*/  FMUL.FTZ R6, R90, c[0x0][0x320] ;  /* 0x0000c8005a067a20 */ /* 0x002fe20000410000 */
[----:B------:R-:W-:-:S02]  /*45f0*/  ISETP.GT.AND P6, PT, R3, 0x39, P6 ;  /* 0x000000390300780c */ /* 0x000fc400037c4270 */
[C---:B------:R-:W-:Y:S01]  /*4600*/  ISETP.GT.AND P5, PT, R3.reuse, 0x40, P5 ;  /* 0x000000400300780c */ /* 0x040fe20002fa4270 */
[----:B------:R1:W1:Y:S01]  /*4610*/  MUFU.TANH R29, R6 ;  /* 0x00000006001d7308 */ /* 0x0002620000002400 */
[C---:B------:R-:W-:Y:S02]  /*4620*/  ISETP.GT.AND P2, PT, R3.reuse, 0x41, P2 ;  /* 0x000000410300780c */ /* 0x040fe40001744270 */
[----:B------:R-:W-:Y:S02]  /*4630*/  ISETP.GT.AND P1, PT, R3, 0x48, P1 ;  /* 0x000000480300780c */ /* 0x000fe40000f24270 */
[C---:B------:R-:W-:Y:S02]  /*4640*/  ISETP.LT.OR P0, PT, R5.reuse, 0x4a, P0 ;  /* 0x0000004a0500780c */ /* 0x040fe40000701670 */
[C---:B------:R-:W-:Y:S02]  /*4650*/  ISETP.LT.OR P6, PT, R5.reuse, 0x3a, P6 ;  /* 0x0000003a0500780c */ /* 0x040fe400037c1670 */
[----:B------:R-:W-:-:S02]  /*4660*/  ISETP.LT.OR P5, PT, R5, 0x41, P5 ;  /* 0x000000410500780c */ /* 0x000fc40002fa1670 */
[C---:B------:R-:W-:Y:S02]  /*4670*/  ISETP.LT.OR P2, PT, R5.reuse, 0x42, P2 ;  /* 0x000000420500780c */ /* 0x040fe40001741670 */
[----:B------:R-:W-:Y:S02]  /*4680*/  ISETP.LT.OR P1, PT, R5, 0x49, P1 ;  /* 0x000000490500780c */ /* 0x000fe40000f21670 */
[----:B------:R-:W-:Y:S01]  /*4690*/  FSEL R239, R14, -INF , !P0 ;  /* 0xff8000000eef7808 */ /* 0x000fe20004000000 */
[----:B-1----:R-:W-:Y:S01]  /*46a0*/  FMUL.FTZ R6, R91, c[0x0][0x320] ;  /* 0x0000c8005b067a20 */ /* 0x002fe20000410000 */
[----:B------:R-:W-:Y:S02]  /*46b0*/  FSEL R137, R22, -INF , !P6 ;  /* 0xff80000016897808 */ /* 0x000fe40007000000 */
[----:B------:R-:W-:Y:S01]  /*46c0*/  FSEL R232, R17, -INF , !P5 ;  /* 0xff80000011e87808 */ /* 0x000fe20006800000 */
[----:B------:R1:W1:Y:S01]  /*46d0*/  MUFU.TANH R28, R6 ;  /* 0x00000006001c7308 */ /* 0x0002620000002400 */
[----:B------:R-:W-:-:S02]  /*46e0*/  FSEL R238, R16, -INF , !P2 ;  /* 0xff80000010ee7808 */ /* 0x000fc40005000000 */
[----:B------:R-:W-:Y:S02]  /*46f0*/  FSEL R237, R15, -INF , !P1 ;  /* 0xff8000000fed7808 */ /* 0x000fe40004800000 */
[----:B------:R-:W-:Y:S01]  /*4700*/  PLOP3.LUT P0, PT, PT, PT, UP6, 0x40, 0x0 ;  /* 0x000000000000781c */ /* 0x000fe20003f0e868 */
[----:B------:R-:W-:Y:S01]  /*4710*/  UISETP.NE.AND UP6, UPT, UR38, URZ, UPT ;  /* 0x0000003f2600728c */ /* 0x000fe2000bfc5270 */
[----:B------:R-:W-:Y:S01]  /*4720*/  PLOP3.LUT P6, PT, PT, PT, UP3, 0x40, 0x0 ;  /* 0x000000000000781c */ /* 0x000fe20003fce838 */
[----:B------:R2:W2:Y:S01]  /*4730*/  MUFU.TANH R22, R7 ;  /* 0x0000000700167308 */ /* 0x0004a20000002400 */
[----:B------:R-:W-:Y:S02]  /*4740*/  PLOP3.LUT P5, PT, PT, PT, UP2, 0x40, 0x0 ;  /* 0x000000000000781c */ /* 0x000fe40003fae828 */
[----:B------:R-:W-:Y:S02]  /*4750*/  PLOP3.LUT P2, PT, PT, PT, UP1, 0x40, 0x0 ;  /* 0x000000000000781c */ /* 0x000fe40003f4e818 */
[----:B------:R-:W-:-:S02]  /*4760*/  PLOP3.LUT P1, PT, PT, PT, UP0, 0x40, 0x0 ;  /* 0x000000000000781c */ /* 0x000fc40003f2e808 */
[C---:B------:R-:W-:Y:S01]  /*4770*/  ISETP.GT.AND P6, PT, R3.reuse, 0x50, P6 ;  /* 0x000000500300780c */ /* 0x040fe200037c4270 */
[----:B-1----:R-:W1:Y:S01]  /*4780*/  SHFL.IDX PT, R6, R18, 0x1, 0x1c1f ;  /* 0x003c1f0012067f89 */ /* 0x002e6200000e0000 */
[C---:B------:R-:W-:Y:S02]  /*4790*/  ISETP.GT.AND P5, PT, R3.reuse, 0x51, P5 ;  /* 0x000000510300780c */ /* 0x040fe40002fa4270 */
[C---:B------:R-:W-:Y:S02]  /*47a0*/  ISETP.GT.AND P2, PT, R3.reuse, 0x58, P2 ;  /* 0x000000580300780c */ /* 0x040fe40001744270 */
[----:B------:R-:W-:Y:S02]  /*47b0*/  ISETP.GT.AND P1, PT, R3, 0x59, P1 ;  /* 0x000000590300780c */ /* 0x000fe40000f24270 */
[C---:B------:R-:W-:Y:S02]  /*47c0*/  ISETP.LT.OR P6, PT, R5.reuse, 0x51, P6 ;  /* 0x000000510500780c */ /* 0x040fe400037c1670 */
[----:B------:R-:W-:-:S02]  /*47d0*/  ISETP.LT.OR P5, PT, R5, 0x52, P5 ;  /* 0x000000520500780c */ /* 0x000fc40002fa1670 */
[C---:B------:R-:W-:Y:S02]  /*47e0*/  ISETP.LT.OR P2, PT, R5.reuse, 0x59, P2 ;  /* 0x000000590500780c */ /* 0x040fe40001741670 */
[----:B------:R-:W-:Y:S02]  /*47f0*/  ISETP.LT.OR P1, PT, R5, 0x5a, P1 ;  /* 0x0000005a0500780c */ /* 0x000fe40000f21670 */
[----:B------:R-:W-:Y:S02]  /*4800*/  FSEL R240, R13, -INF , !P6 ;  /* 0xff8000000df07808 */ /* 0x000fe40007000000 */
[----:B------:R-:W-:Y:S02]  /*4810*/  FSEL R241, R12, -INF , !P5 ;  /* 0xff8000000cf17808 */ /* 0x000fe40006800000 */
[----:B------:R-:W-:Y:S02]  /*4820*/  FSEL R248, R11, -INF , !P2 ;  /* 0xff8000000bf87808 */ /* 0x000fe40005000000 */
[----:B------:R-:W-:Y:S01]  /*4830*/  FSEL R251, R10, -INF , !P1 ;  /* 0xff8000000afb7808 */ /* 0x000fe20004800000 */
[----:B-1----:R-:W-:-:S02]  /*4840*/  IMAD.IADD R5, R19, 0x1, R6 ;  /* 0x0000000113057824 */ /* 0x002fc400078e0206 */
[----:B------:R-:W-:-:S03]  /*4850*/  IMAD.IADD R3, R21, 0x1, R6 ;  /* 0x0000000115037824 */ /* 0x000fc600078e0206 */
        /* <DEDUP_REMOVED lines=14> */
.L_x_259:
[----:B------:R-:W-:-:S04]  /*4940*/  MOV R7, c[0x0][0x32c] ;  /* 0x0000cb0000077a02 */ /* 0x000fc80000000f00 */
[----:B------:R-:W-:-:S13]  /*4950*/  ISETP.NE.AND P0, PT, R7, 0x1, PT ;  /* 0x000000010700780c */ /* 0x000fda0003f05270 */
[----:B------:R-:W-:-:S05]  /*4960*/  @P0 IMAD.HI.U32 R7, R6, c[0x0][0x330], RZ ;  /* 0x0000cc0006070a27 */ /* 0x000fca00078e00ff */
[----:B------:R-:W-:Y:S02]  /*4970*/  @P0 SHF.R.U32.HI R6, RZ, c[0x0][0x334], R7 ;  /* 0x0000cd00ff060a19 */ /* 0x000fe40000011607 */
.L_x_260:
[----:B------:R-:W-:Y:S05]  /*4980*/  BSYNC B0 ;  /* 0x0000000000007941 */ /* 0x000fea0003800000 */
.L_x_258:
[----:B------:R-:W-:-:S05]  /*4990*/  IMAD R6, R6, c[0x0][0x32c], R23 ;  /* 0x0000cb0006067a24 */ /* 0x000fca00078e0217 */
[----:B------:R-:W-:Y:S02]  /*49a0*/  IADD3 R7, R6, c[0x0][0x32c], RZ ;  /* 0x0000cb0006077a10 */ /* 0x000fe40007ffe0ff */
[----:B------:R-:W-:Y:S02]  /*49b0*/  IMNMX R3, R3, R6, !PT ;  /* 0x0000000603037217 */ /* 0x000fe40007800200 */
[----:B------:R-:W-:Y:S02]  /*49c0*/  IMNMX R5, R5, R7, PT ;  /* 0x0000000705057217 */ /* 0x000fe40003800200 */
.L_x_257:
[----:B--234-:R-:W-:Y:S01]  /*49d0*/  UP2UR UR42, UPR, URZ, 0x20 ;  /* 0x000000203f2a7883 */ /* 0x01cfe20008000000 */
[----:B------:R-:W-:Y:S01]  /*49e0*/  FMUL.FTZ R6, R148, c[0x0][0x320] ;  /* 0x0000c80094067a20 */ /* 0x000fe20000410000 */
[----:B------:R-:W-:Y:S01]  /*49f0*/  UISETP.NE.AND UP5, UPT, UR33, URZ, UPT ;  /* 0x0000003f2100728c */ /* 0x000fe2000bfa5270 */
[----:B------:R-:W-:Y:S01]  /*4a00*/  FMUL.FTZ R9, R112, c[0x0][0x320] ;  /* 0x0000c80070097a20 */ /* 0x000fe20000410000 */
[----:B------:R-:W-:Y:S01]  /*4a10*/  UP2UR UR39, UPR, URZ, 0x4 ;  /* 0x000000043f277883 */ /* 0x000fe20008000000 */
[----:B------:R1:W2:Y:S01]  /*4a20*/  MUFU.TANH R61, R6 ;  /* 0x00000006003d7308 */ /* 0x0002a20000002400 */
[----:B------:R-:W-:Y:S01]  /*4a30*/  UISETP.NE.AND UP2, UPT, UR32, URZ, UPT ;  /* 0x0000003f2000728c */ /* 0x000fe2000bf45270 */
[----:B------:R-:W-:Y:S01]  /*4a40*/  FMUL.FTZ R7, R172, c[0x0][0x320] ;  /* 0x0000c800ac077a20 */ /* 0x000fe20000410000 */
[----:B------:R-:W-:Y:S01]  /*4a50*/  PLOP3.LUT P6, PT, PT, PT, UP5, 0x40, 0x0 ;  /* 0x000000000000781c */ /* 0x000fe20003fce858 */
[----:B------:R-:W-:Y:S01]  /*4a60*/  UP2UR UR41, UPR, URZ, 0x10 ;  /* 0x000000103f297883 */ /* 0x000fe20008000000 */
[----:B------:R-:W-:Y:S01]  /*4a70*/  FMUL.FTZ R17, R108, c[0x0][0x320] ;  /* 0x0000c8006c117a20 */ /* 0x000fe20000410000 */
[----:B------:R-:W-:Y:S01]  /*4a80*/  UISETP.NE.AND UP4, UPT, UR31, URZ, UPT ;  /* 0x0000003f1f00728c */ /* 0x000fe2000bf85270 */
[----:B------:R-:W-:Y:S01]  /*4a90*/  ISETP.GT.AND P6, PT, R3, RZ, P6 ;  /* 0x000000ff0300720c */ /* 0x000fe200037c4270 */
[----:B------:R-:W-:Y:S01]  /*4aa0*/  UP2UR UR40, UPR, URZ, 0x8 ;  /* 0x000000083f287883 */ /* 0x000fe20008000000 */
[----:B------:R-:W-:Y:S01]  /*4ab0*/  PLOP3.LUT P5, PT, PT, PT, UP2, 0x40, 0x0 ;  /* 0x000000000000781c */ /* 0x000fe20003fae828 */
[----:B------:R-:W-:Y:S01]  /*4ac0*/  UISETP.NE.AND UP3, UPT, UR28, URZ, UPT ;  /* 0x0000003f1c00728c */ /* 0x000fe2000bf65270 */
[----:B------:R-:W-:Y:S01]  /*4ad0*/  ISETP.LT.OR P6, PT, R5, 0x1, P6 ;  /* 0x000000010500780c */ /* 0x000fe200037c1670 */
[----:B------:R-:W-:Y:S01]  /*4ae0*/  UP2UR UR38, UPR, URZ, 0x2 ;  /* 0x000000023f267883 */ /* 0x000fe20008000000 */
[----:B------:R-:W-:Y:S01]  /*4af0*/  ISETP.GT.AND P5, PT, R3, 0x1, P5 ;  /* 0x000000010300780c */ /* 0x000fe20002fa4270 */
[----:B------:R-:W-:Y:S01]  /*4b00*/  UISETP.NE.AND UP1, UPT, UR29, URZ, UPT ;  /* 0x0000003f1d00728c */ /* 0x000fe2000bf25270 */
[----:B------:R-:W-:Y:S01]  /*4b10*/  PLOP3.LUT P2, PT, PT, PT, UP4, 0x40, 0x0 ;  /* 0x000000000000781c */ /* 0x000fe20003f4e848 */
[----:B-1----:R-:W-:Y:S01]  /*4b20*/  FMUL.FTZ R6, R153, c[0x0][0x320] ;  /* 0x0000c80099067a20 */ /* 0x002fe20000410000 */
[----:B------:R-:W-:Y:S01]  /*4b30*/  UP2UR UR37, UPR, URZ, 0x1 ;  /* 0x000000013f257883 */ /* 0x000fe20008000000 */
[----:B------:R-:W-:Y:S01]  /*4b40*/  FSEL R52, R42, -INF , !P6 ;  /* 0xff8000002a347808 */ /* 0x000fe20007000000 */
[----:B------:R-:W-:Y:S01]  /*4b50*/  UISETP.NE.AND UP0, UPT, UR30, URZ, UPT ;  /* 0x0000003f1e00728c */ /* 0x000fe2000bf05270 */
[----:B------:R1:W3:Y:S01]  /*4b60*/  MUFU.TANH R62, R6 ;  /* 0x00000006003e7308 */ /* 0x0002e20000002400 */
[----:B------:R-:W-:Y:S01]  /*4b70*/  UISETP.NE.AND UP2, UPT, UR27, URZ, UPT ;  /* 0x0000003f1b00728c */ /* 0x000fe2000bf45270 */
[----:B------:R-:W-:Y:S01]  /*4b80*/  PLOP3.LUT P6, PT, PT, PT, UP3, 0x40, 0x0 ;  /* 0x000000000000781c */ /* 0x000fe20003fce838 */
[----:B------:R-:W-:Y:S01]  /*4b90*/  UISETP.NE.AND UP3, UPT, UR24, URZ, UPT ;  /* 0x0000003f1800728c */ /* 0x000fe2000bf65270 */
[----:B------:R-:W-:Y:S01]  /*4ba0*/  ISETP.LT.OR P5, PT, R5, 0x2, P5 ;  /* 0x000000020500780c */ /* 0x000fe20002fa1670 */
[----:B------:R-:W-:Y:S01]  /*4bb0*/  UISETP.NE.AND UP4, UPT, UR41, URZ, UPT ;  /* 0x0000003f2900728c */ /* 0x000fe2000bf85270 */
[----:B------:R-:W-:Y:S01]  /*4bc0*/  PLOP3.LUT P0, PT, PT, PT, UP1, 0x40, 0x0 ;  /* 0x000000000000781c */ /* 0x000fe20003f0e818 */
[----:B------:R-:W-:Y:S01]  /*4bd0*/  UISETP.NE.AND UP1, UPT, UR26, URZ, UPT ;  /* 0x0000003f1a00728c */ /* 0x000fe2000bf25270 */
[----:B------:R-:W-:Y:S01]  /*4be0*/  PLOP3.LUT P1, PT, PT, PT, UP0, 0x40, 0x0 ;  /* 0x000000000000781c */ /* 0x000fe20003f2e808 */
[----:B------:R-:W-:Y:S01]  /*4bf0*/  UISETP.NE.AND UP0, UPT, UR25, URZ, UPT ;  /* 0x0000003f1900728c */ /* 0x000fe2000bf05270 */
[C---:B------:R-:W-:Y:S01]  /*4c00*/  ISETP.GT.AND P2, PT, R3.reuse, 0x8, P2 ;  /* 0x000000080300780c */ /* 0x040fe20001744270 */
[----:B------:R-:W-:Y:S01]  /*4c10*/  UISETP.NE.AND UP5, UPT, UR42, URZ, UPT ;  /* 0x0000003f2a00728c */ /* 0x000fe2000bfa5270 */
[----:B------:R-:W-:Y:S01]  /*4c20*/  ISETP.GT.AND P6, PT, R3, 0x11, P6 ;  /* 0x000000110300780c */ /* 0x000fe200037c4270 */
[----:B------:R-:W4:Y:S01]  /*4c30*/  MUFU.TANH R47, R7 ;  /* 0x00000007002f7308 */ /* 0x000f220000002400 */
[----:B------:R-:W-:Y:S01]  /*4c40*/  FSEL R51, R40, -INF , !P5 ;  /* 0xff80000028337808 */ /* 0x000fe20006800000 */
[----:B------:R-:W-:Y:S01]  /*4c50*/  FMUL.FTZ R16, R109, c[0x0][0x320] ;  /* 0x0000c8006d107a20 */ /* 0x000fe20000410000 */
[----:B------:R-:W-:Y:S01]  /*4c60*/  PLOP3.LUT P5, PT, PT, PT, UP2, 0x40, 0x0 ;  /* 0x000000000000781c */ /* 0x000fe20003fae828 */
[----:B-1----:R-:W-:Y:S01]  /*4c70*/  FMUL.FTZ R6, R168, c[0x0][0x320] ;  /* 0x0000c800a8067a20 */ /* 0x002fe20000410000 */
[C---:B------:R-:W-:Y:S01]  /*4c80*/  ISETP.GT.AND P0, PT, R3.reuse, 0x10, P0 ;  /* 0x000000100300780c */ /* 0x040fe20000704270 */
[----:B------:R-:W-:Y:S01]  /*4c90*/  UISETP.NE.AND UP2, UPT, UR23, URZ, UPT ;  /* 0x0000003f1700728c */ /* 0x000fe2000bf45270 */
[----:B------:R-:W-:Y:S01]  /*4ca0*/  ISETP.GT.AND P1, PT, R3, 0x9, P1 ;  /* 0x000000090300780c */ /* 0x000fe20000f24270 */
[----:B------:R1:W1:Y:S01]  /*4cb0*/  MUFU.TANH R55, R6 ;  /* 0x0000000600377308 */ /* 0x0002620000002400 */
[----:B------:R-:W-:Y:S01]  /*4cc0*/  ISETP.LT.OR P2, PT, R5, 0x9, P2 ;  /* 0x000000090500780c */ /* 0x000fe20001741670 */
[----:B------:R-:W-:Y:S01]  /*4cd0*/  FMUL.FTZ R15, R165, c[0x0][0x320] ;  /* 0x0000c800a50f7a20 */ /* 0x000fe20000410000 */
[C---:B------:R-:W-:Y:S01]  /*4ce0*/  ISETP.LT.OR P6, PT, R5.reuse, 0x12, P6 ;  /* 0x000000120500780c */ /* 0x040fe200037c1670 */
[----:B------:R-:W-:Y:S01]  /*4cf0*/  FMUL.FTZ R14, R176, c[0x0][0x320] ;  /* 0x0000c800b00e7a20 */ /* 0x000fe20000410000 */
[----:B------:R-:W-:Y:S01]  /*4d00*/  ISETP.LT.OR P0, PT, R5, 0x11, P0 ;  /* 0x000000110500780c */ /* 0x000fe20000701670 */
[----:B------:R-:W-:Y:S01]  /*4d10*/  FMUL.FTZ R13, R160, c[0x0][0x320] ;  /* 0x0000c800a00d7a20 */ /* 0x000fe20000410000 */
[----:B------:R-:W-:Y:S01]  /*4d20*/  ISETP.GT.AND P5, PT, R3, 0x18, P5 ;  /* 0x000000180300780c */ /* 0x000fe20002fa4270 */
[----:B------:R-:W-:Y:S01]  /*4d30*/  FMUL.FTZ R12, R161, c[0x0][0x320] ;  /* 0x0000c800a10c7a20 */ /* 0x000fe20000410000 */
[----:B------:R-:W-:Y:S01]  /*4d40*/  ISETP.LT.OR P1, PT, R5, 0xa, P1 ;  /* 0x0000000a0500780c */ /* 0x000fe20000f21670 */
[----:B------:R-:W-:Y:S01]  /*4d50*/  FMUL.FTZ R11, R140, c[0x0][0x320] ;  /* 0x0000c8008c0b7a20 */ /* 0x000fe20000410000 */
[----:B------:R-:W-:Y:S01]  /*4d60*/  FSEL R54, R39, -INF , !P2 ;  /* 0xff80000027367808 */ /* 0x000fe20005000000 */
[----:B------:R-:W-:Y:S01]  /*4d70*/  FMUL.FTZ R8, R141, c[0x0][0x320] ;  /* 0x0000c8008d087a20 */ /* 0x000fe20000410000 */
[----:B------:R-:W-:Y:S01]  /*4d80*/  PLOP3.LUT P2, PT, PT, PT, UP1, 0x40, 0x0 ;  /* 0x000000000000781c */ /* 0x000fe20003f4e818 */
[----:B------:R-:W-:Y:S01]  /*4d90*/  UISETP.NE.AND UP1, UPT, UR22, URZ, UPT ;  /* 0x0000003f1600728c */ /* 0x000fe2000bf25270 */
[----:B------:R-:W-:Y:S01]  /*4da0*/  FSEL R64, R24, -INF , !P6 ;  /* 0xff80000018407808 */ /* 0x000fe20007000000 */
[----:B-1----:R-:W-:Y:S01]  /*4db0*/  FMUL.FTZ R6, R149, c[0x0][0x320] ;  /* 0x0000c80095067a20 */ /* 0x002fe20000410000 */
[----:B------:R-:W-:Y:S01]  /*4dc0*/  PLOP3.LUT P6, PT, PT, PT, UP2, 0x40, 0x0 ;  /* 0x000000000000781c */ /* 0x000fe20003fce828 */
[----:B------:R-:W-:Y:S01]  /*4dd0*/  UISETP.NE.AND UP2, UPT, UR19, URZ, UPT ;  /* 0x0000003f1300728c */ /* 0x000fe2000bf45270 */
[----:B------:R-:W-:Y:S01]  /*4de0*/  FSEL R63, R27, -INF , !P0 ;  /* 0xff8000001b3f7808 */ /* 0x000fe20004000000 */
[----:B------:R1:W1:Y:S01]  /*4df0*/  MUFU.TANH R59, R6 ;  /* 0x00000006003b7308 */ /* 0x0002620000002400 */
[----:B------:R-:W-:Y:S01]  /*4e00*/  ISETP.LT.OR P5, PT, R5, 0x19, P5 ;  /* 0x000000190500780c */ /* 0x000fe20002fa1670 */
[----:B------:R-:W-:Y:S01]  /*4e10*/  FMUL.FTZ R7, R177, c[0x0][0x320] ;  /* 0x0000c800b1077a20 */ /* 0x000fe20000410000 */
[----:B------:R-:W-:Y:S01]  /*4e20*/  FSEL R56, R38, -INF , !P1 ;  /* 0xff80000026387808 */ /* 0x000fe20004800000 */
[----:B------:R-:W-:Y:S01]  /*4e30*/  FMUL.FTZ R10, R113, c[0x0][0x320] ;  /* 0x0000c800710a7a20 */ /* 0x000fe20000410000 */
[----:B------:R-:W-:Y:S01]  /*4e40*/  PLOP3.LUT P0, PT, PT, PT, UP3, 0x40, 0x0 ;  /* 0x000000000000781c */ /* 0x000fe20003f0e838 */
[----:B------:R-:W-:Y:S01]  /*4e50*/  UISETP.NE.AND UP3, UPT, UR20, URZ, UPT ;  /* 0x0000003f1400728c */ /* 0x000fe2000bf65270 */
[----:B------:R-:W-:Y:S01]  /*4e60*/  PLOP3.LUT P1, PT, PT, PT, UP0, 0x40, 0x0 ;  /* 0x000000000000781c */ /* 0x000fe20003f2e808 */
[----:B------:R-:W-:Y:S01]  /*4e70*/  UISETP.NE.AND UP0, UPT, UR21, URZ, UPT ;  /* 0x0000003f1500728c */ /* 0x000fe2000bf05270 */
[----:B------:R-:W-:Y:S01]  /*4e80*/  ISETP.GT.AND P6, PT, R3, 0x28, P6 ;  /* 0x000000280300780c */ /* 0x000fe200037c4270 */
[----:B------:R-:W2:Y:S01]  /*4e90*/  MUFU.TANH R49, R17 ;  /* 0x0000001100317308 */ /* 0x000ea20000002400 */
[----:B------:R-:W-:-:S02]  /*4ea0*/  FSEL R45, R45, -INF , !P5 ;  /* 0xff8000002d2d7808 */ /* 0x000fc40006800000 */
[----:B------:R-:W-:Y:S01]  /*4eb0*/  PLOP3.LUT P5, PT, PT, PT, UP1, 0x40, 0x0 ;  /* 0x000000000000781c */ /* 0x000fe20003fae818 */
[----:B------:R-:W-:Y:S01]  /*4ec0*/  UISETP.NE.AND UP1, UPT, UR5, URZ, UPT ;  /* 0x0000003f0500728c */ /* 0x000fe2000bf25270 */
[C---:B------:R-:W-:Y:S01]  /*4ed0*/  ISETP.GT.AND P0, PT, R3.reuse, 0x21, P0 ;  /* 0x000000210300780c */ /* 0x040fe20000704270 */
[----:B-1----:R-:W-:Y:S01]  /*4ee0*/  FMUL.FTZ R6, R156, c[0x0][0x320] ;  /* 0x0000c8009c067a20 */ /* 0x002fe20000410000 */
[C---:B------:R-:W-:Y:S01]  /*4ef0*/  ISETP.GT.AND P2, PT, R3.reuse, 0x19, P2 ;  /* 0x000000190300780c */ /* 0x040fe20001744270 */
[----:B------:R-:W1:Y:S01]  /*4f00*/  MUFU.TANH R53, R16 ;  /* 0x0000001000357308 */ /* 0x000e620000002400 */
[----:B------:R-:W-:Y:S02]  /*4f10*/  ISETP.GT.AND P1, PT, R3, 0x20, P1 ;  /* 0x000000200300780c */ /* 0x000fe40000f24270 */
[C---:B------:R-:W-:Y:S02]  /*4f20*/  ISETP.LT.OR P6, PT, R5.reuse, 0x29, P6 ;  /* 0x000000290500780c */ /* 0x040fe400037c1670 */
[----:B------:R-:W-:-:S02]  /*4f30*/  ISETP.LT.OR P0, PT, R5, 0x22, P0 ;  /* 0x000000220500780c */ /* 0x000fc40000701670 */
[C---:B------:R-:W-:Y:S01]  /*4f40*/  ISETP.LT.OR P2, PT, R5.reuse, 0x1a, P2 ;  /* 0x0000001a0500780c */ /* 0x040fe20001741670 */
[----:B------:R5:W1:Y:S01]  /*4f50*/  MUFU.TANH R58, R6 ;  /* 0x00000006003a7308 */ /* 0x000a620000002400 */
[----:B------:R-:W-:Y:S02]  /*4f60*/  ISETP.LT.OR P1, PT, R5, 0x21, P1 ;  /* 0x000000210500780c */ /* 0x000fe40000f21670 */
[----:B------:R-:W-:Y:S02]  /*4f70*/  FSEL R112, R37, -INF , !P6 ;  /* 0xff80000025707808 */ /* 0x000fe40007000000 */
[----:B------:R-:W-:Y:S01]  /*4f80*/  PLOP3.LUT P6, PT, PT, PT, UP1, 0x40, 0x0 ;  /* 0x000000000000781c */ /* 0x000fe20003fce818 */
[----:B------:R-:W-:Y:S01]  /*4f90*/  UISETP.NE.AND UP1, UPT, UR38, URZ, UPT ;  /* 0x0000003f2600728c */ /* 0x000fe2000bf25270 */
[----:B------:R-:W-:Y:S01]  /*4fa0*/  FSEL R82, R41, -INF , !P0 ;  /* 0xff80000029527808 */ /* 0x000fe20004000000 */
[----:B------:R-:W1:Y:S01]  /*4fb0*/  MUFU.TANH R42, R15 ;  /* 0x0000000f002a7308 */ /* 0x000e620000002400 */
[----:B------:R-:W-:-:S02]  /*4fc0*/  FSEL R44, R44, -INF , !P2 ;  /* 0xff8000002c2c7808 */ /* 0x000fc40005000000 */
[----:B------:R-:W-:Y:S02]  /*4fd0*/  FSEL R80, R43, -INF , !P1 ;  /* 0xff8000002b507808 */ /* 0x000fe40004800000 */
[----:B------:R-:W-:Y:S01]  /*4fe0*/  PLOP3.LUT P0, PT, PT, PT, UP2, 0x40, 0x0 ;  /* 0x000000000000781c */ /* 0x000fe20003f0e828 */
[----:B------:R-:W-:Y:S01]  /*4ff0*/  UISETP.NE.AND UP2, UPT, UR39, URZ, UPT ;  /* 0x0000003f2700728c */ /* 0x000fe2000bf45270 */
[----:B------:R-:W-:Y:S01]  /*5000*/  PLOP3.LUT P2, PT, PT, PT, UP0, 0x40, 0x0 ;  /* 0x000000000000781c */ /* 0x000fe20003f4e808 */
[----:B-----5:R-:W-:Y:S01]  /*5010*/  FMUL.FTZ R6, R144, c[0x0][0x320] ;  /* 0x0000c80090067a20 */ /* 0x020fe20000410000 */
[----:B------:R-:W-:Y:S01]  /*5020*/  PLOP3.LUT P1, PT, PT, PT, UP3, 0x40, 0x0 ;  /* 0x000000000000781c */ /* 0x000fe20003f2e838 */
[----:B------:R-:W-:Y:S01]  /*5030*/  UISETP.NE.AND UP0, UPT, UR4, URZ, UPT ;  /* 0x0000003f0400728c */ /* 0x000fe2000bf05270 */
[C---:B------:R-:W-:Y:S01]  /*5040*/  ISETP.GT.AND P6, PT, R3.reuse, 0x39, P6 ;  /* 0x000000390300780c */ /* 0x040fe200037c4270 */
[----:B------:R5:W1:Y:S01]  /*5050*/  MUFU.TANH R60, R6 ;  /* 0x00000006003c7308 */ /* 0x000a620000002400 */
[C---:B------:R-:W-:Y:S01]  /*5060*/  ISETP.GT.AND P0, PT, R3.reuse, 0x38, P0 ;  /* 0x000000380300780c */ /* 0x040fe20000704270 */
[----:B------:R-:W-:Y:S01]  /*5070*/  UISETP.NE.AND UP3, UPT, UR40, URZ, UPT ;  /* 0x0000003f2800728c */ /* 0x000fe2000bf65270 */
[----:B------:R-:W-:-:S02]  /*5080*/  ISETP.GT.AND P5, PT, R3, 0x29, P5 ;  /* 0x000000290300780c */ /* 0x000fc40002fa4270 */
[C---:B------:R-:W-:Y:S02]  /*5090*/  ISETP.GT.AND P2, PT, R3.reuse, 0x30, P2 ;  /* 0x000000300300780c */ /* 0x040fe40001744270 */
[----:B------:R-:W-:Y:S01]  /*50a0*/  ISETP.GT.AND P1, PT, R3, 0x31, P1 ;  /* 0x000000310300780c */ /* 0x000fe20000f24270 */
[----:B------:R-:W1:Y:S01]  /*50b0*/  MUFU.TANH R40, R14 ;  /* 0x0000000e00287308 */ /* 0x000e620000002400 */
[C---:B------:R-:W-:Y:S02]  /*50c0*/  ISETP.LT.OR P6, PT, R5.reuse, 0x3a, P6 ;  /* 0x0000003a0500780c */ /* 0x040fe400037c1670 */
[C---:B------:R-:W-:Y:S02]  /*50d0*/  ISETP.LT.OR P0, PT, R5.reuse, 0x39, P0 ;  /* 0x000000390500780c */ /* 0x040fe40000701670 */
[C---:B------:R-:W-:Y:S02]  /*50e0*/  ISETP.LT.OR P5, PT, R5.reuse, 0x2a, P5 ;  /* 0x0000002a0500780c */ /* 0x040fe40002fa1670 */
[----:B------:R-:W-:Y:S01]  /*50f0*/  ISETP.LT.OR P2, PT, R5, 0x31, P2 ;  /* 0x000000310500780c */ /* 0x000fe20001741670 */
[----:B-----5:R-:W-:Y:S01]  /*5100*/  FMUL.FTZ R6, R145, c[0x0][0x320] ;  /* 0x0000c80091067a20 */ /* 0x020fe20000410000 */
[----:B------:R-:W-:Y:S01]  /*5110*/  ISETP.LT.OR P1, PT, R5, 0x32, P1 ;  /* 0x000000320500780c */ /* 0x000fe20000f21670 */
[----:B------:R-:W1:Y:S01]  /*5120*/  MUFU.TANH R39, R13 ;  /* 0x0000000d00277308 */ /* 0x000e620000002400 */
[----:B------:R-:W-:-:S02]  /*5130*/  FSEL R134, R32, -INF , !P6 ;  /* 0xff80000020867808 */ /* 0x000fc40007000000 */
[----:B------:R-:W-:Y:S02]  /*5140*/  FSEL R130, R22, -INF , !P0 ;  /* 0xff80000016827808 */ /* 0x000fe40004000000 */
[----:B------:R-:W-:Y:S02]  /*5150*/  FSEL R119, R36, -INF , !P5 ;  /* 0xff80000024777808 */ /* 0x000fe40006800000 */
[----:B------:R-:W-:Y:S01]  /*5160*/  FSEL R129, R35, -INF , !P2 ;  /* 0xff80000023817808 */ /* 0x000fe20005000000 */
[----:B------:R5:W1:Y:S01]  /*5170*/  MUFU.TANH R57, R6 ;  /* 0x0000000600397308 */ /* 0x000a620000002400 */
[----:B------:R-:W-:Y:S02]  /*5180*/  FSEL R131, R34, -INF , !P1 ;  /* 0xff80000022837808 */ /* 0x000fe40004800000 */
[----:B------:R-:W-:Y:S02]  /*5190*/  PLOP3.LUT P0, PT, PT, PT, UP4, 0x40, 0x0 ;  /* 0x000000000000781c */ /* 0x000fe40003f0e848 */
[----:B------:R-:W-:Y:S01]  /*51a0*/  PLOP3.LUT P5, PT, PT, PT, UP0, 0x40, 0x0 ;  /* 0x000000000000781c */ /* 0x000fe20003fae808 */
[----:B------:R-:W-:Y:S01]  /*51b0*/  UISETP.NE.AND UP0, UPT, UR37, URZ, UPT ;  /* 0x0000003f2500728c */ /* 0x000fe2000bf05270 */
[----:B------:R-:W-:Y:S01]  /*51c0*/  PLOP3.LUT P2, PT, PT, PT, UP6, 0x40, 0x0 ;  /* 0x000000000000781c */ /* 0x000fe20003f4e868 */
[----:B------:R-:W-:Y:S01]  /*51d0*/  UP2UR UR37, UPR, URZ, 0x40 ;  /* 0x000000403f257883 */ /* 0x000fe20008000000 */
[----:B------:R-:W-:Y:S01]  /*51e0*/  PLOP3.LUT P1, PT, PT, PT, UP5, 0x40, 0x0 ;  /* 0x000000000000781c */ /* 0x000fe20003f2e858 */
[----:B------:R-:W-:Y:S01]  /*51f0*/  UISETP.NE.AND UP6, UPT, UR34, URZ, UPT ;  /* 0x0000003f2200728c */ /* 0x000fe2000bfc5270 */
[C---:B------:R-:W-:Y:S01]  /*5200*/  ISETP.GT.AND P0, PT, R3.reuse, 0x49, P0 ;  /* 0x000000490300780c */ /* 0x040fe20000704270 */
[----:B------:R-:W1:Y:S01]  /*5210*/  MUFU.TANH R38, R12 ;  /* 0x0000000c00267308 */ /* 0x000e620000002400 */
[----:B------:R-:W-:-:S02]  /*5220*/  ISETP.GT.AND P5, PT, R3, 0x40, P5 ;  /* 0x000000400300780c */ /* 0x000fc40002fa4270 */
[----:B------:R-:W-:Y:S01]  /*5230*/  ISETP.GT.AND P2, PT, R3, 0x41, P2 ;  /* 0x000000410300780c */ /* 0x000fe20001744270 */
[----:B-----5:R-:W-:Y:S01]  /*5240*/  FMUL.FTZ R6, R169, c[0x0][0x320] ;  /* 0x0000c800a9067a20 */ /* 0x020fe20000410000 */
[----:B------:R-:W-:Y:S02]  /*5250*/  ISETP.GT.AND P1, PT, R3, 0x48, P1 ;  /* 0x000000480300780c */ /* 0x000fe40000f24270 */
[C---:B------:R-:W-:Y:S01]  /*5260*/  ISETP.LT.OR P0, PT, R5.reuse, 0x4a, P0 ;  /* 0x0000004a0500780c */ /* 0x040fe20000701670 */
[----:B------:R5:W1:Y:S01]  /*5270*/  MUFU.TANH R48, R6 ;  /* 0x0000000600307308 */ /* 0x000a620000002400 */
[C---:B------:R-:W-:Y:S02]  /*5280*/  ISETP.LT.OR P5, PT, R5.reuse, 0x41, P5 ;  /* 0x000000410500780c */ /* 0x040fe40002fa1670 */
[C---:B------:R-:W-:Y:S02]  /*5290*/  ISETP.LT.OR P2, PT, R5.reuse, 0x42, P2 ;  /* 0x000000420500780c */ /* 0x040fe40001741670 */
[----:B------:R-:W-:-:S02]  /*52a0*/  ISETP.LT.OR P1, PT, R5, 0x49, P1 ;  /* 0x000000490500780c */ /* 0x000fc40000f21670 */
[----:B------:R-:W-:Y:S01]  /*52b0*/  FSEL R230, R31, -INF , !P0 ;  /* 0xff8000001fe67808 */ /* 0x000fe20004000000 */
[----:B------:R-:W1:Y:S01]  /*52c0*/  MUFU.TANH R41, R11 ;  /* 0x0000000b00297308 */ /* 0x000e620000002400 */
[----:B------:R-:W-:Y:S02]  /*52d0*/  FSEL R204, R33, -INF , !P5 ;  /* 0xff80000021cc7808 */ /* 0x000fe40006800000 */
[----:B------:R-:W-:Y:S02]  /*52e0*/  FSEL R228, R30, -INF , !P2 ;  /* 0xff8000001ee47808 */ /* 0x000fe40005000000 */
[----:B------:R-:W-:Y:S02]  /*52f0*/  FSEL R207, R26, -INF , !P1 ;  /* 0xff8000001acf7808 */ /* 0x000fe40004800000 */
[----:B------:R-:W-:Y:S01]  /*5300*/  PLOP3.LUT P0, PT, PT, PT, UP6, 0x40, 0x0 ;  /* 0x000000000000781c */ /* 0x000fe20003f0e868 */
[----:B-----5:R-:W-:Y:S01]  /*5310*/  FMUL.FTZ R6, R157, c[0x0][0x320] ;  /* 0x0000c8009d067a20 */ /* 0x020fe20000410000 */
[----:B------:R-:W-:Y:S01]  /*5320*/  PLOP3.LUT P6, PT, PT, PT, UP3, 0x40, 0x0 ;  /* 0x000000000000781c */ /* 0x000fe20003fce838 */
[----:B------:R-:W1:Y:S01]  /*5330*/  MUFU.TANH R36, R8 ;  /* 0x0000000800247308 */ /* 0x000e620000002400 */
[----:B------:R-:W-:Y:S01]  /*5340*/  PLOP3.LUT P5, PT, PT, PT, UP2, 0x40, 0x0 ;  /* 0x000000000000781c */ /* 0x000fe20003fae828 */
[----:B------:R-:W-:Y:S01]  /*5350*/  UISETP.NE.AND UP6, UPT, UR37, URZ, UPT ;  /* 0x0000003f2500728c */ /* 0x000fe2000bfc5270 */
[----:B------:R-:W-:-:S02]  /*5360*/  PLOP3.LUT P2, PT, PT, PT, UP1, 0x40, 0x0 ;  /* 0x000000000000781c */ /* 0x000fc40003f4e818 */
[----:B------:R-:W-:Y:S02]  /*5370*/  PLOP3.LUT P1, PT, PT, PT, UP0, 0x40, 0x0 ;  /* 0x000000000000781c */ /* 0x000fe40003f2e808 */
[C---:B------:R-:W-:Y:S01]  /*5380*/  ISETP.GT.AND P6, PT, R3.reuse, 0x50, P6 ;  /* 0x000000500300780c */ /* 0x040fe200037c4270 */
[----:B------:R5:W1:Y:S01]  /*5390*/  MUFU.TANH R50, R6 ;  /* 0x0000000600327308 */ /* 0x000a620000002400 */
[C---:B------:R-:W-:Y:S02]  /*53a0*/  ISETP.GT.AND P5, PT, R3.reuse, 0x51, P5 ;  /* 0x000000510300780c */ /* 0x040fe40002fa4270 */
[C---:B------:R-:W-:Y:S02]  /*53b0*/  ISETP.GT.AND P2, PT, R3.reuse, 0x58, P2 ;  /* 0x000000580300780c */ /* 0x040fe40001744270 */
[----:B------:R-:W-:Y:S01]  /*53c0*/  ISETP.GT.AND P1, PT, R3, 0x59, P1 ;  /* 0x000000590300780c */ /* 0x000fe20000f24270 */
[----:B------:R-:W-:Y:S01]  /*53d0*/  FMUL.FTZ R3, R152, c[0x0][0x320] ;  /* 0x0000c80098037a20 */ /* 0x000fe20000410000 */
[C---:B------:R-:W-:Y:S01]  /*53e0*/  ISETP.LT.OR P6, PT, R5.reuse, 0x51, P6 ;  /* 0x000000510500780c */ /* 0x040fe200037c1670 */
[----:B------:R-:W1:Y:S01]  /*53f0*/  MUFU.TANH R34, R7 ;  /* 0x0000000700227308 */ /* 0x000e620000002400 */
[----:B------:R-:W-:-:S02]  /*5400*/  ISETP.LT.OR P5, PT, R5, 0x52, P5 ;  /* 0x000000520500780c */ /* 0x000fc40002fa1670 */
[C---:B------:R-:W-:Y:S02]  /*5410*/  ISETP.LT.OR P2, PT, R5.reuse, 0x59, P2 ;  /* 0x000000590500780c */ /* 0x040fe40001741670 */
[----:B------:R-:W-:Y:S02]  /*5420*/  ISETP.LT.OR P1, PT, R5, 0x5a, P1 ;  /* 0x0000005a0500780c */ /* 0x000fe40000f21670 */
[----:B------:R-:W-:Y:S01]  /*5430*/  FSEL R231, R29, -INF , !P6 ;  /* 0xff8000001de77808 */ /* 0x000fe20007000000 */
[----:B-----5:R-:W-:Y:S01]  /*5440*/  FMUL.FTZ R6, R164, c[0x0][0x320] ;  /* 0x0000c800a4067a20 */ /* 0x020fe20000410000 */
[----:B------:R-:W1:Y:S01]  /*5450*/  MUFU.TANH R35, R10 ;  /* 0x0000000a00237308 */ /* 0x000e620000002400 */
[----:B------:R-:W-:Y:S02]  /*5460*/  FSEL R233, R28, -INF , !P5 ;  /* 0xff8000001ce97808 */ /* 0x000fe40006800000 */
[----:B------:R-:W-:Y:S02]  /*5470*/  FSEL R235, R25, -INF , !P2 ;  /* 0xff80000019eb7808 */ /* 0x000fe40005000000 */
[----:B------:R-:W-:-:S03]  /*5480*/  FSEL R236, R67, -INF , !P1 ;  /* 0xff80000043ec7808 */ /* 0x000fc60004800000 */
        /* <DEDUP_REMOVED lines=22> */
.L_x_263:
[----:B------:R-:W-:-:S04]  /*55f0*/  MOV R7, c[0x0][0x32c] ;  /* 0x0000cb0000077a02 */ /* 0x000fc80000000f00 */
[----:B------:R-:W-:-:S13]  /*5600*/  ISETP.NE.AND P0, PT, R7, 0x1, PT ;  /* 0x000000010700780c */ /* 0x000fda0003f05270 */
[----:B------:R-:W-:-:S05]  /*5610*/  @P0 IMAD.HI.U32 R7, R6, c[0x0][0x330], RZ ;  /* 0x0000cc0006070a27 */ /* 0x000fca00078e00ff */
[----:B------:R-:W-:Y:S02]  /*5620*/  @P0 SHF.R.U32.HI R6, RZ, c[0x0][0x334], R7 ;  /* 0x0000cd00ff060a19 */ /* 0x000fe40000011607 */
.L_x_264:
[----:B------:R-:W-:Y:S05]  /*5630*/  BSYNC B0 ;  /* 0x0000000000007941 */ /* 0x000fea0003800000 */
.L_x_262:
[----:B------:R-:W-:-:S05]  /*5640*/  IMAD R6, R6, c[0x0][0x32c], R23 ;  /* 0x0000cb0006067a24 */ /* 0x000fca00078e0217 */
[----:B------:R-:W-:Y:S02]  /*5650*/  IADD3 R7, R6, c[0x0][0x32c], RZ ;  /* 0x0000cb0006077a10 */ /* 0x000fe40007ffe0ff */
[----:B------:R-:W-:Y:S02]  /*5660*/  IMNMX R3, R3, R6, !PT ;  /* 0x0000000603037217 */ /* 0x000fe40007800200 */
[----:B------:R-:W-:Y:S02]  /*5670*/  IMNMX R5, R5, R7, PT ;  /* 0x0000000705057217 */ /* 0x000fe40003800200 */
.L_x_261:
[----:B-1234-:R-:W-:Y:S01]  /*5680*/  FMUL.FTZ R6, R151, c[0x0][0x320] ;  /* 0x0000c80097067a20 */ /* 0x01efe20000410000 */
[----:B------:R-:W-:Y:S01]  /*5690*/  UP2UR UR42, UPR, URZ, 0x20 ;  /* 0x000000203f2a7883 */ /* 0x000fe20008000000 */
[----:B------:R-:W-:Y:S01]  /*56a0*/  FMUL.FTZ R16, R142, c[0x0][0x320] ;  /* 0x0000c8008e107a20 */ /* 0x000fe20000410000 */
[----:B------:R-:W-:Y:S01]  /*56b0*/  UP2UR UR37, UPR, URZ, 0x1 ;  /* 0x000000013f257883 */ /* 0x000fe20008000000 */
[----:B------:R1:W2:Y:S01]  /*56c0*/  MUFU.TANH R31, R6 ;  /* 0x00000006001f7308 */ /* 0x0002a20000002400 */
[----:B------:R-:W-:Y:S01]  /*56d0*/  UISETP.NE.AND UP5, UPT, UR32, URZ, UPT ;  /* 0x0000003f2000728c */ /* 0x000fe2000bfa5270 */
[----:B------:R-:W-:Y:S01]  /*56e0*/  FMUL.FTZ R12, R147, c[0x0][0x320] ;  /* 0x0000c800930c7a20 */ /* 0x000fe20000410000 */
[----:B------:R-:W-:Y:S01]  /*56f0*/  UISETP.NE.AND UP0, UPT, UR33, URZ, UPT ;  /* 0x0000003f2100728c */ /* 0x000fe2000bf05270 */
[----:B------:R-:W-:Y:S01]  /*5700*/  FMUL.FTZ R11, R174, c[0x0][0x320] ;  /* 0x0000c800ae0b7a20 */ /* 0x000fe20000410000 */
[----:B------:R-:W-:Y:S01]  /*5710*/  UP2UR UR40, UPR, URZ, 0x8 ;  /* 0x000000083f287883 */ /* 0x000fe20008000000 */
[----:B------:R-:W-:Y:S01]  /*5720*/  FMUL.FTZ R15, R143, c[0x0][0x320] ;  /* 0x0000c8008f0f7a20 */ /* 0x000fe20000410000 */
[----:B------:R-:W-:Y:S01]  /*5730*/  PLOP3.LUT P5, PT, PT, PT, UP5, 0x40, 0x0 ;  /* 0x000000000000781c */ /* 0x000fe20003fae858 */
[----:B------:R-:W-:Y:S01]  /*5740*/  UISETP.NE.AND UP3, UPT, UR29, URZ, UPT ;  /* 0x0000003f1d00728c */ /* 0x000fe2000bf65270 */
[----:B------:R-:W-:Y:S01]  /*5750*/  PLOP3.LUT P6, PT, PT, PT, UP0, 0x40, 0x0 ;  /* 0x000000000000781c */ /* 0x000fe20003fce808 */
[----:B------:R-:W-:Y:S01]  /*5760*/  UP2UR UR41, UPR, URZ, 0x10 ;  /* 0x000000103f297883 */ /* 0x000fe20008000000 */
[C---:B------:R-:W-:Y:S01]  /*5770*/  ISETP.GT.AND P5, PT, R3.reuse, 0x1, P5 ;  /* 0x000000010300780c */ /* 0x040fe20002fa4270 */
[----:B------:R-:W-:Y:S01]  /*5780*/  UP2UR UR38, UPR, URZ, 0x2 ;  /* 0x000000023f267883 */ /* 0x000fe20008000000 */
[----:B------:R-:W-:Y:S01]  /*5790*/  ISETP.GT.AND P6, PT, R3, RZ, P6 ;  /* 0x000000ff0300720c */ /* 0x000fe200037c4270 */
[----:B------:R-:W-:Y:S01]  /*57a0*/  UISETP.NE.AND UP4, UPT, UR31, URZ, UPT ;  /* 0x0000003f1f00728c */ /* 0x000fe2000bf85270 */
[----:B------:R-:W-:Y:S01]  /*57b0*/  PLOP3.LUT P0, PT, PT, PT, UP3, 0x40, 0x0 ;  /* 0x000000000000781c */ /* 0x000fe20003f0e838 */
[----:B-1----:R-:W-:Y:S01]  /*57c0*/  FMUL.FTZ R6, R171, c[0x0][0x320] ;  /* 0x0000c800ab067a20 */ /* 0x002fe20000410000 */
[----:B------:R-:W-:Y:S01]  /*57d0*/  UISETP.NE.AND UP1, UPT, UR30, URZ, UPT ;  /* 0x0000003f1e00728c */ /* 0x000fe2000bf25270 */
[C---:B------:R-:W-:Y:S01]  /*57e0*/  ISETP.LT.OR P6, PT, R5.reuse, 0x1, P6 ;  /* 0x000000010500780c */ /* 0x040fe200037c1670 */
[----:B------:R-:W-:Y:S01]  /*57f0*/  UP2UR UR39, UPR, URZ, 0x4 ;  /* 0x000000043f277883 */ /* 0x000fe20008000000 */
[----:B------:R1:W3:Y:S01]  /*5800*/  MUFU.TANH R29, R6 ;  /* 0x00000006001d7308 */ /* 0x0002e20000002400 */
[----:B------:R-:W-:Y:S01]  /*5810*/  UISETP.NE.AND UP2, UPT, UR28, URZ, UPT ;  /* 0x0000003f1c00728c */ /* 0x000fe2000bf45270 */
[----:B------:R-:W-:Y:S01]  /*5820*/  ISETP.LT.OR P5, PT, R5, 0x2, P5 ;  /* 0x000000020500780c */ /* 0x000fe20002fa1670 */
[----:B------:R-:W-:Y:S01]  /*5830*/  UISETP.NE.AND UP0, UPT, UR27, URZ, UPT ;  /* 0x0000003f1b00728c */ /* 0x000fe2000bf05270 */
[----:B------:R-:W-:Y:S01]  /*5840*/  PLOP3.LUT P2, PT, PT, PT, UP4, 0x40, 0x0 ;  /* 0x000000000000781c */ /* 0x000fe20003f4e848 */
[----:B------:R-:W-:Y:S01]  /*5850*/  UISETP.NE.AND UP3, UPT, UR26, URZ, UPT ;  /* 0x0000003f1a00728c */ /* 0x000fe2000bf65270 */
[----:B------:R-:W-:Y:S01]  /*5860*/  PLOP3.LUT P1, PT, PT, PT, UP1, 0x40, 0x0 ;  /* 0x000000000000781c */ /* 0x000fe20003f2e818 */
[----:B------:R-:W-:Y:S01]  /*5870*/  UISETP.NE.AND UP1, UPT, UR25, URZ, UPT ;  /* 0x0000003f1900728c */ /* 0x000fe2000bf25270 */
[----:B------:R-:W-:Y:S01]  /*5880*/  ISETP.GT.AND P0, PT, R3, 0x10, P0 ;  /* 0x000000100300780c */ /* 0x000fe20000704270 */
[----:B------:R-:W4:Y:S01]  /*5890*/  MUFU.TANH R138, R16 ;  /* 0x00000010008a7308 */ /* 0x000f220000002400 */
[----:B------:R-:W-:Y:S01]  /*58a0*/  FSEL R122, R55, -INF , !P6 ;  /* 0xff800000377a7808 */ /* 0x000fe20007000000 */
[----:B------:R-:W-:Y:S01]  /*58b0*/  UISETP.NE.AND UP4, UPT, UR41, URZ, UPT ;  /* 0x0000003f2900728c */ /* 0x000fe2000bf85270 */
[----:B------:R-:W-:Y:S01]  /*58c0*/  FSEL R124, R48, -INF , !P5 ;  /* 0xff800000307c7808 */ /* 0x000fe20006800000 */
[----:B------:R-:W-:Y:S01]  /*58d0*/  UISETP.NE.AND UP5, UPT, UR42, URZ, UPT ;  /* 0x0000003f2a00728c */ /* 0x000fe2000bfa5270 */
[----:B------:R-:W-:Y:S01]  /*58e0*/  PLOP3.LUT P6, PT, PT, PT, UP2, 0x40, 0x0 ;  /* 0x000000000000781c */ /* 0x000fe20003fce828 */
[----:B------:R-:W-:Y:S01]  /*58f0*/  UISETP.NE.AND UP2, UPT, UR23, URZ, UPT ;  /* 0x0000003f1700728c */ /* 0x000fe2000bf45270 */
[----:B-1----:R-:W-:Y:S01]  /*5900*/  FMUL.FTZ R6, R166, c[0x0][0x320] ;  /* 0x0000c800a6067a20 */ /* 0x002fe20000410000 */
[----:B------:R-:W-:Y:S01]  /*5910*/  PLOP3.LUT P5, PT, PT, PT, UP0, 0x40, 0x0 ;  /* 0x000000000000781c */ /* 0x000fe20003fae808 */
[----:B------:R-:W-:Y:S01]  /*5920*/  UISETP.NE.AND UP0, UPT, UR24, URZ, UPT ;  /* 0x0000003f1800728c */ /* 0x000fe2000bf05270 */
[C---:B------:R-:W-:Y:S01]  /*5930*/  ISETP.GT.AND P2, PT, R3.reuse, 0x8, P2 ;  /* 0x000000080300780c */ /* 0x040fe20001744270 */
[----:B------:R1:W1:Y:S01]  /*5940*/  MUFU.TANH R28, R6 ;  /* 0x00000006001c7308 */ /* 0x0002620000002400 */
[----:B------:R-:W-:Y:S01]  /*5950*/  ISETP.GT.AND P1, PT, R3, 0x9, P1 ;  /* 0x000000090300780c */ /* 0x000fe20000f24270 */
[----:B------:R-:W-:Y:S01]  /*5960*/  FMUL.FTZ R9, R115, c[0x0][0x320] ;  /* 0x0000c80073097a20 */ /* 0x000fe20000410000 */
[----:B------:R-:W-:Y:S01]  /*5970*/  ISETP.LT.OR P0, PT, R5, 0x11, P0 ;  /* 0x000000110500780c */ /* 0x000fe20000701670 */
[----:B------:R-:W-:Y:S01]  /*5980*/  FMUL.FTZ R14, R150, c[0x0][0x320] ;  /* 0x0000c800960e7a20 */ /* 0x000fe20000410000 */
[----:B------:R-:W-:Y:S01]  /*5990*/  ISETP.GT.AND P6, PT, R3, 0x11, P6 ;  /* 0x000000110300780c */ /* 0x000fe200037c4270 */
[----:B------:R-:W-:Y:S01]  /*59a0*/  FMUL.FTZ R13, R146, c[0x0][0x320] ;  /* 0x0000c800920d7a20 */ /* 0x000fe20000410000 */
[C---:B------:R-:W-:Y:S01]  /*59b0*/  ISETP.LT.OR P2, PT, R5.reuse, 0x9, P2 ;  /* 0x000000090500780c */ /* 0x040fe20001741670 */
[----:B------:R-:W2:Y:S01]  /*59c0*/  MUFU.TANH R16, R12 ;  /* 0x0000000c00107308 */ /* 0x000ea20000002400 */
[----:B------:R-:W-:Y:S01]  /*59d0*/  ISETP.LT.OR P1, PT, R5, 0xa, P1 ;  /* 0x0000000a0500780c */ /* 0x000fe20000f21670 */
[----:B------:R-:W-:Y:S01]  /*59e0*/  FMUL.FTZ R8, R179, c[0x0][0x320] ;  /* 0x0000c800b3087a20 */ /* 0x000fe20000410000 */
[----:B------:R-:W-:Y:S01]  /*59f0*/  FSEL R132, R40, -INF , !P0 ;  /* 0xff80000028847808 */ /* 0x000fe20004000000 */
[----:B------:R-:W-:Y:S01]  /*5a00*/  FMUL.FTZ R10, R114, c[0x0][0x320] ;  /* 0x0000c800720a7a20 */ /* 0x000fe20000410000 */
[----:B------:R-:W-:Y:S01]  /*5a10*/  PLOP3.LUT P0, PT, PT, PT, UP0, 0x40, 0x0 ;  /* 0x000000000000781c */ /* 0x000fe20003f0e808 */
[----:B------:R-:W-:Y:S01]  /*5a20*/  UISETP.NE.AND UP0, UPT, UR21, URZ, UPT ;  /* 0x0000003f1500728c */ /* 0x000fe2000bf05270 */
[----:B------:R-:W-:Y:S01]  /*5a30*/  ISETP.LT.OR P6, PT, R5, 0x12, P6 ;  /* 0x000000120500780c */ /* 0x000fe200037c1670 */
[----:B-1----:R-:W-:Y:S01]  /*5a40*/  FMUL.FTZ R6, R154, c[0x0][0x320] ;  /* 0x0000c8009a067a20 */ /* 0x002fe20000410000 */
[----:B------:R-:W-:Y:S01]  /*5a50*/  FSEL R127, R47, -INF , !P2 ;  /* 0xff8000002f7f7808 */ /* 0x000fe20005000000 */
[----:B------:R-:W1:Y:S01]  /*5a60*/  MUFU.TANH R12, R11 ;  /* 0x0000000b000c7308 */ /* 0x000e620000002400 */
[----:B------:R-:W-:Y:S01]  /*5a70*/  FSEL R128, R32, -INF , !P1 ;  /* 0xff80000020807808 */ /* 0x000fe20004800000 */
[----:B------:R-:W-:Y:S01]  /*5a80*/  FMUL.FTZ R7, R178, c[0x0][0x320] ;  /* 0x0000c800b2077a20 */ /* 0x000fe20000410000 */
[----:B------:R-:W-:Y:S01]  /*5a90*/  PLOP3.LUT P2, PT, PT, PT, UP3, 0x40, 0x0 ;  /* 0x000000000000781c */ /* 0x000fe20003f4e838 */
[----:B------:R-:W-:Y:S01]  /*5aa0*/  UISETP.NE.AND UP3, UPT, UR20, URZ, UPT ;  /* 0x0000003f1400728c */ /* 0x000fe2000bf65270 */
[----:B------:R-:W-:Y:S01]  /*5ab0*/  PLOP3.LUT P1, PT, PT, PT, UP1, 0x40, 0x0 ;  /* 0x000000000000781c */ /* 0x000fe20003f2e818 */
[----:B------:R-:W-:Y:S01]  /*5ac0*/  UISETP.NE.AND UP1, UPT, UR22, URZ, UPT ;  /* 0x0000003f1600728c */ /* 0x000fe2000bf25270 */
[C---:B------:R-:W-:Y:S01]  /*5ad0*/  ISETP.GT.AND P0, PT, R3.reuse, 0x21, P0 ;  /* 0x000000210300780c */ /* 0x040fe20000704270 */
[----:B------:R5:W1:Y:S01]  /*5ae0*/  MUFU.TANH R37, R6 ;  /* 0x0000000600257308 */ /* 0x000a620000002400 */
[----:B------:R-:W-:Y:S01]  /*5af0*/  FSEL R133, R34, -INF , !P6 ;  /* 0xff80000022857808 */ /* 0x000fe20007000000 */
[----:B------:R-:W-:Y:S01]  /*5b00*/  FMUL.FTZ R17, R170, c[0x0][0x320] ;  /* 0x0000c800aa117a20 */ /* 0x000fe20000410000 */
[----:B------:R-:W-:Y:S01]  /*5b10*/  PLOP3.LUT P6, PT, PT, PT, UP2, 0x40, 0x0 ;  /* 0x000000000000781c */ /* 0x000fe20003fce828 */
[----:B------:R-:W-:Y:S01]  /*5b20*/  UISETP.NE.AND UP2, UPT, UR19, URZ, UPT ;  /* 0x0000003f1300728c */ /* 0x000fe2000bf45270 */
[----:B------:R-:W-:-:S02]  /*5b30*/  ISETP.GT.AND P5, PT, R3, 0x18, P5 ;  /* 0x000000180300780c */ /* 0x000fc40002fa4270 */
[C---:B------:R-:W-:Y:S01]  /*5b40*/  ISETP.GT.AND P2, PT, R3.reuse, 0x19, P2 ;  /* 0x000000190300780c */ /* 0x040fe20001744270 */
[----:B------:R-:W1:Y:S01]  /*5b50*/  MUFU.TANH R140, R15 ;  /* 0x0000000f008c7308 */ /* 0x000e620000002400 */
[----:B------:R-:W-:Y:S02]  /*5b60*/  ISETP.GT.AND P1, PT, R3, 0x20, P1 ;  /* 0x000000200300780c */ /* 0x000fe40000f24270 */
[C---:B------:R-:W-:Y:S02]  /*5b70*/  ISETP.LT.OR P0, PT, R5.reuse, 0x22, P0 ;  /* 0x000000220500780c */ /* 0x040fe40000701670 */
[C---:B------:R-:W-:Y:S02]  /*5b80*/  ISETP.LT.OR P5, PT, R5.reuse, 0x19, P5 ;  /* 0x000000190500780c */ /* 0x040fe40002fa1670 */
[C---:B------:R-:W-:Y:S01]  /*5b90*/  ISETP.LT.OR P2, PT, R5.reuse, 0x1a, P2 ;  /* 0x0000001a0500780c */ /* 0x040fe20001741670 */
[----:B-----5:R-:W-:Y:S01]  /*5ba0*/  FMUL.FTZ R6, R110, c[0x0][0x320] ;  /* 0x0000c8006e067a20 */ /* 0x020fe20000410000 */
[----:B------:R-:W-:Y:S01]  /*5bb0*/  ISETP.LT.OR P1, PT, R5, 0x21, P1 ;  /* 0x000000210500780c */ /* 0x000fe20000f21670 */
[----:B------:R-:W1:Y:S01]  /*5bc0*/  MUFU.TANH R15, R14 ;  /* 0x0000000e000f7308 */ /* 0x000e620000002400 */
[----:B------:R-:W-:-:S02]  /*5bd0*/  FSEL R189, R59, -INF , !P0 ;  /* 0xff8000003bbd7808 */ /* 0x000fc40004000000 */
[----:B------:R-:W-:Y:S01]  /*5be0*/  PLOP3.LUT P0, PT, PT, PT, UP2, 0x40, 0x0 ;  /* 0x000000000000781c */ /* 0x000fe20003f0e828 */
[----:B------:R-:W-:Y:S01]  /*5bf0*/  UISETP.NE.AND UP2, UPT, UR39, URZ, UPT ;  /* 0x0000003f2700728c */ /* 0x000fe2000bf45270 */
[----:B------:R-:W-:Y:S02]  /*5c00*/  FSEL R144, R46, -INF , !P5 ;  /* 0xff8000002e907808 */ /* 0x000fe40006800000 */
[----:B------:R-:W-:Y:S01]  /*5c10*/  FSEL R145, R42, -INF , !P2 ;  /* 0xff8000002a917808 */ /* 0x000fe20005000000 */
[----:B------:R5:W1:Y:S01]  /*5c20*/  MUFU.TANH R67, R6 ;  /* 0x0000000600437308 */ /* 0x000a620000002400 */
[----:B------:R-:W-:Y:S02]  /*5c30*/  FSEL R190, R61, -INF , !P1 ;  /* 0xff8000003dbe7808 */ /* 0x000fe40004800000 */
[----:B------:R-:W-:Y:S01]  /*5c40*/  PLOP3.LUT P5, PT, PT, PT, UP1, 0x40, 0x0 ;  /* 0x000000000000781c */ /* 0x000fe20003fae818 */
[----:B------:R-:W-:Y:S01]  /*5c50*/  UISETP.NE.AND UP1, UPT, UR5, URZ, UPT ;  /* 0x0000003f0500728c */ /* 0x000fe2000bf25270 */
[----:B------:R-:W-:Y:S01]  /*5c60*/  PLOP3.LUT P2, PT, PT, PT, UP0, 0x40, 0x0 ;  /* 0x000000000000781c */ /* 0x000fe20003f4e808 */
[----:B------:R-:W-:Y:S01]  /*5c70*/  UISETP.NE.AND UP0, UPT, UR4, URZ, UPT ;  /* 0x0000003f0400728c */ /* 0x000fe2000bf05270 */
[----:B------:R-:W-:Y:S01]  /*5c80*/  PLOP3.LUT P1, PT, PT, PT, UP3, 0x40, 0x0 ;  /* 0x000000000000781c */ /* 0x000fe20003f2e838 */
[----:B------:R-:W-:Y:S01]  /*5c90*/  UISETP.NE.AND UP3, UPT, UR40, URZ, UPT ;  /* 0x0000003f2800728c */ /* 0x000fe2000bf65270 */
[C---:B------:R-:W-:Y:S01]  /*5ca0*/  ISETP.GT.AND P0, PT, R3.reuse, 0x38, P0 ;  /* 0x000000380300780c */ /* 0x040fe20000704270 */
[----:B------:R-:W1:Y:S01]  /*5cb0*/  MUFU.TANH R14, R7 ;  /* 0x00000007000e7308 */ /* 0x000e620000002400 */
[----:B------:R-:W-:-:S02]  /*5cc0*/  ISETP.GT.AND P6, PT, R3, 0x28, P6 ;  /* 0x000000280300780c */ /* 0x000fc400037c4270 */
[C---:B------:R-:W-:Y:S02]  /*5cd0*/  ISETP.GT.AND P5, PT, R3.reuse, 0x29, P5 ;  /* 0x000000290300780c */ /* 0x040fe40002fa4270 */
[----:B------:R-:W-:Y:S01]  /*5ce0*/  ISETP.GT.AND P2, PT, R3, 0x30, P2 ;  /* 0x000000300300780c */ /* 0x000fe20001744270 */
[----:B-----5:R-:W-:Y:S01]  /*5cf0*/  FMUL.FTZ R6, R111, c[0x0][0x320] ;  /* 0x0000c8006f067a20 */ /* 0x020fe20000410000 */
[----:B------:R-:W-:Y:S01]  /*5d00*/  ISETP.GT.AND P1, PT, R3, 0x31, P1 ;  /* 0x000000310300780c */ /* 0x000fe20000f24270 */
[----:B------:R-:W1:Y:S01]  /*5d10*/  MUFU.TANH R13, R13 ;  /* 0x0000000d000d7308 */ /* 0x000e620000002400 */
[C---:B------:R-:W-:Y:S02]  /*5d20*/  ISETP.LT.OR P0, PT, R5.reuse, 0x39, P0 ;  /* 0x000000390500780c */ /* 0x040fe40000701670 */
[C---:B------:R-:W-:Y:S02]  /*5d30*/  ISETP.LT.OR P6, PT, R5.reuse, 0x29, P6 ;  /* 0x000000290500780c */ /* 0x040fe400037c1670 */
[----:B------:R-:W-:-:S02]  /*5d40*/  ISETP.LT.OR P5, PT, R5, 0x2a, P5 ;  /* 0x0000002a0500780c */ /* 0x000fc40002fa1670 */
[C---:B------:R-:W-:Y:S01]  /*5d50*/  ISETP.LT.OR P2, PT, R5.reuse, 0x31, P2 ;  /* 0x000000310500780c */ /* 0x040fe20001741670 */
[----:B------:R5:W1:Y:S01]  /*5d60*/  MUFU.TANH R139, R6 ;  /* 0x00000006008b7308 */ /* 0x000a620000002400 */
[----:B------:R-:W-:Y:S02]  /*5d70*/  ISETP.LT.OR P1, PT, R5, 0x32, P1 ;  /* 0x000000320500780c */ /* 0x000fe40000f21670 */
[----:B------:R-:W-:Y:S02]  /*5d80*/  FSEL R206, R30, -INF , !P0 ;  /* 0xff8000001ece7808 */ /* 0x000fe40004000000 */
[----:B------:R-:W-:Y:S02]  /*5d90*/  PLOP3.LUT P0, PT, PT, PT, UP4, 0x40, 0x0 ;  /* 0x000000000000781c */ /* 0x000fe40003f0e848 */
[----:B------:R-:W-:Y:S01]  /*5da0*/  FSEL R188, R58, -INF , !P6 ;  /* 0xff8000003abc7808 */ /* 0x000fe20007000000 */
[----:B------:R-:W1:Y:S01]  /*5db0*/  MUFU.TANH R59, R10 ;  /* 0x0000000a003b7308 */ /* 0x000e620000002400 */
[----:B------:R-:W-:-:S02]  /*5dc0*/  FSEL R187, R50, -INF , !P5 ;  /* 0xff80000032bb7808 */ /* 0x000fc40006800000 */
[----:B------:R-:W-:Y:S02]  /*5dd0*/  FSEL R203, R39, -INF , !P2 ;  /* 0xff80000027cb7808 */ /* 0x000fe40005000000 */
[----:B------:R-:W-:Y:S02]  /*5de0*/  FSEL R205, R38, -INF , !P1 ;  /* 0xff80000026cd7808 */ /* 0x000fe40004800000 */
[----:B------:R-:W-:Y:S01]  /*5df0*/  PLOP3.LUT P6, PT, PT, PT, UP1, 0x40, 0x0 ;  /* 0x000000000000781c */ /* 0x000fe20003fce818 */
[----:B-----5:R-:W-:Y:S01]  /*5e00*/  FMUL.FTZ R6, R155, c[0x0][0x320] ;  /* 0x0000c8009b067a20 */ /* 0x020fe20000410000 */
[----:B------:R-:W-:Y:S01]  /*5e10*/  PLOP3.LUT P5, PT, PT, PT, UP0, 0x40, 0x0 ;  /* 0x000000000000781c */ /* 0x000fe20003fae808 */
[----:B------:R-:W-:Y:S01]  /*5e20*/  UISETP.NE.AND UP0, UPT, UR37, URZ, UPT ;  /* 0x0000003f2500728c */ /* 0x000fe2000bf05270 */
[----:B------:R-:W-:Y:S01]  /*5e30*/  PLOP3.LUT P2, PT, PT, PT, UP6, 0x40, 0x0 ;  /* 0x000000000000781c */ /* 0x000fe20003f4e868 */
[----:B------:R5:W1:Y:S01]  /*5e40*/  MUFU.TANH R43, R6 ;  /* 0x00000006002b7308 */ /* 0x000a620000002400 */
[----:B------:R-:W-:Y:S01]  /*5e50*/  PLOP3.LUT P1, PT, PT, PT, UP5, 0x40, 0x0 ;  /* 0x000000000000781c */ /* 0x000fe20003f2e858 */
[----:B------:R-:W-:Y:S01]  /*5e60*/  UP2UR UR37, UPR, URZ, 0x40 ;  /* 0x000000403f257883 */ /* 0x000fe20008000000 */
[C---:B------:R-:W-:Y:S01]  /*5e70*/  ISETP.GT.AND P0, PT, R3.reuse, 0x49, P0 ;  /* 0x000000490300780c */ /* 0x040fe20000704270 */
[----:B------:R-:W-:Y:S01]  /*5e80*/  UISETP.NE.AND UP6, UPT, UR34, URZ, UPT ;  /* 0x0000003f2200728c */ /* 0x000fe2000bfc5270 */
[C---:B------:R-:W-:Y:S01]  /*5e90*/  ISETP.GT.AND P6, PT, R3.reuse, 0x39, P6 ;  /* 0x000000390300780c */ /* 0x040fe200037c4270 */
[----:B------:R-:W-:Y:S01]  /*5ea0*/  UISETP.NE.AND UP1, UPT, UR38, URZ, UPT ;  /* 0x0000003f2600728c */ /* 0x000fe2000bf25270 */
[C---:B------:R-:W-:Y:S01]  /*5eb0*/  ISETP.GT.AND P5, PT, R3.reuse, 0x40, P5 ;  /* 0x000000400300780c */ /* 0x040fe20002fa4270 */
[----:B------:R-:W1:Y:S01]  /*5ec0*/  MUFU.TANH R58, R9 ;  /* 0x00000009003a7308 */ /* 0x000e620000002400 */
[----:B------:R-:W-:-:S02]  /*5ed0*/  ISETP.GT.AND P2, PT, R3, 0x41, P2 ;  /* 0x000000410300780c */ /* 0x000fc40001744270 */
[----:B------:R-:W-:Y:S02]  /*5ee0*/  ISETP.GT.AND P1, PT, R3, 0x48, P1 ;  /* 0x000000480300780c */ /* 0x000fe40000f24270 */
[C---:B------:R-:W-:Y:S02]  /*5ef0*/  ISETP.LT.OR P0, PT, R5.reuse, 0x4a, P0 ;  /* 0x0000004a0500780c */ /* 0x040fe40000701670 */
[----:B------:R-:W-:Y:S01]  /*5f00*/  ISETP.LT.OR P6, PT, R5, 0x3a, P6 ;  /* 0x0000003a0500780c */ /* 0x000fe200037c1670 */
[----:B-----5:R-:W-:Y:S01]  /*5f10*/  FMUL.FTZ R6, R175, c[0x0][0x320] ;  /* 0x0000c800af067a20 */ /* 0x020fe20000410000 */
[C---:B------:R-:W-:Y:S01]  /*5f20*/  ISETP.LT.OR P5, PT, R5.reuse, 0x41, P5 ;  /* 0x000000410500780c */ /* 0x040fe20002fa1670 */
[----:B------:R-:W1:Y:S01]  /*5f30*/  MUFU.TANH R9, R8 ;  /* 0x0000000800097308 */ /* 0x000e620000002400 */
[C---:B------:R-:W-:Y:S02]  /*5f40*/  ISETP.LT.OR P2, PT, R5.reuse, 0x42, P2 ;  /* 0x000000420500780c */ /* 0x040fe40001741670 */
[----:B------:R-:W-:-:S02]  /*5f50*/  ISETP.LT.OR P1, PT, R5, 0x49, P1 ;  /* 0x000000490500780c */ /* 0x000fc40000f21670 */
[----:B------:R-:W-:Y:S02]  /*5f60*/  FSEL R244, R53, -INF , !P0 ;  /* 0xff80000035f47808 */ /* 0x000fe40004000000 */
[----:B------:R-:W-:Y:S01]  /*5f70*/  PLOP3.LUT P0, PT, PT, PT, UP6, 0x40, 0x0 ;  /* 0x000000000000781c */ /* 0x000fe20003f0e868 */
[----:B------:R5:W1:Y:S01]  /*5f80*/  MUFU.TANH R27, R6 ;  /* 0x00000006001b7308 */ /* 0x000a620000002400 */
[----:B------:R-:W-:Y:S01]  /*5f90*/  FSEL R229, R62, -INF , !P6 ;  /* 0xff8000003ee57808 */ /* 0x000fe20007000000 */
[----:B------:R-:W-:Y:S01]  /*5fa0*/  UISETP.NE.AND UP6, UPT, UR37, URZ, UPT ;  /* 0x0000003f2500728c */ /* 0x000fe2000bfc5270 */
[----:B------:R-:W-:Y:S02]  /*5fb0*/  FSEL R245, R60, -INF , !P5 ;  /* 0xff8000003cf57808 */ /* 0x000fe40006800000 */
[----:B------:R-:W-:Y:S02]  /*5fc0*/  FSEL R247, R57, -INF , !P2 ;  /* 0xff80000039f77808 */ /* 0x000fe40005000000 */
[----:B------:R-:W-:Y:S01]  /*5fd0*/  FSEL R246, R49, -INF , !P1 ;  /* 0xff80000031f67808 */ /* 0x000fe20004800000 */
[----:B------:R-:W1:Y:S01]  /*5fe0*/  MUFU.TANH R8, R17 ;  /* 0x0000001100087308 */ /* 0x000e620000002400 */
[----:B------:R-:W-:-:S02]  /*5ff0*/  PLOP3.LUT P6, PT, PT, PT, UP3, 0x40, 0x0 ;  /* 0x000000000000781c */ /* 0x000fc40003fce838 */
[----:B------:R-:W-:Y:S02]  /*6000*/  PLOP3.LUT P5, PT, PT, PT, UP2, 0x40, 0x0 ;  /* 0x000000000000781c */ /* 0x000fe40003fae828 */
[----:B------:R-:W-:Y:S02]  /*6010*/  PLOP3.LUT P2, PT, PT, PT, UP1, 0x40, 0x0 ;  /* 0x000000000000781c */ /* 0x000fe40003f4e818 */
[----:B------:R-:W-:Y:S01]  /*6020*/  PLOP3.LUT P1, PT, PT, PT, UP0, 0x40, 0x0 ;  /* 0x000000000000781c */ /* 0x000fe20003f2e808 */
[----:B-----5:R-:W-:Y:S01]  /*6030*/  FMUL.FTZ R6, R167, c[0x0][0x320] ;  /* 0x0000c800a7067a20 */ /* 0x020fe20000410000 */
[C---:B------:R-:W-:Y:S02]  /*6040*/  ISETP.GT.AND P6, PT, R3.reuse, 0x50, P6 ;  /* 0x000000500300780c */ /* 0x040fe400037c4270 */
[C---:B------:R-:W-:Y:S01]  /*6050*/  ISETP.GT.AND P5, PT, R3.reuse, 0x51, P5 ;  /* 0x000000510300780c */ /* 0x040fe20002fa4270 */
[----:B------:R5:W1:Y:S01]  /*6060*/  MUFU.TANH R26, R6 ;  /* 0x00000006001a7308 */ /* 0x000a620000002400 */
[----:B------:R-:W-:-:S02]  /*6070*/  ISETP.GT.AND P2, PT, R3, 0x58, P2 ;  /* 0x000000580300780c */ /* 0x000fc40001744270 */
[----:B------:R-:W-:Y:S02]  /*6080*/  ISETP.GT.AND P1, PT, R3, 0x59, P1 ;  /* 0x000000590300780c */ /* 0x000fe40000f24270 */
[C---:B------:R-:W-:Y:S02]  /*6090*/  ISETP.LT.OR P6, PT, R5.reuse, 0x51, P6 ;  /* 0x000000510500780c */ /* 0x040fe400037c1670 */
[C---:B------:R-:W-:Y:S02]  /*60a0*/  ISETP.LT.OR P5, PT, R5.reuse, 0x52, P5 ;  /* 0x000000520500780c */ /* 0x040fe40002fa1670 */
[C---:B------:R-:W-:Y:S02]  /*60b0*/  ISETP.LT.OR P2, PT, R5.reuse, 0x59, P2 ;  /* 0x000000590500780c */ /* 0x040fe40001741670 */
[----:B------:R-:W-:Y:S02]  /*60c0*/  ISETP.LT.OR P1, PT, R5, 0x5a, P1 ;  /* 0x0000005a0500780c */ /* 0x000fe40000f21670 */
[----:B------:R-:W-:-:S02]  /*60d0*/  FSEL R243, R41, -INF , !P6 ;  /* 0xff80000029f37808 */ /* 0x000fc40007000000 */
[----:B------:R-:W-:Y:S01]  /*60e0*/  FSEL R242, R36, -INF , !P5 ;  /* 0xff80000024f27808 */ /* 0x000fe20006800000 */
[----:B-----5:R-:W-:Y:S01]  /*60f0*/  FMUL.FTZ R6, R159, c[0x0][0x320] ;  /* 0x0000c8009f067a20 */ /* 0x020fe20000410000 */
[----:B------:R-:W-:Y:S02]  /*6100*/  FSEL R249, R33, -INF , !P2 ;  /* 0xff80000021f97808 */ /* 0x000fe40005000000 */
[----:B------:R-:W-:Y:S01]  /*6110*/  FSEL R250, R35, -INF , !P1 ;  /* 0xff80000023fa7808 */ /* 0x000fe20004800000 */
[----:B------:R5:W1:Y:S02]  /*6120*/  MUFU.TANH R25, R6 ;  /* 0x0000000600197308 */ /* 0x000a640000002400 */
[----:B-----5:R-:W-:-:S06]  /*6130*/  FMUL.FTZ R6, R162, c[0x0][0x320] ;  /* 0x0000c800a2067a20 */ /* 0x020fcc0000410000 */
[----:B------:R5:W1:Y:S02]  /*6140*/  MUFU.TANH R24, R6 ;  /* 0x0000000600187308 */ /* 0x000a640000002400 */
[----:B-----5:R-:W-:-:S06]  /*6150*/  FMUL.FTZ R6, R163, c[0x0][0x320] ;  /* 0x0000c800a3067a20 */ /* 0x020fcc0000410000 */
[----:B------:R5:W1:Y:S02]  /*6160*/  MUFU.TANH R22, R6 ;  /* 0x0000000600167308 */ /* 0x000a640000002400 */
[----:B-----5:R-:W-:-:S06]  /*6170*/  FMUL.FTZ R6, R158, c[0x0][0x320] ;  /* 0x0000c8009e067a20 */ /* 0x020fcc0000410000 */
[----:B------:R5:W1:Y:S02]  /*6180*/  MUFU.TANH R11, R6 ;  /* 0x00000006000b7308 */ /* 0x000a640000002400 */
[----:B-----5:R-:W5:Y:S02]  /*6190*/  SHFL.IDX PT, R6, R18, 0x3, 0x1c1f ;  /* 0x007c1f0012067f89 */ /* 0x020f6400000e0000 */
[----:B-----5:R-:W-:-:S05]  /*61a0*/  IMAD.IADD R3, R19, 0x1, R6 ;  /* 0x0000000113037824 */ /* 0x020fca00078e0206 */
[----:B------:R-:W-:Y:S01]  /*61b0*/  IMNMX R5, R3, R20, PT ;  /* 0x0000001403057217 */ /* 0x000fe20003800200 */
[----:B------:R-:W-:Y:S01]  /*61c0*/  IMAD.IADD R3, R21, 0x1, R6 ;  /* 0x0000000115037824 */ /* 0x000fe200078e0206 */
        /* <DEDUP_REMOVED lines=13> */
.L_x_267:
[----:B------:R-:W-:-:S04]  /*62a0*/  MOV R7, c[0x0][0x32c] ;  /* 0x0000cb0000077a02 */ /* 0x000fc80000000f00 */
[----:B------:R-:W-:-:S13]  /*62b0*/  ISETP.NE.AND P0, PT, R7, 0x1, PT ;  /* 0x000000010700780c */ /* 0x000fda0003f05270 */
[----:B------:R-:W-:-:S05]  /*62c0*/  @P0 IMAD.HI.U32 R7, R6, c[0x0][0x330], RZ ;  /* 0x0000cc0006070a27 */ /* 0x000fca00078e00ff */
[----:B------:R-:W-:Y:S02]  /*62d0*/  @P0 SHF.R.U32.HI R6, RZ, c[0x0][0x334], R7 ;  /* 0x0000cd00ff060a19 */ /* 0x000fe40000011607 */
.L_x_268:
[----:B------:R-:W-:Y:S05]  /*62e0*/  BSYNC B0 ;  /* 0x0000000000007941 */ /* 0x000fea0003800000 */
.L_x_266:
[----:B------:R-:W-:-:S05]  /*62f0*/  IMAD R6, R6, c[0x0][0x32c], R23 ;  /* 0x0000cb0006067a24 */ /* 0x000fca00078e0217 */
[----:B------:R-:W-:Y:S02]  /*6300*/  IADD3 R7, R6, c[0x0][0x32c], RZ ;  /* 0x0000cb0006077a10 */ /* 0x000fe40007ffe0ff */
[----:B------:R-:W-:Y:S02]  /*6310*/  IMNMX R3, R3, R6, !PT ;  /* 0x0000000603037217 */ /* 0x000fe40007800200 */
[----:B------:R-:W-:Y:S02]  /*6320*/  IMNMX R5, R5, R7, PT ;  /* 0x0000000705057217 */ /* 0x000fe40003800200 */
.L_x_265:
        /* <DEDUP_REMOVED lines=31> */
[----:B------:R-:W-:Y:S01]  /*6520*/  STL [R1+0x40], R218 ;  /* 0x000040da01007387 */ /* 0x000fe20000100800 */
[----:B------:R-:W-:Y:S01]  /*6530*/  FMNMX.FTZ R72, R83, R72, !PT ;  /* 0x0000004853487209 */ /* 0x000fe20007810000 */
[--C-:B------:R-:W-:Y:S01]  /*6540*/  IMAD R210, R4, 0x2, R209.reuse ;  /* 0x0000000204d27824 */ /* 0x100fe200078e02d1 */
[----:B------:R-:W-:Y:S01]  /*6550*/  FMNMX.FTZ R6, R82, R6, !PT ;  /* 0x0000000652067209 */ /* 0x000fe20007810000 */
[----:B------:R-:W-:Y:S01]  /*6560*/  IMAD R212, R2, 0x2, R209 ;  /* 0x0000000202d47824 */ /* 0x000fe200078e02d1 */
[----:B------:R-:W-:Y:S01]  /*6570*/  FMNMX.FTZ R72, R117, R72, !PT ;  /* 0x0000004875487209 */ /* 0x000fe20007810000 */
[----:B------:R-:W-:Y:S01]  /*6580*/  STL [R1+0x3c], R217 ;  /* 0x00003cd901007387 */ /* 0x000fe20000100800 */
[----:B------:R-:W-:-:S02]  /*6590*/  FMNMX.FTZ R6, R112, R6, !PT ;  /* 0x0000000670067209 */ /* 0x000fc40007810000 */
[----:B------:R-:W-:Y:S01]  /*65a0*/  FMNMX.FTZ R72, R121, R72, !PT ;  /* 0x0000004879487209 */ /* 0x000fe20007810000 */
[----:B------:R-:W-:Y:S01]  /*65b0*/  STL [R1+0x38], R216 ;  /* 0x000038d801007387 */ /* 0x000fe20000100800 */
        /* <DEDUP_REMOVED lines=30> */
[----:B------:R-:W-:Y:S01]  /*67a0*/  PLOP3.LUT P5, PT, PT, PT, UP6, 0x40, 0x0 ;  /* 0x000000000000781c */ /* 0x000fe20003fae868 */
[----:B------:R-:W-:Y:S01]  /*67b0*/  UISETP.NE.AND UP6, UPT, UR37, URZ, UPT ;  /* 0x0000003f2500728c */ /* 0x000fe2000bfc5270 */
[----:B------:R-:W-:Y:S01]  /*67c0*/  FMNMX.FTZ R72, R248, R72, !PT ;  /* 0x00000048f8487209 */ /* 0x000fe20007810000 */
[----:B------:R-:W-:Y:S01]  /*67d0*/  STL [R1+0x28], R208 ;  /* 0x000028d001007387 */ /* 0x000fe20000100800 */
[----:B------:R-:W-:-:S02]  /*67e0*/  FMNMX.FTZ R6, R233, R6, !PT ;  /* 0x00000006e9067209 */ /* 0x000fc40007810000 */
[----:B------:R-:W-:Y:S02]  /*67f0*/  FMNMX.FTZ R72, R251, R72, !PT ;  /* 0x00000048fb487209 */ /* 0x000fe40007810000 */
[----:B------:R-:W-:Y:S02]  /*6800*/  ISETP.GT.AND P5, PT, R3, RZ, P5 ;  /* 0x000000ff0300720c */ /* 0x000fe40002fa4270 */
[----:B------:R-:W-:Y:S01]  /*6810*/  FMNMX.FTZ R6, R235, R6, !PT ;  /* 0x00000006eb067209 */ /* 0x000fe20007810000 */
[----:B------:R-:W1:Y:S01]  /*6820*/  SHFL.BFLY PT, R7, R72, 0x2, 0x1f ;  /* 0x0c401f0048077f89 */ /* 0x000e6200000e0000 */
[----:B------:R-:W-:Y:S02]  /*6830*/  ISETP.LT.OR P5, PT, R5, 0x1, P5 ;  /* 0x000000010500780c */ /* 0x000fe40002fa1670 */
[----:B------:R-:W-:Y:S02]  /*6840*/  FMNMX.FTZ R6, R236, R6, !PT ;  /* 0x00000006ec067209 */ /* 0x000fe40007810000 */
[----:B------:R-:W-:-:S02]  /*6850*/  FSEL R116, R8, -INF , !P5 ;  /* 0xff80000008747808 */ /* 0x000fc40006800000 */
[----:B------:R-:W-:Y:S01]  /*6860*/  PLOP3.LUT P6, PT, PT, PT, UP3, 0x40, 0x0 ;  /* 0x000000000000781c */ /* 0x000fe20003fce838 */
[----:B------:R-:W2:Y:S01]  /*6870*/  SHFL.BFLY PT, R8, R6, 0x2, 0x1f ;  /* 0x0c401f0006087f89 */ /* 0x000ea200000e0000 */
[----:B------:R-:W-:Y:S01]  /*6880*/  PLOP3.LUT P5, PT, PT, PT, UP2, 0x40, 0x0 ;  /* 0x000000000000781c */ /* 0x000fe20003fae828 */
[----:B------:R-:W-:Y:S01]  /*6890*/  UISETP.NE.AND UP2, UPT, UR24, URZ, UPT ;  /* 0x0000003f1800728c */ /* 0x000fe2000bf45270 */
[----:B------:R-:W-:Y:S01]  /*68a0*/  ISETP.GT.AND P6, PT, R3, 0x10, P6 ;  /* 0x000000100300780c */ /* 0x000fe200037c4270 */
[----:B------:R-:W-:Y:S01]  /*68b0*/  UISETP.NE.AND UP3, UPT, UR25, URZ, UPT ;  /* 0x0000003f1900728c */ /* 0x000fe2000bf65270 */
[----:B------:R-:W-:Y:S01]  /*68c0*/  PLOP3.LUT P2, PT, PT, PT, UP5, 0x40, 0x0 ;  /* 0x000000000000781c */ /* 0x000fe20003f4e858 */
[----:B------:R-:W-:Y:S01]  /*68d0*/  UISETP.NE.AND UP5, UPT, UR33, URZ, UPT ;  /* 0x0000003f2100728c */ /* 0x000fe2000bfa5270 */
[----:B------:R-:W-:Y:S02]  /*68e0*/  ISETP.LT.OR P6, PT, R5, 0x11, P6 ;  /* 0x000000110500780c */ /* 0x000fe400037c1670 */
[----:B------:R-:W-:Y:S01]  /*68f0*/  PLOP3.LUT P1, PT, PT, PT, UP0, 0x40, 0x0 ;  /* 0x000000000000781c */ /* 0x000fe20003f2e808 */
[----:B------:R-:W-:Y:S01]  /*6900*/  UISETP.NE.AND UP0, UPT, UR26, URZ, UPT ;  /* 0x0000003f1a00728c */ /* 0x000fe2000bf05270 */
[----:B------:R-:W-:-:S02]  /*6910*/  FSEL R118, R14, -INF , !P6 ;  /* 0xff8000000e767808 */ /* 0x000fc40007000000 */
[----:B------:R-:W-:Y:S01]  /*6920*/  PLOP3.LUT P6, PT, PT, PT, UP2, 0x40, 0x0 ;  /* 0x000000000000781c */ /* 0x000fe20003fce828 */
[----:B------:R-:W-:Y:S01]  /*6930*/  UISETP.NE.AND UP2, UPT, UR19, URZ, UPT ;  /* 0x0000003f1300728c */ /* 0x000fe2000bf45270 */
[----:B------:R-:W-:Y:S01]  /*6940*/  PLOP3.LUT P0, PT, PT, PT, UP1, 0x40, 0x0 ;  /* 0x000000000000781c */ /* 0x000fe20003f0e818 */
[----:B------:R-:W-:Y:S01]  /*6950*/  UISETP.NE.AND UP1, UPT, UR23, URZ, UPT ;  /* 0x0000003f1700728c */ /* 0x000fe2000bf25270 */
[----:B-1----:R-:W-:Y:S02]  /*6960*/  FMNMX.FTZ R72, R72, R7, !PT ;  /* 0x0000000748487209 */ /* 0x002fe40007810000 */
[C---:B------:R-:W-:Y:S02]  /*6970*/  ISETP.GT.AND P6, PT, R3.reuse, 0x21, P6 ;  /* 0x000000210300780c */ /* 0x040fe400037c4270 */
[----:B------:R-:W-:Y:S01]  /*6980*/  ISETP.GT.AND P2, PT, R3, 0x1, P2 ;  /* 0x000000010300780c */ /* 0x000fe20001744270 */
[----:B------:R-:W1:Y:S01]  /*6990*/  SHFL.BFLY PT, R7, R72, 0x1, 0x1f ;  /* 0x0c201f0048077f89 */ /* 0x000e6200000e0000 */
[----:B------:R-:W-:-:S02]  /*69a0*/  ISETP.LT.OR P6, PT, R5, 0x22, P6 ;  /* 0x000000220500780c */ /* 0x000fc400037c1670 */
[----:B--2---:R-:W-:Y:S02]  /*69b0*/  FMNMX.FTZ R6, R6, R8, !PT ;  /* 0x0000000806067209 */ /* 0x004fe40007810000 */
[----:B------:R-:W-:Y:S02]  /*69c0*/  FSEL R147, R31, -INF , !P6 ;  /* 0xff8000001f937808 */ /* 0x000fe40007000000 */
[----:B------:R-:W-:Y:S01]  /*69d0*/  PLOP3.LUT P6, PT, PT, PT, UP2, 0x40, 0x0 ;  /* 0x000000000000781c */ /* 0x000fe20003fce828 */
[----:B------:R-:W2:Y:S01]  /*69e0*/  SHFL.BFLY PT, R71, R6, 0x1, 0x1f ;  /* 0x0c201f0006477f89 */ /* 0x000ea200000e0000 */
[C---:B------:R-:W-:Y:S01]  /*69f0*/  ISETP.GT.AND P1, PT, R3.reuse, 0x8, P1 ;  /* 0x000000080300780c */ /* 0x040fe20000f24270 */
[----:B------:R-:W-:Y:S01]  /*6a00*/  UISETP.NE.AND UP2, UPT, UR29, URZ, UPT ;  /* 0x0000003f1d00728c */ /* 0x000fe2000bf45270 */
[C---:B------:R-:W-:Y:S02]  /*6a10*/  ISETP.GT.AND P6, PT, R3.reuse, 0x38, P6 ;  /* 0x000000380300780c */ /* 0x040fe400037c4270 */
[----:B------:R-:W-:-:S02]  /*6a20*/  ISETP.GT.AND P0, PT, R3, 0x9, P0 ;  /* 0x000000090300780c */ /* 0x000fc40000704270 */
[C---:B------:R-:W-:Y:S02]  /*6a30*/  ISETP.LT.OR P6, PT, R5.reuse, 0x39, P6 ;  /* 0x000000390500780c */ /* 0x040fe400037c1670 */
[----:B------:R-:W-:Y:S02]  /*6a40*/  ISETP.LT.OR P2, PT, R5, 0x2, P2 ;  /* 0x000000020500780c */ /* 0x000fe40001741670 */
[----:B------:R-:W-:Y:S02]  /*6a50*/  FSEL R197, R37, -INF , !P6 ;  /* 0xff80000025c57808 */ /* 0x000fe40007000000 */
[C---:B------:R-:W-:Y:S02]  /*6a60*/  ISETP.LT.OR P1, PT, R5.reuse, 0x9, P1 ;  /* 0x000000090500780c */ /* 0x040fe40000f21670 */
[----:B------:R-:W-:Y:S02]  /*6a70*/  ISETP.LT.OR P0, PT, R5, 0xa, P0 ;  /* 0x0000000a0500780c */ /* 0x000fe40000701670 */
[----:B-1----:R-:W-:-:S02]  /*6a80*/  FMNMX.FTZ R72, R72, R7, !PT ;  /* 0x0000000748487209 */ /* 0x002fc40007810000 */
[----:B------:R-:W-:Y:S02]  /*6a90*/  FSEL R115, R29, -INF , !P2 ;  /* 0xff8000001d737808 */ /* 0x000fe40005000000 */
[C---:B------:R-:W-:Y:S01]  /*6aa0*/  FSETP.NEU.FTZ.AND P6, PT, R72.reuse, -INF , PT ;  /* 0xff8000004800780b */ /* 0x040fe20003fdd000 */
[----:B------:R-:W-:Y:S01]  /*6ab0*/  FMUL.FTZ R7, R72, c[0x0][0x2d0] ;  /* 0x0000b40048077a20 */ /* 0x000fe20000410000 */
[----:B------:R-:W-:Y:S02]  /*6ac0*/  FSEL R114, R12, -INF , !P1 ;  /* 0xff8000000c727808 */ /* 0x000fe40004800000 */
[----:B--2---:R-:W-:Y:S02]  /*6ad0*/  FMNMX.FTZ R71, R6, R71, !PT ;  /* 0x0000004706477209 */ /* 0x004fe40007810000 */
[----:B------:R-:W-:Y:S02]  /*6ae0*/  FSEL R7, R7, RZ, P6 ;  /* 0x000000ff07077208 */ /* 0x000fe40003000000 */
[C---:B------:R-:W-:Y:S01]  /*6af0*/  FSETP.NEU.FTZ.AND P6, PT, R71.reuse, -INF , PT ;  /* 0xff8000004700780b */ /* 0x040fe20003fdd000 */
[----:B------:R-:W-:Y:S01]  /*6b00*/  FMUL.FTZ R6, R71, c[0x0][0x2d0] ;  /* 0x0000b40047067a20 */ /* 0x000fe20000410000 */
[----:B------:R-:W-:Y:S01]  /*6b10*/  FSEL R113, R27, -INF , !P0 ;  /* 0xff8000001b717808 */ /* 0x000fe20004000000 */
[----:B------:R-:W-:Y:S01]  /*6b20*/  FFMA.FTZ R8, R66, c[0x0][0x2d0], -R7 ;  /* 0x0000b40042087a23 */ /* 0x000fe20000010807 */
[----:B------:R-:W-:Y:S01]  /*6b30*/  PLOP3.LUT P2, PT, PT, PT, UP4, 0x40, 0x0 ;  /* 0x000000000000781c */ /* 0x000fe20003f4e848 */
[----:B------:R-:W-:Y:S01]  /*6b40*/  UISETP.NE.AND UP4, UPT, UR21, URZ, UPT ;  /* 0x0000003f1500728c */ /* 0x000fe2000bf85270 */
[----:B------:R-:W-:Y:S01]  /*6b50*/  FSEL R6, R6, RZ, P6 ;  /* 0x000000ff06067208 */ /* 0x000fe20003000000 */
[----:B------:R1:W2:Y:S01]  /*6b60*/  MUFU.EX2 R10, R8 ;  /* 0x00000008000a7308 */ /* 0x0002a20000000800 */
[----:B------:R-:W-:Y:S01]  /*6b70*/  PLOP3.LUT P1, PT, PT, PT, UP0, 0x40, 0x0 ;  /* 0x000000000000781c */ /* 0x000fe20003f2e808 */
[----:B------:R-:W-:Y:S01]  /*6b80*/  UISETP.NE.AND UP0, UPT, UR22, URZ, UPT ;  /* 0x0000003f1600728c */ /* 0x000fe2000bf05270 */
[----:B------:R-:W-:Y:S01]  /*6b90*/  PLOP3.LUT P0, PT, PT, PT, UP3, 0x40, 0x0 ;  /* 0x000000000000781c */ /* 0x000fe20003f0e838 */
[----:B------:R-:W-:Y:S01]  /*6ba0*/  FFMA.FTZ R0, R54, c[0x0][0x2d0], -R6 ;  /* 0x0000b40036007a23 */ /* 0x000fe20000010806 */
[C---:B------:R-:W-:Y:S01]  /*6bb0*/  ISETP.GT.AND P5, PT, R3.reuse, 0x11, P5 ;  /* 0x000000110300780c */ /* 0x040fe20002fa4270 */
[----:B------:R-:W-:Y:S01]  /*6bc0*/  UISETP.NE.AND UP3, UPT, UR20, URZ, UPT ;  /* 0x0000003f1400728c */ /* 0x000fe2000bf65270 */
[C---:B------:R-:W-:Y:S01]  /*6bd0*/  ISETP.GT.AND P2, PT, R3.reuse, 0x18, P2 ;  /* 0x000000180300780c */ /* 0x040fe20001744270 */
[----:B------:R3:W-:Y:S01]  /*6be0*/  MUFU.EX2 R151, R0 ;  /* 0x0000000000977308 */ /* 0x0007e20000000800 */
[----:B------:R-:W-:-:S02]  /*6bf0*/  ISETP.GT.AND P1, PT, R3, 0x19, P1 ;  /* 0x000000190300780c */ /* 0x000fc40000f24270 */
[----:B------:R-:W-:Y:S02]  /*6c00*/  ISETP.GT.AND P0, PT, R3, 0x20, P0 ;  /* 0x000000200300780c */ /* 0x000fe40000704270 */
[C---:B------:R-:W-:Y:S02]  /*6c10*/  ISETP.LT.OR P5, PT, R5.reuse, 0x12, P5 ;  /* 0x000000120500780c */ /* 0x040fe40002fa1670 */
[----:B------:R-:W-:Y:S01]  /*6c20*/  ISETP.LT.OR P2, PT, R5, 0x19, P2 ;  /* 0x000000190500780c */ /* 0x000fe20001741670 */
[----:B-1----:R-:W-:Y:S01]  /*6c30*/  FFMA.FTZ R8, R65, c[0x0][0x2d0], -R7 ;  /* 0x0000b40041087a23 */ /* 0x002fe20000010807 */
[C---:B------:R-:W-:Y:S02]  /*6c40*/  ISETP.LT.OR P1, PT, R5.reuse, 0x1a, P1 ;  /* 0x0000001a0500780c */ /* 0x040fe40000f21670 */
[----:B------:R-:W-:Y:S01]  /*6c50*/  ISETP.LT.OR P0, PT, R5, 0x21, P0 ;  /* 0x000000210500780c */ /* 0x000fe20000701670 */
[----:B------:R1:W4:Y:S01]  /*6c60*/  MUFU.EX2 R165, R8 ;  /* 0x0000000800a57308 */ /* 0x0003220000000800 */
[----:B------:R-:W-:-:S02]  /*6c70*/  FSEL R120, R9, -INF , !P5 ;  /* 0xff80000009787808 */ /* 0x000fc40006800000 */
[----:B------:R-:W-:Y:S01]  /*6c80*/  FSEL R123, R28, -INF , !P2 ;  /* 0xff8000001c7b7808 */ /* 0x000fe20005000000 */
[----:B---3--:R-:W-:Y:S01]  /*6c90*/  FFMA.FTZ R0, R56, c[0x0][0x2d0], -R6 ;  /* 0x0000b40038007a23 */ /* 0x008fe20000010806 */
[----:B------:R-:W-:Y:S02]  /*6ca0*/  FSEL R126, R26, -INF , !P1 ;  /* 0xff8000001a7e7808 */ /* 0x000fe40004800000 */
[----:B------:R-:W-:Y:S01]  /*6cb0*/  FSEL R146, R15, -INF , !P0 ;  /* 0xff8000000f927808 */ /* 0x000fe20004000000 */
[----:B------:R3:W-:Y:S01]  /*6cc0*/  MUFU.EX2 R154, R0 ;  /* 0x00000000009a7308 */ /* 0x0007e20000000800 */
[----:B------:R-:W-:Y:S01]  /*6cd0*/  PLOP3.LUT P5, PT, PT, PT, UP1, 0x40, 0x0 ;  /* 0x000000000000781c */ /* 0x000fe20003fae818 */
[----:B------:R-:W-:Y:S01]  /*6ce0*/  UISETP.NE.AND UP1, UPT, UR5, URZ, UPT ;  /* 0x0000003f0500728c */ /* 0x000fe2000bf25270 */
[----:B------:R-:W-:Y:S01]  /*6cf0*/  PLOP3.LUT P2, PT, PT, PT, UP0, 0x40, 0x0 ;  /* 0x000000000000781c */ /* 0x000fe20003f4e808 */
[----:B------:R-:W-:Y:S01]  /*6d00*/  UISETP.NE.AND UP0, UPT, UR4, URZ, UPT ;  /* 0x0000003f0400728c */ /* 0x000fe2000bf05270 */
[----:B------:R-:W-:Y:S01]  /*6d10*/  PLOP3.LUT P1, PT, PT, PT, UP4, 0x40, 0x0 ;  /* 0x000000000000781c */ /* 0x000fe20003f2e848 */
[----:B------:R-:W-:Y:S01]  /*6d20*/  UISETP.NE.AND UP4, UPT, UR32, URZ, UPT ;  /* 0x0000003f2000728c */ /* 0x000fe2000bf85270 */
[----:B------:R-:W-:Y:S01]  /*6d30*/  PLOP3.LUT P0, PT, PT, PT, UP3, 0x40, 0x0 ;  /* 0x000000000000781c */ /* 0x000fe20003f0e838 */
[--C-:B-1----:R-:W-:Y:S01]  /*6d40*/  FFMA.FTZ R8, R69, c[0x0][0x2d0], -R7.reuse ;  /* 0x0000b40045087a23 */ /* 0x102fe20000010807 */
[----:B------:R-:W-:Y:S01]  /*6d50*/  FMNMX.FTZ R4, R122, R124, !PT ;  /* 0x0000007c7a047209 */ /* 0x000fe20007810000 */
[----:B------:R-:W-:Y:S01]  /*6d60*/  UISETP.NE.AND UP3, UPT, UR27, URZ, UPT ;  /* 0x0000003f1b00728c */ /* 0x000fe2000bf65270 */
[C---:B------:R-:W-:Y:S01]  /*6d70*/  ISETP.GT.AND P5, PT, R3.reuse, 0x28, P5 ;  /* 0x000000280300780c */ /* 0x040fe20002fa4270 */
[----:B------:R1:W-:Y:S01]  /*6d80*/  MUFU.EX2 R214, R8 ;  /* 0x0000000800d67308 */ /* 0x0003e20000000800 */
[C---:B------:R-:W-:Y:S01]  /*6d90*/  ISETP.GT.AND P2, PT, R3.reuse, 0x29, P2 ;  /* 0x000000290300780c */ /* 0x040fe20001744270 */
[----:B------:R-:W-:Y:S01]  /*6da0*/  ULDC.64 UR4, c[0x0][0x2c8] ;  /* 0x0000b20000047ab9 */ /* 0x000fe20000000a00 */
[C---:B------:R-:W-:Y:S01]  /*6db0*/  ISETP.GT.AND P1, PT, R3.reuse, 0x30, P1 ;  /* 0x000000300300780c */ /* 0x040fe20000f24270 */
[----:B---3--:R-:W-:Y:S01]  /*6dc0*/  FFMA.FTZ R0, R70, c[0x0][0x2d0], -R7 ;  /* 0x0000b40046007a23 */ /* 0x008fe20000010807 */
[----:B------:R-:W-:-:S02]  /*6dd0*/  ISETP.GT.AND P0, PT, R3, 0x31, P0 ;  /* 0x000000310300780c */ /* 0x000fc40000704270 */
[----:B------:R-:W-:Y:S01]  /*6de0*/  LEA R211, R2, R210, 0x1 ;  /* 0x000000d202d37211 */ /* 0x000fe200078e08ff */
[----:B------:R3:W-:Y:S01]  /*6df0*/  MUFU.EX2 R69, R0 ;  /* 0x0000000000457308 */ /* 0x0007e20000000800 */
[----:B------:R-:W-:Y:S02]  /*6e00*/  FMNMX.FTZ R2, R127, R4, !PT ;  /* 0x000000047f027209 */ /* 0x000fe40007810000 */
[C---:B------:R-:W-:Y:S01]  /*6e10*/  ISETP.LT.OR P5, PT, R5.reuse, 0x29, P5 ;  /* 0x000000290500780c */ /* 0x040fe20002fa1670 */
[----:B------:R-:W4:Y:S01]  /*6e20*/  LDSM.16.MT88.4 R92, [R211+0x100] ;  /* 0x00010000d35c783b */ /* 0x000f220000004200 */
[C---:B------:R-:W-:Y:S02]  /*6e30*/  ISETP.LT.OR P2, PT, R5.reuse, 0x2a, P2 ;  /* 0x0000002a0500780c */ /* 0x040fe40001741670 */
[C---:B------:R-:W-:Y:S01]  /*6e40*/  ISETP.LT.OR P1, PT, R5.reuse, 0x31, P1 ;  /* 0x000000310500780c */ /* 0x040fe20000f21670 */
[--C-:B-1----:R-:W-:Y:S01]  /*6e50*/  FFMA.FTZ R8, R68, c[0x0][0x2d0], -R7.reuse ;  /* 0x0000b40044087a23 */ /* 0x102fe20000010807 */
[----:B------:R-:W-:Y:S01]  /*6e60*/  ISETP.LT.OR P0, PT, R5, 0x32, P0 ;  /* 0x000000320500780c */ /* 0x000fe20000701670 */
[----:B--2---:R-:W-:Y:S01]  /*6e70*/  IMAD.MOV.U32 R68, RZ, RZ, R10 ;  /* 0x000000ffff447224 */ /* 0x004fe200078e000a */
[----:B------:R-:W-:Y:S01]  /*6e80*/  FMNMX.FTZ R2, R128, R2, !PT ;  /* 0x0000000280027209 */ /* 0x000fe20007810000 */
[----:B------:R1:W2:Y:S01]  /*6e90*/  MUFU.EX2 R182, R8 ;  /* 0x0000000800b67308 */ /* 0x0002a20000000800 */
[----:B------:R-:W-:Y:S01]  /*6ea0*/  FSEL R180, R11, -INF , !P5 ;  /* 0xff8000000bb47808 */ /* 0x000fe20006800000 */
[----:B------:R-:W2:Y:S01]  /*6eb0*/  LDSM.16.MT88.4 R104, [R211+0x900] ;  /* 0x00090000d368783b */ /* 0x000ea20000004200 */
[----:B------:R-:W-:Y:S01]  /*6ec0*/  FSEL R181, R25, -INF , !P2 ;  /* 0xff80000019b57808 */ /* 0x000fe20005000000 */
[----:B---3--:R-:W-:Y:S01]  /*6ed0*/  FFMA.FTZ R0, R73, c[0x0][0x2d0], -R7 ;  /* 0x0000b40049007a23 */ /* 0x008fe20000010807 */
[----:B------:R-:W-:-:S02]  /*6ee0*/  FSEL R198, R24, -INF , !P1 ;  /* 0xff80000018c67808 */ /* 0x000fc40004800000 */
        /* <DEDUP_REMOVED lines=9> */
[----:B-1----:R-:W-:Y:S01]  /*6f80*/  FFMA.FTZ R8, R52, c[0x0][0x2d0], -R6 ;  /* 0x0000b40034087a23 */ /* 0x002fe20000010806 */
[----:B------:R-:W-:Y:S01]  /*6f90*/  FMNMX.FTZ R2, R132, R2, !PT ;  /* 0x0000000284027209 */ /* 0x000fe20007810000 */
[----:B------:R-:W-:Y:S01]  /*6fa0*/  UISETP.NE.AND UP5, UPT, UR35, URZ, UPT ;  /* 0x0000003f2300728c */ /* 0x000fe2000bfa5270 */
[C---:B------:R-:W-:Y:S01]  /*6fb0*/  ISETP.GT.AND P5, PT, R3.reuse, 0x39, P5 ;  /* 0x000000390300780c */ /* 0x040fe20002fa4270 */
[----:B------:R1:W-:Y:S01]  /*6fc0*/  MUFU.EX2 R217, R8 ;  /* 0x0000000800d97308 */ /* 0x0003e20000000800 */
[----:B------:R-:W-:-:S02]  /*6fd0*/  ISETP.GT.AND P2, PT, R3, 0x40, P2 ;  /* 0x000000400300780c */ /* 0x000fc40001744270 */
[C---:B------:R-:W-:Y:S01]  /*6fe0*/  ISETP.GT.AND P1, PT, R3.reuse, 0x41, P1 ;  /* 0x000000410300780c */ /* 0x040fe20000f24270 */
[----:B---3--:R-:W-:Y:S01]  /*6ff0*/  FFMA.FTZ R0, R74, c[0x0][0x2d0], -R7 ;  /* 0x0000b4004a007a23 */ /* 0x008fe20000010807 */
[----:B------:R-:W-:Y:S02]  /*7000*/  ISETP.GT.AND P0, PT, R3, 0x48, P0 ;  /* 0x000000480300780c */ /* 0x000fe40000704270 */
[C---:B------:R-:W-:Y:S01]  /*7010*/  ISETP.LT.OR P5, PT, R5.reuse, 0x3a, P5 ;  /* 0x0000003a0500780c */ /* 0x040fe20002fa1670 */
[----:B------:R3:W-:Y:S01]  /*7020*/  MUFU.EX2 R150, R0 ;  /* 0x0000000000967308 */ /* 0x0007e20000000800 */
[C---:B------:R-:W-:Y:S02]  /*7030*/  ISETP.LT.OR P2, PT, R5.reuse, 0x41, P2 ;  /* 0x000000410500780c */ /* 0x040fe40001741670 */
[C---:B------:R-:W-:Y:S02]  /*7040*/  ISETP.LT.OR P1, PT, R5.reuse, 0x42, P1 ;  /* 0x000000420500780c */ /* 0x040fe40000f21670 */
[----:B------:R-:W-:-:S02]  /*7050*/  ISETP.LT.OR P0, PT, R5, 0x49, P0 ;  /* 0x000000490500780c */ /* 0x000fc40000701670 */
[----:B------:R-:W-:Y:S01]  /*7060*/  FSEL R196, R43, -INF , !P5 ;  /* 0xff8000002bc47808 */ /* 0x000fe20006800000 */
[----:B-1----:R-:W-:Y:S01]  /*7070*/  FFMA.FTZ R8, R51, c[0x0][0x2d0], -R6 ;  /* 0x0000b40033087a23 */ /* 0x002fe20000010806 */
[----:B------:R-:W-:Y:S02]  /*7080*/  FSEL R201, R13, -INF , !P2 ;  /* 0xff8000000dc97808 */ /* 0x000fe40005000000 */
[----:B------:R-:W-:Y:S01]  /*7090*/  FSEL R199, R16, -INF , !P1 ;  /* 0xff80000010c77808 */ /* 0x000fe20004800000 */
[----:B------:R-:W1:Y:S01]  /*70a0*/  MUFU.EX2 R218, R8 ;  /* 0x0000000800da7308 */ /* 0x000e620000000800 */
[----:B------:R-:W-:Y:S02]  /*70b0*/  FSEL R200, R67, -INF , !P0 ;  /* 0xff80000043c87808 */ /* 0x000fe40004000000 */
[----:B------:R-:W-:Y:S01]  /*70c0*/  PLOP3.LUT P6, PT, PT, PT, UP4, 0x40, 0x0 ;  /* 0x000000000000781c */ /* 0x000fe20003fce848 */
[----:B---3--:R-:W-:Y:S01]  /*70d0*/  FFMA.FTZ R0, R75, c[0x0][0x2d0], -R7 ;  /* 0x0000b4004b007a23 */ /* 0x008fe20000010807 */
[----:B------:R-:W-:-:S02]  /*70e0*/  PLOP3.LUT P5, PT, PT, PT, UP3, 0x40, 0x0 ;  /* 0x000000000000781c */ /* 0x000fc40003fae838 */
[----:B------:R-:W-:Y:S01]  /*70f0*/  PLOP3.LUT P2, PT, PT, PT, UP2, 0x40, 0x0 ;  /* 0x000000000000781c */ /* 0x000fe20003f4e828 */
[----:B------:R3:W-:Y:S01]  /*7100*/  MUFU.EX2 R153, R0 ;  /* 0x0000000000997308 */ /* 0x0007e20000000800 */
[----:B------:R-:W-:Y:S02]  /*7110*/  PLOP3.LUT P1, PT, PT, PT, UP1, 0x40, 0x0 ;  /* 0x000000000000781c */ /* 0x000fe40003f2e818 */
[----:B------:R-:W-:Y:S02]  /*7120*/  PLOP3.LUT P0, PT, PT, PT, UP0, 0x40, 0x0 ;  /* 0x000000000000781c */ /* 0x000fe40003f0e808 */
[C---:B------:R-:W-:Y:S02]  /*7130*/  ISETP.GT.AND P6, PT, R3.reuse, 0x49, P6 ;  /* 0x000000490300780c */ /* 0x040fe400037c4270 */
[C---:B------:R-:W-:Y:S02]  /*7140*/  ISETP.GT.AND P5, PT, R3.reuse, 0x50, P5 ;  /* 0x000000500300780c */ /* 0x040fe40002fa4270 */
[----:B------:R-:W-:-:S02]  /*7150*/  ISETP.GT.AND P2, PT, R3, 0x51, P2 ;  /* 0x000000510300780c */ /* 0x000fc40001744270 */
[C---:B------:R-:W-:Y:S02]  /*7160*/  ISETP.GT.AND P1, PT, R3.reuse, 0x58, P1 ;  /* 0x000000580300780c */ /* 0x040fe40000f24270 */
[----:B------:R-:W-:Y:S02]  /*7170*/  ISETP.GT.AND P0, PT, R3, 0x59, P0 ;  /* 0x000000590300780c */ /* 0x000fe40000704270 */
[----:B------:R-:W-:Y:S02]  /*7180*/  FMNMX.FTZ R3, R116, R115, !PT ;  /* 0x0000007374037209 */ /* 0x000fe40007810000 */
[----:B---3--:R-:W-:Y:S01]  /*7190*/  FMNMX.FTZ R0, R133, R2, !PT ;  /* 0x0000000285007209 */ /* 0x008fe20007810000 */
[----:B------:R-:W-:Y:S01]  /*71a0*/  FFMA.FTZ R2, R63, c[0x0][0x2d0], -R6 ;  /* 0x0000b4003f027a23 */ /* 0x000fe20000010806 */
[----:B------:R-:W-:Y:S01]  /*71b0*/  FMNMX.FTZ R3, R114, R3, !PT ;  /* 0x0000000372037209 */ /* 0x000fe20007810000 */
[----:B------:R-:W-:Y:S01]  /*71c0*/  LDSM.16.MT88.4 R60, [R209+0x1100] ;  /* 0x00110000d13c783b */ /* 0x000fe20000004200 */
[----:B------:R-:W-:Y:S01]  /*71d0*/  FMNMX.FTZ R0, R144, R0, !PT ;  /* 0x0000000090007209 */ /* 0x000fe20007810000 */
[----:B------:R3:W-:Y:S01]  /*71e0*/  MUFU.EX2 R152, R2 ;  /* 0x0000000200987308 */ /* 0x0007e20000000800 */
[----:B------:R-:W-:-:S02]  /*71f0*/  FMNMX.FTZ R3, R113, R3, !PT ;  /* 0x0000000371037209 */ /* 0x000fc40007810000 */
[C---:B------:R-:W-:Y:S02]  /*7200*/  ISETP.LT.OR P6, PT, R5.reuse, 0x4a, P6 ;  /* 0x0000004a0500780c */ /* 0x040fe400037c1670 */
[----:B------:R-:W-:Y:S02]  /*7210*/  FMNMX.FTZ R3, R118, R3, !PT ;  /* 0x0000000376037209 */ /* 0x000fe40007810000 */
[----:B------:R-:W-:Y:S02]  /*7220*/  ISETP.LT.OR P5, PT, R5, 0x51, P5 ;  /* 0x000000510500780c */ /* 0x000fe40002fa1670 */
[----:B------:R-:W-:Y:S02]  /*7230*/  FMNMX.FTZ R3, R120, R3, !PT ;  /* 0x0000000378037209 */ /* 0x000fe40007810000 */
[----:B------:R-:W-:Y:S02]  /*7240*/  FSEL R191, R139, -INF , !P6 ;  /* 0xff8000008bbf7808 */ /* 0x000fe40007000000 */
[----:B------:R-:W-:-:S02]  /*7250*/  ISETP.LT.OR P2, PT, R5, 0x52, P2 ;  /* 0x000000520500780c */ /* 0x000fc40001741670 */
[----:B------:R-:W-:Y:S02]  /*7260*/  FSEL R193, R138, -INF , !P5 ;  /* 0xff8000008ac17808 */ /* 0x000fe40006800000 */
[----:B---3--:R-:W-:Y:S01]  /*7270*/  FMNMX.FTZ R2, R145, R0, !PT ;  /* 0x0000000091027209 */ /* 0x008fe20007810000 */
[----:B------:R-:W-:Y:S01]  /*7280*/  FFMA.FTZ R0, R64, c[0x0][0x2d0], -R6 ;  /* 0x0000b40040007a23 */ /* 0x000fe20000010806 */
[----:B------:R-:W-:Y:S01]  /*7290*/  ISETP.LT.OR P1, PT, R5, 0x59, P1 ;  /* 0x000000590500780c */ /* 0x000fe20000f21670 */
[----:B------:R-:W-:Y:S01]  /*72a0*/  LDSM.16.MT88.4 R64, [R210+0x1100] ;  /* 0x00110000d240783b */ /* 0x000fe20000004200 */
[----:B------:R-:W-:Y:S01]  /*72b0*/  FMNMX.FTZ R2, R190, R2, !PT ;  /* 0x00000002be027209 */ /* 0x000fe20007810000 */
[----:B------:R3:W3:Y:S01]  /*72c0*/  MUFU.EX2 R167, R0 ;  /* 0x0000000000a77308 */ /* 0x0006e20000000800 */
[----:B------:R-:W-:Y:S02]  /*72d0*/  FSEL R195, R140, -INF , !P2 ;  /* 0xff8000008cc37808 */ /* 0x000fe40005000000 */
[----:B----4-:R-:W-:Y:S01]  /*72e0*/  F2FP.BF16.PACK_AB R12, R165, R68 ;  /* 0x00000044a50c723e */ /* 0x010fe200000010ff */
[----:B------:R-:W-:Y:S01]  /*72f0*/  LDSM.16.MT88.4 R140, [R212+0x1900] ;  /* 0x00190000d48c783b */ /* 0x000fe20000004200 */
[----:B--2---:R-:W-:-:S02]  /*7300*/  F2FP.BF16.PACK_AB R14, R182, R214 ;  /* 0x000000d6b60e723e */ /* 0x004fc400000010ff */
[----:B-1----:R-:W-:Y:S02]  /*7310*/  F2FP.BF16.PACK_AB R13, R218, R217 ;  /* 0x000000d9da0d723e */ /* 0x002fe400000010ff */
[----:B------:R-:W-:Y:S02]  /*7320*/  F2FP.BF16.PACK_AB R15, R154, R151 ;  /* 0x000000979a0f723e */ /* 0x000fe400000010ff */
[----:B------:R-:W-:Y:S02]  /*7330*/  ISETP.LT.OR P0, PT, R5, 0x5a, P0 ;  /* 0x0000005a0500780c */ /* 0x000fe40000701670 */
[----:B------:R-:W-:Y:S02]  /*7340*/  FSEL R194, R59, -INF , !P1 ;  /* 0xff8000003bc27808 */ /* 0x000fe40004800000 */
[----:B------:R-:W-:Y:S01]  /*7350*/  FSEL R192, R58, -INF , !P0 ;  /* 0xff8000003ac07808 */ /* 0x000fe20004000000 */
[----:B------:R-:W-:Y:S01]  /*7360*/  HMMA.16816.F32.BF16 R16, R12, R76, RZ ;  /* 0x0000004c0c10723c */ /* 0x000fe200000418ff */
[----:B---3--:R-:W-:Y:S01]  /*7370*/  FMNMX.FTZ R0, R189, R2, !PT ;  /* 0x00000002bd007209 */ /* 0x008fe20007810000 */
[----:B------:R-:W-:Y:S01]  /*7380*/  FFMA.FTZ R2, R45, c[0x0][0x2d0], -R6 ;  /* 0x0000b4002d027a23 */ /* 0x000fe20000010806 */
[----:B------:R-:W-:-:S02]  /*7390*/  F2FP.BF16.PACK_AB R8, R157, R69 ;  /* 0x000000459d08723e */ /* 0x000fc400000010ff */
[----:B------:R-:W-:Y:S01]  /*73a0*/  FMNMX.FTZ R0, R188, R0, !PT ;  /* 0x00000000bc007209 */ /* 0x000fe20007810000 */
[----:B------:R1:W-:Y:S01]  /*73b0*/  MUFU.EX2 R149, R2 ;  /* 0x0000000200957308 */ /* 0x0003e20000000800 */
[----:B------:R-:W-:Y:S01]  /*73c0*/  F2FP.BF16.PACK_AB R9, R167, R152 ;  /* 0x00000098a709723e */ /* 0x000fe200000010ff */
[----:B------:R-:W-:Y:S01]  /*73d0*/  HMMA.16816.F32.BF16 R32, R12, R78, RZ ;  /* 0x0000004e0c20723c */ /* 0x000fe200000418ff */
[----:B------:R-:W-:Y:S02]  /*73e0*/  FMNMX.FTZ R0, R187, R0, !PT ;  /* 0x00000000bb007209 */ /* 0x000fe40007810000 */
[----:B------:R-:W-:Y:S02]  /*73f0*/  F2FP.BF16.PACK_AB R10, R153, R150 ;  /* 0x00000096990a723e */ /* 0x000fe400000010ff */
[----:B------:R-:W-:-:S03]  /*7400*/  FMNMX.FTZ R0, R203, R0, !PT ;  /* 0x00000000cb007209 */ /* 0x000fc60007810000 */
[----:B------:R-:W-:Y:S01]  /*7410*/  HMMA.16816.F32.BF16 R20, R12, R88, RZ ;  /* 0x000000580c14723c */ /* 0x000fe200000418ff */
[----:B------:R-:W-:-:S04]  /*7420*/  FMNMX.FTZ R0, R205, R0, !PT ;  /* 0x00000000cd007209 */ /* 0x000fc80007810000 */
[----:B------:R-:W-:Y:S01]  /*7430*/  FMNMX.FTZ R0, R206, R0, !PT ;  /* 0x00000000ce007209 */ /* 0x000fe20007810000 */
[----:B-1----:R-:W-:Y:S02]  /*7440*/  FFMA.FTZ R2, R44, c[0x0][0x2d0], -R6 ;  /* 0x0000b4002c027a23 */ /* 0x002fe40000010806 */
[----:B------:R-:W-:Y:S01]  /*7450*/  HMMA.16816.F32.BF16 R24, R12, R84, RZ ;  /* 0x000000540c18723c */ /* 0x000fe200000418ff */
[----:B------:R-:W-:Y:S01]  /*7460*/  FMNMX.FTZ R0, R229, R0, !PT ;  /* 0x00000000e5007209 */ /* 0x000fe20007810000 */
[----:B------:R1:W2:Y:S03]  /*7470*/  MUFU.EX2 R148, R2 ;  /* 0x0000000200947308 */ /* 0x0002a60000000800 */
[----:B------:R-:W-:-:S03]  /*7480*/  FMNMX.FTZ R0, R245, R0, !PT ;  /* 0x00000000f5007209 */ /* 0x000fc60007810000 */
[C---:B------:R-:W-:Y:S08]  /*7490*/  HMMA.16816.F32.BF16 R36, R12.reuse, R90, RZ ;  /* 0x0000005a0c24723c */ /* 0x040ff000000418ff */
[----:B------:R-:W-:Y:S01]  /*74a0*/  HMMA.16816.F32.BF16 R28, R12, R92, RZ ;  /* 0x0000005c0c1c723c */ /* 0x000fe200000418ff */
[----:B-1----:R-:W-:Y:S01]  /*74b0*/  FMNMX.FTZ R2, R123, R3, !PT ;  /* 0x000000037b027209 */ /* 0x002fe20007810000 */
[----:B------:R-:W-:Y:S01]  /*74c0*/  FFMA.FTZ R3, R81, c[0x0][0x2d0], -R7 ;  /* 0x0000b40051037a23 */ /* 0x000fe20000010807 */
[----:B--2---:R-:W-:-:S02]  /*74d0*/  F2FP.BF16.PACK_AB R11, R148, R149 ;  /* 0x00000095940b723e */ /* 0x004fc400000010ff */
[----:B------:R-:W-:Y:S01]  /*74e0*/  FMNMX.FTZ R2, R126, R2, !PT ;  /* 0x000000027e027209 */ /* 0x000fe20007810000 */
[----:B------:R1:W-:Y:S02]  /*74f0*/  MUFU.EX2 R155, R3 ;  /* 0x00000003009b7308 */ /* 0x0003e40000000800 */
[C---:B------:R-:W-:Y:S08]  /*7500*/  HMMA.16816.F32.BF16 R48, R12.reuse, R86, RZ ;  /* 0x000000560c30723c */ /* 0x040ff000000418ff */
[----:B------:R-:W-:Y:S01]  /*7510*/  HMMA.16816.F32.BF16 R44, R12, R94, RZ ;  /* 0x0000005e0c2c723c */ /* 0x000fe200000418ff */
[----:B-1----:R-:W-:Y:S01]  /*7520*/  FMNMX.FTZ R3, R146, R2, !PT ;  /* 0x0000000292037209 */ /* 0x002fe20007810000 */
[----:B------:R-:W-:-:S06]  /*7530*/  FFMA.FTZ R2, R83, c[0x0][0x2d0], -R7 ;  /* 0x0000b40053027a23 */ /* 0x000fcc0000010807 */
[C---:B------:R-:W-:Y:S01]  /*7540*/  HMMA.16816.F32.BF16 R52, R8.reuse, R100, R16 ;  /* 0x000000640834723c */ /* 0x040fe20000041810 */
[----:B------:R-:W-:Y:S01]  /*7550*/  FMNMX.FTZ R3, R147, R3, !PT ;  /* 0x0000000393037209 */ /* 0x000fe20007810000 */
[----:B------:R1:W2:Y:S06]  /*7560*/  MUFU.EX2 R156, R2 ;  /* 0x00000002009c7308 */ /* 0x0002ac0000000800 */
[C---:B------:R-:W-:Y:S08]  /*7570*/  HMMA.16816.F32.BF16 R16, R8.reuse, R102, R32 ;  /* 0x000000660810723c */ /* 0x040ff00000041820 */
[----:B------:R-:W-:Y:S01]  /*7580*/  HMMA.16816.F32.BF16 R40, R8, R96, R20 ;  /* 0x000000600828723c */ /* 0x000fe20000041814 */
[----:B-1----:R-:W-:Y:S01]  /*7590*/  FMNMX.FTZ R2, R247, R0, !PT ;  /* 0x00000000f7027209 */ /* 0x002fe20007810000 */
[----:B------:R-:W-:-:S04]  /*75a0*/  FFMA.FTZ R0, R117, c[0x0][0x2d0], -R7 ;  /* 0x0000b40075007a23 */ /* 0x000fc80000010807 */
[----:B------:R1:W-:Y:S02]  /*75b0*/  MUFU.EX2 R164, R0 ;  /* 0x0000000000a47308 */ /* 0x0003e40000000800 */
[C---:B------:R-:W-:Y:S08]  /*75c0*/  HMMA.16816.F32.BF16 R20, R8.reuse, R108, R24 ;  /* 0x0000006c0814723c */ /* 0x040ff00000041818 */
[----:B------:R-:W-:Y:S01]  /*75d0*/  HMMA.16816.F32.BF16 R36, R8, R98, R36 ;  /* 0x000000620824723c */ /* 0x000fe20000041824 */
[----:B-1----:R-:W-:-:S07]  /*75e0*/  FMNMX.FTZ R0, R246, R2, !PT ;  /* 0x00000002f6007209 */ /* 0x002fce0007810000 */
[C---:B------:R-:W-:Y:S01]  /*75f0*/  HMMA.16816.F32.BF16 R12, R8.reuse, R104, R28 ;  /* 0x00000068080c723c */ /* 0x040fe2000004181c */
[----:B------:R-:W-:Y:S01]  /*7600*/  FMNMX.FTZ R2, R180, R3, !PT ;  /* 0x00000003b4027209 */ /* 0x000fe20007810000 */
[----:B------:R-:W-:Y:S01]  /*7610*/  FFMA.FTZ R3, R121, c[0x0][0x2d0], -R7 ;  /* 0x0000b40079037a23 */ /* 0x000fe20000010807 */
[----:B------:R-:W-:Y:S02]  /*7620*/  FMNMX.FTZ R0, R244, R0, !PT ;  /* 0x00000000f4007209 */ /* 0x000fe40007810000 */
[----:B------:R-:W-:Y:S01]  /*7630*/  FMNMX.FTZ R2, R181, R2, !PT ;  /* 0x00000002b5027209 */ /* 0x000fe20007810000 */
[----:B------:R1:W-:Y:S01]  /*7640*/  MUFU.EX2 R57, R3 ;  /* 0x0000000300397308 */ /* 0x0003e20000000800 */
        /* <DEDUP_REMOVED lines=8> */
[----:B-1----:R-:W-:-:S03]  /*76d0*/  FFMA.FTZ R3, R125, c[0x0][0x2d0], -R7 ;  /* 0x0000b4007d037a23 */ /* 0x002fc60000010807 */
[----:B--2---:R-:W-:Y:S01]  /*76e0*/  F2FP.BF16.PACK_AB R8, R156, R155 ;  /* 0x0000009b9c08723e */ /* 0x004fe200000010ff */
[----:B------:R-:W1:Y:S01]  /*76f0*/  SHFL.BFLY PT, R4, R0, 0x2, 0x1f ;  /* 0x0c401f0000047f89 */ /* 0x000e6200000e0000 */
[----:B------:R2:W-:Y:S02]  /*7700*/  MUFU.EX2 R168, R3 ;  /* 0x0000000300a87308 */ /* 0x0005e40000000800 */
[----:B--2---:R-:W-:Y:S01]  /*7710*/  FMNMX.FTZ R3, R197, R2, !PT ;  /* 0x00000002c5037209 */ /* 0x004fe20007810000 */
[----:B------:R-:W-:-:S03]  /*7720*/  FFMA.FTZ R2, R80, c[0x0][0x2d0], -R6 ;  /* 0x0000b40050027a23 */ /* 0x000fc60000010806 */
[----:B------:R-:W-:Y:S02]  /*7730*/  FMNMX.FTZ R3, R196, R3, !PT ;  /* 0x00000003c4037209 */ /* 0x000fe40007810000 */
[----:B------:R2:W-:Y:S01]  /*7740*/  MUFU.EX2 R158, R2 ;  /* 0x00000002009e7308 */ /* 0x0005e20000000800 */
[----:B-1----:R-:W-:Y:S02]  /*7750*/  FMNMX.FTZ R0, R0, R4, !PT ;  /* 0x0000000400007209 */ /* 0x002fe40007810000 */
[----:B------:R-:W-:-:S03]  /*7760*/  FMNMX.FTZ R3, R201, R3, !PT ;  /* 0x00000003c9037209 */ /* 0x000fc60007810000 */
[----:B------:R-:W1:Y:S01]  /*7770*/  SHFL.BFLY PT, R5, R0, 0x1, 0x1f ;  /* 0x0c201f0000057f89 */ /* 0x000e6200000e0000 */
[----:B--2---:R-:W-:-:S03]  /*7780*/  FFMA.FTZ R2, R82, c[0x0][0x2d0], -R6 ;  /* 0x0000b40052027a23 */ /* 0x004fc60000010806 */
[----:B------:R-:W2:Y:S01]  /*7790*/  LDSM.16.MT88.4 R80, [R212+0x1100] ;  /* 0x00110000d450783b */ /* 0x000ea20000004200 */
        /* <DEDUP_REMOVED lines=10> */
[----:B------:R-:W-:Y:S01]  /*7840*/  FMNMX.FTZ R2, R200, R2, !PT ;  /* 0x00000002c8027209 */ /* 0x000fe20007810000 */
[----:B------:R-:W-:Y:S02]  /*7850*/  LDSM.16.MT88.4 R56, [R211+0x1100] ;  /* 0x00110000d338783b */ /* 0x000fe40000004200 */
[----:B------:R3:W-:Y:S01]  /*7860*/  MUFU.EX2 R125, R3 ;  /* 0x00000003007d7308 */ /* 0x0007e20000000800 */
[----:B------:R-:W-:Y:S02]  /*7870*/  FMNMX.FTZ R2, R191, R2, !PT ;  /* 0x00000002bf027209 */ /* 0x000fe40007810000 */
[----:B------:R-:W-:-:S02]  /*7880*/  F2FP.BF16.PACK_AB R10, R112, R164 ;  /* 0x000000a4700a723e */ /* 0x000fc400000010ff */
[----:B------:R-:W-:Y:S01]  /*7890*/  FMNMX.FTZ R2, R193, R2, !PT ;  /* 0x00000002c1027209 */ /* 0x000fe20007810000 */
[----:B-1----:R-:W-:-:S04]  /*78a0*/  FFMA.FTZ R0, R134, c[0x0][0x2d0], -R6 ;  /* 0x0000b40086007a23 */ /* 0x002fc80000010806 */
[----:B------:R-:W-:Y:S01]  /*78b0*/  MUFU.EX2 R117, R0 ;  /* 0x0000000000757308 */ /* 0x000fe20000000800 */
[----:B---3--:R-:W-:Y:S02]  /*78c0*/  FFMA.FTZ R3, R119, c[0x0][0x2d0], -R6 ;  /* 0x0000b40077037a23 */ /* 0x008fe40000010806 */
[----:B------:R-:W-:-:S05]  /*78d0*/  IMAD.MOV.U32 R119, RZ, RZ, R153 ;  /* 0x000000ffff777224 */ /* 0x000fca00078e0099 */
        /* <DEDUP_REMOVED lines=9> */
[----:B--2---:R-:W-:Y:S01]  /*7970*/  HMMA.16816.F32.BF16 R44, R8, R80, R40 ;  /* 0x00000050082c723c */ /* 0x004fe20000041828 */
[----:B-1----:R-:W-:-:S04]  /*7980*/  FFMA.FTZ R2, R136, c[0x0][0x2d0], -R7 ;  /* 0x0000b40088027a23 */ /* 0x002fc80000010807 */
[----:B------:R1:W-:Y:S03]  /*7990*/  MUFU.EX2 R213, R2 ;  /* 0x0000000200d57308 */ /* 0x0003e60000000800 */
[C---:B------:R-:W-:Y:S08]  /*79a0*/  HMMA.16816.F32.BF16 R40, R8.reuse, R64, R20 ;  /* 0x000000400828723c */ /* 0x040ff00000041814 */
[----:B------:R-:W-:Y:S01]  /*79b0*/  HMMA.16816.F32.BF16 R20, R8, R82, R36 ;  /* 0x000000520814723c */ /* 0x000fe20000041824 */
[----:B----4-:R-:W-:Y:S01]  /*79c0*/  FMNMX.FTZ R3, R3, R4, !PT ;  /* 0x0000000403037209 */ /* 0x010fe20007810000 */
[----:B-1----:R-:W-:-:S04]  /*79d0*/  FFMA.FTZ R2, R137, c[0x0][0x2d0], -R7 ;  /* 0x0000b40089027a23 */ /* 0x002fc80000010807 */
[----:B------:R-:W1:Y:S01]  /*79e0*/  SHFL.BFLY PT, R4, R3, 0x1, 0x1f ;  /* 0x0c201f0003047f89 */ /* 0x000e6200000e0000 */
[----:B------:R-:W-:Y:S01]  /*79f0*/  IMAD.MOV.U32 R38, RZ, RZ, R168 ;  /* 0x000000ffff267224 */ /* 0x000fe200078e00a8 */
[C---:B------:R-:W-:Y:S01]  /*7a00*/  HMMA.16816.F32.BF16 R48, R8.reuse, R60, R52 ;  /* 0x0000003c0830723c */ /* 0x040fe20000041834 */
[----:B------:R2:W4:Y:S01]  /*7a10*/  MUFU.EX2 R121, R2 ;  /* 0x0000000200797308 */ /* 0x0005220000000800 */
[----:B------:R-:W-:Y:S01]  /*7a20*/  IMAD.MOV.U32 R39, RZ, RZ, R159 ;  /* 0x000000ffff277224 */ /* 0x000fe200078e009f */
[----:B------:R-:W-:Y:S01]  /*7a30*/  LDSM.16.MT88.4 R168, [R211+0x1900] ;  /* 0x00190000d3a8783b */ /* 0x000fe20000004200 */
[----:B------:R-:W-:Y:S02]  /*7a40*/  IMAD.MOV.U32 R37, RZ, RZ, R157 ;  /* 0x000000ffff257224 */ /* 0x000fe400078e009d */
[----:B------:R-:W-:Y:S02]  /*7a50*/  IMAD.MOV.U32 R36, RZ, RZ, R156 ;  /* 0x000000ffff247224 */ /* 0x000fe400078e009c */
[C---:B------:R-:W-:Y:S08]  /*7a60*/  HMMA.16816.F32.BF16 R28, R8.reuse, R56, R12 ;  /* 0x00000038081c723c */ /* 0x040ff0000004180c */
[----:B------:R-:W-:Y:S01]  /*7a70*/  HMMA.16816.F32.BF16 R24, R8, R66, R24 ;  /* 0x000000420818723c */ /* 0x000fe20000041818 */
[----:B--2---:R-:W-:Y:S01]  /*7a80*/  FFMA.FTZ R2, R129, c[0x0][0x2d0], -R6 ;  /* 0x0000b40081027a23 */ /* 0x004fe20000010806 */
[----:B------:R-:W-:-:S03]  /*7a90*/  MOV R129, R139 ;  /* 0x0000008b00817202 */ /* 0x000fc60000000f00 */
[----:B------:R2:W-:Y:S01]  /*7aa0*/  MUFU.EX2 R74, R2 ;  /* 0x00000002004a7308 */ /* 0x0005e20000000800 */
[----:B-1----:R-:W-:Y:S02]  /*7ab0*/  FMNMX.FTZ R3, R4, R3, !PT ;  /* 0x0000000304037209 */ /* 0x002fe40007810000 */
[----:B------:R-:W-:Y:S07]  /*7ac0*/  HMMA.16816.F32.BF16 R12, R8, R58, R32 ;  /* 0x0000003a080c723c */ /* 0x000fee0000041820 */
[----:B---3--:R-:W-:-:S02]  /*7ad0*/  F2FP.BF16.PACK_AB R8, R75, R38 ;  /* 0x000000264b08723e */ /* 0x008fc400000010ff */
[----:B----4-:R-:W-:Y:S02]  /*7ae0*/  F2FP.BF16.PACK_AB R10, R121, R213 ;  /* 0x000000d5790a723e */ /* 0x010fe400000010ff */
[----:B------:R-:W-:Y:S01]  /*7af0*/  F2FP.BF16.PACK_AB R11, R117, R39 ;  /* 0x00000027750b723e */ /* 0x000fe200000010ff */
[----:B--2---:R-:W-:Y:S02]  /*7b00*/  FFMA.FTZ R2, R131, c[0x0][0x2d0], -R6 ;  /* 0x0000b40083027a23 */ /* 0x004fe40000010806 */
[----:B------:R-:W-:Y:S02]  /*7b10*/  IMAD.MOV.U32 R131, RZ, RZ, R149 ;  /* 0x000000ffff837224 */ /* 0x000fe400078e0095 */
[----:B------:R1:W2:Y:S02]  /*7b20*/  MUFU.EX2 R73, R2 ;  /* 0x0000000200497308 */ /* 0x0002a40000000800 */
[----:B-1----:R-:W-:Y:S01]  /*7b30*/  FMUL.FTZ R2, R70, c[0x0][0x2d0] ;  /* 0x0000b40046027a20 */ /* 0x002fe20000410000 */
[----:B--2---:R-:W-:-:S04]  /*7b40*/  F2FP.BF16.PACK_AB R9, R73, R74 ;  /* 0x0000004a4909723e */ /* 0x004fc800000010ff */
[----:B------:R-:W-:Y:S02]  /*7b50*/  FSEL R2, R2, RZ, P0 ;  /* 0x000000ff02027208 */ /* 0x000fe40000000000 */
[----:B------:R-:W-:Y:S01]  /*7b60*/  FSETP.NEU.FTZ.AND P0, PT, R3, -INF , PT ;  /* 0xff8000000300780b */ /* 0x000fe20003f1d000 */
[C---:B------:R-:W-:Y:S02]  /*7b70*/  HMMA.16816.F32.BF16 R172, R8.reuse, R162, R16 ;  /* 0x000000a208ac723c */ /* 0x040fe40000041810 */
[----:B------:R-:W-:Y:S02]  /*7b80*/  FFMA.FTZ R0, R122, c[0x0][0x2d0], -R2 ;  /* 0x0000b4007a007a23 */ /* 0x000fe40000010802 */
[----:B------:R-:W-:Y:S02]  /*7b90*/  IMAD.MOV.U32 R122, RZ, RZ, R158 ;  /* 0x000000ffff7a7224 */ /* 0x000fe400078e009e */
[----:B------:R1:W-:Y:S01]  /*7ba0*/  MUFU.EX2 R215, R0 ;  /* 0x0000000000d77308 */ /* 0x0003e20000000800 */
[----:B------:R-:W2:Y:S01]  /*7bb0*/  LDSM.16.MT88.4 R156, [R210+0x1900] ;  /* 0x00190000d29c783b */ /* 0x000ea20000004200 */
[----:B------:R-:W-:Y:S01]  /*7bc0*/  FFMA.FTZ R4, R133, c[0x0][0x2d0], -R2 ;  /* 0x0000b40085047a23 */ /* 0x000fe20000010802 */
[----:B------:R-:W-:Y:S05]  /*7bd0*/  HMMA.16816.F32.BF16 R176, R8, R160, R48 ;  /* 0x000000a008b0723c */ /* 0x000fea0000041830 */
[----:B------:R-:W-:Y:S02]  /*7be0*/  MUFU.EX2 R18, R4 ;  /* 0x0000000400127308 */ /* 0x000fe40000000800 */
[----:B------:R-:W-:Y:S01]  /*7bf0*/  IMAD.MOV.U32 R49, RZ, RZ, R125 ;  /* 0x000000ffff317224 */ /* 0x000fe200078e007d */
[----:B------:R-:W-:Y:S01]  /*7c00*/  MOV R51, R167 ;  /* 0x000000a700337202 */ /* 0x000fe20000000f00 */
[----:B------:R-:W-:Y:S01]  /*7c10*/  IMAD.MOV.U32 R50, RZ, RZ, R166 ;  /* 0x000000ffff327224 */ /* 0x000fe200078e00a6 */
[----:B------:R-:W-:Y:S01]  /*7c20*/  MOV R48, R164 ;  /* 0x000000a400307202 */ /* 0x000fe20000000f00 */
[----:B------:R-:W-:-:S02]  /*7c30*/  IMAD.MOV.U32 R125, RZ, RZ, R165 ;  /* 0x000000ffff7d7224 */ /* 0x000fc400078e00a5 */
[----:B-1----:R-:W-:Y:S01]  /*7c40*/  FFMA.FTZ R0, R124, c[0x0][0x2d0], -R2 ;  /* 0x0000b4007c007a23 */ /* 0x002fe20000010802 */
[----:B------:R-:W-:Y:S01]  /*7c50*/  HMMA.16816.F32.BF16 R164, R8, R140, R44 ;  /* 0x0000008c08a4723c */ /* 0x000fe2000004182c */
[----:B------:R-:W-:Y:S02]  /*7c60*/  IMAD.MOV.U32 R124, RZ, RZ, R152 ;  /* 0x000000ffff7c7224 */ /* 0x000fe400078e0098 */
[----:B------:R1:W-:Y:S04]  /*7c70*/  MUFU.EX2 R216, R0 ;  /* 0x0000000000d87308 */ /* 0x0003e80000000800 */
[----:B------:R-:W-:Y:S02]  /*7c80*/  IMAD.MOV.U32 R46, RZ, RZ, R117 ;  /* 0x000000ffff2e7224 */ /* 0x000fe400078e0075 */
[----:B------:R-:W-:-:S02]  /*7c90*/  IMAD.MOV.U32 R45, RZ, RZ, R148 ;  /* 0x000000ffff2d7224 */ /* 0x000fc400078e0094 */
[----:B------:R-:W-:Y:S02]  /*7ca0*/  IMAD.MOV.U32 R47, RZ, RZ, R182 ;  /* 0x000000ffff2f7224 */ /* 0x000fe400078e00b6 */
[--C-:B-1----:R-:W-:Y:S02]  /*7cb0*/  FFMA.FTZ R0, R127, c[0x0][0x2d0], -R2.reuse ;  /* 0x0000b4007f007a23 */ /* 0x102fe40000010802 */
[----:B------:R-:W-:Y:S02]  /*7cc0*/  IMAD.MOV.U32 R127, RZ, RZ, R155 ;  /* 0x000000ffff7f7224 */ /* 0x000fe400078e009b */
[----:B------:R1:W-:Y:S01]  /*7cd0*/  MUFU.EX2 R208, R0 ;  /* 0x0000000000d07308 */ /* 0x0003e20000000800 */
[----:B--2---:R-:W-:Y:S01]  /*7ce0*/  HMMA.16816.F32.BF16 R136, R8, R156, R40 ;  /* 0x0000009c0888723c */ /* 0x004fe20000041828 */
[----:B-1----:R-:W-:Y:S01]  /*7cf0*/  FFMA.FTZ R0, R128, c[0x0][0x2d0], -R2 ;  /* 0x0000b40080007a23 */ /* 0x002fe20000010802 */
[----:B------:R-:W-:-:S06]  /*7d00*/  MOV R128, R150 ;  /* 0x0000009600807202 */ /* 0x000fcc0000000f00 */
[----:B------:R-:W-:Y:S01]  /*7d10*/  HMMA.16816.F32.BF16 R148, R8, R158, R24 ;  /* 0x0000009e0894723c */ /* 0x000fe20000041818 */
[----:B------:R1:W-:Y:S02]  /*7d20*/  MUFU.EX2 R130, R0 ;  /* 0x0000000000827308 */ /* 0x0003e40000000800 */
[----:B-1----:R-:W-:-:S05]  /*7d30*/  FFMA.FTZ R0, R132, c[0x0][0x2d0], -R2 ;  /* 0x0000b40084007a23 */ /* 0x002fca0000010802 */
[----:B------:R-:W-:Y:S01]  /*7d40*/  HMMA.16816.F32.BF16 R132, R8, R142, R20 ;  /* 0x0000008e0884723c */ /* 0x000fe20000041814 */
[----:B------:R1:W2:Y:S02]  /*7d50*/  MUFU.EX2 R52, R0 ;  /* 0x0000000000347308 */ /* 0x0002a40000000800 */
[----:B-1----:R-:W-:Y:S02]  /*7d60*/  FMUL.FTZ R0, R3, c[0x0][0x2d0] ;  /* 0x0000b40003007a20 */ /* 0x002fe40000410000 */
[----:B--2---:R-:W-:-:S03]  /*7d70*/  IMAD.MOV.U32 R19, RZ, RZ, R52 ;  /* 0x000000ffff137224 */ /* 0x004fc600078e0034 */
[----:B------:R-:W-:Y:S01]  /*7d80*/  HMMA.16816.F32.BF16 R52, R8, R170, R12 ;  /* 0x000000aa0834723c */ /* 0x000fe2000004180c */
[----:B------:R-:W-:-:S05]  /*7d90*/  FSEL R0, R0, RZ, P0 ;  /* 0x000000ff00007208 */ /* 0x000fca0000000000 */
[----:B------:R-:W-:Y:S01]  /*7da0*/  FFMA.FTZ R4, R116, c[0x0][0x2d0], -R0 ;  /* 0x0000b40074047a23 */ /* 0x000fe20000010800 */
[----:B------:R-:W-:Y:S02]  /*7db0*/  MOV R116, R154 ;  /* 0x0000009a00747202 */ /* 0x000fe40000000f00 */
[----:B------:R-:W-:Y:S01]  /*7dc0*/  HMMA.16816.F32.BF16 R152, R8, R168, R28 ;  /* 0x000000a80898723c */ /* 0x000fe2000004181c */
[----:B------:R1:W-:Y:S06]  /*7dd0*/  MUFU.EX2 R186, R4 ;  /* 0x0000000400ba7308 */ /* 0x0003ec0000000800 */
[----:B------:R-:W-:-:S02]  /*7de0*/  F2FP.BF16.PACK_AB R8, R216, R215 ;  /* 0x000000d7d808723e */ /* 0x000fc400000010ff */
[----:B------:R-:W-:Y:S01]  /*7df0*/  F2FP.BF16.PACK_AB R10, R130, R208 ;  /* 0x000000d0820a723e */ /* 0x000fe200000010ff */
[----:B-1----:R-:W-:Y:S02]  /*7e00*/  FFMA.FTZ R4, R115, c[0x0][0x2d0], -R0 ;  /* 0x0000b40073047a23 */ /* 0x002fe40000010800 */
[----:B------:R-:W-:Y:S02]  /*7e10*/  IMAD.MOV.U32 R115, RZ, RZ, R46 ;  /* 0x000000ffff737224 */ /* 0x000fe400078e002e */
[----:B------:R1:W2:Y:S02]  /*7e20*/  MUFU.EX2 R184, R4 ;  /* 0x0000000400b87308 */ /* 0x0002a40000000800 */
[----:B-1----:R-:W-:Y:S01]  /*7e30*/  FFMA.FTZ R4, R114, c[0x0][0x2d0], -R0 ;  /* 0x0000b40072047a23 */ /* 0x002fe20000010800 */
[----:B--2---:R-:W-:Y:S02]  /*7e40*/  F2FP.BF16.PACK_AB R9, R184, R186 ;  /* 0x000000bab809723e */ /* 0x004fe400000010ff */
        /* <DEDUP_REMOVED lines=8> */
[----:B------:R1:W-:Y:S02]  /*7ed0*/  MUFU.EX2 R117, R4 ;  /* 0x0000000400757308 */ /* 0x0003e40000000800 */
[C---:B------:R-:W-:Y:S08]  /*7ee0*/  HMMA.16816.F32.BF16 R32, R8.reuse, R76, RZ ;  /* 0x0000004c0820723c */ /* 0x040ff000000418ff */
[----:B------:R-:W-:Y:S01]  /*7ef0*/  HMMA.16816.F32.BF16 R28, R8, R78, RZ ;  /* 0x0000004e081c723c */ /* 0x000fe200000418ff */
[----:B-1----:R-:W-:-:S02]  /*7f00*/  FFMA.FTZ R4, R145, c[0x0][0x2d0], -R2 ;  /* 0x0000b40091047a23 */ /* 0x002fc40000010802 */
[----:B------:R-:W-:Y:S02]  /*7f10*/  IMAD.MOV.U32 R145, RZ, RZ, R37 ;  /* 0x000000ffff917224 */ /* 0x000fe400078e0025 */
[----:B------:R1:W2:Y:S03]  /*7f20*/  MUFU.EX2 R252, R4 ;  /* 0x0000000400fc7308 */ /* 0x0002a60000000800 */
[C---:B------:R-:W-:Y:S07]  /*7f30*/  HMMA.16816.F32.BF16 R20, R8.reuse, R84, RZ ;  /* 0x000000540814723c */ /* 0x040fee00000418ff */
[----:B------:R-:W-:Y:S01]  /*7f40*/  IMAD.MOV.U32 R85, RZ, RZ, R19 ;  /* 0x000000ffff557224 */ /* 0x000fe200078e0013 */
[----:B------:R-:W-:Y:S01]  /*7f50*/  HMMA.16816.F32.BF16 R24, R8, R88, RZ ;  /* 0x000000580818723c */ /* 0x000fe200000418ff */
[----:B------:R-:W-:Y:S01]  /*7f60*/  MOV R84, R39 ;  /* 0x0000002700547202 */ /* 0x000fe20000000f00 */
[----:B-1----:R-:W-:-:S05]  /*7f70*/  FFMA.FTZ R4, R118, c[0x0][0x2d0], -R0 ;  /* 0x0000b40076047a23 */ /* 0x002fca0000010800 */
[----:B------:R-:W-:Y:S01]  /*7f80*/  MOV R89, R18 ;  /* 0x0000001200597202 */ /* 0x000fe20000000f00 */
[----:B------:R-:W-:Y:S01]  /*7f90*/  IMAD.MOV.U32 R88, RZ, RZ, R38 ;  /* 0x000000ffff587224 */ /* 0x000fe200078e0026 */
[----:B------:R-:W-:Y:S01]  /*7fa0*/  HMMA.16816.F32.BF16 R16, R8, R92, RZ ;  /* 0x0000005c0810723c */ /* 0x000fe200000418ff */
[----:B------:R1:W-:Y:S01]  /*7fb0*/  MUFU.EX2 R182, R4 ;  /* 0x0000000400b67308 */ /* 0x0003e20000000800 */
[----:B------:R-:W-:-:S05]  /*7fc0*/  IMAD.MOV.U32 R118, RZ, RZ, R50 ;  /* 0x000000ffff767224 */ /* 0x000fca00078e0032 */
[----:B------:R-:W-:Y:S01]  /*7fd0*/  IMAD.MOV.U32 R92, RZ, RZ, R73 ;  /* 0x000000ffff5c7224 */ /* 0x000fe200078e0049 */
[----:B------:R-:W-:Y:S01]  /*7fe0*/  HMMA.16816.F32.BF16 R12, R8, R90, RZ ;  /* 0x0000005a080c723c */ /* 0x000fe200000418ff */
[----:B------:R-:W-:-:S06]  /*7ff0*/  IMAD.MOV.U32 R93, RZ, RZ, R74 ;  /* 0x000000ffff5d7224 */ /* 0x000fcc00078e004a */
[----:B------:R-:W-:Y:S01]  /*8000*/  IMAD.MOV.U32 R90, RZ, RZ, R45 ;  /* 0x000000ffff5a7224 */ /* 0x000fe200078e002d */
[C---:B------:R-:W-:Y:S01]  /*8010*/  HMMA.16816.F32.BF16 R40, R8.reuse, R94, RZ ;  /* 0x0000005e0828723c */ /* 0x040fe200000418ff */
[----:B-1----:R-:W-:Y:S02]  /*8020*/  FFMA.FTZ R4, R120, c[0x0][0x2d0], -R0 ;  /* 0x0000b40078047a23 */ /* 0x002fe40000010800 */
[----:B------:R-:W-:Y:S02]  /*8030*/  IMAD.MOV.U32 R120, RZ, RZ, R36 ;  /* 0x000000ffff787224 */ /* 0x000fe400078e0024 */
[----:B------:R1:W3:Y:S01]  /*8040*/  MUFU.EX2 R77, R4 ;  /* 0x00000004004d7308 */ /* 0x0002e20000000800 */
[----:B------:R-:W-:Y:S01]  /*8050*/  IMAD.MOV.U32 R91, RZ, RZ, R93 ;  /* 0x000000ffff5b7224 */ /* 0x000fe200078e005d */
[----:B------:R-:W-:Y:S01]  /*8060*/  MOV R93, R114 ;  /* 0x00000072005d7202 */ /* 0x000fe20000000f00 */
[----:B------:R-:W-:Y:S07]  /*8070*/  HMMA.16816.F32.BF16 R36, R8, R86, RZ ;  /* 0x000000560824723c */ /* 0x000fee00000418ff */
[----:B------:R-:W-:-:S02]  /*8080*/  F2FP.BF16.PACK_AB R8, R89, R85 ;  /* 0x000000555908723e */ /* 0x000fc400000010ff */
[----:B--2---:R-:W-:Y:S01]  /*8090*/  F2FP.BF16.PACK_AB R10, R252, R117 ;  /* 0x00000075fc0a723e */ /* 0x004fe200000010ff */
[--C-:B-1----:R-:W-:Y:S01]  /*80a0*/  FFMA.FTZ R4, R123, c[0x0][0x2d0], -R0.reuse ;  /* 0x0000b4007b047a23 */ /* 0x102fe20000010800 */
[----:B---3--:R-:W-:Y:S02]  /*80b0*/  F2FP.BF16.PACK_AB R9, R77, R182 ;  /* 0x000000b64d09723e */ /* 0x008fe400000010ff */
[----:B------:R-:W-:Y:S01]  /*80c0*/  MOV R123, R51 ;  /* 0x00000033007b7202 */ /* 0x000fe20000000f00 */
[----:B------:R1:W-:Y:S02]  /*80d0*/  MUFU.EX2 R79, R4 ;  /* 0x00000004004f7308 */ /* 0x0003e40000000800 */
[----:B-1----:R-:W-:Y:S02]  /*80e0*/  FFMA.FTZ R4, R126, c[0x0][0x2d0], -R0 ;  /* 0x0000b4007e047a23 */ /* 0x002fe40000010800 */
[----:B------:R-:W-:-:S04]  /*80f0*/  IMAD.MOV.U32 R126, RZ, RZ, R75 ;  /* 0x000000ffff7e7224 */ /* 0x000fc800078e004b */
[----:B------:R1:W2:Y:S02]  /*8100*/  MUFU.EX2 R78, R4 ;  /* 0x00000004004e7308 */ /* 0x0002a40000000800 */
[----:B-1----:R-:W-:Y:S01]  /*8110*/  FFMA.FTZ R4, R232, c[0x0][0x2d0], -R7 ;  /* 0x0000b400e8047a23 */ /* 0x002fe20000010807 */
[----:B--2---:R-:W-:-:S05]  /*8120*/  F2FP.BF16.PACK_AB R11, R78, R79 ;  /* 0x0000004f4e0b723e */ /* 0x004fca00000010ff */
[----:B------:R1:W-:Y:S02]  /*8130*/  MUFU.EX2 R232, R4 ;  /* 0x0000000400e87308 */ /* 0x0003e40000000800 */
[C---:B------:R-:W-:Y:S08]  /*8140*/  HMMA.16816.F32.BF16 R48, R8.reuse, R100, R32 ;  /* 0x000000640830723c */ /* 0x040ff00000041820 */
[----:B------:R-:W-:Y:S01]  /*8150*/  HMMA.16816.F32.BF16 R28, R8, R102, R28 ;  /* 0x00000066081c723c */ /* 0x000fe2000004181c */
[----:B-1----:R-:W-:-:S02]  /*8160*/  FFMA.FTZ R4, R190, c[0x0][0x2d0], -R2 ;  /* 0x0000b400be047a23 */ /* 0x002fc40000010802 */
[----:B------:R-:W-:Y:S02]  /*8170*/  IMAD.MOV.U32 R190, RZ, RZ, R129 ;  /* 0x000000ffffbe7224 */ /* 0x000fe400078e0081 */
[----:B------:R1:W-:Y:S03]  /*8180*/  MUFU.EX2 R100, R4 ;  /* 0x0000000400647308 */ /* 0x0003e60000000800 */
[C---:B------:R-:W-:Y:S08]  /*8190*/  HMMA.16816.F32.BF16 R44, R8.reuse, R96, R24 ;  /* 0x00000060082c723c */ /* 0x040ff00000041818 */
[----:B------:R-:W-:Y:S01]  /*81a0*/  HMMA.16816.F32.BF16 R24, R8, R104, R16 ;  /* 0x000000680818723c */ /* 0x000fe20000041810 */
[----:B-1----:R-:W-:-:S07]  /*81b0*/  FFMA.FTZ R4, R189, c[0x0][0x2d0], -R2 ;  /* 0x0000b400bd047a23 */ /* 0x002fce0000010802 */
[C---:B------:R-:W-:Y:S01]  /*81c0*/  HMMA.16816.F32.BF16 R16, R8.reuse, R110, R36 ;  /* 0x0000006e0810723c */ /* 0x040fe20000041824 */
[----:B------:R-:W1:Y:S01]  /*81d0*/  LDSM.16.MT88.4 R36, [R209+0x2100] ;  /* 0x00210000d124783b */ /* 0x000e620000004200 */
[----:B------:R2:W3:Y:S06]  /*81e0*/  MUFU.EX2 R101, R4 ;  /* 0x0000000400657308 */ /* 0x0004ec0000000800 */
[C---:B------:R-:W-:Y:S08]  /*81f0*/  HMMA.16816.F32.BF16 R32, R8.reuse, R108, R20 ;  /* 0x0000006c0820723c */ /* 0x040ff00000041814 */
[----:B------:R-:W-:Y:S01]  /*8200*/  HMMA.16816.F32.BF16 R20, R8, R98, R12 ;  /* 0x000000620814723c */ /* 0x000fe2000004180c */
[----:B--2---:R-:W-:-:S04]  /*8210*/  FFMA.FTZ R4, R188, c[0x0][0x2d0], -R2 ;  /* 0x0000b400bc047a23 */ /* 0x004fc80000010802 */
[----:B------:R2:W-:Y:S03]  /*8220*/  MUFU.EX2 R103, R4 ;  /* 0x0000000400677308 */ /* 0x0005e60000000800 */
[----:B------:R-:W-:Y:S07]  /*8230*/  HMMA.16816.F32.BF16 R12, R8, R106, R40 ;  /* 0x0000006a080c723c */ /* 0x000fee0000041828 */
[----:B---3--:R-:W-:Y:S01]  /*8240*/  F2FP.BF16.PACK_AB R8, R101, R100 ;  /* 0x000000646508723e */ /* 0x008fe200000010ff */
[----:B--2---:R-:W-:-:S04]  /*8250*/  FFMA.FTZ R4, R187, c[0x0][0x2d0], -R2 ;  /* 0x0000b400bb047a23 */ /* 0x004fc80000010802 */
[----:B------:R2:W3:Y:S02]  /*8260*/  MUFU.EX2 R188, R4 ;  /* 0x0000000400bc7308 */ /* 0x0004e40000000800 */
[----:B--2---:R-:W-:Y:S01]  /*8270*/  FFMA.FTZ R4, R146, c[0x0][0x2d0], -R0 ;  /* 0x0000b40092047a23 */ /* 0x004fe20000010800 */
[----:B---3--:R-:W-:-:S05]  /*8280*/  F2FP.BF16.PACK_AB R10, R188, R103 ;  /* 0x00000067bc0a723e */ /* 0x008fca00000010ff */
[----:B------:R2:W-:Y:S02]  /*8290*/  MUFU.EX2 R73, R4 ;  /* 0x0000000400497308 */ /* 0x0005e40000000800 */
[----:B--2---:R-:W-:Y:S02]  /*82a0*/  FFMA.FTZ R4, R147, c[0x0][0x2d0], -R0 ;  /* 0x0000b40093047a23 */ /* 0x004fe40000010800 */
[----:B------:R-:W-:-:S04]  /*82b0*/  IMAD.MOV.U32 R147, RZ, RZ, R130 ;  /* 0x000000ffff937224 */ /* 0x000fc800078e0082 */
        /* <DEDUP_REMOVED lines=8> */
[----:B------:R2:W3:Y:S02]  /*8340*/  MUFU.EX2 R189, R4 ;  /* 0x0000000400bd7308 */ /* 0x0004e40000000800 */
[C---:B------:R-:W-:Y:S08]  /*8350*/  HMMA.16816.F32.BF16 R108, R8.reuse, R60, R48 ;  /* 0x0000003c086c723c */ /* 0x040ff00000041830 */
[----:B------:R-:W-:Y:S01]  /*8360*/  HMMA.16816.F32.BF16 R32, R8, R64, R32 ;  /* 0x000000400820723c */ /* 0x000fe20000041820 */
[----:B--2---:R-:W-:-:S02]  /*8370*/  FFMA.FTZ R4, R237, c[0x0][0x2d0], -R7 ;  /* 0x0000b400ed047a23 */ /* 0x004fc40000010807 */
[----:B------:R-:W-:Y:S02]  /*8380*/  IMAD.MOV.U32 R237, RZ, RZ, R84 ;  /* 0x000000ffffed7224 */ /* 0x000fe400078e0054 */
[----:B------:R2:W-:Y:S01]  /*8390*/  MUFU.EX2 R181, R4 ;  /* 0x0000000400b57308 */ /* 0x0005e20000000800 */
[----:B------:R-:W-:Y:S02]  /*83a0*/  IMAD.MOV.U32 R84, RZ, RZ, R144 ;  /* 0x000000ffff547224 */ /* 0x000fe400078e0090 */
[----:B------:R-:W-:Y:S01]  /*83b0*/  HMMA.16816.F32.BF16 R44, R8, R80, R44 ;  /* 0x00000050082c723c */ /* 0x000fe2000004182c */
[----:B------:R-:W-:Y:S02]  /*83c0*/  IMAD.MOV.U32 R144, RZ, RZ, R115 ;  /* 0x000000ffff907224 */ /* 0x000fe400078e0073 */
[----:B------:R-:W-:Y:S01]  /*83d0*/  IMAD.MOV.U32 R51, RZ, RZ, R84 ;  /* 0x000000ffff337224 */ /* 0x000fe200078e0054 */
[----:B------:R-:W-:-:S04]  /*83e0*/  MOV R84, R122 ;  /* 0x0000007a00547202 */ /* 0x000fc80000000f00 */
[----:B------:R-:W-:Y:S01]  /*83f0*/  HMMA.16816.F32.BF16 R40, R8, R82, R20 ;  /* 0x000000520828723c */ /* 0x000fe20000041814 */
[----:B------:R-:W-:Y:S01]  /*8400*/  LDSM.16.MT88.4 R20, [R211+0x2100] ;  /* 0x00210000d314783b */ /* 0x000fe20000004200 */
[----:B--2---:R-:W-:Y:S01]  /*8410*/  FFMA.FTZ R4, R239, c[0x0][0x2d0], -R7 ;  /* 0x0000b400ef047a23 */ /* 0x004fe20000010807 */
[----:B------:R-:W-:-:S05]  /*8420*/  MOV R239, R92 ;  /* 0x0000005c00ef7202 */ /* 0x000fca0000000f00 */
[----:B------:R-:W-:Y:S01]  /*8430*/  HMMA.16816.F32.BF16 R64, R8, R66, R16 ;  /* 0x000000420840723c */ /* 0x000fe20000041810 */
[----:B------:R-:W-:Y:S01]  /*8440*/  MOV R92, R88 ;  /* 0x00000058005c7202 */ /* 0x000fe20000000f00 */
[----:B------:R2:W4:Y:S01]  /*8450*/  MUFU.EX2 R187, R4 ;  /* 0x0000000400bb7308 */ /* 0x0005220000000800 */
[----:B------:R-:W-:Y:S01]  /*8460*/  IMAD.MOV.U32 R88, RZ, RZ, R118 ;  /* 0x000000ffff587224 */ /* 0x000fe200078e0076 */
[----:B------:R-:W-:Y:S01]  /*8470*/  LDSM.16.MT88.4 R16, [R209+0x2900] ;  /* 0x00290000d110783b */ /* 0x000fe20000004200 */
[----:B------:R-:W-:Y:S02]  /*8480*/  IMAD.MOV.U32 R118, RZ, RZ, R116 ;  /* 0x000000ffff767224 */ /* 0x000fe400078e0074 */
[----:B------:R-:W-:Y:S01]  /*8490*/  IMAD.MOV.U32 R116, RZ, RZ, R128 ;  /* 0x000000ffff747224 */ /* 0x000fe200078e0080 */
[----:B------:R-:W-:Y:S01]  /*84a0*/  MOV R128, R131 ;  /* 0x0000008300807202 */ /* 0x000fe20000000f00 */
[----:B------:R-:W-:Y:S02]  /*84b0*/  IMAD.MOV.U32 R131, RZ, RZ, R112 ;  /* 0x000000ffff837224 */ /* 0x000fe400078e0070 */
[----:B------:R-:W-:Y:S01]  /*84c0*/  IMAD.MOV.U32 R87, RZ, RZ, R116 ;  /* 0x000000ffff577224 */ /* 0x000fe200078e0074 */
[----:B------:R-:W-:Y:S01]  /*84d0*/  MOV R86, R128 ;  /* 0x0000008000567202 */ /* 0x000fe20000000f00 */
[----:B------:R-:W-:-:S02]  /*84e0*/  IMAD.MOV.U32 R146, RZ, RZ, R131 ;  /* 0x000000ffff927224 */ /* 0x000fc400078e0083 */
[----:B------:R-:W1:Y:S01]  /*84f0*/  LDSM.16.MT88.4 R128, [R212+0x2100] ;  /* 0x00210000d480783b */ /* 0x000e620000004200 */
[----:B------:R-:W-:Y:S02]  /*8500*/  IMAD.MOV.U32 R238, RZ, RZ, R88 ;  /* 0x000000ffffee7224 */ /* 0x000fe400078e0058 */
[----:B--2---:R-:W-:Y:S02]  /*8510*/  FFMA.FTZ R4, R240, c[0x0][0x2d0], -R7 ;  /* 0x0000b400f0047a23 */ /* 0x004fe40000010807 */
[----:B------:R-:W-:Y:S02]  /*8520*/  IMAD.MOV.U32 R240, RZ, RZ, R126 ;  /* 0x000000fffff07224 */ /* 0x000fe400078e007e */
[----:B------:R2:W-:Y:S01]  /*8530*/  MUFU.EX2 R180, R4 ;  /* 0x0000000400b47308 */ /* 0x0005e20000000800 */
[----:B------:R-:W-:Y:S02]  /*8540*/  IMAD.MOV.U32 R126, RZ, RZ, R113 ;  /* 0x000000ffff7e7224 */ /* 0x000fe400078e0071 */
[----:B------:R-:W-:Y:S01]  /*8550*/  HMMA.16816.F32.BF16 R112, R8, R62, R28 ;  /* 0x0000003e0870723c */ /* 0x000fe2000004181c */
[----:B------:R-:W1:Y:S01]  /*8560*/  LDSM.16.MT88.4 R28, [R210+0x2100] ;  /* 0x00210000d21c783b */ /* 0x000e620000004200 */
[----:B------:R-:W-:-:S02]  /*8570*/  IMAD.MOV.U32 R50, RZ, RZ, R126 ;  /* 0x000000ffff327224 */ /* 0x000fc400078e007e */
[----:B------:R-:W-:Y:S02]  /*8580*/  IMAD.MOV.U32 R126, RZ, RZ, R145 ;  /* 0x000000ffff7e7224 */ /* 0x000fe400078e0091 */
[----:B------:R-:W-:Y:S02]  /*8590*/  IMAD.MOV.U32 R145, RZ, RZ, R121 ;  /* 0x000000ffff917224 */ /* 0x000fe400078e0079 */
[----:B------:R-:W-:Y:S01]  /*85a0*/  HMMA.16816.F32.BF16 R60, R8, R56, R24 ;  /* 0x00000038083c723c */ /* 0x000fe20000041818 */
[----:B------:R-:W1:Y:S01]  /*85b0*/  LDSM.16.MT88.4 R24, [R212+0x2900] ;  /* 0x00290000d418783b */ /* 0x000e620000004200 */
[----:B--2---:R-:W-:Y:S02]  /*85c0*/  FFMA.FTZ R4, R241, c[0x0][0x2d0], -R7 ;  /* 0x0000b400f1047a23 */ /* 0x004fe40000010807 */
[----:B------:R-:W-:-:S04]  /*85d0*/  IMAD.MOV.U32 R241, RZ, RZ, R90 ;  /* 0x000000fffff17224 */ /* 0x000fc800078e005a */
[----:B------:R-:W-:Y:S01]  /*85e0*/  HMMA.16816.F32.BF16 R56, R8, R58, R12 ;  /* 0x0000003a0838723c */ /* 0x000fe2000004180c */
[----:B------:R2:W-:Y:S01]  /*85f0*/  MUFU.EX2 R102, R4 ;  /* 0x0000000400667308 */ /* 0x0005e20000000800 */
[----:B------:R-:W-:-:S05]  /*8600*/  IMAD.MOV.U32 R90, RZ, RZ, R118 ;  /* 0x000000ffff5a7224 */ /* 0x000fca00078e0076 */
[----:B---3--:R-:W-:Y:S02]  /*8610*/  F2FP.BF16.PACK_AB R8, R189, R232 ;  /* 0x000000e8bd08723e */ /* 0x008fe400000010ff */
[----:B----4-:R-:W-:Y:S01]  /*8620*/  F2FP.BF16.PACK_AB R10, R187, R181 ;  /* 0x000000b5bb0a723e */ /* 0x010fe200000010ff */
[----:B--2---:R-:W-:Y:S02]  /*8630*/  FFMA.FTZ R4, R204, c[0x0][0x2d0], -R6 ;  /* 0x0000b400cc047a23 */ /* 0x004fe40000010806 */
[----:B------:R-:W-:Y:S02]  /*8640*/  IMAD.MOV.U32 R204, RZ, RZ, R91 ;  /* 0x000000ffffcc7224 */ /* 0x000fe400078e005b */
[----:B------:R2:W-:Y:S01]  /*8650*/  MUFU.EX2 R99, R4 ;  /* 0x0000000400637308 */ /* 0x0005e20000000800 */
[----:B------:R-:W-:-:S05]  /*8660*/  IMAD.MOV.U32 R91, RZ, RZ, R93 ;  /* 0x000000ffff5b7224 */ /* 0x000fca00078e005d */
[----:B------:R-:W-:Y:S01]  /*8670*/  MOV R49, R91 ;  /* 0x0000005b00317202 */ /* 0x000fe20000000f00 */
[----:B--2---:R-:W-:Y:S01]  /*8680*/  FFMA.FTZ R4, R228, c[0x0][0x2d0], -R6 ;  /* 0x0000b400e4047a23 */ /* 0x004fe20000010806 */
[----:B------:R-:W-:-:S03]  /*8690*/  MOV R228, R92 ;  /* 0x0000005c00e47202 */ /* 0x000fc60000000f00 */
[----:B------:R2:W3:Y:S02]  /*86a0*/  MUFU.EX2 R98, R4 ;  /* 0x0000000400627308 */ /* 0x0004e40000000800 */
[----:B--2---:R-:W-:Y:S01]  /*86b0*/  FFMA.FTZ R4, R207, c[0x0][0x2d0], -R6 ;  /* 0x0000b400cf047a23 */ /* 0x004fe20000010806 */
[----:B---3--:R-:W-:Y:S02]  /*86c0*/  F2FP.BF16.PACK_AB R9, R98, R99 ;  /* 0x000000636209723e */ /* 0x008fe400000010ff */
[----:B------:R-:W-:-:S03]  /*86d0*/  MOV R207, R190 ;  /* 0x000000be00cf7202 */ /* 0x000fc60000000f00 */
[----:B------:R2:W-:Y:S01]  /*86e0*/  MUFU.EX2 R97, R4 ;  /* 0x0000000400617308 */ /* 0x0005e20000000800 */
[----:B------:R-:W-:Y:S02]  /*86f0*/  IMAD.MOV.U32 R190, RZ, RZ, R120 ;  /* 0x000000ffffbe7224 */ /* 0x000fe400078e0078 */
[----:B--2---:R-:W-:Y:S02]  /*8700*/  FFMA.FTZ R4, R230, c[0x0][0x2d0], -R6 ;  /* 0x0000b400e6047a23 */ /* 0x004fe40000010806 */
[----:B------:R-:W-:-:S03]  /*8710*/  IMAD.MOV.U32 R230, RZ, RZ, R146 ;  /* 0x000000ffffe67224 */ /* 0x000fc600078e0092 */
[----:B------:R2:W3:Y:S01]  /*8720*/  MUFU.EX2 R95, R4 ;  /* 0x00000004005f7308 */ /* 0x0004e20000000800 */
[----:B------:R-:W-:Y:S02]  /*8730*/  IMAD.MOV.U32 R146, RZ, RZ, R123 ;  /* 0x000000ffff927224 */ /* 0x000fe400078e007b */
[--C-:B--2---:R-:W-:Y:S01]  /*8740*/  FFMA.FTZ R4, R248, c[0x0][0x2d0], -R7.reuse ;  /* 0x0000b400f8047a23 */ /* 0x104fe20000010807 */
[----:B---3--:R-:W-:Y:S01]  /*8750*/  F2FP.BF16.PACK_AB R11, R95, R97 ;  /* 0x000000615f0b723e */ /* 0x008fe200000010ff */
[----:B------:R-:W-:Y:S01]  /*8760*/  FFMA.FTZ R7, R251, c[0x0][0x2d0], -R7 ;  /* 0x0000b400fb077a23 */ /* 0x000fe20000010807 */
[----:B------:R-:W-:Y:S02]  /*8770*/  MOV R251, R50 ;  /* 0x0000003200fb7202 */ /* 0x000fe40000000f00 */
[----:B------:R2:W-:Y:S01]  /*8780*/  MUFU.EX2 R96, R4 ;  /* 0x0000000400607308 */ /* 0x0005e20000000800 */
[----:B------:R-:W-:Y:S02]  /*8790*/  IMAD.MOV.U32 R248, RZ, RZ, R51 ;  /* 0x000000fffff87224 */ /* 0x000fe400078e0033 */
[C---:B-1----:R-:W-:Y:S05]  /*87a0*/  HMMA.16816.F32.BF16 R104, R8.reuse, R36, R176 ;  /* 0x000000240868723c */ /* 0x042fea00000418b0 */
[----:B------:R-:W1:Y:S02]  /*87b0*/  MUFU.EX2 R94, R7 ;  /* 0x00000007005e7308 */ /* 0x000e640000000800 */
[----:B------:R-:W-:Y:S01]  /*87c0*/  MOV R176, R119 ;  /* 0x0000007700b07202 */ /* 0x000fe20000000f00 */
[----:B------:R-:W-:Y:S01]  /*87d0*/  IMAD.MOV.U32 R179, RZ, RZ, R190 ;  /* 0x000000ffffb37224 */ /* 0x000fe200078e00be */
[----:B------:R-:W-:Y:S01]  /*87e0*/  HMMA.16816.F32.BF16 R120, R8, R128, R164 ;  /* 0x000000800878723c */ /* 0x000fe200000418a4 */
[----:B------:R-:W-:-:S02]  /*87f0*/  IMAD.MOV.U32 R190, RZ, RZ, R144 ;  /* 0x000000ffffbe7224 */ /* 0x000fc400078e0090 */
[----:B--2---:R-:W-:Y:S02]  /*8800*/  FFMA.FTZ R4, R231, c[0x0][0x2d0], -R6 ;  /* 0x0000b400e7047a23 */ /* 0x004fe40000010806 */
[----:B------:R-:W-:Y:S02]  /*8810*/  IMAD.MOV.U32 R231, RZ, RZ, R238 ;  /* 0x000000ffffe77224 */ /* 0x000fe400078e00ee */
[----:B------:R2:W-:Y:S01]  /*8820*/  MUFU.EX2 R93, R4 ;  /* 0x00000004005d7308 */ /* 0x0005e20000000800 */
[----:B------:R-:W-:Y:S01]  /*8830*/  IMAD.MOV.U32 R238, RZ, RZ, R145 ;  /* 0x000000ffffee7224 */ /* 0x000fe200078e0091 */
[----:B------:R-:W-:Y:S01]  /*8840*/  HMMA.16816.F32.BF16 R132, R8, R130, R132 ;  /* 0x000000820884723c */ /* 0x000fe20000041884 */
[----:B------:R-:W-:Y:S01]  /*8850*/  F2FP.BF16.PACK_AB R164, R102, R180 ;  /* 0x000000b466a4723e */ /* 0x000fe200000010ff */
[----:B------:R-:W-:Y:S01]  /*8860*/  IMAD.MOV.U32 R178, RZ, RZ, R84 ;  /* 0x000000ffffb27224 */ /* 0x000fe200078e0054 */
[----:B-1----:R-:W-:Y:S01]  /*8870*/  F2FP.BF16.PACK_AB R166, R94, R96 ;  /* 0x000000605ea6723e */ /* 0x002fe200000010ff */
[----:B------:R-:W-:-:S04]  /*8880*/  IMAD.MOV.U32 R177, RZ, RZ, R127 ;  /* 0x000000ffffb17224 */ /* 0x000fc800078e007f */
[----:B------:R-:W-:Y:S01]  /*8890*/  HMMA.16816.F32.BF16 R136, R8, R28, R136 ;  /* 0x0000001c0888723c */ /* 0x000fe20000041888 */
[----:B--2---:R-:W-:Y:S02]  /*88a0*/  FFMA.FTZ R4, R233, c[0x0][0x2d0], -R6 ;  /* 0x0000b400e9047a23 */ /* 0x004fe40000010806 */
[----:B------:R-:W-:-:S05]  /*88b0*/  IMAD.MOV.U32 R233, RZ, RZ, R117 ;  /* 0x000000ffffe97224 */ /* 0x000fca00078e0075 */
[C---:B------:R-:W-:Y:S01]  /*88c0*/  HMMA.16816.F32.BF16 R148, R8.reuse, R30, R148 ;  /* 0x0000001e0894723c */ /* 0x040fe20000041894 */
[----:B------:R1:W2:Y:S07]  /*88d0*/  MUFU.EX2 R92, R4 ;  /* 0x00000004005c7308 */ /* 0x0002ae0000000800 */
[C---:B------:R-:W-:Y:S07]  /*88e0*/  HMMA.16816.F32.BF16 R116, R8.reuse, R38, R172 ;  /* 0x000000260874723c */ /* 0x040fee00000418ac */
[----:B------:R-:W-:Y:S01]  /*88f0*/  IMAD.MOV.U32 R175, RZ, RZ, R147 ;  /* 0x000000ffffaf7224 */ /* 0x000fe200078e0093 */
[----:B------:R-:W-:Y:S01]  /*8900*/  MOV R147, R89 ;  /* 0x0000005900937202 */ /* 0x000fe20000000f00 */
[----:B-1----:R-:W-:Y:S01]  /*8910*/  FFMA.FTZ R4, R235, c[0x0][0x2d0], -R6 ;  /* 0x0000b400eb047a23 */ /* 0x002fe20000010806 */
[----:B------:R-:W-:Y:S01]  /*8920*/  MOV R235, R146 ;  /* 0x0000009200eb7202 */ /* 0x000fe20000000f00 */
[----:B------:R-:W-:Y:S01]  /*8930*/  IMAD.MOV.U32 R174, RZ, RZ, R86 ;  /* 0x000000ffffae7224 */ /* 0x000fe200078e0056 */
[----:B------:R-:W-:Y:S01]  /*8940*/  HMMA.16816.F32.BF16 R152, R8, R20, R152 ;  /* 0x000000140898723c */ /* 0x000fe20000041898 */
[----:B------:R1:W-:Y:S01]  /*8950*/  MUFU.EX2 R91, R4 ;  /* 0x00000004005b7308 */ /* 0x0003e20000000800 */
[----:B------:R-:W-:Y:S01]  /*8960*/  IMAD.MOV.U32 R173, RZ, RZ, R87 ;  /* 0x000000ffffad7224 */ /* 0x000fe200078e0057 */
[----:B--2---:R-:W-:Y:S01]  /*8970*/  F2FP.BF16.PACK_AB R165, R92, R93 ;  /* 0x0000005d5ca5723e */ /* 0x004fe200000010ff */
[----:B------:R-:W-:-:S02]  /*8980*/  IMAD.MOV.U32 R86, RZ, RZ, R90 ;  /* 0x000000ffff567224 */ /* 0x000fc400078e005a */
[----:B------:R-:W-:Y:S02]  /*8990*/  IMAD.MOV.U32 R172, RZ, RZ, R147 ;  /* 0x000000ffffac7224 */ /* 0x000fe400078e0093 */
[----:B------:R-:W2:Y:S01]  /*89a0*/  LDSM.16.MT88.4 R144, [R210+0x2900] ;  /* 0x00290000d290783b */ /* 0x000ea20000004200 */
[----:B------:R-:W-:Y:S01]  /*89b0*/  FFMA.FTZ R6, R236, c[0x0][0x2d0], -R6 ;  /* 0x0000b400ec067a23 */ /* 0x000fe20000010806 */
[----:B------:R-:W-:Y:S01]  /*89c0*/  HMMA.16816.F32.BF16 R8, R8, R22, R52 ;  /* 0x000000160808723c */ /* 0x000fe20000041834 */
[----:B------:R-:W-:Y:S02]  /*89d0*/  IMAD.MOV.U32 R236, RZ, RZ, R126 ;  /* 0x000000ffffec7224 */ /* 0x000fe400078e007e */
[----:B------:R-:W3:Y:S01]  /*89e0*/  MUFU.EX2 R90, R6 ;  /* 0x00000006005a7308 */ /* 0x000ee20000000800 */
[----:B-1----:R-:W-:Y:S01]  /*89f0*/  FFMA.FTZ R4, R203, c[0x0][0x2d0], -R2 ;  /* 0x0000b400cb047a23 */ /* 0x002fe20000010802 */
[----:B------:R-:W-:-:S06]  /*8a00*/  MOV R203, R85 ;  /* 0x0000005500cb7202 */ /* 0x000fcc0000000f00 */
[----:B------:R1:W-:Y:S01]  /*8a10*/  MUFU.EX2 R89, R4 ;  /* 0x0000000400597308 */ /* 0x0003e20000000800 */
[----:B---3--:R-:W-:-:S07]  /*8a20*/  F2FP.BF16.PACK_AB R167, R90, R91 ;  /* 0x0000005b5aa7723e */ /* 0x008fce00000010ff */
[----:B------:R-:W-:Y:S01]  /*8a30*/  HMMA.16816.F32.BF16 R104, R164, R16, R104 ;  /* 0x00000010a468723c */ /* 0x000fe20000041868 */
[----:B-1----:R-:W-:Y:S01]  /*8a40*/  FFMA.FTZ R4, R205, c[0x0][0x2d0], -R2 ;  /* 0x0000b400cd047a23 */ /* 0x002fe20000010802 */
[----:B------:R-:W-:-:S03]  /*8a50*/  MOV R205, R124 ;  /* 0x0000007c00cd7202 */ /* 0x000fc60000000f00 */
[----:B------:R1:W-:Y:S03]  /*8a60*/  MUFU.EX2 R88, R4 ;  /* 0x0000000400587308 */ /* 0x0003e60000000800 */
[C---:B------:R-:W-:Y:S08]  /*8a70*/  HMMA.16816.F32.BF16 R116, R164.reuse, R18, R116 ;  /* 0x00000012a474723c */ /* 0x040ff00000041874 */
[----:B------:R-:W-:Y:S01]  /*8a80*/  HMMA.16816.F32.BF16 R120, R164, R24, R120 ;  /* 0x00000018a478723c */ /* 0x000fe20000041878 */
[----:B-1----:R-:W-:-:S02]  /*8a90*/  FFMA.FTZ R4, R206, c[0x0][0x2d0], -R2 ;  /* 0x0000b400ce047a23 */ /* 0x002fc40000010802 */
[----:B------:R-:W-:-:S05]  /*8aa0*/  IMAD.MOV.U32 R206, RZ, RZ, R69 ;  /* 0x000000ffffce7224 */ /* 0x000fca00078e0045 */
[C---:B------:R-:W-:Y:S01]  /*8ab0*/  HMMA.16816.F32.BF16 R132, R164.reuse, R26, R132 ;  /* 0x0000001aa484723c */ /* 0x040fe20000041884 */
[----:B------:R1:W-:Y:S07]  /*8ac0*/  MUFU.EX2 R87, R4 ;  /* 0x0000000400577308 */ /* 0x0003ee0000000800 */
[C---:B--2---:R-:W-:Y:S08]  /*8ad0*/  HMMA.16816.F32.BF16 R136, R164.reuse, R144, R136 ;  /* 0x00000090a488723c */ /* 0x044ff00000041888 */
[----:B------:R-:W-:Y:S01]  /*8ae0*/  HMMA.16816.F32.BF16 R148, R164, R146, R148 ;  /* 0x00000092a494723c */ /* 0x000fe20000041894 */
[----:B-1----:R-:W-:-:S02]  /*8af0*/  FFMA.FTZ R4, R229, c[0x0][0x2d0], -R2 ;  /* 0x0000b400e5047a23 */ /* 0x002fc40000010802 */
[----:B------:R-:W-:Y:S02]  /*8b00*/  IMAD.MOV.U32 R229, RZ, RZ, R86 ;  /* 0x000000ffffe57224 */ /* 0x000fe400078e0056 */
[----:B------:R1:W2:Y:S02]  /*8b10*/  MUFU.EX2 R86, R4 ;  /* 0x0000000400567308 */ /* 0x0002a40000000800 */
[--C-:B-1----:R-:W-:Y:S01]  /*8b20*/  FFMA.FTZ R4, R198, c[0x0][0x2d0], -R0.reuse ;  /* 0x0000b400c6047a23 */ /* 0x102fe20000010800 */
[----:B--2---:R-:W-:Y:S01]  /*8b30*/  F2FP.BF16.PACK_AB R6, R86, R87 ;  /* 0x000000575606723e */ /* 0x004fe200000010ff */
[----:B------:R-:W-:Y:S02]  /*8b40*/  IMAD.MOV.U32 R198, RZ, RZ, R49 ;  /* 0x000000ffffc67224 */ /* 0x000fe400078e0031 */
[----:B------:R-:W1:Y:S02]  /*8b50*/  LDSM.16.MT88.4 R48, [R211+0x2900] ;  /* 0x00290000d330783b */ /* 0x000e640000004200 */
[----:B------:R2:W-:Y:S02]  /*8b60*/  MUFU.EX2 R54, R4 ;  /* 0x0000000400367308 */ /* 0x0005e40000000800 */
[----:B--2---:R-:W-:-:S02]  /*8b70*/  FFMA.FTZ R4, R202, c[0x0][0x2d0], -R0 ;  /* 0x0000b400ca047a23 */ /* 0x004fc40000010800 */
[----:B------:R-:W-:-:S04]  /*8b80*/  IMAD.MOV.U32 R202, RZ, RZ, R5 ;  /* 0x000000ffffca7224 */ /* 0x000fc800078e0005 */
[----:B------:R2:W3:Y:S02]  /*8b90*/  MUFU.EX2 R69, R4 ;  /* 0x0000000400457308 */ /* 0x0004e40000000800 */
[----:B--2---:R-:W-:Y:S01]  /*8ba0*/  FFMA.FTZ R4, R197, c[0x0][0x2d0], -R0 ;  /* 0x0000b400c5047a23 */ /* 0x004fe20000010800 */
[----:B---3--:R-:W-:Y:S01]  /*8bb0*/  F2FP.BF16.PACK_AB R5, R69, R54 ;  /* 0x000000364505723e */ /* 0x008fe200000010ff */
[----:B------:R-:W-:Y:S01]  /*8bc0*/  IMAD.MOV.U32 R197, RZ, RZ, R68 ;  /* 0x000000ffffc57224 */ /* 0x000fe200078e0044 */
[C---:B-1----:R-:W-:Y:S03]  /*8bd0*/  HMMA.16816.F32.BF16 R152, R164.reuse, R48, R152 ;  /* 0x00000030a498723c */ /* 0x042fe60000041898 */
[----:B------:R1:W-:Y:S05]  /*8be0*/  MUFU.EX2 R68, R4 ;  /* 0x0000000400447308 */ /* 0x0003ea0000000800 */
[----:B------:R-:W-:Y:S07]  /*8bf0*/  HMMA.16816.F32.BF16 R164, R164, R50, R8 ;  /* 0x00000032a4a4723c */ /* 0x000fee0000041808 */
[----:B------:R-:W-:-:S02]  /*8c00*/  FFMA.FTZ R8, R245, c[0x0][0x2d0], -R2 ;  /* 0x0000b400f5087a23 */ /* 0x000fc40000010802 */
[----:B-1----:R-:W-:Y:S01]  /*8c10*/  FFMA.FTZ R4, R196, c[0x0][0x2d0], -R0 ;  /* 0x0000b400c4047a23 */ /* 0x002fe20000010800 */
[----:B------:R-:W-:Y:S01]  /*8c20*/  MOV R196, R125 ;  /* 0x0000007d00c47202 */ /* 0x000fe20000000f00 */
[----:B------:R1:W-:Y:S08]  /*8c30*/  MUFU.EX2 R80, R8 ;  /* 0x0000000800507308 */ /* 0x0003f00000000800 */
[----:B------:R2:W3:Y:S01]  /*8c40*/  MUFU.EX2 R55, R4 ;  /* 0x0000000400377308 */ /* 0x0004e20000000800 */
[----:B-1----:R-:W-:-:S07]  /*8c50*/  FFMA.FTZ R8, R247, c[0x0][0x2d0], -R2 ;  /* 0x0000b400f7087a23 */ /* 0x002fce0000010802 */
[----:B------:R1:W-:Y:S01]  /*8c60*/  MUFU.EX2 R81, R8 ;  /* 0x0000000800517308 */ /* 0x0003e20000000800 */
[----:B--2---:R-:W-:Y:S02]  /*8c70*/  F2FP.BF16.PACK_AB R4, R88, R89 ;  /* 0x000000595804723e */ /* 0x004fe400000010ff */
[----:B---3--:R-:W-:-:S07]  /*8c80*/  F2FP.BF16.PACK_AB R7, R55, R68 ;  /* 0x000000443707723e */ /* 0x008fce00000010ff */
[----:B------:R-:W-:Y:S01]  /*8c90*/  HMMA.16816.F32.BF16 R124, R4, R140, R44 ;  /* 0x0000008c047c723c */ /* 0x000fe2000004182c */
[----:B-1----:R-:W-:-:S04]  /*8ca0*/  FFMA.FTZ R8, R246, c[0x0][0x2d0], -R2 ;  /* 0x0000b400f6087a23 */ /* 0x002fc80000010802 */
[----:B------:R1:W-:Y:S03]  /*8cb0*/  MUFU.EX2 R82, R8 ;  /* 0x0000000800527308 */ /* 0x0003e60000000800 */
        /* <DEDUP_REMOVED lines=9> */
[----:B------:R-:W-:Y:S01]  /*8d50*/  HMMA.16816.F32.BF16 R32, R4, R158, R64 ;  /* 0x0000009e0420723c */ /* 0x000fe20000041840 */
[----:B-1----:R-:W-:-:S04]  /*8d60*/  FFMA.FTZ R8, R242, c[0x0][0x2d0], -R2 ;  /* 0x0000b400f2087a23 */ /* 0x002fc80000010802 */
[----:B------:R1:W2:Y:S02]  /*8d70*/  MUFU.EX2 R85, R8 ;  /* 0x0000000800557308 */ /* 0x0002a40000000800 */
[----:B-1----:R-:W-:Y:S01]  /*8d80*/  FFMA.FTZ R8, R201, c[0x0][0x2d0], -R0 ;  /* 0x0000b400c9087a23 */ /* 0x002fe20000010800 */
[----:B------:R-:W-:Y:S01]  /*8d90*/  UIMAD.WIDE.U32 UR20, UR18, UR4, URZ ;  /* 0x00000004121472a5 */ /* 0x000fe2000f8e003f */
[----:B------:R-:W-:-:S04]  /*8da0*/  PLOP3.LUT P0, PT, PT, PT, UP6, 0x40, 0x0 ;  /* 0x000000000000781c */ /* 0x000fc80003f0e868 */
[----:B------:R1:W-:Y:S01]  /*8db0*/  MUFU.EX2 R45, R8 ;  /* 0x00000008002d7308 */ /* 0x0003e20000000800 */
[----:B--2---:R-:W-:Y:S01]  /*8dc0*/  F2FP.BF16.PACK_AB R160, R85, R84 ;  /* 0x0000005455a0723e */ /* 0x004fe200000010ff */
        /* <DEDUP_REMOVED lines=16> */
[----:B------:R-:W-:Y:S01]  /*8ed0*/  @UP5 UMOV UR19, UR21 ;  /* 0x0000001500135c82 */ /* 0x000fe20008000000 */
[----:B----4-:R-:W-:-:S04]  /*8ee0*/  F2FP.BF16.PACK_AB R162, R56, R60 ;  /* 0x0000003c38a2723e */ /* 0x010fc800000010ff */
        /* <DEDUP_REMOVED lines=17> */
[----:B------:R-:W-:Y:S02]  /*9000*/  IMAD.MOV.U32 R197, RZ, RZ, R202 ;  /* 0x000000ffffc57224 */ /* 0x000fe400078e00ca */
[----:B------:R-:W-:Y:S02]  /*9010*/  IMAD.MOV.U32 R202, RZ, RZ, R198 ;  /* 0x000000ffffca7224 */ /* 0x000fe400078e00c6 */
[----:B--2---:R-:W-:Y:S01]  /*9020*/  FADD.FTZ R0, R217, R218 ;  /* 0x000000dad9007221 */ /* 0x004fe20000010000 */
[----:B---3--:R-:W-:Y:S01]  /*9030*/  F2FP.BF16.PACK_AB R163, R36, R37 ;  /* 0x0000002524a3723e */ /* 0x008fe200000010ff */
[----:B------:R-:W-:Y:S01]  /*9040*/  FADD.FTZ R4, R215, R216 ;  /* 0x000000d8d7047221 */ /* 0x000fe20000010000 */
[----:B------:R1:W5:Y:S01]  /*9050*/  LDL.LU R218, [R1+0x40] ;  /* 0x0000400001da7983 */ /* 0x0003620000300800 */
[----:B------:R-:W-:Y:S02]  /*9060*/  FADD.FTZ R2, R214, R2 ;  /* 0x00000002d6027221 */ /* 0x000fe40000010000 */
[----:B------:R-:W-:-:S02]  /*9070*/  IMAD.MOV.U32 R198, RZ, RZ, R229 ;  /* 0x000000ffffc67224 */ /* 0x000fc400078e00e5 */
[----:B------:R-:W-:Y:S01]  /*9080*/  FADD.FTZ R0, R197, R0 ;  /* 0x00000000c5007221 */ /* 0x000fe20000010000 */
[----:B------:R-:W-:Y:S01]  /*9090*/  MOV R229, R175 ;  /* 0x000000af00e57202 */ /* 0x000fe20000000f00 */
        /* <DEDUP_REMOVED lines=8> */
[----:B------:R1:W5:Y:S01]  /*9120*/  LDL.LU R215, [R1+0x34] ;  /* 0x0000340001d77983 */ /* 0x0003620000300800 */
[----:B------:R-:W-:Y:S01]  /*9130*/  FADD.FTZ R2, R206, R2 ;  /* 0x00000002ce027221 */ /* 0x000fe20000010000 */
[----:B------:R-:W-:Y:S01]  /*9140*/  HMMA.16816.F32.BF16 R140, R160, R144, R140 ;  /* 0x00000090a08c723c */ /* 0x000fe2000004188c */
[----:B------:R-:W-:Y:S01]  /*9150*/  FADD.FTZ R0, R205, R0 ;  /* 0x00000000cd007221 */ /* 0x000fe20000010000 */
[----:B------:R1:W5:Y:S01]  /*9160*/  LDL.LU R214, [R1+0x30] ;  /* 0x0000300001d67983 */ /* 0x0003620000300800 */
[----:B------:R-:W-:-:S02]  /*9170*/  FADD.FTZ R4, R203, R4 ;  /* 0x00000004cb047221 */ /* 0x000fc40000010000 */
[----:B------:R-:W-:Y:S02]  /*9180*/  FADD.FTZ R2, R236, R2 ;  /* 0x00000002ec027221 */ /* 0x000fe40000010000 */
[----:B------:R-:W-:Y:S01]  /*9190*/  FADD.FTZ R0, R235, R0 ;  /* 0x00000000eb007221 */ /* 0x000fe20000010000 */
[C---:B------:R-:W-:Y:S01]  /*91a0*/  HMMA.16816.F32.BF16 R108, R160.reuse, R16, R108 ;  /* 0x00000010a06c723c */ /* 0x040fe2000004186c */
[----:B------:R-:W-:Y:S02]  /*91b0*/  IMAD.MOV.U32 R175, RZ, RZ, R233 ;  /* 0x000000ffffaf7224 */ /* 0x000fe400078e00e9 */
[----:B------:R-:W-:Y:S02]  /*91c0*/  IMAD.MOV.U32 R233, RZ, RZ, R176 ;  /* 0x000000ffffe97224 */ /* 0x000fe400078e00b0 */
[----:B------:R-:W-:Y:S02]  /*91d0*/  FADD.FTZ R6, R172, R4 ;  /* 0x00000004ac067221 */ /* 0x000fe40000010000 */
[----:B------:R-:W-:Y:S01]  /*91e0*/  IMAD.MOV.U32 R176, RZ, RZ, R241 ;  /* 0x000000ffffb07224 */ /* 0x000fe200078e00f1 */
        /* <DEDUP_REMOVED lines=25> */
[----:B------:R-:W-:Y:S01]  /*9380*/  MOV R241, R240 ;  /* 0x000000f000f17202 */ /* 0x000fe20000000f00 */
[----:B------:R-:W-:-:S02]  /*9390*/  FADD.FTZ R4, R188, R7 ;  /* 0x00000007bc047221 */ /* 0x000fc40000010000 */
[----:B------:R-:W-:Y:S02]  /*93a0*/  IMAD.MOV.U32 R240, RZ, RZ, R239 ;  /* 0x000000fffff07224 */ /* 0x000fe400078e00ef */
[----:B------:R-:W-:Y:S02]  /*93b0*/  FADD.FTZ R0, R228, R0 ;  /* 0x00000000e4007221 */ /* 0x000fe40000010000 */
[----:B------:R-:W-:Y:S02]  /*93c0*/  FADD.FTZ R2, R204, R2 ;  /* 0x00000002cc027221 */ /* 0x000fe40000010000 */
[----:B------:R-:W-:Y:S02]  /*93d0*/  FADD.FTZ R5, R74, R5 ;  /* 0x000000054a057221 */ /* 0x000fe40000010000 */
[----:B------:R-:W-:Y:S02]  /*93e0*/  FADD.FTZ R4, R89, R4 ;  /* 0x0000000459047221 */ /* 0x000fe40000010000 */
[----:B------:R-:W-:-:S02]  /*93f0*/  IMAD.MOV.U32 R239, RZ, RZ, R213 ;  /* 0x000000ffffef7224 */ /* 0x000fc400078e00d5 */
[----:B------:R-:W-:Y:S01]  /*9400*/  FADD.FTZ R0, R241, R0 ;  /* 0x00000000f1007221 */ /* 0x000fe20000010000 */
[----:B------:R1:W5:Y:S01]  /*9410*/  LDL.LU R213, [R1+0x2c] ;  /* 0x00002c0001d57983 */ /* 0x0003620000300800 */
[----:B------:R-:W-:Y:S02]  /*9420*/  FADD.FTZ R2, R240, R2 ;  /* 0x00000002f0027221 */ /* 0x000fe40000010000 */
[----:B------:R-:W-:Y:S01]  /*9430*/  FADD.FTZ R5, R75, R5 ;  /* 0x000000054b057221 */ /* 0x000fe20000010000 */
[----:B------:R1:W5:Y:S01]  /*9440*/  LDL.LU R208, [R1+0x28] ;  /* 0x0000280001d07983 */ /* 0x0003620000300800 */
        /* <DEDUP_REMOVED lines=30> */
[----:B------:R-:W-:-:S04]  /*9630*/  FADD.FTZ R0, R52, R2 ;  /* 0x0000000234007221 */ /* 0x000fc80000010000 */
[----:B------:R-:W-:-:S04]  /*9640*/  FADD.FTZ R0, R53, R0 ;  /* 0x0000000035007221 */ /* 0x000fc80000010000 */
        /* <DEDUP_REMOVED lines=18> */
[----:B------:R-:W-:-:S02]  /*9770*/  ULDC UR17, c[0x0][0x328] ;  /* 0x0000ca0000117ab9 */ /* 0x000fc40000000800 */
[----:B------:R-:W-:Y:S02]  /*9780*/  UIADD3 UR12, UR12, -0x2, URZ ;  /* 0xfffffffe0c0c7890 */ /* 0x000fe4000fffe03f */
[----:B------:R-:W-:Y:S02]  /*9790*/  UIADD3 UR17, UR4, UR17, URZ ;  /* 0x0000001104117290 */ /* 0x000fe4000fffe03f */
[C---:B------:R-:W-:Y:S08]  /*97a0*/  HMMA.16816.F32.BF16 R128, R160.reuse, R26, R128 ;  /* 0x0000001aa080723c */ /* 0x040ff00000041880 */
[C---:B------:R-:W-:Y:S08]  /*97b0*/  HMMA.16816.F32.BF16 R144, R160.reuse, R146, R32 ;  /* 0x00000092a090723c */ /* 0x040ff00000041820 */
[C---:B------:R-:W-:Y:S08]  /*97c0*/  HMMA.16816.F32.BF16 R156, R160.reuse, R48, R12 ;  /* 0x00000030a09c723c */ /* 0x040ff0000004180c */
[----:B------:R-:W-:Y:S01]  /*97d0*/  HMMA.16816.F32.BF16 R160, R160, R50, R8 ;  /* 0x00000032a0a0723c */ /* 0x000fe20000041808 */
[----:B------:R-:W-:Y:S07]  /*97e0*/  @P0 BRA `(.L_x_269) ;  /* 0x0000018000000947 */ /* 0x000fee0003800000 */
[----:B-1----:R-:W-:Y:S01]  /*97f0*/  ISETP.LT.AND P0, PT, RZ, UR4, PT ;  /* 0x00000004ff007c0c */ /* 0x002fe2000bf01270 */
[----:B------:R-:W-:-:S12]  /*9800*/  UIADD3 UR18, UR4, -0x1, URZ ;  /* 0xffffffff04127890 */ /* 0x000fd8000fffe03f */
[----:B------:R-:W-:Y:S05]  /*9810*/  @P0 BRA `(.L_x_270) ;  /* 0x000000a000000947 */ /* 0x000fea0003800000 */
[----:B------:R-:W-:Y:S02]  /*9820*/  UMOV UR18, 0x1 ;  /* 0x0000000100127882 */ /* 0x000fe40000000000 */
        /* <DEDUP_REMOVED lines=9> */
.L_x_270:
[----:B------:R-:W-:Y:S02]  /*98c0*/  UMOV UR5, 0x1 ;  /* 0x0000000100057882 */ /* 0x000fe40000000000 */
[----:B------:R-:W-:Y:S02]  /*98d0*/  ULDC UR4, c[0x0][0x32c] ;  /* 0x0000cb0000047ab9 */ /* 0x000fe40000000800 */
[----:B------:R-:W-:-:S03]  /*98e0*/  UISETP.NE.AND UP0, UPT, UR5, UR4, UPT ;  /* 0x000000040500728c */ /* 0x000fc6000bf05270 */
[----:B------:R-:W-:Y:S02]  /*98f0*/  ULDC.64 UR4, c[0x0][0x330] ;  /* 0x0000cc0000047ab9 */ /* 0x000fe40000000a00 */
[----:B------:R-:W-:-:S07]  /*9900*/  UIMAD.WIDE.U32 UR20, UR18, UR4, URZ ;  /* 0x00000004121472a5 */ /* 0x000fce000f8e003f */
[----:B------:R-:W-:Y:S02]  /*9910*/  @UP0 UMOV UR19, UR21 ;  /* 0x0000001500130c82 */ /* 0x000fe40008000000 */
[----:B------:R-:W-:Y:S02]  /*9920*/  @UP0 USHF.R.U32.HI UR18, URZ, UR5, UR19 ;  /* 0x000000053f120299 */ /* 0x000fe40008011613 */
.L_x_271:
[----:B------:R-:W-:Y:S02]  /*9930*/  ULDC UR4, c[0x0][0x32c] ;  /* 0x0000cb0000047ab9 */ /* 0x000fe40000000800 */
[----:B------:R-:W-:-:S04]  /*9940*/  UIMAD UR4, UR18, UR4, UR4 ;  /* 0x00000004120472a4 */ /* 0x000fc8000f8e0204 */
[----:B------:R-:W-:-:S04]  /*9950*/  UISETP.LT.AND UP0, UPT, UR17, UR4, UPT ;  /* 0x000000041100728c */ /* 0x000fc8000bf01270 */
[----:B------:R-:W-:-:S04]  /*9960*/  USEL UR17, UR17, UR4, UP0 ;  /* 0x0000000411117287 */ /* 0x000fc80008000000 */
.L_x_269:
[----:B-1----:R-:W-:-:S04]  /*9970*/  UIMAD.WIDE UR4, UR17, 0x2aaaaaab, URZ ;  /* 0x2aaaaaab110478a5 */ /* 0x002fc8000f8e023f */
[----:B------:R-:W-:-:S04]  /*9980*/  USHF.R.U32.HI UR4, URZ, 0x1f, UR5 ;  /* 0x0000001f3f047899 */ /* 0x000fc80008011605 */
[----:B------:R-:W-:-:S04]  /*9990*/  ULEA.HI.SX32 UR4, UR5, UR4, 0x1c ;  /* 0x0000000405047291 */ /* 0x000fc8000f8fe23f */
[----:B------:R-:W-:-:S04]  /*99a0*/  UISETP.LT.AND UP0, UPT, UR7, UR4, UPT ;  /* 0x000000040700728c */ /* 0x000fc8000bf01270 */
[----:B------:R-:W-:-:S04]  /*99b0*/  USEL UR5, UR7, UR4, !UP0 ;  /* 0x0000000407057287 */ /* 0x000fc8000c000000 */
[----:B------:R-:W-:-:S06]  /*99c0*/  UISETP.GE.AND UP0, UPT, UR12, UR5, UPT ;  /* 0x000000050c00728c */ /* 0x000fcc000bf06270 */
[----:B------:R-:W-:-:S13]  /*99d0*/  PLOP3.LUT P0, PT, PT, PT, UP0, 0x80, 0x0 ;  /* 0x000000000000781c */ /* 0x000fda0003f0f008 */
[----:B------:R-:W-:Y:S05]  /*99e0*/  @!P0 BRA `(.L_x_272) ;  /* 0x000073f000008947 */ /* 0x000fea0003800000 */
[----:B------:R-:W-:Y:S01]  /*99f0*/  IMAD.MOV.U32 R101, RZ, RZ, R71 ;  /* 0x000000ffff657224 */ /* 0x000fe200078e0047 */
[----:B------:R-:W-:Y:S01]  /*9a00*/  MOV R103, R3 ;  /* 0x0000000300677202 */ /* 0x000fe20000000f00 */
[----:B------:R-:W-:Y:S01]  /*9a10*/  IMAD.MOV.U32 R100, RZ, RZ, R72 ;  /* 0x000000ffff647224 */ /* 0x000fe200078e0048 */
[----:B------:R-:W-:Y:S02]  /*9a20*/  MOV R102, R70 ;  /* 0x0000004600667202 */ /* 0x000fe40000000f00 */
.L_x_291:
[----:B------:R-:W-:Y:S04]  /*9a30*/  DEPBAR.LE SB0, 0x0 ;  /* 0x000080000000791a */ /* 0x000fe80000000000 */
[----:B------:R-:W-:Y:S01]  /*9a40*/  BAR.SYNC.DEFER_BLOCKING 0x0 ;  /* 0x0000000000007b1d */ /* 0x000fe20000010000 */
[----:B------:R-:W-:Y:S06]  /*9a50*/  UISETP.GT.AND UP0, UPT, UR7, UR12, UPT ;  /* 0x0000000c0700728c */ /* 0x000fec000bf04270 */
[----:B------:R-:W-:Y:S01]  /*9a60*/  PLOP3.LUT P0, PT, PT, PT, UP0, 0x80, 0x0 ;  /* 0x000000000000781c */ /* 0x000fe20003f0f008 */
        /* <DEDUP_REMOVED lines=24> */
[----:B------:R-:W-:Y:S02]  /*9bf0*/  IMAD R4, R227, c[0x0][0x21c], R4 ;  /* 0x00008700e3047a24 */ /* 0x000fe400078e0204 */
        /* <DEDUP_REMOVED lines=36> */
.L_x_273:
[----:B--234-:R-:W-:Y:S01]  /*9e40*/  LDSM.16.M88.4 R204, [R214+0x5900] ;  /* 0x00590000d6cc783b */ /* 0x01cfe20000000200 */
[-C--:B------:R-:W-:Y:S01]  /*9e50*/  HMMA.16816.F32.BF16 R4, R96, R16.reuse, RZ ;  /* 0x000000106004723c */ /* 0x080fe200000418ff */
[----:B------:R-:W-:Y:S06]  /*9e60*/  UISETP.GT.AND UP0, UPT, UR12, UR7, UPT ;  /* 0x000000070c00728c */ /* 0x000fec000bf04270 */
[----:B------:R-:W0:Y:S01]  /*9e70*/  LDGDEPBAR ;  /* 0x00000000000079af */ /* 0x000e220000000000 */
[C---:B------:R-:W-:Y:S01]  /*9e80*/  HMMA.16816.F32.BF16 R8, R92.reuse, R16, RZ ;  /* 0x000000105c08723c */ /* 0x040fe200000418ff */
[----:B------:R-:W-:Y:S07]  /*9e90*/  PLOP3.LUT P0, PT, PT, PT, UP0, 0x80, 0x0 ;  /* 0x000000000000781c */ /* 0x000fee0003f0f008 */
        /* <DEDUP_REMOVED lines=110> */
[----:B--2---:R-:W-:Y:S09]  /*a580*/  STL [R1], R0 ;  /* 0x0000000001007387 */ /* 0x004ff20000100800 */
[----:B------:R2:W2:Y:S01]  /*a590*/  MUFU.TANH R203, R13 ;  /* 0x0000000d00cb7308 */ /* 0x0004a20000002400 */
[----:B---3--:R-:W3:Y:S01]  /*a5a0*/  LDSM.16.M88.4 R8, [R213+0x1000] ;  /* 0x00100000d508783b */ /* 0x008ee20000000200 */
[-C--:B-1----:R-:W-:Y:S08]  /*a5b0*/  HMMA.16816.F32.BF16 R20, R172, R4.reuse, R20 ;  /* 0x00000004ac14723c */ /* 0x082ff00000041814 */
[----:B------:R1:W1:Y:S01]  /*a5c0*/  MUFU.TANH R249, R14 ;  /* 0x0000000e00f97308 */ /* 0x0002620000002400 */
[C---:B------:R-:W-:Y:S09]  /*a5d0*/  HMMA.16816.F32.BF16 R24, R176.reuse, R4, R24 ;  /* 0x00000004b018723c */ /* 0x040ff20000041818 */
[----:B------:R1:W1:Y:S01]  /*a5e0*/  MUFU.TANH R248, R15 ;  /* 0x0000000f00f87308 */ /* 0x0002620000002400 */
[-C--:B------:R-:W-:Y:S08]  /*a5f0*/  HMMA.16816.F32.BF16 R28, R176, R6.reuse, R28 ;  /* 0x00000006b01c723c */ /* 0x080ff0000004181c */
[C---:B------:R-:W-:Y:S01]  /*a600*/  HMMA.16816.F32.BF16 R32, R172.reuse, R6, R32 ;  /* 0x00000006ac20723c */ /* 0x040fe20000041820 */
[----:B------:R1:W1:Y:S01]  /*a610*/  MUFU.TANH R171, R16 ;  /* 0x0000001000ab7308 */ /* 0x0002620000002400 */
[----:B------:R-:W5:Y:S02]  /*a620*/  LDSM.16.M88.4 R4, [R213+0x1800] ;  /* 0x00180000d504783b */ /* 0x000f640000000200 */
[----:B------:R-:W-:Y:S02]  /*a630*/  FMUL.FTZ R21, R21, c[0x0][0x320] ;  /* 0x0000c80015157a20 */ /* 0x000fe40000410000 */
[----:B------:R-:W-:Y:S02]  /*a640*/  FMUL.FTZ R20, R20, c[0x0][0x320] ;  /* 0x0000c80014147a20 */ /* 0x000fe40000410000 */
[----:B------:R-:W-:Y:S03]  /*a650*/  FMUL.FTZ R22, R22, c[0x0][0x320] ;  /* 0x0000c80016167a20 */ /* 0x000fe60000410000 */
[----:B------:R1:W1:Y:S01]  /*a660*/  MUFU.TANH R169, R17 ;  /* 0x0000001100a97308 */ /* 0x0002620000002400 */
[----:B------:R-:W-:Y:S02]  /*a670*/  FMUL.FTZ R23, R23, c[0x0][0x320] ;  /* 0x0000c80017177a20 */ /* 0x000fe40000410000 */
[----:B------:R-:W-:Y:S01]  /*a680*/  FMUL.FTZ R24, R24, c[0x0][0x320] ;  /* 0x0000c80018187a20 */ /* 0x000fe20000410000 */
[-C--:B---3--:R-:W-:Y:S03]  /*a690*/  HMMA.16816.F32.BF16 R36, R172, R8.reuse, R36 ;  /* 0x00000008ac24723c */ /* 0x088fe60000041824 */
[----:B------:R-:W-:Y:S02]  /*a6a0*/  FMUL.FTZ R29, R29, c[0x0][0x320] ;  /* 0x0000c8001d1d7a20 */ /* 0x000fe40000410000 */
[----:B------:R-:W-:Y:S01]  /*a6b0*/  FMUL.FTZ R30, R30, c[0x0][0x320] ;  /* 0x0000c8001e1e7a20 */ /* 0x000fe20000410000 */
[----:B------:R3:W1:Y:S01]  /*a6c0*/  MUFU.TANH R185, R18 ;  /* 0x0000001200b97308 */ /* 0x0006620000002400 */
        /* <DEDUP_REMOVED lines=10> */
[----:B------:R3:W1:Y:S01]  /*a770*/  MUFU.TANH R17, R20 ;  /* 0x0000001400117308 */ /* 0x0006620000002400 */
        /* <DEDUP_REMOVED lines=44> */
[----:B------:R-:W1:Y:S01]  /*aa40*/  MUFU.TANH R33, R33 ;  /* 0x0000002100217308 */ /* 0x000e620000002400 */
        /* <DEDUP_REMOVED lines=119> */
[----:B------:R-:W-:Y:S01]  /*b1c0*/  UISETP.NE.AND UP0, UPT, UR36, URZ, UPT ;  /* 0x0000003f2400728c */ /* 0x000fe2000bf05270 */
[----:B------:R-:W-:Y:S01]  /*b1d0*/  IMAD.MOV.U32 R227, RZ, RZ, RZ ;  /* 0x000000ffffe37224 */ /* 0x000fe200078e00ff */
[----:B------:R-:W-:Y:S01]  /*b1e0*/  UIMAD UR4, UR12, 0x60, UR14 ;  /* 0x000000600c0478a4 */ /* 0x000fe2000f8e020e */
[----:B------:R-:W3:Y:S03]  /*b1f0*/  LDL R18, [R1+0x4] ;  /* 0x0000040001127983 */ /* 0x000ee60000100800 */
[----:B------:R-:W-:Y:S02]  /*b200*/  PLOP3.LUT P1, PT, PT, PT, UP0, 0x80, 0x0 ;  /* 0x000000000000781c */ /* 0x000fe40003f2f008 */
[----:B------:R-:W-:Y:S01]  /*b210*/  IMAD.U32 R2, RZ, RZ, UR4 ;  /* 0x00000004ff027e24 */ /* 0x000fe2000f8e00ff */
[----:B------:R-:W-:Y:S04]  /*b220*/  PLOP3.LUT P0, PT, PT, PT, UP0, 0x80, 0x0 ;  /* 0x000000000000781c */ /* 0x000fe80003f0f008 */
        /* <DEDUP_REMOVED lines=17> */
[C---:B------:R-:W-:Y:S04]  /*b340*/  IMAD.WIDE.U32 R2, R227.reuse, c[0x0][0x1f0], R2 ;  /* 0x00007c00e3027a25 */ /* 0x040fe800078e0002 */
[----:B------:R-:W-:Y:S01]  /*b350*/  IMAD R4, R4, c[0x0][0x1f0], RZ ;  /* 0x00007c0004047a24 */ /* 0x000fe200078e02ff */
[----:B------:R-:W-:Y:S03]  /*b360*/  IADD3 R0, P0, R2, UR48, RZ ;  /* 0x0000003002007c10 */ /* 0x000fe6000ff1e0ff */
[----:B------:R-:W-:Y:S05]  /*b370*/  IMAD R4, R227, c[0x0][0x1f4], R4 ;  /* 0x00007d00e3047a24 */ /* 0x000fea00078e0204 */
[----:B------:R-:W-:Y:S02]  /*b380*/  IADD3.X R3, R3, UR9, R4, P0, !PT ;  /* 0x0000000903037c10 */ /* 0x000fe400087fe404 */
[C---:B------:R-:W-:Y:S04]  /*b390*/  LEA R2, P0, R0.reuse, c[0x0][0x1c8], 0x1 ;  /* 0x0000720000027a11 */ /* 0x040fe800078008ff */
[----:B------:R-:W-:Y:S01]  /*b3a0*/  LEA.HI.X R0, R0, c[0x0][0x1cc], R3, 0x1, P0 ;  /* 0x0000730000007a11 */ /* 0x000fe200000f0c03 */
[----:B------:R-:W2:Y:S04]  /*b3b0*/  SHFL.IDX PT, R4, R2, RZ, 0x181f ;  /* 0x00181fff02047589 */ /* 0x000ea800000e0000 */
[----:B------:R-:W4:Y:S04]  /*b3c0*/  SHFL.IDX PT, R3, R0, RZ, 0x181f ;  /* 0x00181fff00037589 */ /* 0x000f2800000e0000 */
[----:B------:R-:W5:Y:S04]  /*b3d0*/  SHFL.IDX PT, R10, R2, 0x1, 0x181f ;  /* 0x00381f00020a7f89 */ /* 0x000f6800000e0000 */
[----:B------:R-:W1:Y:S04]  /*b3e0*/  SHFL.IDX PT, R8, R2, 0x2, 0x181f ;  /* 0x00581f0002087f89 */ /* 0x000e6800000e0000 */
[----:B------:R-:W1:Y:S04]  /*b3f0*/  SHFL.IDX PT, R7, R0, 0x1, 0x181f ;  /* 0x00381f0000077f89 */ /* 0x000e6800000e0000 */
[----:B------:R-:W1:Y:S04]  /*b400*/  SHFL.IDX PT, R6, R2, 0x3, 0x181f ;  /* 0x00781f0002067f89 */ /* 0x000e6800000e0000 */
[----:B------:R-:W-:Y:S01]  /*b410*/  SHFL.IDX PT, R9, R2, 0x4, 0x181f ;  /* 0x00981f0002097f89 */ /* 0x000fe200000e0000 */
[-C--:B--2---:R-:W-:Y:S03]  /*b420*/  IADD3 R4, P0, R4, R226.reuse, RZ ;  /* 0x000000e204047210 */ /* 0x084fe60007f1e0ff */
[----:B------:R-:W-:Y:S02]  /*b430*/  SHFL.IDX PT, R14, R0, 0x2, 0x181f ;  /* 0x00581f00000e7f89 */ /* 0x000fe400000e0000 */
[--C-:B----4-:R-:W-:Y:S02]  /*b440*/  IMAD.X R5, R3, 0x1, R225.reuse, P0 ;  /* 0x0000000103057824 */ /* 0x110fe400000e06e1 */
[----:B------:R-:W2:Y:S01]  /*b450*/  SHFL.IDX PT, R13, R0, 0x3, 0x181f ;  /* 0x00781f00000d7f89 */ /* 0x000ea200000e0000 */
[-C--:B-----5:R-:W-:Y:S03]  /*b460*/  IADD3 R10, P0, R10, R226.reuse, RZ ;  /* 0x000000e20a0a7210 */ /* 0x0a0fe60007f1e0ff */
[----:B---3--:R3:W-:Y:S01]  /*b470*/  LDGSTS.E.BYPASS.LTC128B.128 [R18+0x3100], [R4.64], !P4 ;  /* 0x0310000004127fae */ /* 0x0087e2000e101d72 */
        /* <DEDUP_REMOVED lines=17> */
.L_x_274:
[----:B-1234-:R-:W2:Y:S01]  /*b590*/  LDL R2, [R1+0x24] ;  /* 0x0000240001027983 */ /* 0x01eea20000100800 */
[----:B------:R-:W-:Y:S01]  /*b5a0*/  UISETP.NE.AND UP1, UPT, UR35, URZ, UPT ;  /* 0x0000003f2300728c */ /* 0x000fe2000bf25270 */
[----:B------:R-:W-:Y:S01]  /*b5b0*/  IMAD.U32 R6, RZ, RZ, UR15 ;  /* 0x0000000fff067e24 */ /* 0x000fe2000f8e00ff */
[----:B------:R-:W-:Y:S01]  /*b5c0*/  UIMAD UR4, UR12, -0x60, URZ ;  /* 0xffffffa00c0478a4 */ /* 0x000fe2000f8e023f */
[----:B------:R-:W3:Y:S01]  /*b5d0*/  LDL R10, [R1+0x10] ;  /* 0x00001000010a7983 */ /* 0x000ee20000100800 */
[----:B------:R-:W-:Y:S02]  /*b5e0*/  UISETP.NE.AND UP0, UPT, UR34, URZ, UPT ;  /* 0x0000003f2200728c */ /* 0x000fe4000bf05270 */
[----:B------:R-:W-:Y:S01]  /*b5f0*/  PLOP3.LUT P1, PT, PT, PT, UP1, 0x80, 0x0 ;  /* 0x000000000000781c */ /* 0x000fe20003f2f018 */
[----:B------:R-:W0:Y:S01]  /*b600*/  LDGDEPBAR ;  /* 0x00000000000079af */ /* 0x000e220000000000 */
[----:B------:R-:W-:Y:S11]  /*b610*/  PLOP3.LUT P0, PT, PT, PT, UP1, 0x80, 0x0 ;  /* 0x000000000000781c */ /* 0x000ff60003f0f018 */
[----:B--2---:R-:W-:Y:S04]  /*b620*/  @P1 IMAD.HI.U32 R0, R2, c[0x0][0x2c8], RZ ;  /* 0x0000b20002001a27 */ /* 0x004fe800078e00ff */
[----:B------:R-:W-:Y:S01]  /*b630*/  IMAD.MOV.U32 R4, RZ, RZ, R2 ;  /* 0x000000ffff047224 */ /* 0x000fe200078e0002 */
[----:B------:R-:W-:Y:S01]  /*b640*/  @P0 SHF.R.U32.HI R4, RZ, c[0x0][0x2cc], R0 ;  /* 0x0000b300ff040a19 */ /* 0x000fe20000011600 */
[----:B------:R-:W-:Y:S01]  /*b650*/  IMAD.U32 R0, RZ, RZ, UR4 ;  /* 0x00000004ff007e24 */ /* 0x000fe2000f8e00ff */
[----:B------:R-:W-:Y:S03]  /*b660*/  PLOP3.LUT P0, PT, PT, PT, UP0, 0x40, 0x0 ;  /* 0x000000000000781c */ /* 0x000fe60003f0e808 */
[----:B------:R-:W1:Y:S01]  /*b670*/  SHFL.IDX PT, R3, R4, RZ, 0x1c1f ;  /* 0x001c1fff04037589 */ /* 0x000e6200000e0000 */
[----:B---3--:R-:W-:Y:S04]  /*b680*/  IADD3 R0, -R10, 0x1, R0 ;  /* 0x000000010a007810 */ /* 0x008fe80007ffe100 */
[----:B------:R-:W-:Y:S04]  /*b690*/  IADD3 R6, -R6, UR8, R0 ;  /* 0x0000000806067c10 */ /* 0x000fe8000fffe100 */
[C---:B------:R-:W-:Y:S02]  /*b6a0*/  IADD3 R5, R6.reuse, c[0x0][0x328], RZ ;  /* 0x0000ca0006057a10 */ /* 0x040fe40007ffe0ff */
[----:B------:R-:W-:Y:S03]  /*b6b0*/  IADD3 R6, R6, UR13, RZ ;  /* 0x0000000d06067c10 */ /* 0x000fe6000fffe0ff */
[--C-:B-1----:R-:W-:Y:S02]  /*b6c0*/  IMAD.IADD R2, R5, 0x1, R3.reuse ;  /* 0x0000000105027824 */ /* 0x102fe400078e0203 */
[----:B------:R-:W-:Y:S01]  /*b6d0*/  IMAD.IADD R0, R6, 0x1, R3 ;  /* 0x0000000106007824 */ /* 0x000fe200078e0203 */
[----:B------:R-:W-:-:S05]  /*b6e0*/  @P0 BRA `(.L_x_275) ;  /* 0x0000019000000947 */ /* 0x000fca0003800000 */
[----:B------:R-:W-:Y:S01]  /*b6f0*/  IMAD.U32 R7, RZ, RZ, UR15 ;  /* 0x0000000fff077e24 */ /* 0x000fe2000f8e00ff */
[----:B------:R-:W-:Y:S04]  /*b700*/  BSSY B0, `(.L_x_276) ;  /* 0x0000012000007945 */ /* 0x000fe80003800000 */
[----:B------:R-:W-:Y:S04]  /*b710*/  IADD3 R3, -R7, UR8, R3 ;  /* 0x0000000807037c10 */ /* 0x000fe8000fffe103 */
        /* <DEDUP_REMOVED lines=11> */
.L_x_277:
[----:B------:R-:W-:Y:S04]  /*b7d0*/  MOV R7, c[0x0][0x32c] ;  /* 0x0000cb0000077a02 */ /* 0x000fe80000000f00 */
[----:B------:R-:W-:Y:S11]  /*b7e0*/  ISETP.NE.AND P0, PT, R7, 0x1, PT ;  /* 0x000000010700780c */ /* 0x000ff60003f05270 */
[----:B------:R-:W-:Y:S02]  /*b7f0*/  @!UPT UIADD3 URZ, URZ, URZ, URZ ;  /* 0x0000003f3f3ff290 */ /* 0x000fe4000fffe03f */
[----:B------:R-:W-:Y:S05]  /*b800*/  @P0 IMAD.HI.U32 R7, R3, c[0x0][0x330], RZ ;  /* 0x0000cc0003070a27 */ /* 0x000fea00078e00ff */
[----:B------:R-:W-:Y:S02]  /*b810*/  @P0 SHF.R.U32.HI R3, RZ, c[0x0][0x334], R7 ;  /* 0x0000cd00ff030a19 */ /* 0x000fe40000011607 */
.L_x_278:
[----:B------:R-:W-:Y:S05]  /*b820*/  BSYNC B0 ;  /* 0x0000000000007941 */ /* 0x000fea0003800000 */
.L_x_276:
[----:B------:R-:W-:Y:S05]  /*b830*/  IADD3 R7, -R10, UR4, RZ ;  /* 0x000000040a077c10 */ /* 0x000fea000fffe1ff */
[----:B------:R-:W-:Y:S05]  /*b840*/  IMAD R3, R3, c[0x0][0x32c], R7 ;  /* 0x0000cb0003037a24 */ /* 0x000fea00078e0207 */
[----:B------:R-:W-:Y:S02]  /*b850*/  IADD3 R7, R3, c[0x0][0x32c], RZ ;  /* 0x0000cb0003077a10 */ /* 0x000fe40007ffe0ff */
[----:B------:R-:W-:Y:S02]  /*b860*/  IMNMX R0, R0, R3, !PT ;  /* 0x0000000300007217 */ /* 0x000fe40007800200 */
[----:B------:R-:W-:Y:S02]  /*b870*/  IMNMX R2, R2, R7, PT ;  /* 0x0000000702027217 */ /* 0x000fe40003800200 */
.L_x_275:
[----:B------:R-:W-:Y:S01]  /*b880*/  UISETP.GE.AND UP3, UPT, UR4, 0x1, UPT ;  /* 0x000000010400788c */ /* 0x000fe2000bf66270 */
[----:B------:R-:W1:Y:S01]  /*b890*/  SHFL.IDX PT, R3, R4, 0x1, 0x1c1f ;  /* 0x003c1f0004037f89 */ /* 0x000e6200000e0000 */
[----:B------:R-:W-:Y:S02]  /*b8a0*/  UISETP.GE.AND UP0, UPT, UR4, 0xa, UPT ;  /* 0x0000000a0400788c */ /* 0x000fe4000bf06270 */
[----:B------:R-:W-:Y:S02]  /*b8b0*/  UISETP.GE.AND UP2, UPT, UR4, 0x2, UPT ;  /* 0x000000020400788c */ /* 0x000fe4000bf46270 */
[----:B------:R-:W-:Y:S01]  /*b8c0*/  PLOP3.LUT P6, PT, PT, PT, UP3, 0x40, 0x0 ;  /* 0x000000000000781c */ /* 0x000fe20003fce838 */
[----:B------:R-:W-:Y:S01]  /*b8d0*/  UP2UR UR30, UPR, URZ, 0x1 ;  /* 0x000000013f1e7883 */ /* 0x000fe20008000000 */
[----:B------:R-:W-:Y:S01]  /*b8e0*/  PLOP3.LUT P1, PT, PT, PT, UP0, 0x40, 0x0 ;  /* 0x000000000000781c */ /* 0x000fe20003f2e808 */
[----:B------:R-:W-:Y:S01]  /*b8f0*/  UISETP.GE.AND UP0, UPT, UR4, 0x11, UPT ;  /* 0x000000110400788c */ /* 0x000fe2000bf06270 */
[----:B------:R-:W-:Y:S01]  /*b900*/  ISETP.GT.AND P6, PT, R0, RZ, P6 ;  /* 0x000000ff0000720c */ /* 0x000fe200037c4270 */
[----:B------:R-:W-:Y:S01]  /*b910*/  UISETP.GE.AND UP1, UPT, UR4, 0x9, UPT ;  /* 0x000000090400788c */ /* 0x000fe2000bf26270 */
[----:B------:R-:W-:Y:S01]  /*b920*/  PLOP3.LUT P5, PT, PT, PT, UP2, 0x40, 0x0 ;  /* 0x000000000000781c */ /* 0x000fe20003fae828 */
[----:B------:R-:W-:Y:S01]  /*b930*/  UP2UR UR29, UPR, URZ, 0x1 ;  /* 0x000000013f1d7883 */ /* 0x000fe20008000000 */
[----:B------:R-:W-:Y:S01]  /*b940*/  ISETP.LT.OR P6, PT, R2, 0x1, P6 ;  /* 0x000000010200780c */ /* 0x000fe200037c1670 */
[----:B------:R-:W-:Y:S01]  /*b950*/  UISETP.GE.AND UP4, UPT, UR4, 0x4a, UPT ;  /* 0x0000004a0400788c */ /* 0x000fe2000bf86270 */
[----:B------:R-:W-:Y:S01]  /*b960*/  PLOP3.LUT P0, PT, PT, PT, UP0, 0x40, 0x0 ;  /* 0x000000000000781c */ /* 0x000fe20003f0e808 */
[----:B------:R-:W-:Y:S01]  /*b970*/  UISETP.GE.AND UP0, UPT, UR4, 0x12, UPT ;  /* 0x000000120400788c */ /* 0x000fe2000bf06270 */
[----:B------:R-:W-:Y:S01]  /*b980*/  ISETP.GT.AND P5, PT, R0, 0x1, P5 ;  /* 0x000000010000780c */ /* 0x000fe20002fa4270 */
[----:B------:R-:W-:Y:S01]  /*b990*/  UISETP.GE.AND UP6, UPT, UR4, 0x42, UPT ;  /* 0x000000420400788c */ /* 0x000fe2000bfc6270 */
[----:B------:R-:W-:Y:S01]  /*b9a0*/  PLOP3.LUT P2, PT, PT, PT, UP1, 0x40, 0x0 ;  /* 0x000000000000781c */ /* 0x000fe20003f4e818 */
[----:B------:R-:W-:Y:S01]  /*b9b0*/  UP2UR UR28, UPR, URZ, 0x1 ;  /* 0x000000013f1c7883 */ /* 0x000fe20008000000 */
[----:B------:R-:W-:Y:S01]  /*b9c0*/  FSEL R12, R190, -INF , !P6 ;  /* 0xff800000be0c7808 */ /* 0x000fe20007000000 */
[----:B------:R-:W-:Y:S01]  /*b9d0*/  UISETP.GE.AND UP5, UPT, UR4, 0x49, UPT ;  /* 0x000000490400788c */ /* 0x000fe2000bfa6270 */
[----:B------:R-:W-:Y:S01]  /*b9e0*/  PLOP3.LUT P6, PT, PT, PT, UP0, 0x40, 0x0 ;  /* 0x000000000000781c */ /* 0x000fe20003fce808 */
[----:B------:R-:W-:Y:S01]  /*b9f0*/  UISETP.GE.AND UP0, UPT, UR4, 0x19, UPT ;  /* 0x000000190400788c */ /* 0x000fe2000bf06270 */
[----:B------:R-:W-:Y:S01]  /*ba00*/  ISETP.LT.OR P5, PT, R2, 0x2, P5 ;  /* 0x000000020200780c */ /* 0x000fe20002fa1670 */
[----:B------:R-:W-:Y:S01]  /*ba10*/  UP2UR UR37, UPR, URZ, 0x40 ;  /* 0x000000403f257883 */ /* 0x000fe20008000000 */
[----:B------:R-:W-:Y:S01]  /*ba20*/  ISETP.GT.AND P2, PT, R0, 0x8, P2 ;  /* 0x000000080000780c */ /* 0x000fe20001744270 */
[----:B------:R-:W-:Y:S01]  /*ba30*/  UP2UR UR27, UPR, URZ, 0x1 ;  /* 0x000000013f1b7883 */ /* 0x000fe20008000000 */
[----:B------:R-:W-:Y:S01]  /*ba40*/  FSEL R20, R189, -INF , !P5 ;  /* 0xff800000bd147808 */ /* 0x000fe20006800000 */
[----:B------:R-:W-:Y:S01]  /*ba50*/  UP2UR UR33, UPR, URZ, 0x8 ;  /* 0x000000083f217883 */ /* 0x000fe20008000000 */
        /* <DEDUP_REMOVED lines=11> */
[----:B------:R-:W-:Y:S01]  /*bb10*/  UISETP.GE.AND UP3, UPT, UR4, 0x51, UPT ;  /* 0x000000510400788c */ /* 0x000fe2000bf66270 */
[----:B------:R-:W-:Y:S01]  /*bb20*/  ISETP.GT.AND P0, PT, R0, 0x10, P0 ;  /* 0x000000100000780c */ /* 0x000fe20000704270 */
[----:B------:R-:W-:Y:S01]  /*bb30*/  UP2UR UR25, UPR, URZ, 0x1 ;  /* 0x000000013f197883 */ /* 0x000fe20008000000 */
[----:B------:R-:W-:Y:S01]  /*bb40*/  FSEL R24, R169, -INF , !P1 ;  /* 0xff800000a9187808 */ /* 0x000fe20004800000 */
[----:B------:R-:W-:Y:S01]  /*bb50*/  UISETP.GE.AND UP2, UPT, UR4, 0x52, UPT ;  /* 0x000000520400788c */ /* 0x000fe2000bf46270 */
[----:B------:R-:W-:Y:S01]  /*bb60*/  PLOP3.LUT P1, PT, PT, PT, UP0, 0x40, 0x0 ;  /* 0x000000000000781c */ /* 0x000fe20003f2e808 */
[----:B------:R-:W-:Y:S01]  /*bb70*/  UISETP.GE.AND UP0, UPT, UR4, 0x22, UPT ;  /* 0x000000220400788c */ /* 0x000fe2000bf06270 */
[----:B------:R-:W-:Y:S01]  /*bb80*/  ISETP.LT.OR P0, PT, R2, 0x11, P0 ;  /* 0x000000110200780c */ /* 0x000fe20000701670 */
[----:B------:R-:W-:Y:S01]  /*bb90*/  UISETP.GE.AND UP1, UPT, UR4, 0x59, UPT ;  /* 0x000000590400788c */ /* 0x000fe2000bf26270 */
[----:B------:R-:W-:Y:S01]  /*bba0*/  ISETP.GT.AND P6, PT, R0, 0x11, P6 ;  /* 0x000000110000780c */ /* 0x000fe200037c4270 */
[----:B------:R-:W-:Y:S01]  /*bbb0*/  UP2UR UR24, UPR, URZ, 0x1 ;  /* 0x000000013f187883 */ /* 0x000fe20008000000 */
[----:B------:R-:W-:Y:S02]  /*bbc0*/  FSEL R25, R17, -INF , !P0 ;  /* 0xff80000011197808 */ /* 0x000fe40004000000 */
[----:B------:R-:W-:Y:S01]  /*bbd0*/  PLOP3.LUT P0, PT, PT, PT, UP0, 0x40, 0x0 ;  /* 0x000000000000781c */ /* 0x000fe20003f0e808 */
[----:B------:R-:W-:Y:S01]  /*bbe0*/  UISETP.GE.AND UP0, UPT, UR4, 0x29, UPT ;  /* 0x000000290400788c */ /* 0x000fe2000bf06270 */
[----:B------:R-:W-:Y:S02]  /*bbf0*/  ISETP.LT.OR P6, PT, R2, 0x12, P6 ;  /* 0x000000120200780c */ /* 0x000fe400037c1670 */
        /* <DEDUP_REMOVED lines=30> */
[C---:B------:R-:W-:Y:S01]  /*bde0*/  ISETP.GT.AND P0, PT, R0.reuse, 0x38, P0 ;  /* 0x000000380000780c */ /* 0x040fe20000704270 */
[----:B------:R-:W-:Y:S01]  /*bdf0*/  UP2UR UR18, UPR, URZ, 0x1 ;  /* 0x000000013f127883 */ /* 0x000fe20008000000 */
[C---:B------:R-:W-:Y:S02]  /*be00*/  ISETP.GT.AND P5, PT, R0.reuse, 0x29, P5 ;  /* 0x000000290000780c */ /* 0x040fe40002fa4270 */
[C---:B------:R-:W-:Y:S02]  /*be10*/  ISETP.GT.AND P2, PT, R0.reuse, 0x30, P2 ;  /* 0x000000300000780c */ /* 0x040fe40001744270 */
[----:B------:R-:W-:Y:S02]  /*be20*/  ISETP.GT.AND P1, PT, R0, 0x31, P1 ;  /* 0x000000310000780c */ /* 0x000fe40000f24270 */
[C---:B------:R-:W-:Y:S02]  /*be30*/  ISETP.LT.OR P0, PT, R2.reuse, 0x39, P0 ;  /* 0x000000390200780c */ /* 0x040fe40000701670 */
[----:B------:R-:W-:Y:S02]  /*be40*/  FSEL R176, R15, -INF , !P6 ;  /* 0xff8000000fb07808 */ /* 0x000fe40007000000 */
[----:B------:R-:W-:Y:S01]  /*be50*/  PLOP3.LUT P6, PT, PT, PT, UP0, 0x40, 0x0 ;  /* 0x000000000000781c */ /* 0x000fe20003fce808 */
[----:B------:R-:W-:Y:S01]  /*be60*/  UISETP.GE.AND UP0, UPT, UR4, 0x41, UPT ;  /* 0x000000410400788c */ /* 0x000fe2000bf06270 */
[C---:B------:R-:W-:Y:S02]  /*be70*/  ISETP.LT.OR P5, PT, R2.reuse, 0x2a, P5 ;  /* 0x0000002a0200780c */ /* 0x040fe40002fa1670 */
[C---:B------:R-:W-:Y:S01]  /*be80*/  ISETP.LT.OR P2, PT, R2.reuse, 0x31, P2 ;  /* 0x000000310200780c */ /* 0x040fe20001741670 */
[----:B------:R-:W-:Y:S01]  /*be90*/  UP2UR UR17, UPR, URZ, 0x1 ;  /* 0x000000013f117883 */ /* 0x000fe20008000000 */
[----:B------:R-:W-:Y:S02]  /*bea0*/  ISETP.LT.OR P1, PT, R2, 0x32, P1 ;  /* 0x000000320200780c */ /* 0x000fe40000f21670 */
[----:B------:R-:W-:Y:S02]  /*beb0*/  FSEL R196, R64, -INF , !P0 ;  /* 0xff80000040c47808 */ /* 0x000fe40004000000 */
[----:B------:R-:W-:Y:S02]  /*bec0*/  PLOP3.LUT P0, PT, PT, PT, UP4, 0x40, 0x0 ;  /* 0x000000000000781c */ /* 0x000fe40003f0e848 */
[----:B------:R-:W-:Y:S02]  /*bed0*/  FSEL R177, R49, -INF , !P5 ;  /* 0xff80000031b17808 */ /* 0x000fe40006800000 */
[----:B------:R-:W-:Y:S01]  /*bee0*/  PLOP3.LUT P5, PT, PT, PT, UP0, 0x40, 0x0 ;  /* 0x000000000000781c */ /* 0x000fe20003fae808 */
[----:B------:R-:W-:Y:S01]  /*bef0*/  UISETP.GE.AND UP0, UPT, UR4, 0x5a, UPT ;  /* 0x0000005a0400788c */ /* 0x000fe2000bf06270 */
[----:B------:R-:W-:Y:S02]  /*bf00*/  FSEL R179, R52, -INF , !P2 ;  /* 0xff80000034b37808 */ /* 0x000fe40005000000 */
[----:B------:R-:W-:Y:S01]  /*bf10*/  PLOP3.LUT P2, PT, PT, PT, UP6, 0x40, 0x0 ;  /* 0x000000000000781c */ /* 0x000fe20003f4e868 */
[----:B------:R-:W-:Y:S01]  /*bf20*/  UISETP.NE.AND UP6, UPT, UR34, URZ, UPT ;  /* 0x0000003f2200728c */ /* 0x000fe2000bfc5270 */
[----:B------:R-:W-:Y:S02]  /*bf30*/  FSEL R189, R53, -INF , !P1 ;  /* 0xff80000035bd7808 */ /* 0x000fe40004800000 */
[----:B------:R-:W-:Y:S02]  /*bf40*/  PLOP3.LUT P1, PT, PT, PT, UP5, 0x40, 0x0 ;  /* 0x000000000000781c */ /* 0x000fe40003f2e858 */
[C---:B------:R-:W-:Y:S02]  /*bf50*/  ISETP.GT.AND P0, PT, R0.reuse, 0x49, P0 ;  /* 0x000000490000780c */ /* 0x040fe40000704270 */
[C---:B------:R-:W-:Y:S02]  /*bf60*/  ISETP.GT.AND P6, PT, R0.reuse, 0x39, P6 ;  /* 0x000000390000780c */ /* 0x040fe400037c4270 */
[C---:B------:R-:W-:Y:S02]  /*bf70*/  ISETP.GT.AND P5, PT, R0.reuse, 0x40, P5 ;  /* 0x000000400000780c */ /* 0x040fe40002fa4270 */
[C---:B------:R-:W-:Y:S02]  /*bf80*/  ISETP.GT.AND P2, PT, R0.reuse, 0x41, P2 ;  /* 0x000000410000780c */ /* 0x040fe40001744270 */
[----:B------:R-:W-:Y:S02]  /*bf90*/  ISETP.GT.AND P1, PT, R0, 0x48, P1 ;  /* 0x000000480000780c */ /* 0x000fe40000f24270 */
[C---:B------:R-:W-:Y:S02]  /*bfa0*/  ISETP.LT.OR P0, PT, R2.reuse, 0x4a, P0 ;  /* 0x0000004a0200780c */ /* 0x040fe40000701670 */
[C---:B------:R-:W-:Y:S02]  /*bfb0*/  ISETP.LT.OR P6, PT, R2.reuse, 0x3a, P6 ;  /* 0x0000003a0200780c */ /* 0x040fe400037c1670 */
[C---:B------:R-:W-:Y:S02]  /*bfc0*/  ISETP.LT.OR P5, PT, R2.reuse, 0x41, P5 ;  /* 0x000000410200780c */ /* 0x040fe40002fa1670 */
[C---:B------:R-:W-:Y:S02]  /*bfd0*/  ISETP.LT.OR P2, PT, R2.reuse, 0x42, P2 ;  /* 0x000000420200780c */ /* 0x040fe40001741670 */
[----:B------:R-:W-:Y:S02]  /*bfe0*/  ISETP.LT.OR P1, PT, R2, 0x49, P1 ;  /* 0x000000490200780c */ /* 0x000fe40000f21670 */
[----:B------:R-:W-:Y:S02]  /*bff0*/  FSEL R237, R81, -INF , !P0 ;  /* 0xff80000051ed7808 */ /* 0x000fe40004000000 */
[----:B------:R-:W-:Y:S01]  /*c000*/  PLOP3.LUT P0, PT, PT, PT, UP6, 0x40, 0x0 ;  /* 0x000000000000781c */ /* 0x000fe20003f0e868 */
[----:B------:R-:W-:Y:S01]  /*c010*/  UISETP.NE.AND UP6, UPT, UR37, URZ, UPT ;  /* 0x0000003f2500728c */ /* 0x000fe2000bfc5270 */
[----:B------:R-:W-:Y:S02]  /*c020*/  FSEL R197, R65, -INF , !P6 ;  /* 0xff80000041c57808 */ /* 0x000fe40007000000 */
[----:B------:R-:W-:Y:S02]  /*c030*/  PLOP3.LUT P6, PT, PT, PT, UP3, 0x40, 0x0 ;  /* 0x000000000000781c */ /* 0x000fe40003fce838 */
[----:B------:R-:W-:Y:S02]  /*c040*/  FSEL R198, R68, -INF , !P5 ;  /* 0xff80000044c67808 */ /* 0x000fe40006800000 */
[----:B------:R-:W-:Y:S02]  /*c050*/  PLOP3.LUT P5, PT, PT, PT, UP2, 0x40, 0x0 ;  /* 0x000000000000781c */ /* 0x000fe40003fae828 */
[----:B------:R-:W-:Y:S02]  /*c060*/  FSEL R233, R69, -INF , !P2 ;  /* 0xff80000045e97808 */ /* 0x000fe40005000000 */
[----:B------:R-:W-:Y:S02]  /*c070*/  PLOP3.LUT P2, PT, PT, PT, UP1, 0x40, 0x0 ;  /* 0x000000000000781c */ /* 0x000fe40003f4e818 */
[----:B------:R-:W-:Y:S02]  /*c080*/  FSEL R236, R80, -INF , !P1 ;  /* 0xff80000050ec7808 */ /* 0x000fe40004800000 */
[----:B------:R-:W-:Y:S02]  /*c090*/  PLOP3.LUT P1, PT, PT, PT, UP0, 0x40, 0x0 ;  /* 0x000000000000781c */ /* 0x000fe40003f2e808 */
[C---:B------:R-:W-:Y:S02]  /*c0a0*/  ISETP.GT.AND P6, PT, R0.reuse, 0x50, P6 ;  /* 0x000000500000780c */ /* 0x040fe400037c4270 */
[C---:B------:R-:W-:Y:S02]  /*c0b0*/  ISETP.GT.AND P5, PT, R0.reuse, 0x51, P5 ;  /* 0x000000510000780c */ /* 0x040fe40002fa4270 */
[C---:B------:R-:W-:Y:S02]  /*c0c0*/  ISETP.GT.AND P2, PT, R0.reuse, 0x58, P2 ;  /* 0x000000580000780c */ /* 0x040fe40001744270 */
[----:B------:R-:W-:Y:S01]  /*c0d0*/  ISETP.GT.AND P1, PT, R0, 0x59, P1 ;  /* 0x000000590000780c */ /* 0x000fe20000f24270 */
[--C-:B-1----:R-:W-:Y:S01]  /*c0e0*/  IMAD.IADD R0, R6, 0x1, R3.reuse ;  /* 0x0000000106007824 */ /* 0x102fe200078e0203 */
[C---:B------:R-:W-:Y:S02]  /*c0f0*/  ISETP.LT.OR P6, PT, R2.reuse, 0x51, P6 ;  /* 0x000000510200780c */ /* 0x040fe400037c1670 */
[C---:B------:R-:W-:Y:S02]  /*c100*/  ISETP.LT.OR P5, PT, R2.reuse, 0x52, P5 ;  /* 0x000000520200780c */ /* 0x040fe40002fa1670 */
[C---:B------:R-:W-:Y:S02]  /*c110*/  ISETP.LT.OR P2, PT, R2.reuse, 0x59, P2 ;  /* 0x000000590200780c */ /* 0x040fe40001741670 */
[----:B------:R-:W-:Y:S01]  /*c120*/  ISETP.LT.OR P1, PT, R2, 0x5a, P1 ;  /* 0x0000005a0200780c */ /* 0x000fe20000f21670 */
[----:B------:R-:W-:Y:S01]  /*c130*/  IMAD.IADD R2, R5, 0x1, R3 ;  /* 0x0000000105027824 */ /* 0x000fe200078e0203 */
[----:B------:R-:W-:Y:S02]  /*c140*/  FSEL R240, R84, -INF , !P6 ;  /* 0xff80000054f07808 */ /* 0x000fe40007000000 */
[----:B------:R-:W-:Y:S02]  /*c150*/  FSEL R246, R85, -INF , !P5 ;  /* 0xff80000055f67808 */ /* 0x000fe40006800000 */
[----:B------:R-:W-:Y:S02]  /*c160*/  FSEL R250, R96, -INF , !P2 ;  /* 0xff80000060fa7808 */ /* 0x000fe40005000000 */
[----:B------:R-:W-:Y:S01]  /*c170*/  FSEL R252, R97, -INF , !P1 ;  /* 0xff80000061fc7808 */ /* 0x000fe20004800000 */
        /* <DEDUP_REMOVED lines=15> */
.L_x_281:
[----:B------:R-:W-:Y:S04]  /*c270*/  MOV R2, c[0x0][0x32c] ;  /* 0x0000cb0000027a02 */ /* 0x000fe80000000f00 */
[----:B------:R-:W-:Y:S11]  /*c280*/  ISETP.NE.AND P0, PT, R2, 0x1, PT ;  /* 0x000000010200780c */ /* 0x000ff60003f05270 */
[----:B------:R-:W-:Y:S02]  /*c290*/  @!UPT UIADD3 URZ, URZ, URZ, URZ ;  /* 0x0000003f3f3ff290 */ /* 0x000fe4000fffe03f */
[----:B------:R-:W-:Y:S05]  /*c2a0*/  @P0 IMAD.HI.U32 R2, R0, c[0x0][0x330], RZ ;  /* 0x0000cc0000020a27 */ /* 0x000fea00078e00ff */
[----:B------:R-:W-:Y:S02]  /*c2b0*/  @P0 SHF.R.U32.HI R0, RZ, c[0x0][0x334], R2 ;  /* 0x0000cd00ff000a19 */ /* 0x000fe40000011602 */
.L_x_282:
[----:B------:R-:W-:Y:S05]  /*c2c0*/  BSYNC B0 ;  /* 0x0000000000007941 */ /* 0x000fea0003800000 */
.L_x_280:
[----:B------:R-:W-:Y:S02]  /*c2d0*/  IMAD.U32 R2, RZ, RZ, UR4 ;  /* 0x00000004ff027e24 */ /* 0x000fe4000f8e00ff */
[----:B------:R-:W-:Y:S03]  /*c2e0*/  IMAD.U32 R7, RZ, RZ, UR15 ;  /* 0x0000000fff077e24 */ /* 0x000fe6000f8e00ff */
[----:B------:R-:W-:Y:S04]  /*c2f0*/  IADD3 R2, -R10, 0x1, R2 ;  /* 0x000000010a027810 */ /* 0x000fe80007ffe102 */
[----:B------:R-:W-:Y:S02]  /*c300*/  IADD3 R8, R2, -0x1, RZ ;  /* 0xffffffff02087810 */ /* 0x000fe40007ffe0ff */
[----:B------:R-:W-:Y:S03]  /*c310*/  IADD3 R2, -R7, UR8, R2 ;  /* 0x0000000807027c10 */ /* 0x000fe6000fffe102 */
[----:B------:R-:W-:Y:S01]  /*c320*/  IMAD R0, R0, c[0x0][0x32c], R8 ;  /* 0x0000cb0000007a24 */ /* 0x000fe200078e0208 */
[C-C-:B------:R-:W-:Y:S02]  /*c330*/  IADD3 R7, R3.reuse, UR13, R2.reuse ;  /* 0x0000000d03077c10 */ /* 0x140fe4000fffe002 */
[----:B------:R-:W-:Y:S02]  /*c340*/  IADD3 R3, R3, c[0x0][0x328], R2 ;  /* 0x0000ca0003037a10 */ /* 0x000fe40007ffe002 */
[----:B------:R-:W-:Y:S02]  /*c350*/  IADD3 R2, R0, c[0x0][0x32c], RZ ;  /* 0x0000cb0000027a10 */ /* 0x000fe40007ffe0ff */
[----:B------:R-:W-:Y:S02]  /*c360*/  IMNMX R0, R7, R0, !PT ;  /* 0x0000000007007217 */ /* 0x000fe40007800200 */
[----:B------:R-:W-:Y:S02]  /*c370*/  IMNMX R2, R3, R2, PT ;  /* 0x0000000203027217 */ /* 0x000fe40003800200 */
.L_x_279:
[----:B------:R-:W-:Y:S01]  /*c380*/  UP2UR UR40, UPR, URZ, 0x8 ;  /* 0x000000083f287883 */ /* 0x000fe20008000000 */
[----:B------:R-:W1:Y:S01]  /*c390*/  SHFL.IDX PT, R3, R4, 0x2, 0x1c1f ;  /* 0x005c1f0004037f89 */ /* 0x000e6200000e0000 */
[----:B------:R-:W-:Y:S01]  /*c3a0*/  UISETP.NE.AND UP3, UPT, UR29, URZ, UPT ;  /* 0x0000003f1d00728c */ /* 0x000fe2000bf65270 */
[----:B------:R-:W-:Y:S01]  /*c3b0*/  IMAD.U32 R7, RZ, RZ, UR4 ;  /* 0x00000004ff077e24 */ /* 0x000fe2000f8e00ff */
[----:B------:R-:W-:Y:S01]  /*c3c0*/  UP2UR UR42, UPR, URZ, 0x20 ;  /* 0x000000203f2a7883 */ /* 0x000fe20008000000 */
[----:B------:R-:W-:Y:S01]  /*c3d0*/  IMAD.U32 R8, RZ, RZ, UR15 ;  /* 0x0000000fff087e24 */ /* 0x000fe2000f8e00ff */
[----:B------:R-:W-:Y:S02]  /*c3e0*/  UISETP.NE.AND UP5, UPT, UR33, URZ, UPT ;  /* 0x0000003f2100728c */ /* 0x000fe4000bfa5270 */
[----:B------:R-:W-:Y:S01]  /*c3f0*/  PLOP3.LUT P0, PT, PT, PT, UP3, 0x40, 0x0 ;  /* 0x000000000000781c */ /* 0x000fe20003f0e838 */
[----:B------:R-:W-:Y:S01]  /*c400*/  UP2UR UR39, UPR, URZ, 0x4 ;  /* 0x000000043f277883 */ /* 0x000fe20008000000 */
[----:B------:R-:W-:Y:S01]  /*c410*/  IADD3 R7, -R10, 0x1, R7 ;  /* 0x000000010a077810 */ /* 0x000fe20007ffe107 */
[----:B------:R-:W-:Y:S01]  /*c420*/  UISETP.NE.AND UP2, UPT, UR30, URZ, UPT ;  /* 0x0000003f1e00728c */ /* 0x000fe2000bf45270 */
[----:B------:R-:W-:Y:S01]  /*c430*/  PLOP3.LUT P6, PT, PT, PT, UP5, 0x40, 0x0 ;  /* 0x000000000000781c */ /* 0x000fe20003fce858 */
[----:B------:R-:W-:Y:S01]  /*c440*/  UP2UR UR38, UPR, URZ, 0x2 ;  /* 0x000000023f267883 */ /* 0x000fe20008000000 */
[C---:B------:R-:W-:Y:S01]  /*c450*/  ISETP.GT.AND P0, PT, R0.reuse, 0x10, P0 ;  /* 0x000000100000780c */ /* 0x040fe20000704270 */
[----:B------:R-:W-:Y:S01]  /*c460*/  UISETP.NE.AND UP1, UPT, UR32, URZ, UPT ;  /* 0x0000003f2000728c */ /* 0x000fe2000bf25270 */
[----:B------:R-:W-:Y:S01]  /*c470*/  ISETP.GT.AND P6, PT, R0, RZ, P6 ;  /* 0x000000ff0000720c */ /* 0x000fe200037c4270 */
[----:B------:R-:W-:Y:S01]  /*c480*/  UP2UR UR37, UPR, URZ, 0x1 ;  /* 0x000000013f257883 */ /* 0x000fe20008000000 */
[----:B------:R-:W-:Y:S01]  /*c490*/  PLOP3.LUT P1, PT, PT, PT, UP2, 0x40, 0x0 ;  /* 0x000000000000781c */ /* 0x000fe20003f2e828 */
[----:B------:R-:W-:Y:S01]  /*c4a0*/  UISETP.NE.AND UP0, UPT, UR31, URZ, UPT ;  /* 0x0000003f1f00728c */ /* 0x000fe2000bf05270 */
[----:B------:R-:W-:Y:S01]  /*c4b0*/  ISETP.LT.OR P0, PT, R2, 0x11, P0 ;  /* 0x000000110200780c */ /* 0x000fe20000701670 */
[----:B------:R-:W-:Y:S01]  /*c4c0*/  UISETP.NE.AND UP2, UPT, UR24, URZ, UPT ;  /* 0x0000003f1800728c */ /* 0x000fe2000bf45270 */
[----:B------:R-:W-:Y:S01]  /*c4d0*/  PLOP3.LUT P5, PT, PT, PT, UP1, 0x40, 0x0 ;  /* 0x000000000000781c */ /* 0x000fe20003fae818 */
[----:B------:R-:W-:Y:S01]  /*c4e0*/  UP2UR UR41, UPR, URZ, 0x10 ;  /* 0x000000103f297883 */ /* 0x000fe20008000000 */
[C---:B------:R-:W-:Y:S01]  /*c4f0*/  ISETP.GT.AND P1, PT, R0.reuse, 0x9, P1 ;  /* 0x000000090000780c */ /* 0x040fe20000f24270 */
[----:B------:R-:W-:Y:S01]  /*c500*/  UISETP.NE.AND UP4, UPT, UR28, URZ, UPT ;  /* 0x0000003f1c00728c */ /* 0x000fe2000bf85270 */
[----:B------:R-:W-:Y:S01]  /*c510*/  PLOP3.LUT P2, PT, PT, PT, UP0, 0x40, 0x0 ;  /* 0x000000000000781c */ /* 0x000fe20003f4e808 */
[----:B------:R-:W-:Y:S01]  /*c520*/  UISETP.NE.AND UP1, UPT, UR27, URZ, UPT ;  /* 0x0000003f1b00728c */ /* 0x000fe2000bf25270 */
[C---:B------:R-:W-:Y:S01]  /*c530*/  ISETP.GT.AND P5, PT, R0.reuse, 0x1, P5 ;  /* 0x000000010000780c */ /* 0x040fe20002fa4270 */
[----:B------:R-:W-:Y:S01]  /*c540*/  UISETP.NE.AND UP0, UPT, UR26, URZ, UPT ;  /* 0x0000003f1a00728c */ /* 0x000fe2000bf05270 */
[----:B------:R-:W-:Y:S01]  /*c550*/  ISETP.GT.AND P2, PT, R0, 0x8, P2 ;  /* 0x000000080000780c */ /* 0x000fe20001744270 */
[----:B------:R-:W-:Y:S01]  /*c560*/  UISETP.NE.AND UP3, UPT, UR25, URZ, UPT ;  /* 0x0000003f1900728c */ /* 0x000fe2000bf65270 */
[C---:B------:R-:W-:Y:S01]  /*c570*/  ISETP.LT.OR P6, PT, R2.reuse, 0x1, P6 ;  /* 0x000000010200780c */ /* 0x040fe200037c1670 */
[----:B------:R-:W-:Y:S01]  /*c580*/  UISETP.NE.AND UP5, UPT, UR42, URZ, UPT ;  /* 0x0000003f2a00728c */ /* 0x000fe2000bfa5270 */
[C---:B------:R-:W-:Y:S02]  /*c590*/  ISETP.LT.OR P5, PT, R2.reuse, 0x2, P5 ;  /* 0x000000020200780c */ /* 0x040fe40002fa1670 */
[C---:B------:R-:W-:Y:S02]  /*c5a0*/  ISETP.LT.OR P2, PT, R2.reuse, 0x9, P2 ;  /* 0x000000090200780c */ /* 0x040fe40001741670 */
[----:B------:R-:W-:Y:S02]  /*c5b0*/  ISETP.LT.OR P1, PT, R2, 0xa, P1 ;  /* 0x0000000a0200780c */ /* 0x000fe40000f21670 */
[----:B------:R-:W-:Y:S02]  /*c5c0*/  FSEL R26, R182, -INF , !P0 ;  /* 0xff800000b61a7808 */ /* 0x000fe40004000000 */
[----:B------:R-:W-:Y:S01]  /*c5d0*/  PLOP3.LUT P0, PT, PT, PT, UP2, 0x40, 0x0 ;  /* 0x000000000000781c */ /* 0x000fe20003f0e828 */
[----:B------:R-:W-:Y:S01]  /*c5e0*/  UISETP.NE.AND UP2, UPT, UR19, URZ, UPT ;  /* 0x0000003f1300728c */ /* 0x000fe2000bf45270 */
        /* <DEDUP_REMOVED lines=48> */
[----:B------:R-:W-:Y:S02]  /*c8f0*/  PLOP3.LUT P0, PT, PT, PT, UP4, 0x40, 0x0 ;  /* 0x000000000000781c */ /* 0x000fe40003f0e848 */
[----:B------:R-:W-:Y:S02]  /*c900*/  FSEL R174, R50, -INF , !P6 ;  /* 0xff80000032ae7808 */ /* 0x000fe40007000000 */
[----:B------:R-:W-:Y:S01]  /*c910*/  PLOP3.LUT P6, PT, PT, PT, UP1, 0x40, 0x0 ;  /* 0x000000000000781c */ /* 0x000fe20003fce818 */
[----:B------:R-:W-:Y:S01]  /*c920*/  UISETP.NE.AND UP1, UPT, UR38, URZ, UPT ;  /* 0x0000003f2600728c */ /* 0x000fe2000bf25270 */
[----:B------:R-:W-:Y:S02]  /*c930*/  FSEL R175, R51, -INF , !P5 ;  /* 0xff80000033af7808 */ /* 0x000fe40006800000 */
[----:B------:R-:W-:Y:S01]  /*c940*/  PLOP3.LUT P5, PT, PT, PT, UP0, 0x40, 0x0 ;  /* 0x000000000000781c */ /* 0x000fe20003fae808 */
[----:B------:R-:W-:Y:S01]  /*c950*/  UISETP.NE.AND UP0, UPT, UR37, URZ, UPT ;  /* 0x0000003f2500728c */ /* 0x000fe2000bf05270 */
[----:B------:R-:W-:Y:S01]  /*c960*/  FSEL R180, R54, -INF , !P2 ;  /* 0xff80000036b47808 */ /* 0x000fe20005000000 */
[----:B------:R-:W-:Y:S01]  /*c970*/  UP2UR UR37, UPR, URZ, 0x40 ;  /* 0x000000403f257883 */ /* 0x000fe20008000000 */
        /* <DEDUP_REMOVED lines=28> */
[----:B------:R-:W-:Y:S02]  /*cb40*/  ISETP.GT.AND P1, PT, R0, 0x59, P1 ;  /* 0x000000590000780c */ /* 0x000fe40000f24270 */
[----:B------:R-:W-:Y:S02]  /*cb50*/  IADD3 R0, -R8, UR8, R7 ;  /* 0x0000000808007c10 */ /* 0x000fe4000fffe107 */
[C---:B------:R-:W-:Y:S02]  /*cb60*/  ISETP.LT.OR P6, PT, R2.reuse, 0x51, P6 ;  /* 0x000000510200780c */ /* 0x040fe400037c1670 */
[C---:B------:R-:W-:Y:S02]  /*cb70*/  ISETP.LT.OR P5, PT, R2.reuse, 0x52, P5 ;  /* 0x000000520200780c */ /* 0x040fe40002fa1670 */
[C---:B------:R-:W-:Y:S02]  /*cb80*/  ISETP.LT.OR P2, PT, R2.reuse, 0x59, P2 ;  /* 0x000000590200780c */ /* 0x040fe40001741670 */
[----:B------:R-:W-:Y:S02]  /*cb90*/  ISETP.LT.OR P1, PT, R2, 0x5a, P1 ;  /* 0x0000005a0200780c */ /* 0x000fe40000f21670 */
[C---:B------:R-:W-:Y:S02]  /*cba0*/  IADD3 R2, R0.reuse, c[0x0][0x328], RZ ;  /* 0x0000ca0000027a10 */ /* 0x040fe40007ffe0ff */
[----:B------:R-:W-:Y:S02]  /*cbb0*/  IADD3 R0, R0, UR13, RZ ;  /* 0x0000000d00007c10 */ /* 0x000fe4000fffe0ff */
[----:B------:R-:W-:Y:S01]  /*cbc0*/  FSEL R238, R86, -INF , !P6 ;  /* 0xff80000056ee7808 */ /* 0x000fe20007000000 */
[--C-:B-1----:R-:W-:Y:S01]  /*cbd0*/  IMAD.IADD R2, R2, 0x1, R3.reuse ;  /* 0x0000000102027824 */ /* 0x102fe200078e0203 */
[----:B------:R-:W-:Y:S01]  /*cbe0*/  FSEL R242, R87, -INF , !P5 ;  /* 0xff80000057f27808 */ /* 0x000fe20006800000 */
[----:B------:R-:W-:Y:S01]  /*cbf0*/  IMAD.IADD R0, R0, 0x1, R3 ;  /* 0x0000000100007824 */ /* 0x000fe200078e0203 */
        /* <DEDUP_REMOVED lines=17> */
.L_x_285:
[----:B------:R-:W-:Y:S04]  /*cd10*/  MOV R7, c[0x0][0x32c] ;  /* 0x0000cb0000077a02 */ /* 0x000fe80000000f00 */
[----:B------:R-:W-:Y:S11]  /*cd20*/  ISETP.NE.AND P0, PT, R7, 0x1, PT ;  /* 0x000000010700780c */ /* 0x000ff60003f05270 */
[----:B------:R-:W-:Y:S02]  /*cd30*/  @!UPT UIADD3 URZ, URZ, URZ, URZ ;  /* 0x0000003f3f3ff290 */ /* 0x000fe4000fffe03f */
[----:B------:R-:W-:Y:S05]  /*cd40*/  @P0 IMAD.HI.U32 R7, R3, c[0x0][0x330], RZ ;  /* 0x0000cc0003070a27 */ /* 0x000fea00078e00ff */
[----:B------:R-:W-:Y:S02]  /*cd50*/  @P0 SHF.R.U32.HI R3, RZ, c[0x0][0x334], R7 ;  /* 0x0000cd00ff030a19 */ /* 0x000fe40000011607 */
.L_x_286:
[----:B------:R-:W-:Y:S05]  /*cd60*/  BSYNC B0 ;  /* 0x0000000000007941 */ /* 0x000fea0003800000 */
.L_x_284:
[----:B------:R-:W-:Y:S05]  /*cd70*/  MOV R7, UR12 ;  /* 0x0000000c00077c02 */ /* 0x000fea0008000f00 */
[----:B------:R-:W-:Y:S04]  /*cd80*/  IMAD R7, R7, -0x60, -R10 ;  /* 0xffffffa007077824 */ /* 0x000fe800078e0a0a */
[----:B------:R-:W-:Y:S05]  /*cd90*/  IMAD R3, R3, c[0x0][0x32c], R7 ;  /* 0x0000cb0003037a24 */ /* 0x000fea00078e0207 */
[----:B------:R-:W-:Y:S02]  /*cda0*/  IADD3 R7, R3, c[0x0][0x32c], RZ ;  /* 0x0000cb0003077a10 */ /* 0x000fe40007ffe0ff */
[----:B------:R-:W-:Y:S02]  /*cdb0*/  IMNMX R0, R0, R3, !PT ;  /* 0x0000000300007217 */ /* 0x000fe40007800200 */
[----:B------:R-:W-:Y:S02]  /*cdc0*/  IMNMX R2, R2, R7, PT ;  /* 0x0000000702027217 */ /* 0x000fe40003800200 */
.L_x_283:
[----:B------:R-:W-:Y:S01]  /*cdd0*/  UP2UR UR40, UPR, URZ, 0x8 ;  /* 0x000000083f287883 */ /* 0x000fe20008000000 */
[----:B------:R-:W1:Y:S01]  /*cde0*/  SHFL.IDX PT, R3, R4, 0x3, 0x1c1f ;  /* 0x007c1f0004037f89 */ /* 0x000e6200000e0000 */
[----:B------:R-:W-:Y:S02]  /*cdf0*/  UISETP.NE.AND UP3, UPT, UR29, URZ, UPT ;  /* 0x0000003f1d00728c */ /* 0x000fe4000bf65270 */
[----:B------:R-:W-:Y:S02]  /*ce00*/  UP2UR UR42, UPR, URZ, 0x20 ;  /* 0x000000203f2a7883 */ /* 0x000fe40008000000 */
[----:B------:R-:W-:Y:S02]  /*ce10*/  UISETP.NE.AND UP5, UPT, UR33, URZ, UPT ;  /* 0x0000003f2100728c */ /* 0x000fe4000bfa5270 */
[----:B------:R-:W-:Y:S01]  /*ce20*/  PLOP3.LUT P0, PT, PT, PT, UP3, 0x40, 0x0 ;  /* 0x000000000000781c */ /* 0x000fe20003f0e838 */
[----:B------:R-:W-:Y:S02]  /*ce30*/  UP2UR UR39, UPR, URZ, 0x4 ;  /* 0x000000043f277883 */ /* 0x000fe40008000000 */
        /* <DEDUP_REMOVED lines=140> */
.L_x_289:
[----:B------:R-:W-:Y:S04]  /*d700*/  MOV R2, c[0x0][0x32c] ;  /* 0x0000cb0000027a02 */ /* 0x000fe80000000f00 */
[----:B------:R-:W-:Y:S11]  /*d710*/  ISETP.NE.AND P0, PT, R2, 0x1, PT ;  /* 0x000000010200780c */ /* 0x000ff60003f05270 */
[----:B------:R-:W-:Y:S02]  /*d720*/  @!UPT UIADD3 URZ, URZ, URZ, URZ ;  /* 0x0000003f3f3ff290 */ /* 0x000fe4000fffe03f */
[----:B------:R-:W-:Y:S05]  /*d730*/  @P0 IMAD.HI.U32 R2, R0, c[0x0][0x330], RZ ;  /* 0x0000cc0000020a27 */ /* 0x000fea00078e00ff */
[----:B------:R-:W-:Y:S02]  /*d740*/  @P0 SHF.R.U32.HI R0, RZ, c[0x0][0x334], R2 ;  /* 0x0000cd00ff000a19 */ /* 0x000fe40000011602 */
.L_x_290:
[----:B------:R-:W-:Y:S05]  /*d750*/  BSYNC B0 ;  /* 0x0000000000007941 */ /* 0x000fea0003800000 */
.L_x_288:
        /* <DEDUP_REMOVED lines=11> */
.L_x_287:
[----:B------:R-:W2:Y:S01]  /*d810*/  LDL.LU R3, [R1] ;  /* 0x0000000001037983 */ /* 0x000ea20000300800 */
        /* <DEDUP_REMOVED lines=10> */
[----:B------:R-:W-:Y:S01]  /*d8c0*/  PLOP3.LUT P2, PT, PT, PT, UP6, 0x40, 0x0 ;  /* 0x000000000000781c */ /* 0x000fe20003f4e868 */
[----:B------:R-:W-:Y:S01]  /*d8d0*/  UISETP.NE.AND UP4, UPT, UR27, URZ, UPT ;  /* 0x0000003f1b00728c */ /* 0x000fe2000bf85270 */
[----:B------:R-:W-:Y:S01]  /*d8e0*/  FMNMX.FTZ R72, R24, R72, !PT ;  /* 0x0000004818487209 */ /* 0x000fe20007810000 */
[----:B------:R-:W-:Y:S01]  /*d8f0*/  UP2UR UR27, UPR, URZ, 0x8 ;  /* 0x000000083f1b7883 */ /* 0x000fe20008000000 */
[----:B------:R-:W-:Y:S01]  /*d900*/  ISETP.GT.AND P2, PT, R0, RZ, P2 ;  /* 0x000000ff0000720c */ /* 0x000fe20001744270 */
[----:B------:R-:W-:Y:S01]  /*d910*/  UISETP.NE.AND UP3, UPT, UR29, URZ, UPT ;  /* 0x0000003f1d00728c */ /* 0x000fe2000bf65270 */
[----:B------:R-:W-:Y:S01]  /*d920*/  FMNMX.FTZ R72, R25, R72, !PT ;  /* 0x0000004819487209 */ /* 0x000fe20007810000 */
[----:B------:R-:W-:Y:S01]  /*d930*/  UP2UR UR29, UPR, URZ, 0x4 ;  /* 0x000000043f1d7883 */ /* 0x000fe20008000000 */
[----:B------:R-:W-:Y:S01]  /*d940*/  ISETP.LT.OR P2, PT, R2, 0x1, P2 ;  /* 0x000000010200780c */ /* 0x000fe20001741670 */
[----:B------:R-:W-:Y:S01]  /*d950*/  UISETP.NE.AND UP2, UPT, UR28, URZ, UPT ;  /* 0x0000003f1c00728c */ /* 0x000fe2000bf45270 */
[----:B------:R-:W-:Y:S01]  /*d960*/  FMNMX.FTZ R72, R27, R72, !PT ;  /* 0x000000481b487209 */ /* 0x000fe20007810000 */
[----:B------:R-:W-:Y:S01]  /*d970*/  UP2UR UR28, UPR, URZ, 0x2 ;  /* 0x000000023f1c7883 */ /* 0x000fe20008000000 */
[----:B------:R-:W-:Y:S01]  /*d980*/  PLOP3.LUT P0, PT, PT, PT, UP5, 0x40, 0x0 ;  /* 0x000000000000781c */ /* 0x000fe20003f0e858 */
[----:B------:R-:W-:Y:S01]  /*d990*/  UISETP.NE.AND UP1, UPT, UR30, URZ, UPT ;  /* 0x0000003f1e00728c */ /* 0x000fe2000bf25270 */
[----:B------:R-:W-:Y:S01]  /*d9a0*/  FMNMX.FTZ R72, R30, R72, !PT ;  /* 0x000000481e487209 */ /* 0x000fe20007810000 */
[----:B------:R-:W-:Y:S01]  /*d9b0*/  UP2UR UR30, UPR, URZ, 0x1 ;  /* 0x000000013f1e7883 */ /* 0x000fe20008000000 */
[----:B------:R-:W-:Y:S01]  /*d9c0*/  ISETP.GT.AND P0, PT, R0, 0x1, P0 ;  /* 0x000000010000780c */ /* 0x000fe20000704270 */
[----:B------:R-:W-:Y:S01]  /*d9d0*/  UISETP.NE.AND UP0, UPT, UR31, URZ, UPT ;  /* 0x0000003f1f00728c */ /* 0x000fe2000bf05270 */
[----:B------:R-:W-:Y:S01]  /*d9e0*/  FMNMX.FTZ R72, R33, R72, !PT ;  /* 0x0000004821487209 */ /* 0x000fe20007810000 */
[----:B------:R-:W-:Y:S01]  /*d9f0*/  UISETP.NE.AND UP6, UPT, UR4, URZ, UPT ;  /* 0x0000003f0400728c */ /* 0x000fe2000bfc5270 */
[----:B------:R-:W-:Y:S01]  /*da00*/  PLOP3.LUT P1, PT, PT, PT, UP1, 0x40, 0x0 ;  /* 0x000000000000781c */ /* 0x000fe20003f2e818 */
[----:B------:R-:W-:Y:S01]  /*da10*/  UISETP.NE.AND UP1, UPT, UR23, URZ, UPT ;  /* 0x0000003f1700728c */ /* 0x000fe2000bf25270 */
[----:B------:R-:W-:Y:S01]  /*da20*/  FMNMX.FTZ R72, R48, R72, !PT ;  /* 0x0000004830487209 */ /* 0x000fe20007810000 */
[----:B------:R-:W-:Y:S01]  /*da30*/  UISETP.NE.AND UP5, UPT, UR33, URZ, UPT ;  /* 0x0000003f2100728c */ /* 0x000fe2000bfa5270 */
[----:B------:R-:W-:Y:S01]  /*da40*/  PLOP3.LUT P6, PT, PT, PT, UP0, 0x40, 0x0 ;  /* 0x000000000000781c */ /* 0x000fe20003fce808 */
[----:B------:R-:W-:Y:S01]  /*da50*/  UISETP.NE.AND UP0, UPT, UR26, URZ, UPT ;  /* 0x0000003f1a00728c */ /* 0x000fe2000bf05270 */
[----:B------:R-:W-:Y:S01]  /*da60*/  FMNMX.FTZ R72, R90, R72, !PT ;  /* 0x000000485a487209 */ /* 0x000fe20007810000 */
[----:B------:R-:W-:Y:S01]  /*da70*/  LDSM.16.MT88.4 R52, [R210+0x100] ;  /* 0x00010000d234783b */ /* 0x000fe20000004200 */
[----:B------:R-:W-:Y:S02]  /*da80*/  ISETP.LT.OR P0, PT, R2, 0x2, P0 ;  /* 0x000000020200780c */ /* 0x000fe40000701670 */
[----:B------:R-:W-:Y:S02]  /*da90*/  FMNMX.FTZ R72, R176, R72, !PT ;  /* 0x00000048b0487209 */ /* 0x000fe40007810000 */
[----:B------:R-:W-:Y:S02]  /*daa0*/  ISETP.GT.AND P6, PT, R0, 0x8, P6 ;  /* 0x000000080000780c */ /* 0x000fe400037c4270 */
[----:B------:R-:W-:Y:S01]  /*dab0*/  FMNMX.FTZ R72, R177, R72, !PT ;  /* 0x00000048b1487209 */ /* 0x000fe20007810000 */
[----:B------:R-:W-:Y:S01]  /*dac0*/  LDSM.16.MT88.4 R80, [R211+0x100] ;  /* 0x00010000d350783b */ /* 0x000fe20000004200 */
[----:B------:R-:W-:Y:S02]  /*dad0*/  ISETP.LT.OR P6, PT, R2, 0x9, P6 ;  /* 0x000000090200780c */ /* 0x000fe400037c1670 */
[----:B------:R-:W-:Y:S02]  /*dae0*/  FMNMX.FTZ R72, R179, R72, !PT ;  /* 0x00000048b3487209 */ /* 0x000fe40007810000 */
[----:B------:R-:W-:Y:S02]  /*daf0*/  FSEL R15, R251, -INF , !P0 ;  /* 0xff800000fb0f7808 */ /* 0x000fe40004000000 */
[----:B------:R-:W-:Y:S02]  /*db00*/  FMNMX.FTZ R72, R189, R72, !PT ;  /* 0x00000048bd487209 */ /* 0x000fe40007810000 */
[----:B------:R-:W-:Y:S02]  /*db10*/  ISETP.GT.AND P1, PT, R0, 0x9, P1 ;  /* 0x000000090000780c */ /* 0x000fe40000f24270 */
[----:B------:R-:W-:Y:S02]  /*db20*/  FMNMX.FTZ R72, R196, R72, !PT ;  /* 0x00000048c4487209 */ /* 0x000fe40007810000 */
[----:B------:R-:W-:Y:S01]  /*db30*/  PLOP3.LUT P5, PT, PT, PT, UP3, 0x40, 0x0 ;  /* 0x000000000000781c */ /* 0x000fe20003fae838 */
[----:B------:R-:W-:Y:S01]  /*db40*/  UISETP.NE.AND UP3, UPT, UR25, URZ, UPT ;  /* 0x0000003f1900728c */ /* 0x000fe2000bf65270 */
[----:B------:R-:W-:Y:S02]  /*db50*/  FMNMX.FTZ R72, R197, R72, !PT ;  /* 0x00000048c5487209 */ /* 0x000fe40007810000 */
[----:B------:R-:W-:Y:S02]  /*db60*/  ISETP.LT.OR P1, PT, R2, 0xa, P1 ;  /* 0x0000000a0200780c */ /* 0x000fe40000f21670 */
[----:B------:R-:W-:Y:S02]  /*db70*/  FMNMX.FTZ R72, R198, R72, !PT ;  /* 0x00000048c6487209 */ /* 0x000fe40007810000 */
[----:B------:R-:W-:Y:S02]  /*db80*/  FSEL R17, R249, -INF , !P6 ;  /* 0xff800000f9117808 */ /* 0x000fe40007000000 */
[----:B------:R-:W-:Y:S02]  /*db90*/  FMNMX.FTZ R72, R233, R72, !PT ;  /* 0x00000048e9487209 */ /* 0x000fe40007810000 */
[----:B------:R-:W-:Y:S02]  /*dba0*/  ISETP.GT.AND P5, PT, R0, 0x10, P5 ;  /* 0x000000100000780c */ /* 0x000fe40002fa4270 */
[----:B------:R-:W-:Y:S02]  /*dbb0*/  FMNMX.FTZ R72, R236, R72, !PT ;  /* 0x00000048ec487209 */ /* 0x000fe40007810000 */
[----:B------:R-:W-:Y:S02]  /*dbc0*/  ISETP.LT.OR P5, PT, R2, 0x11, P5 ;  /* 0x000000110200780c */ /* 0x000fe40002fa1670 */
[----:B------:R-:W-:Y:S02]  /*dbd0*/  FMNMX.FTZ R72, R237, R72, !PT ;  /* 0x00000048ed487209 */ /* 0x000fe40007810000 */
[----:B------:R-:W-:Y:S02]  /*dbe0*/  FSEL R19, R248, -INF , !P1 ;  /* 0xff800000f8137808 */ /* 0x000fe40004800000 */
[----:B------:R-:W-:Y:S02]  /*dbf0*/  FMNMX.FTZ R72, R240, R72, !PT ;  /* 0x00000048f0487209 */ /* 0x000fe40007810000 */
[----:B------:R-:W-:Y:S01]  /*dc00*/  PLOP3.LUT P0, PT, PT, PT, UP4, 0x40, 0x0 ;  /* 0x000000000000781c */ /* 0x000fe20003f0e848 */
[----:B------:R-:W-:Y:S01]  /*dc10*/  UISETP.NE.AND UP4, UPT, UR21, URZ, UPT ;  /* 0x0000003f1500728c */ /* 0x000fe2000bf85270 */
[----:B------:R-:W-:Y:S02]  /*dc20*/  FMNMX.FTZ R72, R246, R72, !PT ;  /* 0x00000048f6487209 */ /* 0x000fe40007810000 */
[----:B------:R-:W-:Y:S02]  /*dc30*/  FSEL R56, R204, -INF , !P5 ;  /* 0xff800000cc387808 */ /* 0x000fe40006800000 */
[----:B------:R-:W-:Y:S02]  /*dc40*/  FMNMX.FTZ R72, R250, R72, !PT ;  /* 0x00000048fa487209 */ /* 0x000fe40007810000 */
[----:B------:R-:W-:Y:S02]  /*dc50*/  ISETP.GT.AND P0, PT, R0, 0x18, P0 ;  /* 0x000000180000780c */ /* 0x000fe40000704270 */
[----:B------:R-:W-:Y:S02]  /*dc60*/  FMNMX.FTZ R72, R252, R72, !PT ;  /* 0x00000048fc487209 */ /* 0x000fe40007810000 */
[----:B------:R-:W-:Y:S01]  /*dc70*/  PLOP3.LUT P6, PT, PT, PT, UP0, 0x40, 0x0 ;  /* 0x000000000000781c */ /* 0x000fe20003fce808 */
[----:B------:R-:W-:Y:S01]  /*dc80*/  UISETP.NE.AND UP0, UPT, UR22, URZ, UPT ;  /* 0x0000003f1600728c */ /* 0x000fe2000bf05270 */
[----:B------:R-:W-:Y:S01]  /*dc90*/  ISETP.LT.OR P0, PT, R2, 0x19, P0 ;  /* 0x000000190200780c */ /* 0x000fe20000701670 */
[----:B------:R-:W1:Y:S01]  /*dca0*/  SHFL.BFLY PT, R5, R72, 0x2, 0x1f ;  /* 0x0c401f0048057f89 */ /* 0x000e6200000e0000 */
[----:B------:R-:W-:Y:S02]  /*dcb0*/  ISETP.GT.AND P6, PT, R0, 0x19, P6 ;  /* 0x000000190000780c */ /* 0x000fe400037c4270 */
[----:B------:R-:W-:Y:S02]  /*dcc0*/  FSEL R62, R200, -INF , !P0 ;  /* 0xff800000c83e7808 */ /* 0x000fe40004000000 */
[----:B------:R-:W-:Y:S02]  /*dcd0*/  ISETP.LT.OR P6, PT, R2, 0x1a, P6 ;  /* 0x0000001a0200780c */ /* 0x000fe400037c1670 */
[----:B------:R-:W-:Y:S02]  /*dce0*/  FMNMX.FTZ R4, R14, R4, !PT ;  /* 0x000000040e047209 */ /* 0x000fe40007810000 */
[----:B------:R-:W-:Y:S02]  /*dcf0*/  FSEL R88, R199, -INF , !P6 ;  /* 0xff800000c7587808 */ /* 0x000fe40007000000 */
[----:B------:R-:W-:Y:S02]  /*dd00*/  FMNMX.FTZ R4, R16, R4, !PT ;  /* 0x0000000410047209 */ /* 0x000fe40007810000 */
[----:B------:R-:W-:Y:S01]  /*dd10*/  PLOP3.LUT P1, PT, PT, PT, UP3, 0x40, 0x0 ;  /* 0x000000000000781c */ /* 0x000fe20003f2e838 */
[----:B------:R-:W-:Y:S01]  /*dd20*/  UISETP.NE.AND UP3, UPT, UR20, URZ, UPT ;  /* 0x0000003f1400728c */ /* 0x000fe2000bf65270 */
        /* <DEDUP_REMOVED lines=17> */
[----:B------:R-:W-:Y:S02]  /*de40*/  ISETP.GT.AND P6, PT, R0, 0x30, P6 ;  /* 0x000000300000780c */ /* 0x000fe400037c4270 */
[----:B------:R-:W-:Y:S02]  /*de50*/  FMNMX.FTZ R4, R182, R4, !PT ;  /* 0x00000004b6047209 */ /* 0x000fe40007810000 */
[----:B------:R-:W-:Y:S01]  /*de60*/  PLOP3.LUT P1, PT, PT, PT, UP3, 0x40, 0x0 ;  /* 0x000000000000781c */ /* 0x000fe20003f2e838 */
[----:B------:R-:W-:Y:S01]  /*de70*/  UISETP.NE.AND UP3, UPT, UR27, URZ, UPT ;  /* 0x0000003f1b00728c */ /* 0x000fe2000bf65270 */
[----:B------:R-:W-:Y:S02]  /*de80*/  FMNMX.FTZ R4, R185, R4, !PT ;  /* 0x00000004b9047209 */ /* 0x000fe40007810000 */
[----:B------:R-:W-:Y:S02]  /*de90*/  FSEL R173, R47, -INF , !P0 ;  /* 0xff8000002fad7808 */ /* 0x000fe40004000000 */
[----:B------:R-:W-:Y:S02]  /*dea0*/  ISETP.LT.OR P6, PT, R2, 0x31, P6 ;  /* 0x000000310200780c */ /* 0x000fe400037c1670 */
[----:B------:R-:W-:Y:S02]  /*deb0*/  ISETP.GT.AND P1, PT, R0, 0x31, P1 ;  /* 0x000000310000780c */ /* 0x000fe40000f24270 */
[----:B------:R-:W-:Y:S02]  /*dec0*/  FMNMX.FTZ R4, R188, R4, !PT ;  /* 0x00000004bc047209 */ /* 0x000fe40007810000 */
        /* <DEDUP_REMOVED lines=10> */
[----:B------:R-:W-:Y:S02]  /*df70*/  PLOP3.LUT P6, PT, PT, PT, UP6, 0x40, 0x0 ;  /* 0x000000000000781c */ /* 0x000fe40003fce868 */
[----:B------:R-:W-:Y:S02]  /*df80*/  FMNMX.FTZ R4, R231, R4, !PT ;  /* 0x00000004e7047209 */ /* 0x000fe40007810000 */
[----:B------:R-:W-:Y:S02]  /*df90*/  PLOP3.LUT P1, PT, PT, PT, UP5, 0x40, 0x0 ;  /* 0x000000000000781c */ /* 0x000fe40003f2e858 */
[----:B------:R-:W-:Y:S02]  /*dfa0*/  FMNMX.FTZ R4, R239, R4, !PT ;  /* 0x00000004ef047209 */ /* 0x000fe40007810000 */
[----:B------:R-:W-:Y:S02]  /*dfb0*/  ISETP.LT.OR P0, PT, R2, 0x41, P0 ;  /* 0x000000410200780c */ /* 0x000fe40000701670 */
[----:B------:R-:W-:Y:S02]  /*dfc0*/  FMNMX.FTZ R4, R241, R4, !PT ;  /* 0x00000004f1047209 */ /* 0x000fe40007810000 */
[C---:B------:R-:W-:Y:S02]  /*dfd0*/  ISETP.GT.AND P6, PT, R0.reuse, 0x41, P6 ;  /* 0x000000410000780c */ /* 0x040fe400037c4270 */
[----:B------:R-:W-:Y:S02]  /*dfe0*/  FMNMX.FTZ R4, R243, R4, !PT ;  /* 0x00000004f3047209 */ /* 0x000fe40007810000 */
[----:B------:R-:W-:Y:S02]  /*dff0*/  ISETP.GT.AND P1, PT, R0, 0x48, P1 ;  /* 0x000000480000780c */ /* 0x000fe40000f24270 */
[----:B------:R-:W-:Y:S02]  /*e000*/  FMNMX.FTZ R4, R244, R4, !PT ;  /* 0x00000004f4047209 */ /* 0x000fe40007810000 */
[C---:B------:R-:W-:Y:S02]  /*e010*/  ISETP.LT.OR P6, PT, R2.reuse, 0x42, P6 ;  /* 0x000000420200780c */ /* 0x040fe400037c1670 */
[----:B------:R-:W-:Y:S01]  /*e020*/  FSEL R187, R187, -INF , !P0 ;  /* 0xff800000bbbb7808 */ /* 0x000fe20004000000 */
[----:B------:R-:W-:Y:S01]  /*e030*/  SHFL.BFLY PT, R8, R4, 0x2, 0x1f ;  /* 0x0c401f0004087f89 */ /* 0x000fe200000e0000 */
[----:B------:R-:W-:Y:S02]  /*e040*/  PLOP3.LUT P0, PT, PT, PT, UP3, 0x40, 0x0 ;  /* 0x000000000000781c */ /* 0x000fe40003f0e838 */
[----:B------:R-:W-:Y:S02]  /*e050*/  ISETP.LT.OR P1, PT, R2, 0x49, P1 ;  /* 0x000000490200780c */ /* 0x000fe40000f21670 */
[----:B------:R-:W-:Y:S02]  /*e060*/  FSEL R192, R75, -INF , !P6 ;  /* 0xff8000004bc07808 */ /* 0x000fe40007000000 */
[----:B------:R-:W-:Y:S02]  /*e070*/  ISETP.GT.AND P0, PT, R0, 0x50, P0 ;  /* 0x000000500000780c */ /* 0x000fe40000704270 */
[----:B------:R-:W-:Y:S02]  /*e080*/  FSEL R191, R78, -INF , !P1 ;  /* 0xff8000004ebf7808 */ /* 0x000fe40004800000 */
[----:B------:R-:W-:Y:S04]  /*e090*/  ISETP.LT.OR P0, PT, R2, 0x51, P0 ;  /* 0x000000510200780c */ /* 0x000fe80000701670 */
[----:B------:R-:W-:Y:S02]  /*e0a0*/  FSEL R199, R42, -INF , !P0 ;  /* 0xff8000002ac77808 */ /* 0x000fe40004000000 */
[----:B------:R-:W-:Y:S01]  /*e0b0*/  PLOP3.LUT P0, PT, PT, PT, UP0, 0x40, 0x0 ;  /* 0x000000000000781c */ /* 0x000fe20003f0e808 */
[----:B------:R-:W-:Y:S02]  /*e0c0*/  UISETP.GT.AND UP0, UPT, UR12, UR5, UPT ;  /* 0x000000050c00728c */ /* 0x000fe4000bf04270 */
[----:B------:R-:W-:Y:S01]  /*e0d0*/  UIADD3 UR12, UR12, -0x1, URZ ;  /* 0xffffffff0c0c7890 */ /* 0x000fe2000fffe03f */
[----:B------:R-:W-:Y:S04]  /*e0e0*/  ISETP.GT.AND P0, PT, R0, 0x59, P0 ;  /* 0x000000590000780c */ /* 0x000fe80000704270 */
[----:B------:R-:W-:Y:S04]  /*e0f0*/  ISETP.LT.OR P0, PT, R2, 0x5a, P0 ;  /* 0x0000005a0200780c */ /* 0x000fe80000701670 */
[----:B------:R-:W-:Y:S02]  /*e100*/  FSEL R73, R35, -INF , !P0 ;  /* 0xff80000023497808 */ /* 0x000fe40004000000 */
[----:B--2---:R-:W-:Y:S02]  /*e110*/  FSEL R10, R3, -INF , !P2 ;  /* 0xff800000030a7808 */ /* 0x004fe40005000000 */
[----:B------:R-:W-:Y:S02]  /*e120*/  FMNMX.FTZ R3, R11, R101, !PT ;  /* 0x000000650b037209 */ /* 0x000fe40007810000 */
[----:B------:R-:W-:Y:S01]  /*e130*/  PLOP3.LUT P2, PT, PT, PT, UP2, 0x40, 0x0 ;  /* 0x000000000000781c */ /* 0x000fe20003f4e828 */
[----:B------:R-:W-:Y:S01]  /*e140*/  UISETP.NE.AND UP2, UPT, UR24, URZ, UPT ;  /* 0x0000003f1800728c */ /* 0x000fe2000bf45270 */
[----:B------:R-:W-:Y:S02]  /*e150*/  FMNMX.FTZ R3, R18, R3, !PT ;  /* 0x0000000312037209 */ /* 0x000fe40007810000 */
[----:B-1----:R-:W-:Y:S02]  /*e160*/  FMNMX.FTZ R72, R72, R5, !PT ;  /* 0x0000000548487209 */ /* 0x002fe40007810000 */
[----:B------:R-:W-:Y:S02]  /*e170*/  FMNMX.FTZ R3, R21, R3, !PT ;  /* 0x0000000315037209 */ /* 0x000fe40007810000 */
[----:B------:R-:W-:Y:S01]  /*e180*/  ISETP.GT.AND P2, PT, R0, 0x11, P2 ;  /* 0x000000110000780c */ /* 0x000fe20001744270 */
[----:B------:R-:W1:Y:S01]  /*e190*/  SHFL.BFLY PT, R7, R72, 0x1, 0x1f ;  /* 0x0c201f0048077f89 */ /* 0x000e6200000e0000 */
        /* <DEDUP_REMOVED lines=10> */
[----:B------:R-:W-:Y:S02]  /*e240*/  FMNMX.FTZ R5, R10, R103, !PT ;  /* 0x000000670a057209 */ /* 0x000fe40007810000 */
[----:B------:R-:W-:Y:S02]  /*e250*/  FMNMX.FTZ R3, R94, R3, !PT ;  /* 0x000000035e037209 */ /* 0x000fe40007810000 */
[----:B------:R-:W-:Y:S02]  /*e260*/  ISETP.LT.OR P2, PT, R2, 0x29, P2 ;  /* 0x000000290200780c */ /* 0x000fe40001741670 */
[----:B------:R-:W-:Y:S02]  /*e270*/  FMNMX.FTZ R3, R95, R3, !PT ;  /* 0x000000035f037209 */ /* 0x000fe40007810000 */
[----:B------:R-:W-:Y:S02]  /*e280*/  FMNMX.FTZ R5, R15, R5, !PT ;  /* 0x000000050f057209 */ /* 0x000fe40007810000 */
[----:B------:R-:W-:Y:S02]  /*e290*/  FMNMX.FTZ R3, R174, R3, !PT ;  /* 0x00000003ae037209 */ /* 0x000fe40007810000 */
[----:B------:R-:W-:Y:S02]  /*e2a0*/  FSEL R171, R46, -INF , !P2 ;  /* 0xff8000002eab7808 */ /* 0x000fe40005000000 */
[----:B------:R-:W-:Y:S02]  /*e2b0*/  FMNMX.FTZ R3, R175, R3, !PT ;  /* 0x00000003af037209 */ /* 0x000fe40007810000 */
[----:B------:R-:W-:Y:S01]  /*e2c0*/  PLOP3.LUT P2, PT, PT, PT, UP1, 0x40, 0x0 ;  /* 0x000000000000781c */ /* 0x000fe20003f4e818 */
[----:B------:R-:W-:Y:S01]  /*e2d0*/  UISETP.NE.AND UP1, UPT, UR28, URZ, UPT ;  /* 0x0000003f1c00728c */ /* 0x000fe2000bf25270 */
[----:B------:R-:W-:Y:S02]  /*e2e0*/  FMNMX.FTZ R3, R180, R3, !PT ;  /* 0x00000003b4037209 */ /* 0x000fe40007810000 */
[----:B------:R-:W-:Y:S02]  /*e2f0*/  FMNMX.FTZ R5, R17, R5, !PT ;  /* 0x0000000511057209 */ /* 0x000fe40007810000 */
[----:B------:R-:W-:Y:S02]  /*e300*/  FMNMX.FTZ R3, R183, R3, !PT ;  /* 0x00000003b7037209 */ /* 0x000fe40007810000 */
[----:B------:R-:W-:Y:S02]  /*e310*/  ISETP.GT.AND P2, PT, R0, 0x39, P2 ;  /* 0x000000390000780c */ /* 0x000fe40001744270 */
[----:B------:R-:W-:Y:S02]  /*e320*/  FMNMX.FTZ R3, R193, R3, !PT ;  /* 0x00000003c1037209 */ /* 0x000fe40007810000 */
[----:B------:R-:W-:Y:S02]  /*e330*/  FMNMX.FTZ R5, R19, R5, !PT ;  /* 0x0000000513057209 */ /* 0x000fe40007810000 */
[----:B------:R-:W-:Y:S02]  /*e340*/  FMNMX.FTZ R3, R195, R3, !PT ;  /* 0x00000003c3037209 */ /* 0x000fe40007810000 */
[----:B-1----:R-:W-:Y:S02]  /*e350*/  FMNMX.FTZ R72, R72, R7, !PT ;  /* 0x0000000748487209 */ /* 0x002fe40007810000 */
[----:B------:R-:W-:Y:S02]  /*e360*/  FMNMX.FTZ R3, R202, R3, !PT ;  /* 0x00000003ca037209 */ /* 0x000fe40007810000 */
[----:B------:R-:W-:Y:S01]  /*e370*/  ISETP.LT.OR P2, PT, R2, 0x3a, P2 ;  /* 0x0000003a0200780c */ /* 0x000fe20001741670 */
[----:B------:R-:W-:Y:S01]  /*e380*/  FMUL.FTZ R74, R72, c[0x0][0x2d0] ;  /* 0x0000b400484a7a20 */ /* 0x000fe20000410000 */
[----:B------:R-:W-:Y:S02]  /*e390*/  FMNMX.FTZ R3, R229, R3, !PT ;  /* 0x00000003e5037209 */ /* 0x000fe40007810000 */
[----:B------:R-:W-:Y:S02]  /*e3a0*/  FMNMX.FTZ R5, R56, R5, !PT ;  /* 0x0000000538057209 */ /* 0x000fe40007810000 */
[----:B------:R-:W-:Y:S02]  /*e3b0*/  FMNMX.FTZ R3, R235, R3, !PT ;  /* 0x00000003eb037209 */ /* 0x000fe40007810000 */
[----:B------:R-:W-:Y:S02]  /*e3c0*/  FSEL R178, R63, -INF , !P2 ;  /* 0xff8000003fb27808 */ /* 0x000fe40005000000 */
[----:B------:R-:W-:Y:S02]  /*e3d0*/  FMNMX.FTZ R3, R232, R3, !PT ;  /* 0x00000003e8037209 */ /* 0x000fe40007810000 */
[----:B------:R-:W-:Y:S02]  /*e3e0*/  FSETP.NEU.FTZ.AND P2, PT, R72, -INF , PT ;  /* 0xff8000004800780b */ /* 0x000fe40003f5d000 */
[----:B------:R-:W-:Y:S02]  /*e3f0*/  FMNMX.FTZ R3, R238, R3, !PT ;  /* 0x00000003ee037209 */ /* 0x000fe40007810000 */
[----:B------:R-:W-:Y:S02]  /*e400*/  FMNMX.FTZ R5, R58, R5, !PT ;  /* 0x000000053a057209 */ /* 0x000fe40007810000 */
[----:B------:R-:W-:Y:S02]  /*e410*/  FMNMX.FTZ R3, R242, R3, !PT ;  /* 0x00000003f2037209 */ /* 0x000fe40007810000 */
[----:B------:R-:W-:Y:S02]  /*e420*/  FSEL R74, R74, RZ, P2 ;  /* 0x000000ff4a4a7208 */ /* 0x000fe40001000000 */
[----:B------:R-:W-:Y:S02]  /*e430*/  FMNMX.FTZ R3, R245, R3, !PT ;  /* 0x00000003f5037209 */ /* 0x000fe40007810000 */
[----:B------:R-:W-:Y:S01]  /*e440*/  FMNMX.FTZ R5, R62, R5, !PT ;  /* 0x000000053e057209 */ /* 0x000fe20007810000 */
[--C-:B------:R-:W-:Y:S01]  /*e450*/  FFMA.FTZ R48, R48, c[0x0][0x2d0], -R74.reuse ;  /* 0x0000b40030307a23 */ /* 0x100fe2000001084a */
[----:B------:R-:W-:Y:S02]  /*e460*/  FMNMX.FTZ R3, R247, R3, !PT ;  /* 0x00000003f7037209 */ /* 0x000fe40007810000 */
[----:B------:R-:W-:Y:S01]  /*e470*/  PLOP3.LUT P5, PT, PT, PT, UP2, 0x40, 0x0 ;  /* 0x000000000000781c */ /* 0x000fe20003fae828 */
[----:B------:R-:W-:Y:S01]  /*e480*/  UISETP.NE.AND UP2, UPT, UR19, URZ, UPT ;  /* 0x0000003f1300728c */ /* 0x000fe2000bf45270 */
[----:B------:R-:W-:Y:S01]  /*e490*/  FMNMX.FTZ R4, R4, R8, !PT ;  /* 0x0000000804047209 */ /* 0x000fe20007810000 */
[----:B------:R-:W1:Y:S01]  /*e4a0*/  SHFL.BFLY PT, R6, R3, 0x2, 0x1f ;  /* 0x0c401f0003067f89 */ /* 0x000e6200000e0000 */
[----:B------:R-:W-:Y:S04]  /*e4b0*/  ISETP.GT.AND P5, PT, R0, 0x21, P5 ;  /* 0x000000210000780c */ /* 0x000fe80002fa4270 */
[----:B------:R-:W-:Y:S03]  /*e4c0*/  ISETP.LT.OR P5, PT, R2, 0x22, P5 ;  /* 0x000000220200780c */ /* 0x000fe60002fa1670 */
[----:B------:R-:W2:Y:S01]  /*e4d0*/  SHFL.BFLY PT, R70, R4, 0x1, 0x1f ;  /* 0x0c201f0004467f89 */ /* 0x000ea200000e0000 */
[----:B------:R-:W-:Y:S02]  /*e4e0*/  FSEL R169, R43, -INF , !P5 ;  /* 0xff8000002ba97808 */ /* 0x000fe40006800000 */
[----:B------:R-:W-:Y:S01]  /*e4f0*/  PLOP3.LUT P5, PT, PT, PT, UP2, 0x40, 0x0 ;  /* 0x000000000000781c */ /* 0x000fe20003fae828 */
[----:B------:R-:W-:Y:S03]  /*e500*/  UISETP.NE.AND UP2, UPT, UR29, URZ, UPT ;  /* 0x0000003f1d00728c */ /* 0x000fe6000bf45270 */
[----:B------:R-:W-:Y:S03]  /*e510*/  ISETP.GT.AND P5, PT, R0, 0x38, P5 ;  /* 0x000000380000780c */ /* 0x000fe60002fa4270 */
[----:B------:R-:W-:Y:S02]  /*e520*/  PLOP3.LUT P6, PT, PT, PT, UP2, 0x40, 0x0 ;  /* 0x000000000000781c */ /* 0x000fe40003fce828 */
[----:B------:R-:W-:Y:S02]  /*e530*/  ISETP.LT.OR P5, PT, R2, 0x39, P5 ;  /* 0x000000390200780c */ /* 0x000fe40002fa1670 */
[----:B------:R-:W-:Y:S02]  /*e540*/  ISETP.GT.AND P6, PT, R0, 0x51, P6 ;  /* 0x000000510000780c */ /* 0x000fe400037c4270 */
[----:B-1----:R-:W-:Y:S02]  /*e550*/  FMNMX.FTZ R3, R3, R6, !PT ;  /* 0x0000000603037209 */ /* 0x002fe40007810000 */
[----:B------:R-:W-:Y:S01]  /*e560*/  FMNMX.FTZ R6, R88, R5, !PT ;  /* 0x0000000558067209 */ /* 0x000fe20007810000 */
[--C-:B------:R-:W-:Y:S01]  /*e570*/  FFMA.FTZ R5, R12, c[0x0][0x2d0], -R74.reuse ;  /* 0x0000b4000c057a23 */ /* 0x100fe2000001084a */
[----:B------:R-:W-:Y:S01]  /*e580*/  ISETP.LT.OR P6, PT, R2, 0x52, P6 ;  /* 0x000000520200780c */ /* 0x000fe200037c1670 */
[----:B------:R-:W1:Y:S01]  /*e590*/  SHFL.BFLY PT, R71, R3, 0x1, 0x1f ;  /* 0x0c201f0003477f89 */ /* 0x000e6200000e0000 */
[----:B------:R-:W-:Y:S01]  /*e5a0*/  FMNMX.FTZ R6, R99, R6, !PT ;  /* 0x0000000663067209 */ /* 0x000fe20007810000 */
[----:B------:R3:W-:Y:S01]  /*e5b0*/  MUFU.EX2 R49, R5 ;  /* 0x0000000500317308 */ /* 0x0007e20000000800 */
[----:B------:R-:W-:Y:S02]  /*e5c0*/  FSEL R186, R34, -INF , !P5 ;  /* 0xff80000022ba7808 */ /* 0x000fe40006800000 */
[----:B------:R-:W-:Y:S02]  /*e5d0*/  PLOP3.LUT P5, PT, PT, PT, UP4, 0x40, 0x0 ;  /* 0x000000000000781c */ /* 0x000fe40003fae848 */
[----:B--2---:R-:W-:Y:S02]  /*e5e0*/  FMNMX.FTZ R70, R4, R70, !PT ;  /* 0x0000004604467209 */ /* 0x004fe40007810000 */
[----:B------:R-:W-:Y:S02]  /*e5f0*/  ISETP.GT.AND P5, PT, R0, 0x49, P5 ;  /* 0x000000490000780c */ /* 0x000fe40002fa4270 */
[C---:B------:R-:W-:Y:S01]  /*e600*/  FSETP.NEU.FTZ.AND P0, PT, R70.reuse, -INF , PT ;  /* 0xff8000004600780b */ /* 0x040fe20003f1d000 */
[----:B------:R-:W-:Y:S01]  /*e610*/  FMUL.FTZ R96, R70, c[0x0][0x2d0] ;  /* 0x0000b40046607a20 */ /* 0x000fe20000410000 */
[----:B------:R-:W-:Y:S02]  /*e620*/  ISETP.LT.OR P5, PT, R2, 0x4a, P5 ;  /* 0x0000004a0200780c */ /* 0x000fe40002fa1670 */
[----:B------:R-:W-:Y:S02]  /*e630*/  FSEL R200, R91, -INF , !P6 ;  /* 0xff8000005bc87808 */ /* 0x000fe40007000000 */
[----:B------:R-:W-:Y:S02]  /*e640*/  FSEL R194, R79, -INF , !P5 ;  /* 0xff8000004fc27808 */ /* 0x000fe40006800000 */
[----:B------:R-:W-:Y:S02]  /*e650*/  PLOP3.LUT P5, PT, PT, PT, UP1, 0x40, 0x0 ;  /* 0x000000000000781c */ /* 0x000fe40003fae818 */
[----:B------:R-:W-:Y:S02]  /*e660*/  FSEL R96, R96, RZ, P0 ;  /* 0x000000ff60607208 */ /* 0x000fe40000000000 */
[----:B------:R-:W-:Y:S02]  /*e670*/  ISETP.GT.AND P5, PT, R0, 0x58, P5 ;  /* 0x000000580000780c */ /* 0x000fe40002fa4270 */
[----:B-1----:R-:W-:Y:S01]  /*e680*/  FMNMX.FTZ R71, R3, R71, !PT ;  /* 0x0000004703477209 */ /* 0x002fe20007810000 */
[----:B---3--:R-:W-:Y:S01]  /*e690*/  FFMA.FTZ R5, R20, c[0x0][0x2d0], -R74 ;  /* 0x0000b40014057a23 */ /* 0x008fe2000001084a */
[----:B------:R-:W-:Y:S01]  /*e6a0*/  ISETP.LT.OR P5, PT, R2, 0x59, P5 ;  /* 0x000000590200780c */ /* 0x000fe20002fa1670 */
[--C-:B------:R-:W-:Y:S01]  /*e6b0*/  FFMA.FTZ R4, R16, c[0x0][0x2d0], -R96.reuse ;  /* 0x0000b40010047a23 */ /* 0x100fe20000010860 */
[----:B------:R-:W-:Y:S01]  /*e6c0*/  FMNMX.FTZ R3, R169, R6, !PT ;  /* 0x00000006a9037209 */ /* 0x000fe20007810000 */
[----:B------:R1:W-:Y:S01]  /*e6d0*/  MUFU.EX2 R57, R5 ;  /* 0x0000000500397308 */ /* 0x0003e20000000800 */
[C---:B------:R-:W-:Y:S01]  /*e6e0*/  FMUL.FTZ R75, R71.reuse, c[0x0][0x2d0] ;  /* 0x0000b400474b7a20 */ /* 0x040fe20000410000 */
[----:B------:R-:W-:Y:S01]  /*e6f0*/  FSETP.NEU.FTZ.AND P1, PT, R71, -INF , PT ;  /* 0xff8000004700780b */ /* 0x000fe20003f3d000 */
[----:B------:R-:W-:Y:S01]  /*e700*/  FFMA.FTZ R32, R32, c[0x0][0x2d0], -R96 ;  /* 0x0000b40020207a23 */ /* 0x000fe20000010860 */
[----:B------:R-:W-:Y:S01]  /*e710*/  FMNMX.FTZ R3, R171, R3, !PT ;  /* 0x00000003ab037209 */ /* 0x000fe20007810000 */
[----:B------:R-:W-:Y:S01]  /*e720*/  FFMA.FTZ R16, R30, c[0x0][0x2d0], -R74 ;  /* 0x0000b4001e107a23 */ /* 0x000fe2000001084a */
[----:B------:R-:W-:Y:S01]  /*e730*/  FSEL R75, R75, RZ, P1 ;  /* 0x000000ff4b4b7208 */ /* 0x000fe20000800000 */
[----:B------:R-:W-:Y:S01]  /*e740*/  FFMA.FTZ R44, R44, c[0x0][0x2d0], -R96 ;  /* 0x0000b4002c2c7a23 */ /* 0x000fe20000010860 */
[----:B------:R-:W-:Y:S02]  /*e750*/  FMNMX.FTZ R3, R173, R3, !PT ;  /* 0x00000003ad037209 */ /* 0x000fe40007810000 */
[----:B------:R-:W-:Y:S01]  /*e760*/  MUFU.EX2 R36, R4 ;  /* 0x0000000400247308 */ /* 0x000fe20000000800 */
[--C-:B------:R-:W-:Y:S01]  /*e770*/  FFMA.FTZ R2, R21, c[0x0][0x2d0], -R75.reuse ;  /* 0x0000b40015027a23 */ /* 0x100fe2000001084b */
[----:B------:R-:W-:Y:S01]  /*e780*/  FMNMX.FTZ R3, R181, R3, !PT ;  /* 0x00000003b5037209 */ /* 0x000fe20007810000 */
[--C-:B------:R-:W-:Y:S01]  /*e790*/  FFMA.FTZ R92, R95, c[0x0][0x2d0], -R75.reuse ;  /* 0x0000b4005f5c7a23 */ /* 0x100fe2000001084b */
[----:B------:R-:W-:Y:S01]  /*e7a0*/  FSEL R201, R38, -INF , !P5 ;  /* 0xff80000026c97808 */ /* 0x000fe20006800000 */
[--C-:B------:R-:W-:Y:S01]  /*e7b0*/  FFMA.FTZ R8, R26, c[0x0][0x2d0], -R75.reuse ;  /* 0x0000b4001a087a23 */ /* 0x100fe2000001084b */
[----:B------:R-:W-:Y:S01]  /*e7c0*/  FMNMX.FTZ R3, R184, R3, !PT ;  /* 0x00000003b8037209 */ /* 0x000fe20007810000 */
[--C-:B------:R-:W-:Y:S02]  /*e7d0*/  FFMA.FTZ R12, R28, c[0x0][0x2d0], -R75.reuse ;  /* 0x0000b4001c0c7a23 */ /* 0x100fe4000001084b */
[--C-:B------:R-:W-:Y:S01]  /*e7e0*/  FFMA.FTZ R28, R31, c[0x0][0x2d0], -R75.reuse ;  /* 0x0000b4001f1c7a23 */ /* 0x100fe2000001084b */
[----:B------:R-:W-:Y:S01]  /*e7f0*/  MUFU.EX2 R61, R2 ;  /* 0x00000002003d7308 */ /* 0x000fe20000000800 */
[--C-:B-1----:R-:W-:Y:S09]  /*e800*/  FFMA.FTZ R5, R22, c[0x0][0x2d0], -R74.reuse ;  /* 0x0000b40016057a23 */ /* 0x102ff2000001084a */
[----:B------:R1:W-:Y:S10]  /*e810*/  MUFU.EX2 R60, R5 ;  /* 0x00000005003c7308 */ /* 0x0003f40000000800 */
[----:B------:R-:W-:Y:S10]  /*e820*/  MUFU.EX2 R59, R8 ;  /* 0x00000008003b7308 */ /* 0x000ff40000000800 */
[----:B------:R-:W-:Y:S01]  /*e830*/  MUFU.EX2 R50, R12 ;  /* 0x0000000c00327308 */ /* 0x000fe20000000800 */
[----:B-1----:R-:W-:Y:S01]  /*e840*/  FMNMX.FTZ R5, R186, R3, !PT ;  /* 0x00000003ba057209 */ /* 0x002fe20007810000 */
[----:B------:R-:W-:Y:S02]  /*e850*/  FFMA.FTZ R3, R24, c[0x0][0x2d0], -R74 ;  /* 0x0000b40018037a23 */ /* 0x000fe4000001084a */
[--C-:B------:R-:W-:Y:S01]  /*e860*/  FFMA.FTZ R24, R29, c[0x0][0x2d0], -R75.reuse ;  /* 0x0000b4001d187a23 */ /* 0x100fe2000001084b */
[----:B------:R-:W-:Y:S05]  /*e870*/  FMNMX.FTZ R5, R178, R5, !PT ;  /* 0x00000005b2057209 */ /* 0x000fea0007810000 */
[----:B------:R1:W2:Y:S10]  /*e880*/  MUFU.EX2 R85, R3 ;  /* 0x0000000300557308 */ /* 0x0002b40000000800 */
[----:B------:R-:W-:Y:S10]  /*e890*/  MUFU.EX2 R34, R16 ;  /* 0x0000001000227308 */ /* 0x000ff40000000800 */
[----:B------:R-:W-:Y:S01]  /*e8a0*/  MUFU.EX2 R35, R24 ;  /* 0x0000001800237308 */ /* 0x000fe20000000800 */
[----:B-1----:R-:W-:Y:S01]  /*e8b0*/  FMNMX.FTZ R3, R187, R5, !PT ;  /* 0x00000005bb037209 */ /* 0x002fe20007810000 */
[--C-:B------:R-:W-:Y:S01]  /*e8c0*/  FFMA.FTZ R5, R11, c[0x0][0x2d0], -R75.reuse ;  /* 0x0000b4000b057a23 */ /* 0x100fe2000001084b */
[----:B--2---:R-:W-:Y:S02]  /*e8d0*/  F2FP.BF16.PACK_AB R78, R85, R60 ;  /* 0x0000003c554e723e */ /* 0x004fe400000010ff */
[----:B------:R-:W-:Y:S05]  /*e8e0*/  FMNMX.FTZ R3, R192, R3, !PT ;  /* 0x00000003c0037209 */ /* 0x000fea0007810000 */
[----:B------:R-:W-:Y:S01]  /*e8f0*/  MUFU.EX2 R37, R5 ;  /* 0x0000000500257308 */ /* 0x000fe20000000800 */
[----:B------:R-:W-:Y:S04]  /*e900*/  FMNMX.FTZ R3, R191, R3, !PT ;  /* 0x00000003bf037209 */ /* 0x000fe80007810000 */
[----:B------:R-:W-:Y:S01]  /*e910*/  FMNMX.FTZ R0, R194, R3, !PT ;  /* 0x00000003c2007209 */ /* 0x000fe20007810000 */
[--C-:B------:R-:W-:Y:S03]  /*e920*/  FFMA.FTZ R3, R18, c[0x0][0x2d0], -R75.reuse ;  /* 0x0000b40012037a23 */ /* 0x100fe6000001084b */
[----:B------:R-:W-:Y:S01]  /*e930*/  FMNMX.FTZ R0, R199, R0, !PT ;  /* 0x00000000c7007209 */ /* 0x000fe20007810000 */
[----:B------:R1:W-:Y:S03]  /*e940*/  MUFU.EX2 R51, R3 ;  /* 0x0000000300337308 */ /* 0x0003e60000000800 */
[----:B------:R-:W-:Y:S04]  /*e950*/  FMNMX.FTZ R0, R200, R0, !PT ;  /* 0x00000000c8007209 */ /* 0x000fe80007810000 */
[----:B------:R-:W-:Y:S04]  /*e960*/  FMNMX.FTZ R0, R201, R0, !PT ;  /* 0x00000000c9007209 */ /* 0x000fe80007810000 */
[----:B------:R-:W-:Y:S05]  /*e970*/  FMNMX.FTZ R0, R73, R0, !PT ;  /* 0x0000000049007209 */ /* 0x000fea0007810000 */
[----:B------:R-:W2:Y:S01]  /*e980*/  SHFL.BFLY PT, R2, R0, 0x2, 0x1f ;  /* 0x0c401f0000027f89 */ /* 0x000ea200000e0000 */
[----:B-1----:R-:W-:Y:S07]  /*e990*/  FFMA.FTZ R3, R23, c[0x0][0x2d0], -R75 ;  /* 0x0000b40017037a23 */ /* 0x002fee000001084b */
[----:B------:R-:W-:Y:S01]  /*e9a0*/  LDSM.16.MT88.4 R20, [R209+0x100] ;  /* 0x00010000d114783b */ /* 0x000fe20000004200 */
[----:B------:R1:W3:Y:S02]  /*e9b0*/  MUFU.EX2 R86, R3 ;  /* 0x0000000300567308 */ /* 0x0002e40000000800 */
[--C-:B-1----:R-:W-:Y:S01]  /*e9c0*/  FFMA.FTZ R3, R9, c[0x0][0x2d0], -R96.reuse ;  /* 0x0000b40009037a23 */ /* 0x102fe20000010860 */
[----:B---3--:R-:W-:Y:S07]  /*e9d0*/  F2FP.BF16.PACK_AB R79, R86, R61 ;  /* 0x0000003d564f723e */ /* 0x008fee00000010ff */
[----:B------:R1:W-:Y:S02]  /*e9e0*/  MUFU.EX2 R39, R3 ;  /* 0x0000000300277308 */ /* 0x0003e40000000800 */
[--C-:B-1----:R-:W-:Y:S08]  /*e9f0*/  FFMA.FTZ R3, R13, c[0x0][0x2d0], -R96.reuse ;  /* 0x0000b4000d037a23 */ /* 0x102ff00000010860 */
[----:B------:R1:W-:Y:S02]  /*ea00*/  MUFU.EX2 R45, R3 ;  /* 0x00000003002d7308 */ /* 0x0003e40000000800 */
[----:B-1----:R-:W-:Y:S08]  /*ea10*/  FFMA.FTZ R3, R14, c[0x0][0x2d0], -R96 ;  /* 0x0000b4000e037a23 */ /* 0x002ff00000010860 */
[----:B------:R2:W-:Y:S02]  /*ea20*/  MUFU.EX2 R84, R3 ;  /* 0x0000000300547308 */ /* 0x0005e40000000800 */
[----:B--2---:R-:W-:Y:S01]  /*ea30*/  FMNMX.FTZ R3, R0, R2, !PT ;  /* 0x0000000200037209 */ /* 0x004fe20007810000 */
[----:B------:R-:W-:Y:S01]  /*ea40*/  FFMA.FTZ R2, R25, c[0x0][0x2d0], -R74 ;  /* 0x0000b40019027a23 */ /* 0x000fe2000001084a */
[----:B------:R-:W-:Y:S06]  /*ea50*/  FSEL R0, R72, RZ, P2 ;  /* 0x000000ff48007208 */ /* 0x000fec0001000000 */
[----:B------:R1:W-:Y:S01]  /*ea60*/  MUFU.EX2 R87, R2 ;  /* 0x0000000200577308 */ /* 0x0003e20000000800 */
[----:B------:R-:W2:Y:S01]  /*ea70*/  SHFL.BFLY PT, R4, R3, 0x1, 0x1f ;  /* 0x0c201f0003047f89 */ /* 0x000ea200000e0000 */
[----:B------:R-:W-:Y:S01]  /*ea80*/  FADD.FTZ R0, -R0, R100 ;  /* 0x0000006400007221 */ /* 0x000fe20000010100 */
[----:B------:R-:W-:Y:S03]  /*ea90*/  MOV R100, R49 ;  /* 0x0000003100647202 */ /* 0x000fe60000000f00 */
[----:B------:R-:W-:Y:S01]  /*eaa0*/  FMUL.FTZ R0, R0, c[0x0][0x2d0] ;  /* 0x0000b40000007a20 */ /* 0x000fe20000410000 */
[----:B------:R-:W-:Y:S03]  /*eab0*/  F2FP.BF16.PACK_AB R76, R57, R100 ;  /* 0x00000064394c723e */ /* 0x000fe600000010ff */
[----:B------:R3:W4:Y:S01]  /*eac0*/  MUFU.EX2 R69, R0 ;  /* 0x0000000000457308 */ /* 0x0007220000000800 */
[----:B-1----:R-:W-:Y:S02]  /*ead0*/  FSEL R2, R71, RZ, P1 ;  /* 0x000000ff47027208 */ /* 0x002fe40000800000 */
[----:B--2---:R-:W-:Y:S03]  /*eae0*/  FMNMX.FTZ R3, R4, R3, !PT ;  /* 0x0000000304037209 */ /* 0x004fe60007810000 */
[----:B------:R-:W-:Y:S02]  /*eaf0*/  FADD.FTZ R2, -R2, R101 ;  /* 0x0000006502027221 */ /* 0x000fe40000010100 */
[----:B------:R-:W-:Y:S02]  /*eb00*/  FMUL.FTZ R97, R3, c[0x0][0x2d0] ;  /* 0x0000b40003617a20 */ /* 0x000fe40000410000 */
[----:B------:R-:W-:Y:S01]  /*eb10*/  FMUL.FTZ R2, R2, c[0x0][0x2d0] ;  /* 0x0000b40002027a20 */ /* 0x000fe20000410000 */
[----:B---3--:R-:W-:Y:S01]  /*eb20*/  FSEL R0, R70, RZ, P0 ;  /* 0x000000ff46007208 */ /* 0x008fe20000000000 */
[----:B----4-:R-:W-:Y:S01]  /*eb30*/  FMUL.FTZ R5, R69, R105 ;  /* 0x0000006945057220 */ /* 0x010fe20000410000 */
[----:B------:R-:W-:Y:S01]  /*eb40*/  MOV R105, R36 ;  /* 0x0000002400697202 */ /* 0x000fe20000000f00 */
[----:B------:R-:W1:Y:S01]  /*eb50*/  MUFU.EX2 R68, R2 ;  /* 0x0000000200447308 */ /* 0x000e620000000800 */
[----:B------:R-:W-:Y:S01]  /*eb60*/  FSETP.NEU.FTZ.AND P0, PT, R3, -INF , PT ;  /* 0xff8000000300780b */ /* 0x000fe20003f1d000 */
[----:B------:R-:W-:Y:S01]  /*eb70*/  FADD.FTZ R0, -R0, R102 ;  /* 0x0000006600007221 */ /* 0x000fe20000010100 */
[----:B------:R-:W-:Y:S01]  /*eb80*/  MOV R102, R39 ;  /* 0x0000002700667202 */ /* 0x000fe20000000f00 */
[----:B------:R-:W-:Y:S01]  /*eb90*/  IMAD.MOV.U32 R101, RZ, RZ, R45 ;  /* 0x000000ffff657224 */ /* 0x000fe200078e002d */
[----:B------:R-:W-:Y:S01]  /*eba0*/  FSEL R97, R97, RZ, P0 ;  /* 0x000000ff61617208 */ /* 0x000fe20000000000 */
[----:B------:R-:W-:Y:S01]  /*ebb0*/  FMUL.FTZ R0, R0, c[0x0][0x2d0] ;  /* 0x0000b40000007a20 */ /* 0x000fe20000410000 */
[----:B------:R-:W-:Y:S01]  /*ebc0*/  F2FP.BF16.PACK_AB R66, R105, R84 ;  /* 0x000000546942723e */ /* 0x000fe200000010ff */
[----:B------:R-:W-:Y:S01]  /*ebd0*/  FMUL.FTZ R16, R69, R116 ;  /* 0x0000007445107220 */ /* 0x000fe20000410000 */
[----:B------:R-:W-:Y:S01]  /*ebe0*/  F2FP.BF16.PACK_AB R64, R101, R102 ;  /* 0x000000666540723e */ /* 0x000fe200000010ff */
[----:B------:R2:W3:Y:S01]  /*ebf0*/  MUFU.EX2 R2, R0 ;  /* 0x0000000000027308 */ /* 0x0004e20000000800 */
[--C-:B------:R-:W-:Y:S02]  /*ec00*/  FFMA.FTZ R4, R17, c[0x0][0x2d0], -R97.reuse ;  /* 0x0000b40011047a23 */ /* 0x100fe40000010861 */
[----:B------:R-:W-:Y:S02]  /*ec10*/  IMAD.MOV.U32 R116, RZ, RZ, R60 ;  /* 0x000000ffff747224 */ /* 0x000fe400078e003c */
[C---:B------:R-:W-:Y:S01]  /*ec20*/  FMUL.FTZ R17, R69.reuse, R117 ;  /* 0x0000007545117220 */ /* 0x040fe20000410000 */
[----:B------:R-:W-:Y:S01]  /*ec30*/  MOV R117, R61 ;  /* 0x0000003d00757202 */ /* 0x000fe20000000f00 */
[--C-:B------:R-:W-:Y:S02]  /*ec40*/  FFMA.FTZ R58, R58, c[0x0][0x2d0], -R97.reuse ;  /* 0x0000b4003a3a7a23 */ /* 0x100fe40000010861 */
[----:B------:R-:W-:Y:S01]  /*ec50*/  FMUL.FTZ R49, R69, R149 ;  /* 0x0000009545317220 */ /* 0x000fe20000410000 */
[----:B------:R4:W-:Y:S01]  /*ec60*/  MUFU.EX2 R206, R4 ;  /* 0x0000000400ce7308 */ /* 0x0009e20000000800 */
[----:B------:R-:W-:Y:S02]  /*ec70*/  IMAD.MOV.U32 R149, RZ, RZ, R50 ;  /* 0x000000ffff957224 */ /* 0x000fe400078e0032 */
[--C-:B------:R-:W-:Y:S02]  /*ec80*/  FFMA.FTZ R62, R62, c[0x0][0x2d0], -R97.reuse ;  /* 0x0000b4003e3e7a23 */ /* 0x100fe40000010861 */
[C---:B-1----:R-:W-:Y:S02]  /*ec90*/  FMUL.FTZ R6, R68.reuse, R106 ;  /* 0x0000006a44067220 */ /* 0x042fe40000410000 */
[C---:B------:R-:W-:Y:S02]  /*eca0*/  FMUL.FTZ R7, R68.reuse, R107 ;  /* 0x0000006b44077220 */ /* 0x040fe40000410000 */
[C---:B------:R-:W-:Y:S01]  /*ecb0*/  FMUL.FTZ R18, R68.reuse, R118 ;  /* 0x0000007644127220 */ /* 0x040fe20000410000 */
[----:B------:R-:W-:Y:S01]  /*ecc0*/  MOV R118, R57 ;  /* 0x0000003900767202 */ /* 0x000fe20000000f00 */
[----:B------:R-:W-:Y:S02]  /*ecd0*/  FMUL.FTZ R50, R68, R150 ;  /* 0x0000009644327220 */ /* 0x000fe40000410000 */
[----:B------:R-:W-:Y:S02]  /*ece0*/  IMAD.MOV.U32 R107, RZ, RZ, R86 ;  /* 0x000000ffff6b7224 */ /* 0x000fe400078e0056 */
[--C-:B--2---:R-:W-:Y:S02]  /*ecf0*/  FFMA.FTZ R0, R10, c[0x0][0x2d0], -R97.reuse ;  /* 0x0000b4000a007a23 */ /* 0x104fe40000010861 */
[C---:B---3--:R-:W-:Y:S02]  /*ed00*/  FMUL.FTZ R8, R2.reuse, R108 ;  /* 0x0000006c02087220 */ /* 0x048fe40000410000 */
[----:B------:R1:W-:Y:S01]  /*ed10*/  MUFU.EX2 R204, R0 ;  /* 0x0000000000cc7308 */ /* 0x0003e20000000800 */
[C---:B------:R-:W-:Y:S02]  /*ed20*/  FMUL.FTZ R9, R2.reuse, R109 ;  /* 0x0000006d02097220 */ /* 0x040fe40000410000 */
[C---:B------:R-:W-:Y:S01]  /*ed30*/  FMUL.FTZ R12, R2.reuse, R112 ;  /* 0x00000070020c7220 */ /* 0x040fe20000410000 */
[----:B------:R-:W-:Y:S01]  /*ed40*/  MOV R112, R59 ;  /* 0x0000003b00707202 */ /* 0x000fe20000000f00 */
[----:B----4-:R-:W-:Y:S02]  /*ed50*/  FFMA.FTZ R4, R19, c[0x0][0x2d0], -R97 ;  /* 0x0000b40013047a23 */ /* 0x010fe40000010861 */
[----:B------:R-:W-:Y:S02]  /*ed60*/  IMAD.MOV.U32 R109, RZ, RZ, R87 ;  /* 0x000000ffff6d7224 */ /* 0x000fe400078e0057 */
[----:B------:R-:W-:Y:S01]  /*ed70*/  FMUL.FTZ R13, R2, R113 ;  /* 0x00000071020d7220 */ /* 0x000fe20000410000 */
[----:B------:R2:W3:Y:S01]  /*ed80*/  MUFU.EX2 R207, R4 ;  /* 0x0000000400cf7308 */ /* 0x0004e20000000800 */
[----:B------:R-:W-:Y:S02]  /*ed90*/  FMUL.FTZ R19, R68, R119 ;  /* 0x0000007744137220 */ /* 0x000fe40000410000 */
[C---:B------:R-:W-:Y:S02]  /*eda0*/  FMUL.FTZ R24, R2.reuse, R124 ;  /* 0x0000007c02187220 */ /* 0x040fe40000410000 */
[C---:B------:R-:W-:Y:S02]  /*edb0*/  FMUL.FTZ R25, R2.reuse, R125 ;  /* 0x0000007d02197220 */ /* 0x040fe40000410000 */
[C---:B------:R-:W-:Y:S02]  /*edc0*/  FMUL.FTZ R29, R2.reuse, R129 ;  /* 0x00000081021d7220 */ /* 0x040fe40000410000 */
[C---:B------:R-:W-:Y:S01]  /*edd0*/  FMUL.FTZ R45, R2.reuse, R145 ;  /* 0x00000091022d7220 */ /* 0x040fe20000410000 */
[----:B------:R4:W-:Y:S01]  /*ede0*/  MUFU.EX2 R113, R28 ;  /* 0x0000001c00717308 */ /* 0x0009e20000000800 */
[----:B------:R-:W-:Y:S02]  /*edf0*/  IMAD.MOV.U32 R119, RZ, RZ, R51 ;  /* 0x000000ffff777224 */ /* 0x000fe400078e0033 */
[C---:B------:R-:W-:Y:S02]  /*ee00*/  FMUL.FTZ R57, R2.reuse, R157 ;  /* 0x0000009d02397220 */ /* 0x040fe40000410000 */
[----:B-1----:R-:W-:Y:S02]  /*ee10*/  FFMA.FTZ R0, R15, c[0x0][0x2d0], -R97 ;  /* 0x0000b4000f007a23 */ /* 0x002fe40000010861 */
[C---:B------:R-:W-:Y:S01]  /*ee20*/  FMUL.FTZ R60, R2.reuse, R160 ;  /* 0x000000a0023c7220 */ /* 0x040fe20000410000 */
[----:B------:R-:W-:Y:S01]  /*ee30*/  MOV R160, R116 ;  /* 0x0000007400a07202 */ /* 0x000fe20000000f00 */
[C---:B------:R-:W-:Y:S01]  /*ee40*/  FMUL.FTZ R61, R2.reuse, R161 ;  /* 0x000000a1023d7220 */ /* 0x040fe20000410000 */
[----:B------:R1:W5:Y:S01]  /*ee50*/  MUFU.EX2 R205, R0 ;  /* 0x0000000000cd7308 */ /* 0x0003620000000800 */
[----:B------:R-:W-:Y:S02]  /*ee60*/  IMAD.MOV.U32 R161, RZ, RZ, R101 ;  /* 0x000000ffffa17224 */ /* 0x000fe400078e0065 */
[----:B--2---:R-:W-:Y:S01]  /*ee70*/  FFMA.FTZ R4, R27, c[0x0][0x2d0], -R74 ;  /* 0x0000b4001b047a23 */ /* 0x004fe2000001084a */
[----:B---3--:R-:W-:Y:S06]  /*ee80*/  F2FP.BF16.PACK_AB R67, R207, R206 ;  /* 0x000000cecf43723e */ /* 0x008fec00000010ff */
[----:B------:R2:W3:Y:S01]  /*ee90*/  MUFU.EX2 R63, R4 ;  /* 0x00000004003f7308 */ /* 0x0004e20000000800 */
[----:B----4-:R-:W-:Y:S09]  /*eea0*/  FMUL.FTZ R28, R2, R128 ;  /* 0x00000080021c7220 */ /* 0x010ff20000410000 */
[----:B------:R4:W-:Y:S01]  /*eeb0*/  MUFU.EX2 R124, R32 ;  /* 0x00000020007c7308 */ /* 0x0009e20000000800 */
[----:B-1----:R-:W-:Y:S02]  /*eec0*/  FSEL R0, R3, RZ, P0 ;  /* 0x000000ff03007208 */ /* 0x002fe40000000000 */
[----:B-----5:R-:W-:Y:S02]  /*eed0*/  F2FP.BF16.PACK_AB R65, R205, R204 ;  /* 0x000000cccd41723e */ /* 0x020fe400000010ff */
[----:B------:R-:W-:Y:S01]  /*eee0*/  PLOP3.LUT P0, PT, PT, PT, UP0, 0x80, 0x0 ;  /* 0x000000000000781c */ /* 0x000fe20003f0f008 */
[----:B------:R-:W-:Y:S04]  /*eef0*/  FADD.FTZ R0, -R0, R103 ;  /* 0x0000006700007221 */ /* 0x000fe80000010100 */
[----:B------:R-:W-:Y:S01]  /*ef00*/  MUFU.EX2 R108, R92 ;  /* 0x0000005c006c7308 */ /* 0x000fe20000000800 */
[----:B------:R-:W-:Y:S02]  /*ef10*/  IMAD.MOV.U32 R103, RZ, RZ, R37 ;  /* 0x000000ffff677224 */ /* 0x000fe400078e0025 */
[----:B------:R-:W-:Y:S01]  /*ef20*/  FMUL.FTZ R0, R0, c[0x0][0x2d0] ;  /* 0x0000b40000007a20 */ /* 0x000fe20000410000 */
[----:B------:R-:W1:Y:S01]  /*ef30*/  LDSM.16.MT88.4 R36, [R212+0x100] ;  /* 0x00010000d424783b */ /* 0x000e620000004200 */
[----:B--2---:R-:W-:Y:S01]  /*ef40*/  FMUL.FTZ R4, R69, R104 ;  /* 0x0000006845047220 */ /* 0x004fe20000410000 */
[----:B------:R-:W-:Y:S01]  /*ef50*/  F2FP.BF16.PACK_AB R77, R51, R103 ;  /* 0x00000067334d723e */ /* 0x000fe200000010ff */
[----:B------:R-:W-:Y:S01]  /*ef60*/  FMUL.FTZ R51, R68, R151 ;  /* 0x0000009744337220 */ /* 0x000fe20000410000 */
[----:B---3--:R-:W-:Y:S02]  /*ef70*/  MOV R150, R63 ;  /* 0x0000003f00967202 */ /* 0x008fe40000000f00 */
[----:B------:R-:W2:Y:S01]  /*ef80*/  MUFU.EX2 R0, R0 ;  /* 0x0000000000007308 */ /* 0x000ea20000000800 */
[----:B------:R-:W-:Y:S01]  /*ef90*/  MOV R151, R118 ;  /* 0x0000007600977202 */ /* 0x000fe20000000f00 */
[----:B------:R-:W-:Y:S01]  /*efa0*/  IMAD.MOV.U32 R118, RZ, RZ, R103 ;  /* 0x000000ffff767224 */ /* 0x000fe200078e0067 */
[-C--:B------:R-:W-:Y:S01]  /*efb0*/  HMMA.16816.F32.BF16 R4, R76, R20.reuse, R4 ;  /* 0x000000144c04723c */ /* 0x080fe20000041804 */
[----:B----4-:R-:W-:Y:S02]  /*efc0*/  FMUL.FTZ R32, R69, R132 ;  /* 0x0000008445207220 */ /* 0x010fe40000410000 */
[C---:B--2---:R-:W-:Y:S01]  /*efd0*/  FMUL.FTZ R11, R0.reuse, R111 ;  /* 0x0000006f000b7220 */ /* 0x044fe20000410000 */
[----:B------:R-:W-:Y:S01]  /*efe0*/  MOV R111, R85 ;  /* 0x00000055006f7202 */ /* 0x000fe20000000f00 */
[C---:B------:R-:W-:Y:S02]  /*eff0*/  FMUL.FTZ R10, R0.reuse, R110 ;  /* 0x0000006e000a7220 */ /* 0x040fe40000410000 */
[C---:B------:R-:W-:Y:S02]  /*f000*/  FMUL.FTZ R15, R0.reuse, R115 ;  /* 0x00000073000f7220 */ /* 0x040fe40000410000 */
[----:B------:R-:W-:Y:S02]  /*f010*/  IMAD.MOV.U32 R115, RZ, RZ, R84 ;  /* 0x000000ffff737224 */ /* 0x000fe400078e0054 */
[----:B------:R-:W2:Y:S01]  /*f020*/  LDSM.16.MT88.4 R84, [R209+0x900] ;  /* 0x00090000d154783b */ /* 0x000ea20000004200 */
[C---:B------:R-:W-:Y:S01]  /*f030*/  HMMA.16816.F32.BF16 R8, R64.reuse, R20, R8 ;  /* 0x000000144008723c */ /* 0x040fe20000041808 */
[C---:B------:R-:W-:Y:S02]  /*f040*/  FMUL.FTZ R14, R0.reuse, R114 ;  /* 0x00000072000e7220 */ /* 0x040fe40000410000 */
[C---:B------:R-:W-:Y:S02]  /*f050*/  FMUL.FTZ R47, R0.reuse, R147 ;  /* 0x00000093002f7220 */ /* 0x040fe40000410000 */
[C---:B------:R-:W-:Y:S02]  /*f060*/  FMUL.FTZ R26, R0.reuse, R126 ;  /* 0x0000007e001a7220 */ /* 0x040fe40000410000 */
[----:B------:R-:W-:Y:S01]  /*f070*/  FFMA.FTZ R20, R33, c[0x0][0x2d0], -R74 ;  /* 0x0000b40021147a23 */ /* 0x000fe2000001084a */
[-C--:B------:R-:W-:Y:S01]  /*f080*/  HMMA.16816.F32.BF16 R12, R64, R22.reuse, R12 ;  /* 0x00000016400c723c */ /* 0x080fe2000004180c */
[C---:B------:R-:W-:Y:S02]  /*f090*/  FMUL.FTZ R33, R69.reuse, R133 ;  /* 0x0000008545217220 */ /* 0x040fe40000410000 */
[----:B------:R3:W-:Y:S01]  /*f0a0*/  MUFU.EX2 R114, R20 ;  /* 0x0000001400727308 */ /* 0x0007e20000000800 */
[C---:B------:R-:W-:Y:S02]  /*f0b0*/  FMUL.FTZ R21, R69.reuse, R121 ;  /* 0x0000007945157220 */ /* 0x040fe40000410000 */
[C---:B------:R-:W-:Y:S02]  /*f0c0*/  FMUL.FTZ R27, R0.reuse, R127 ;  /* 0x0000007f001b7220 */ /* 0x040fe40000410000 */
[C---:B------:R-:W-:Y:S01]  /*f0d0*/  HMMA.16816.F32.BF16 R16, R76.reuse, R22, R16 ;  /* 0x000000164c10723c */ /* 0x040fe20000041810 */
[C---:B------:R-:W-:Y:S03]  /*f0e0*/  FMUL.FTZ R30, R0.reuse, R130 ;  /* 0x00000082001e7220 */ /* 0x040fe60000410000 */
[----:B------:R-:W-:Y:S01]  /*f0f0*/  FMUL.FTZ R31, R0, R131 ;  /* 0x00000083001f7220 */ /* 0x000fe20000410000 */
[----:B------:R-:W-:Y:S01]  /*f100*/  MOV R131, R34 ;  /* 0x0000002200837202 */ /* 0x000fe20000000f00 */
[C---:B------:R-:W-:Y:S01]  /*f110*/  FMUL.FTZ R34, R68.reuse, R134 ;  /* 0x0000008644227220 */ /* 0x040fe20000410000 */
[----:B------:R4:W-:Y:S01]  /*f120*/  MUFU.EX2 R121, R48 ;  /* 0x0000003000797308 */ /* 0x0009e20000000800 */
[C---:B------:R-:W-:Y:S04]  /*f130*/  FMUL.FTZ R22, R68.reuse, R122 ;  /* 0x0000007a44167220 */ /* 0x040fe80000410000 */
[C---:B------:R-:W-:Y:S02]  /*f140*/  FMUL.FTZ R23, R68.reuse, R123 ;  /* 0x0000007b44177220 */ /* 0x040fe40000410000 */
[----:B------:R-:W-:Y:S02]  /*f150*/  IMAD.MOV.U32 R130, RZ, RZ, R35 ;  /* 0x000000ffff827224 */ /* 0x000fe400078e0023 */
[----:B------:R-:W-:Y:S01]  /*f160*/  FMUL.FTZ R35, R68, R135 ;  /* 0x0000008744237220 */ /* 0x000fe20000410000 */
[----:B------:R5:W-:Y:S01]  /*f170*/  MUFU.EX2 R123, R44 ;  /* 0x0000002c007b7308 */ /* 0x000be20000000800 */
[C---:B------:R-:W-:Y:S01]  /*f180*/  FMUL.FTZ R42, R0.reuse, R142 ;  /* 0x0000008e002a7220 */ /* 0x040fe20000410000 */
[----:B------:R-:W-:Y:S01]  /*f190*/  LDSM.16.MT88.4 R132, [R212+0x2900] ;  /* 0x00290000d484783b */ /* 0x000fe20000004200 */
[C---:B---3--:R-:W-:Y:S02]  /*f1a0*/  FMUL.FTZ R20, R69.reuse, R120 ;  /* 0x0000007845147220 */ /* 0x048fe40000410000 */
[C---:B------:R-:W-:Y:S02]  /*f1b0*/  FMUL.FTZ R43, R0.reuse, R143 ;  /* 0x0000008f002b7220 */ /* 0x040fe40000410000 */
[C---:B------:R-:W-:Y:S02]  /*f1c0*/  FMUL.FTZ R46, R0.reuse, R146 ;  /* 0x00000092002e7220 */ /* 0x040fe40000410000 */
[C---:B------:R-:W-:Y:S01]  /*f1d0*/  FMUL.FTZ R59, R0.reuse, R159 ;  /* 0x0000009f003b7220 */ /* 0x040fe20000410000 */
[-C--:B-1----:R-:W-:Y:S01]  /*f1e0*/  HMMA.16816.F32.BF16 R20, R76, R36.reuse, R20 ;  /* 0x000000244c14723c */ /* 0x082fe20000041814 */
[----:B------:R-:W-:Y:S01]  /*f1f0*/  FMUL.FTZ R63, R0, R163 ;  /* 0x000000a3003f7220 */ /* 0x000fe20000410000 */
[----:B------:R-:W-:Y:S01]  /*f200*/  MOV R163, R100 ;  /* 0x0000006400a37202 */ /* 0x000fe20000000f00 */
[----:B----4-:R-:W-:Y:S02]  /*f210*/  FMUL.FTZ R48, R69, R148 ;  /* 0x0000009445307220 */ /* 0x010fe40000410000 */
[----:B------:R-:W-:Y:S01]  /*f220*/  IMAD.MOV.U32 R148, RZ, RZ, R119 ;  /* 0x000000ffff947224 */ /* 0x000fe200078e0077 */
[----:B------:R-:W-:Y:S02]  /*f230*/  MOV R119, R102 ;  /* 0x0000006600777202 */ /* 0x000fe40000000f00 */
[C---:B------:R-:W-:Y:S01]  /*f240*/  HMMA.16816.F32.BF16 R24, R64.reuse, R36, R24 ;  /* 0x000000244018723c */ /* 0x040fe20000041818 */
[----:B-----5:R-:W-:Y:S07]  /*f250*/  FMUL.FTZ R44, R2, R144 ;  /* 0x00000090022c7220 */ /* 0x020fee0000410000 */
[-C--:B------:R-:W-:Y:S01]  /*f260*/  HMMA.16816.F32.BF16 R28, R64, R38.reuse, R28 ;  /* 0x00000026401c723c */ /* 0x080fe2000004181c */
[--C-:B------:R-:W-:Y:S03]  /*f270*/  FFMA.FTZ R36, R40, c[0x0][0x2d0], -R96.reuse ;  /* 0x0000b40028247a23 */ /* 0x100fe60000010860 */
[----:B------:R-:W-:Y:S01]  /*f280*/  FFMA.FTZ R40, R41, c[0x0][0x2d0], -R96 ;  /* 0x0000b40029287a23 */ /* 0x000fe20000010860 */
[----:B------:R1:W-:Y:S01]  /*f290*/  MUFU.EX2 R129, R36 ;  /* 0x0000002400817308 */ /* 0x0003e20000000800 */
[----:B------:R-:W-:Y:S02]  /*f2a0*/  FMUL.FTZ R41, R2, R141 ;  /* 0x0000008d02297220 */ /* 0x000fe40000410000 */
[C---:B------:R-:W-:Y:S01]  /*f2b0*/  HMMA.16816.F32.BF16 R32, R76.reuse, R38, R32 ;  /* 0x000000264c20723c */ /* 0x040fe20000041820 */
[C---:B------:R-:W-:Y:S06]  /*f2c0*/  FMUL.FTZ R37, R69.reuse, R137 ;  /* 0x0000008945257220 */ /* 0x040fec0000410000 */
[----:B------:R3:W-:Y:S01]  /*f2d0*/  MUFU.EX2 R128, R40 ;  /* 0x0000002800807308 */ /* 0x0007e20000000800 */
[C---:B------:R-:W-:Y:S04]  /*f2e0*/  FMUL.FTZ R38, R68.reuse, R138 ;  /* 0x0000008a44267220 */ /* 0x040fe80000410000 */
[----:B------:R-:W-:Y:S05]  /*f2f0*/  FMUL.FTZ R39, R68, R139 ;  /* 0x0000008b44277220 */ /* 0x000fea0000410000 */
[----:B------:R4:W-:Y:S01]  /*f300*/  MUFU.EX2 R137, R58 ;  /* 0x0000003a00897308 */ /* 0x0009e20000000800 */
[C---:B-1----:R-:W-:Y:S09]  /*f310*/  FMUL.FTZ R36, R69.reuse, R136 ;  /* 0x0000008845247220 */ /* 0x042ff20000410000 */
[----:B------:R1:W-:Y:S01]  /*f320*/  MUFU.EX2 R136, R62 ;  /* 0x0000003e00887308 */ /* 0x0003e20000000800 */
[-C--:B------:R-:W-:Y:S01]  /*f330*/  HMMA.16816.F32.BF16 R36, R76, R52.reuse, R36 ;  /* 0x000000344c24723c */ /* 0x080fe20000041824 */
[----:B---3--:R-:W-:Y:S07]  /*f340*/  FMUL.FTZ R40, R2, R140 ;  /* 0x0000008c02287220 */ /* 0x008fee0000410000 */
[C---:B------:R-:W-:Y:S01]  /*f350*/  HMMA.16816.F32.BF16 R40, R64.reuse, R52, R40 ;  /* 0x000000344028723c */ /* 0x040fe20000041828 */
[----:B----4-:R-:W-:Y:S06]  /*f360*/  FMUL.FTZ R58, R0, R158 ;  /* 0x0000009e003a7220 */ /* 0x010fec0000410000 */
[--C-:B------:R-:W-:Y:S01]  /*f370*/  FFMA.FTZ R52, R56, c[0x0][0x2d0], -R97.reuse ;  /* 0x0000b40038347a23 */ /* 0x100fe20000010861 */
[-C--:B------:R-:W-:Y:S01]  /*f380*/  HMMA.16816.F32.BF16 R44, R64, R54.reuse, R44 ;  /* 0x00000036402c723c */ /* 0x080fe2000004182c */
[C---:B------:R-:W-:Y:S02]  /*f390*/  FMUL.FTZ R53, R69.reuse, R153 ;  /* 0x0000009945357220 */ /* 0x040fe40000410000 */
[----:B------:R3:W4:Y:S01]  /*f3a0*/  MUFU.EX2 R138, R52 ;  /* 0x00000034008a7308 */ /* 0x0007220000000800 */
[----:B------:R-:W-:Y:S02]  /*f3b0*/  FMUL.FTZ R56, R2, R156 ;  /* 0x0000009c02387220 */ /* 0x000fe40000410000 */
[----:B-1----:R-:W-:Y:S02]  /*f3c0*/  FMUL.FTZ R62, R0, R162 ;  /* 0x000000a2003e7220 */ /* 0x002fe40000410000 */
[C---:B------:R-:W-:Y:S07]  /*f3d0*/  HMMA.16816.F32.BF16 R48, R76.reuse, R54, R48 ;  /* 0x000000364c30723c */ /* 0x040fee0000041830 */
[C---:B------:R-:W-:Y:S02]  /*f3e0*/  FMUL.FTZ R54, R68.reuse, R154 ;  /* 0x0000009a44367220 */ /* 0x040fe40000410000 */
[----:B------:R-:W-:Y:S03]  /*f3f0*/  FMUL.FTZ R55, R68, R155 ;  /* 0x0000009b44377220 */ /* 0x000fe60000410000 */
[----:B---3--:R-:W-:Y:S07]  /*f400*/  FMUL.FTZ R52, R69, R152 ;  /* 0x0000009845347220 */ /* 0x008fee0000410000 */
[-C--:B------:R-:W-:Y:S08]  /*f410*/  HMMA.16816.F32.BF16 R52, R76, R80.reuse, R52 ;  /* 0x000000504c34723c */ /* 0x080ff00000041834 */
[C---:B------:R-:W-:Y:S07]  /*f420*/  HMMA.16816.F32.BF16 R56, R64.reuse, R80, R56 ;  /* 0x000000504038723c */ /* 0x040fee0000041838 */
[----:B------:R-:W-:Y:S01]  /*f430*/  FFMA.FTZ R80, R88, c[0x0][0x2d0], -R97 ;  /* 0x0000b40058507a23 */ /* 0x000fe20000010861 */
[-C--:B------:R-:W-:Y:S01]  /*f440*/  HMMA.16816.F32.BF16 R60, R64, R82.reuse, R60 ;  /* 0x00000052403c723c */ /* 0x080fe2000004183c */
[----:B----4-:R-:W-:Y:S02]  /*f450*/  F2FP.BF16.PACK_AB R81, R137, R138 ;  /* 0x0000008a8951723e */ /* 0x010fe400000010ff */
[----:B------:R1:W3:Y:S04]  /*f460*/  MUFU.EX2 R141, R80 ;  /* 0x00000050008d7308 */ /* 0x0002e80000000800 */
        /* <DEDUP_REMOVED lines=13> */
[----:B---3--:R-:W-:Y:S03]  /*f540*/  F2FP.BF16.PACK_AB R83, R141, R136 ;  /* 0x000000888d53723e */ /* 0x008fe600000010ff */
[-C--:B--2---:R-:W-:Y:S01]  /*f550*/  HMMA.16816.F32.BF16 R4, R76, R84.reuse, R4 ;  /* 0x000000544c04723c */ /* 0x084fe20000041804 */
[--C-:B----4-:R-:W-:Y:S02]  /*f560*/  FFMA.FTZ R80, R94, c[0x0][0x2d0], -R75.reuse ;  /* 0x0000b4005e507a23 */ /* 0x110fe4000001084b */
        /* <DEDUP_REMOVED lines=60> */
[----:B---3--:R-:W-:Y:S04]  /*f930*/  FFMA.FTZ R80, R180, c[0x0][0x2d0], -R75 ;  /* 0x0000b400b4507a23 */ /* 0x008fe8000001084b */
        /* <DEDUP_REMOVED lines=9> */
[----:B-1----:R-:W-:Y:S03]  /*f9d0*/  FFMA.FTZ R88, R197, c[0x0][0x2d0], -R74 ;  /* 0x0000b400c5587a23 */ /* 0x002fe6000001084a */
[----:B------:R-:W-:Y:S01]  /*f9e0*/  MOV R197, R122 ;  /* 0x0000007a00c57202 */ /* 0x000fe20000000f00 */
[----:B------:R-:W-:Y:S03]  /*f9f0*/  IMAD.MOV.U32 R122, RZ, RZ, R117 ;  /* 0x000000ffff7a7224 */ /* 0x000fe600078e0075 */
[-C--:B------:R-:W-:Y:S01]  /*fa00*/  HMMA.16816.F32.BF16 R28, R80, R86.reuse, R28 ;  /* 0x00000056501c723c */ /* 0x080fe2000004181c */
[--C-:B------:R-:W-:Y:S01]  /*fa10*/  FFMA.FTZ R84, R182, c[0x0][0x2d0], -R96.reuse ;  /* 0x0000b400b6547a23 */ /* 0x100fe20000010860 */
[----:B------:R1:W-:Y:S06]  /*fa20*/  MUFU.EX2 R196, R88 ;  /* 0x0000005800c47308 */ /* 0x0003ec0000000800 */
[C---:B------:R-:W-:Y:S04]  /*fa30*/  HMMA.16816.F32.BF16 R32, R76.reuse, R86, R32 ;  /* 0x000000564c20723c */ /* 0x040fe80000041820 */
[----:B------:R2:W-:Y:S04]  /*fa40*/  MUFU.EX2 R146, R84 ;  /* 0x0000005400927308 */ /* 0x0005e80000000800 */
[-C--:B------:R-:W-:Y:S08]  /*fa50*/  HMMA.16816.F32.BF16 R36, R76, R92.reuse, R36 ;  /* 0x0000005c4c24723c */ /* 0x080ff00000041824 */
[C---:B------:R-:W-:Y:S01]  /*fa60*/  HMMA.16816.F32.BF16 R40, R80.reuse, R92, R40 ;  /* 0x0000005c5028723c */ /* 0x040fe20000041828 */
[----:B-1----:R-:W-:Y:S06]  /*fa70*/  FFMA.FTZ R88, R193, c[0x0][0x2d0], -R75 ;  /* 0x0000b400c1587a23 */ /* 0x002fec000001084b */
[----:B------:R-:W-:Y:S01]  /*fa80*/  FFMA.FTZ R92, R184, c[0x0][0x2d0], -R97 ;  /* 0x0000b400b85c7a23 */ /* 0x000fe20000010861 */
[-C--:B------:R-:W-:Y:S01]  /*fa90*/  HMMA.16816.F32.BF16 R44, R80, R94.reuse, R44 ;  /* 0x0000005e502c723c */ /* 0x080fe2000004182c */
[----:B------:R1:W-:Y:S03]  /*faa0*/  MUFU.EX2 R193, R88 ;  /* 0x0000005800c17308 */ /* 0x0003e60000000800 */
[--C-:B--2---:R-:W-:Y:S01]  /*fab0*/  FFMA.FTZ R84, R185, c[0x0][0x2d0], -R96.reuse ;  /* 0x0000b400b9547a23 */ /* 0x104fe20000010860 */
[----:B------:R-:W-:Y:S03]  /*fac0*/  MOV R184, R109 ;  /* 0x0000006d00b87202 */ /* 0x000fe60000000f00 */
[C---:B------:R-:W-:Y:S03]  /*fad0*/  HMMA.16816.F32.BF16 R48, R76.reuse, R94, R48 ;  /* 0x0000005e4c30723c */ /* 0x040fe60000041830 */
[----:B------:R2:W-:Y:S10]  /*fae0*/  MUFU.EX2 R189, R84 ;  /* 0x0000005400bd7308 */ /* 0x0005f40000000800 */
[----:B------:R3:W-:Y:S01]  /*faf0*/  MUFU.EX2 R152, R92 ;  /* 0x0000005c00987308 */ /* 0x0007e20000000800 */
[----:B-1----:R-:W-:Y:S09]  /*fb00*/  FFMA.FTZ R88, R195, c[0x0][0x2d0], -R75 ;  /* 0x0000b400c3587a23 */ /* 0x002ff2000001084b */
[----:B------:R1:W-:Y:S01]  /*fb10*/  MUFU.EX2 R195, R88 ;  /* 0x0000005800c37308 */ /* 0x0003e20000000800 */
[----:B--2---:R-:W-:Y:S09]  /*fb20*/  FFMA.FTZ R84, R188, c[0x0][0x2d0], -R96 ;  /* 0x0000b400bc547a23 */ /* 0x004ff20000010860 */
[----:B------:R2:W-:Y:S01]  /*fb30*/  MUFU.EX2 R185, R84 ;  /* 0x0000005400b97308 */ /* 0x0005e20000000800 */
[----:B---3--:R-:W-:Y:S02]  /*fb40*/  FFMA.FTZ R92, R186, c[0x0][0x2d0], -R97 ;  /* 0x0000b400ba5c7a23 */ /* 0x008fe40000010861 */
[----:B------:R-:W-:Y:S07]  /*fb50*/  IMAD.MOV.U32 R186, RZ, RZ, R108 ;  /* 0x000000ffffba7224 */ /* 0x000fee00078e006c */
[----:B------:R3:W-:Y:S01]  /*fb60*/  MUFU.EX2 R103, R92 ;  /* 0x0000005c00677308 */ /* 0x0007e20000000800 */
[----:B-1----:R-:W1:Y:S01]  /*fb70*/  LDSM.16.MT88.4 R88, [R211+0x1100] ;  /* 0x00110000d358783b */ /* 0x002e620000004200 */
[----:B--2---:R-:W-:Y:S02]  /*fb80*/  FFMA.FTZ R84, R190, c[0x0][0x2d0], -R96 ;  /* 0x0000b400be547a23 */ /* 0x004fe40000010860 */
[----:B------:R-:W-:Y:S06]  /*fb90*/  IMAD.MOV.U32 R190, RZ, RZ, R112 ;  /* 0x000000ffffbe7224 */ /* 0x000fec00078e0070 */
[----:B------:R2:W4:Y:S01]  /*fba0*/  MUFU.EX2 R188, R84 ;  /* 0x0000005400bc7308 */ /* 0x0005220000000800 */
[----:B---3--:R-:W-:Y:S02]  /*fbb0*/  FFMA.FTZ R92, R229, c[0x0][0x2d0], -R75 ;  /* 0x0000b400e55c7a23 */ /* 0x008fe4000001084b */
[----:B------:R-:W-:Y:S02]  /*fbc0*/  IMAD.MOV.U32 R229, RZ, RZ, R106 ;  /* 0x000000ffffe57224 */ /* 0x000fe400078e006a */
[----:B--2---:R-:W-:Y:S01]  /*fbd0*/  FFMA.FTZ R84, R198, c[0x0][0x2d0], -R74 ;  /* 0x0000b400c6547a23 */ /* 0x004fe2000001084a */
[-C--:B-1----:R-:W-:Y:S01]  /*fbe0*/  HMMA.16816.F32.BF16 R52, R76, R88.reuse, R52 ;  /* 0x000000584c34723c */ /* 0x082fe20000041834 */
[----:B------:R-:W-:Y:S03]  /*fbf0*/  IMAD.MOV.U32 R198, RZ, RZ, R110 ;  /* 0x000000ffffc67224 */ /* 0x000fe600078e006e */
[----:B------:R1:W-:Y:S04]  /*fc00*/  MUFU.EX2 R183, R84 ;  /* 0x0000005400b77308 */ /* 0x0003e80000000800 */
[C---:B------:R-:W-:Y:S07]  /*fc10*/  HMMA.16816.F32.BF16 R56, R80.reuse, R88, R56 ;  /* 0x000000585038723c */ /* 0x040fee0000041838 */
[--C-:B------:R-:W-:Y:S01]  /*fc20*/  FFMA.FTZ R88, R178, c[0x0][0x2d0], -R97.reuse ;  /* 0x0000b400b2587a23 */ /* 0x100fe20000010861 */
[-C--:B------:R-:W-:Y:S03]  /*fc30*/  HMMA.16816.F32.BF16 R60, R80, R90.reuse, R60 ;  /* 0x0000005a503c723c */ /* 0x080fe6000004183c */
[----:B------:R-:W2:Y:S04]  /*fc40*/  MUFU.EX2 R102, R88 ;  /* 0x0000005800667308 */ /* 0x000ea80000000800 */
[----:B------:R-:W-:Y:S01]  /*fc50*/  FFMA.FTZ R80, R233, c[0x0][0x2d0], -R74 ;  /* 0x0000b400e9507a23 */ /* 0x000fe2000001084a */
[----:B------:R-:W-:Y:S01]  /*fc60*/  HMMA.16816.F32.BF16 R64, R76, R90, R64 ;  /* 0x0000005a4c40723c */ /* 0x000fe20000041840 */
[----:B----4-:R-:W-:Y:S03]  /*fc70*/  F2FP.BF16.PACK_AB R82, R188, R185 ;  /* 0x000000b9bc52723e */ /* 0x010fe600000010ff */
[----:B-1----:R-:W-:Y:S01]  /*fc80*/  FFMA.FTZ R84, R181, c[0x0][0x2d0], -R97 ;  /* 0x0000b400b5547a23 */ /* 0x002fe20000010861 */
[----:B------:R1:W-:Y:S01]  /*fc90*/  MUFU.EX2 R182, R80 ;  /* 0x0000005000b67308 */ /* 0x0003e20000000800 */
[----:B------:R-:W-:Y:S01]  /*fca0*/  IMAD.MOV.U32 R233, RZ, RZ, R104 ;  /* 0x000000ffffe97224 */ /* 0x000fe200078e0068 */
[----:B------:R-:W-:Y:S02]  /*fcb0*/  F2FP.BF16.PACK_AB R76, R251, R197 ;  /* 0x000000c5fb4c723e */ /* 0x000fe400000010ff */
[----:B------:R-:W-:Y:S03]  /*fcc0*/  F2FP.BF16.PACK_AB R77, R147, R249 ;  /* 0x000000f9934d723e */ /* 0x000fe600000010ff */
[----:B------:R-:W-:Y:S02]  /*fcd0*/  F2FP.BF16.PACK_AB R78, R196, R248 ;  /* 0x000000f8c44e723e */ /* 0x000fe400000010ff */
[----:B------:R-:W-:Y:S01]  /*fce0*/  F2FP.BF16.PACK_AB R79, R195, R193 ;  /* 0x000000c1c34f723e */ /* 0x000fe200000010ff */
[----:B------:R3:W4:Y:S01]  /*fcf0*/  MUFU.EX2 R153, R84 ;  /* 0x0000005400997308 */ /* 0x0007220000000800 */
[----:B--2---:R-:W-:Y:S01]  /*fd00*/  F2FP.BF16.PACK_AB R83, R102, R103 ;  /* 0x000000676653723e */ /* 0x004fe200000010ff */
[----:B------:R-:W-:Y:S08]  /*fd10*/  LDSM.16.MT88.4 R88, [R212+0x1900] ;  /* 0x00190000d458783b */ /* 0x000ff00000004200 */
[----:B------:R2:W-:Y:S01]  /*fd20*/  MUFU.EX2 R181, R92 ;  /* 0x0000005c00b57308 */ /* 0x0005e20000000800 */
[----:B-1----:R-:W-:Y:S01]  /*fd30*/  FFMA.FTZ R80, R202, c[0x0][0x2d0], -R75 ;  /* 0x0000b400ca507a23 */ /* 0x002fe2000001084b */
[----:B------:R-:W-:Y:S08]  /*fd40*/  MOV R202, R105 ;  /* 0x0000006900ca7202 */ /* 0x000ff00000000f00 */
[----:B------:R1:W-:Y:S01]  /*fd50*/  MUFU.EX2 R159, R80 ;  /* 0x00000050009f7308 */ /* 0x0003e20000000800 */
[----:B---3--:R-:W3:Y:S01]  /*fd60*/  LDSM.16.MT88.4 R84, [R209+0x1900] ;  /* 0x00190000d154783b */ /* 0x008ee20000004200 */
[----:B----4-:R-:W-:Y:S07]  /*fd70*/  F2FP.BF16.PACK_AB R81, R152, R153 ;  /* 0x000000999851723e */ /* 0x010fee00000010ff */
[----:B--2---:R-:W2:Y:S01]  /*fd80*/  LDSM.16.MT88.4 R92, [R210+0x1900] ;  /* 0x00190000d25c783b */ /* 0x004ea20000004200 */
[----:B-1----:R-:W-:Y:S01]  /*fd90*/  F2FP.BF16.PACK_AB R80, R189, R146 ;  /* 0x00000092bd50723e */ /* 0x002fe200000010ff */
[-C--:B---3--:R-:W-:Y:S08]  /*fda0*/  HMMA.16816.F32.BF16 R4, R76, R84.reuse, R4 ;  /* 0x000000544c04723c */ /* 0x088ff00000041804 */
        /* <DEDUP_REMOVED lines=9> */
[----:B------:R-:W-:Y:S04]  /*fe40*/  IMAD.MOV.U32 R237, RZ, RZ, R114 ;  /* 0x000000ffffed7224 */ /* 0x000fe800078e0072 */
[-C--:B------:R-:W-:Y:S01]  /*fe50*/  HMMA.16816.F32.BF16 R28, R80, R90.reuse, R28 ;  /* 0x0000005a501c723c */ /* 0x080fe2000004181c */
[----:B------:R1:W-:Y:S03]  /*fe60*/  MUFU.EX2 R180, R84 ;  /* 0x0000005400b47308 */ /* 0x0003e60000000800 */
[--C-:B------:R-:W-:Y:S02]  /*fe70*/  FFMA.FTZ R88, R228, c[0x0][0x2d0], -R96.reuse ;  /* 0x0000b400e4587a23 */ /* 0x100fe40000010860 */
[----:B------:R-:W-:Y:S02]  /*fe80*/  IMAD.MOV.U32 R228, RZ, RZ, R119 ;  /* 0x000000ffffe47224 */ /* 0x000fe400078e0077 */
[C---:B------:R-:W-:Y:S03]  /*fe90*/  HMMA.16816.F32.BF16 R32, R76.reuse, R90, R32 ;  /* 0x0000005a4c20723c */ /* 0x040fe60000041820 */
[----:B------:R3:W-:Y:S05]  /*fea0*/  MUFU.EX2 R156, R88 ;  /* 0x00000058009c7308 */ /* 0x0007ea0000000800 */
[-C--:B--2---:R-:W-:Y:S08]  /*feb0*/  HMMA.16816.F32.BF16 R36, R76, R92.reuse, R36 ;  /* 0x0000005c4c24723c */ /* 0x084ff00000041824 */
[C---:B------:R-:W-:Y:S01]  /*fec0*/  HMMA.16816.F32.BF16 R40, R80.reuse, R92, R40 ;  /* 0x0000005c5028723c */ /* 0x040fe20000041828 */
[----:B-1----:R-:W-:Y:S03]  /*fed0*/  FFMA.FTZ R84, R235, c[0x0][0x2d0], -R75 ;  /* 0x0000b400eb547a23 */ /* 0x002fe6000001084b */
[----:B------:R-:W-:Y:S01]  /*fee0*/  MOV R235, R115 ;  /* 0x0000007300eb7202 */ /* 0x000fe20000000f00 */
[----:B------:R1:W-:Y:S02]  /*fef0*/  MUFU.EX2 R157, R84 ;  /* 0x00000054009d7308 */ /* 0x0003e40000000800 */
[----:B------:R-:W-:Y:S01]  /*ff00*/  FFMA.FTZ R92, R192, c[0x0][0x2d0], -R97 ;  /* 0x0000b400c05c7a23 */ /* 0x000fe20000010861 */
[-C--:B------:R-:W-:Y:S01]  /*ff10*/  HMMA.16816.F32.BF16 R44, R80, R94.reuse, R44 ;  /* 0x0000005e502c723c */ /* 0x080fe2000004182c */
[----:B---3--:R-:W-:Y:S02]  /*ff20*/  FFMA.FTZ R88, R230, c[0x0][0x2d0], -R96 ;  /* 0x0000b400e6587a23 */ /* 0x008fe40000010860 */
[----:B------:R-:W2:Y:S04]  /*ff30*/  LDL.LU R230, [R1+0x18] ;  /* 0x0000180001e67983 */ /* 0x000ea80000300800 */
[----:B------:R3:W-:Y:S01]  /*ff40*/  MUFU.EX2 R100, R92 ;  /* 0x0000005c00647308 */ /* 0x0007e20000000800 */
[C---:B------:R-:W-:Y:S01]  /*ff50*/  HMMA.16816.F32.BF16 R48, R76.reuse, R94, R48 ;  /* 0x0000005e4c30723c */ /* 0x040fe20000041830 */
[----:B------:R-:W4:Y:S08]  /*ff60*/  LDL.LU R162, [R1+0x14] ;  /* 0x0000140001a27983 */ /* 0x000f300000300800 */
[----:B------:R5:W-:Y:S03]  /*ff70*/  MUFU.EX2 R178, R88 ;  /* 0x0000005800b27308 */ /* 0x000be60000000800 */
[----:B-1----:R-:W-:Y:S02]  /*ff80*/  FFMA.FTZ R84, R232, c[0x0][0x2d0], -R75 ;  /* 0x0000b400e8547a23 */ /* 0x002fe4000001084b */
[----:B------:R-:W-:Y:S01]  /*ff90*/  IMAD.MOV.U32 R232, RZ, RZ, R122 ;  /* 0x000000ffffe87224 */ /* 0x000fe200078e007a */
[----:B------:R-:W-:Y:S04]  /*ffa0*/  MOV R122, R111 ;  /* 0x0000006f007a7202 */ /* 0x000fe80000000f00 */
[----:B------:R1:W-:Y:S01]  /*ffb0*/  MUFU.EX2 R179, R84 ;  /* 0x0000005400b37308 */ /* 0x0003e20000000800 */
[----:B---3--:R-:W-:Y:S09]  /*ffc0*/  FFMA.FTZ R92, R191, c[0x0][0x2d0], -R97 ;  /* 0x0000b400bf5c7a23 */ /* 0x008ff20000010861 */
[----:B------:R3:W-:Y:S01]  /*ffd0*/  MUFU.EX2 R99, R92 ;  /* 0x0000005c00637308 */ /* 0x0007e20000000800 */
[--C-:B-----5:R-:W-:Y:S01]  /*ffe0*/  FFMA.FTZ R88, R231, c[0x0][0x2d0], -R96.reuse ;  /* 0x0000b400e7587a23 */ /* 0x120fe20000010860 */
[----:B------:R-:W-:Y:S08]  /*fff0*/  MOV R231, R107 ;  /* 0x0000006b00e77202 */ /* 0x000ff00000000f00 */
[----:B------:R5:W5:Y:S01]  /*10000*/  MUFU.EX2 R177, R88 ;  /* 0x0000005800b17308 */ /* 0x000b620000000800 */
[----:B-1----:R-:W-:Y:S01]  /*10010*/  FFMA.FTZ R84, R203, c[0x0][0x2d0], -R96 ;  /* 0x0000b400cb547a23 */ /* 0x002fe20000010860 */
[----:B------:R-:W-:Y:S08]  /*10020*/  MOV R203, R160 ;  /* 0x000000a000cb7202 */ /* 0x000ff00000000f00 */
[----:B------:R1:W-:Y:S01]  /*10030*/  MUFU.EX2 R155, R84 ;  /* 0x00000054009b7308 */ /* 0x0003e20000000800 */
[----:B---3--:R-:W-:Y:S09]  /*10040*/  FFMA.FTZ R92, R242, c[0x0][0x2d0], -R75 ;  /* 0x0000b400f25c7a23 */ /* 0x008ff2000001084b */
[----:B------:R3:W-:Y:S01]  /*10050*/  MUFU.EX2 R172, R92 ;  /* 0x0000005c00ac7308 */ /* 0x0007e20000000800 */
[--C-:B-----5:R-:W-:Y:S02]  /*10060*/  FFMA.FTZ R88, R240, c[0x0][0x2d0], -R74.reuse ;  /* 0x0000b400f0587a23 */ /* 0x120fe4000001084a */
[----:B------:R-:W-:Y:S07]  /*10070*/  IMAD.MOV.U32 R240, RZ, RZ, R161 ;  /* 0x000000fffff07224 */ /* 0x000fee00078e00a1 */
[----:B------:R5:W-:Y:S01]  /*10080*/  MUFU.EX2 R176, R88 ;  /* 0x0000005800b07308 */ /* 0x000be20000000800 */
[----:B-1----:R-:W1:Y:S08]  /*10090*/  LDSM.16.MT88.4 R84, [R211+0x1900] ;  /* 0x00190000d354783b */ /* 0x002e700000004200 */
[----:B---3--:R-:W-:Y:S01]  /*100a0*/  LDSM.16.MT88.4 R92, [R210+0x2100] ;  /* 0x00210000d25c783b */ /* 0x008fe20000004200 */
[--C-:B-----5:R-:W-:Y:S01]  /*100b0*/  FFMA.FTZ R88, R187, c[0x0][0x2d0], -R97.reuse ;  /* 0x0000b400bb587a23 */ /* 0x120fe20000010861 */
[----:B------:R-:W-:Y:S06]  /*100c0*/  MOV R187, R118 ;  /* 0x0000007600bb7202 */ /* 0x000fec0000000f00 */
[----:B------:R-:W-:Y:S01]  /*100d0*/  LDSM.16.MT88.4 R116, [R209+0x2900] ;  /* 0x00290000d174783b */ /* 0x000fe20000004200 */
[----:B------:R3:W5:Y:S01]  /*100e0*/  MUFU.EX2 R101, R88 ;  /* 0x0000005800657308 */ /* 0x0007620000000800 */
[-C--:B-1----:R-:W-:Y:S08]  /*100f0*/  HMMA.16816.F32.BF16 R52, R76, R84.reuse, R52 ;  /* 0x000000544c34723c */ /* 0x082ff00000041834 */
[C---:B------:R-:W-:Y:S01]  /*10100*/  HMMA.16816.F32.BF16 R56, R80.reuse, R84, R56 ;  /* 0x000000545038723c */ /* 0x040fe20000041838 */
[----:B---3--:R-:W1:Y:S06]  /*10110*/  LDSM.16.MT88.4 R88, [R209+0x2100] ;  /* 0x00210000d158783b */ /* 0x008e6c0000004200 */
        /* <DEDUP_REMOVED lines=12> */
[----:B---3--:R-:W3:Y:S01]  /*101e0*/  LDSM.16.MT88.4 R84, [R212+0x2100] ;  /* 0x00210000d454783b */ /* 0x008ee20000004200 */
[----:B------:R-:W-:Y:S05]  /*101f0*/  F2FP.BF16.PACK_AB R83, R98, R99 ;  /* 0x000000636253723e */ /* 0x000fea00000010ff */
[-C--:B-1----:R-:W-:Y:S01]  /*10200*/  HMMA.16816.F32.BF16 R4, R76, R88.reuse, R4 ;  /* 0x000000584c04723c */ /* 0x082fe20000041804 */
[--C-:B-----5:R-:W-:Y:S01]  /*10210*/  FFMA.FTZ R80, R238, c[0x0][0x2d0], -R75.reuse ;  /* 0x0000b400ee507a23 */ /* 0x120fe2000001084b */
[----:B------:R-:W-:Y:S03]  /*10220*/  F2FP.BF16.PACK_AB R164, R175, R176 ;  /* 0x000000b0afa4723e */ /* 0x000fe600000010ff */
[----:B------:R1:W5:Y:S02]  /*10230*/  MUFU.EX2 R174, R80 ;  /* 0x0000005000ae7308 */ /* 0x0003640000000800 */
[----:B-1----:R-:W-:Y:S02]  /*10240*/  F2FP.BF16.PACK_AB R80, R156, R155 ;  /* 0x0000009b9c50723e */ /* 0x002fe400000010ff */
[----:B-----5:R-:W-:Y:S05]  /*10250*/  F2FP.BF16.PACK_AB R165, R172, R174 ;  /* 0x000000aeaca5723e */ /* 0x020fea00000010ff */
[C---:B------:R-:W-:Y:S07]  /*10260*/  HMMA.16816.F32.BF16 R8, R80.reuse, R88, R8 ;  /* 0x000000585008723c */ /* 0x040fee0000041808 */
[--C-:B------:R-:W-:Y:S01]  /*10270*/  FFMA.FTZ R88, R250, c[0x0][0x2d0], -R74.reuse ;  /* 0x0000b400fa587a23 */ /* 0x100fe2000001084a */
[-C--:B------:R-:W-:Y:S01]  /*10280*/  HMMA.16816.F32.BF16 R12, R80, R90.reuse, R12 ;  /* 0x0000005a500c723c */ /* 0x080fe2000004180c */
[----:B------:R-:W-:Y:S02]  /*10290*/  FFMA.FTZ R74, R252, c[0x0][0x2d0], -R74 ;  /* 0x0000b400fc4a7a23 */ /* 0x000fe4000001084a */
[----:B------:R1:W-:Y:S05]  /*102a0*/  MUFU.EX2 R173, R88 ;  /* 0x0000005800ad7308 */ /* 0x0003ea0000000800 */
[C---:B------:R-:W-:Y:S05]  /*102b0*/  HMMA.16816.F32.BF16 R16, R76.reuse, R90, R16 ;  /* 0x0000005a4c10723c */ /* 0x040fea0000041810 */
[----:B------:R5:W5:Y:S03]  /*102c0*/  MUFU.EX2 R171, R74 ;  /* 0x0000004a00ab7308 */ /* 0x000b660000000800 */
[-C--:B---3--:R-:W-:Y:S08]  /*102d0*/  HMMA.16816.F32.BF16 R20, R76, R84.reuse, R20 ;  /* 0x000000544c14723c */ /* 0x088ff00000041814 */
[C---:B------:R-:W-:Y:S01]  /*102e0*/  HMMA.16816.F32.BF16 R24, R80.reuse, R84, R24 ;  /* 0x000000545018723c */ /* 0x040fe20000041818 */
[----:B-1----:R-:W1:Y:S07]  /*102f0*/  LDSM.16.MT88.4 R88, [R211+0x2100] ;  /* 0x00210000d358783b */ /* 0x002e6e0000004200 */
[-C--:B------:R-:W-:Y:S01]  /*10300*/  HMMA.16816.F32.BF16 R28, R80, R86.reuse, R28 ;  /* 0x00000056501c723c */ /* 0x080fe2000004181c */
[--C-:B-----5:R-:W-:Y:S03]  /*10310*/  FFMA.FTZ R74, R245, c[0x0][0x2d0], -R75.reuse ;  /* 0x0000b400f54a7a23 */ /* 0x120fe6000001084b */
[----:B------:R-:W-:Y:S01]  /*10320*/  F2FP.BF16.PACK_AB R166, R171, R173 ;  /* 0x000000adaba6723e */ /* 0x000fe200000010ff */
[----:B------:R-:W-:Y:S03]  /*10330*/  FFMA.FTZ R75, R247, c[0x0][0x2d0], -R75 ;  /* 0x0000b400f74b7a23 */ /* 0x000fe6000001084b */
[C---:B------:R-:W-:Y:S01]  /*10340*/  HMMA.16816.F32.BF16 R32, R76.reuse, R86, R32 ;  /* 0x000000564c20723c */ /* 0x040fe20000041820 */
[----:B------:R3:W-:Y:S07]  /*10350*/  MUFU.EX2 R170, R74 ;  /* 0x0000004a00aa7308 */ /* 0x0007ee0000000800 */
[-C--:B------:R-:W-:Y:S03]  /*10360*/  HMMA.16816.F32.BF16 R36, R76, R92.reuse, R36 ;  /* 0x0000005c4c24723c */ /* 0x080fe60000041824 */
[----:B------:R-:W5:Y:S05]  /*10370*/  MUFU.EX2 R169, R75 ;  /* 0x0000004b00a97308 */ /* 0x000f6a0000000800 */
[C---:B------:R-:W-:Y:S08]  /*10380*/  HMMA.16816.F32.BF16 R40, R80.reuse, R92, R40 ;  /* 0x0000005c5028723c */ /* 0x040ff00000041828 */
[-C--:B------:R-:W-:Y:S01]  /*10390*/  HMMA.16816.F32.BF16 R44, R80, R94.reuse, R44 ;  /* 0x0000005e502c723c */ /* 0x080fe2000004182c */
[--C-:B---3--:R-:W-:Y:S04]  /*103a0*/  FFMA.FTZ R74, R239, c[0x0][0x2d0], -R96.reuse ;  /* 0x0000b400ef4a7a23 */ /* 0x108fe80000010860 */
[----:B------:R3:W-:Y:S03]  /*103b0*/  MUFU.EX2 R168, R74 ;  /* 0x0000004a00a87308 */ /* 0x0007e60000000800 */
[C---:B------:R-:W-:Y:S01]  /*103c0*/  HMMA.16816.F32.BF16 R48, R76.reuse, R94, R48 ;  /* 0x0000005e4c30723c */ /* 0x040fe20000041830 */
[----:B-----5:R-:W-:Y:S07]  /*103d0*/  F2FP.BF16.PACK_AB R167, R169, R170 ;  /* 0x000000aaa9a7723e */ /* 0x020fee00000010ff */
[-C--:B-1----:R-:W-:Y:S08]  /*103e0*/  HMMA.16816.F32.BF16 R52, R76, R88.reuse, R52 ;  /* 0x000000584c34723c */ /* 0x082ff00000041834 */
[C---:B------:R-:W-:Y:S01]  /*103f0*/  HMMA.16816.F32.BF16 R56, R80.reuse, R88, R56 ;  /* 0x000000585038723c */ /* 0x040fe20000041838 */
[----:B--2---:R-:W-:Y:S03]  /*10400*/  FFMA.FTZ R68, R68, R230, R187 ;  /* 0x000000e644447223 */ /* 0x004fe600000100bb */
[----:B------:R-:W-:Y:S01]  /*10410*/  MOV R230, R150 ;  /* 0x0000009600e67202 */ /* 0x000fe20000000f00 */
[----:B---3--:R-:W-:Y:S02]  /*10420*/  FFMA.FTZ R74, R241, c[0x0][0x2d0], -R96 ;  /* 0x0000b400f14a7a23 */ /* 0x008fe40000010860 */
[----:B----4-:R-:W-:Y:S01]  /*10430*/  FFMA.FTZ R69, R69, R162, R163 ;  /* 0x000000a245457223 */ /* 0x010fe200000100a3 */
        /* <DEDUP_REMOVED lines=10> */
[----:B------:R-:W-:Y:S02]  /*104e0*/  MOV R232, R236 ;  /* 0x000000ec00e87202 */ /* 0x000fe40000000f00 */
[----:B--2---:R-:W-:Y:S02]  /*104f0*/  F2FP.BF16.PACK_AB R160, R85, R168 ;  /* 0x000000a855a0723e */ /* 0x004fe400000010ff */
[----:B------:R-:W-:Y:S04]  /*10500*/  MOV R236, R120 ;  /* 0x0000007800ec7202 */ /* 0x000fe80000000f00 */
[----:B------:R-:W2:Y:S01]  /*10510*/  MUFU.EX2 R96, R96 ;  /* 0x0000006000607308 */ /* 0x000ea20000000800 */
[--C-:B-1----:R-:W-:Y:S09]  /*10520*/  FFMA.FTZ R74, R199, c[0x0][0x2d0], -R97.reuse ;  /* 0x0000b400c74a7a23 */ /* 0x102ff20000010861 */
        /* <DEDUP_REMOVED lines=15> */
[----:B------:R-:W-:Y:S01]  /*10620*/  MOV R228, R149 ;  /* 0x0000009500e47202 */ /* 0x000fe20000000f00 */
[----:B------:R-:W-:Y:S02]  /*10630*/  FADD.FTZ R2, R151, R69 ;  /* 0x0000004597027221 */ /* 0x000fe40000010000 */
[----:B------:R-:W-:Y:S01]  /*10640*/  FADD.FTZ R4, R240, R4 ;  /* 0x00000004f0047221 */ /* 0x000fe20000010000 */
[----:B------:R-:W1:Y:S01]  /*10650*/  LDSM.16.MT88.4 R148, [R210+0x2900] ;  /* 0x00290000d294783b */ /* 0x000e620000004200 */
[----:B------:R-:W-:Y:S03]  /*10660*/  FADD.FTZ R2, R203, R2 ;  /* 0x00000002cb027221 */ /* 0x000fe60000010000 */
[----:B------:R-:W-:Y:S01]  /*10670*/  FADD.FTZ R5, R235, R4 ;  /* 0x00000004eb057221 */ /* 0x000fe20000010000 */
[----:B------:R-:W-:Y:S01]  /*10680*/  MOV R235, R123 ;  /* 0x0000007b00eb7202 */ /* 0x000fe20000000f00 */
[----:B------:R-:W-:Y:S02]  /*10690*/  IMAD.MOV.U32 R203, RZ, RZ, R237 ;  /* 0x000000ffffcb7224 */ /* 0x000fe400078e00ed */
[----:B------:R-:W-:Y:S02]  /*106a0*/  FADD.FTZ R7, R122, R2 ;  /* 0x000000027a077221 */ /* 0x000fe40000010000 */
[----:B------:R-:W-:Y:S02]  /*106b0*/  FADD.FTZ R4, R231, R6 ;  /* 0x00000006e7047221 */ /* 0x000fe40000010000 */
[----:B------:R-:W-:Y:S01]  /*106c0*/  FADD.FTZ R2, R202, R5 ;  /* 0x00000005ca027221 */ /* 0x000fe20000010000 */
[----:B------:R-:W-:Y:S01]  /*106d0*/  MOV R202, R233 ;  /* 0x000000e900ca7202 */ /* 0x000fe20000000f00 */
[----:B------:R-:W-:Y:S01]  /*106e0*/  FADD.FTZ R7, R184, R7 ;  /* 0x00000007b8077221 */ /* 0x000fe20000010000 */
[----:B------:R-:W-:Y:S01]  /*106f0*/  MOV R184, R127 ;  /* 0x0000007f00b87202 */ /* 0x000fe20000000f00 */
[----:B------:R-:W-:Y:S02]  /*10700*/  FADD.FTZ R6, R190, R4 ;  /* 0x00000004be067221 */ /* 0x000fe40000010000 */
[----:B------:R-:W-:Y:S02]  /*10710*/  FADD.FTZ R5, R124, R2 ;  /* 0x000000027c057221 */ /* 0x000fe40000010000 */
[----:B------:R-:W-:Y:S02]  /*10720*/  FADD.FTZ R4, R230, R7 ;  /* 0x00000007e6047221 */ /* 0x000fe40000010000 */
[----:B------:R-:W-:Y:S02]  /*10730*/  FADD.FTZ R2, R228, R6 ;  /* 0x00000006e4027221 */ /* 0x000fe40000010000 */
[----:B------:R-:W-:Y:S02]  /*10740*/  FADD.FTZ R7, R131, R4 ;  /* 0x0000000483077221 */ /* 0x000fe40000010000 */
[----:B------:R-:W-:Y:S02]  /*10750*/  FADD.FTZ R6, R130, R2 ;  /* 0x0000000282067221 */ /* 0x000fe40000010000 */
[----:B------:R-:W-:Y:S02]  /*10760*/  FADD.FTZ R2, R203, R7 ;  /* 0x00000007cb027221 */ /* 0x000fe40000010000 */
[----:B------:R-:W-:Y:S02]  /*10770*/  IMAD.MOV.U32 R237, RZ, RZ, R121 ;  /* 0x000000ffffed7224 */ /* 0x000fe400078e0079 */
[----:B------:R-:W-:Y:S01]  /*10780*/  IMAD.MOV.U32 R233, RZ, RZ, R186 ;  /* 0x000000ffffe97224 */ /* 0x000fe200078e00ba */
[-C--:B------:R-:W-:Y:S01]  /*10790*/  HMMA.16816.F32.BF16 R120, R164, R132.reuse, R20 ;  /* 0x00000084a478723c */ /* 0x080fe20000041814 */
[----:B------:R-:W-:Y:S01]  /*107a0*/  IMAD.MOV.U32 R190, RZ, RZ, R126 ;  /* 0x000000ffffbe7224 */ /* 0x000fe200078e007e */
[----:B------:R-:W-:Y:S01]  /*107b0*/  MOV R186, R198 ;  /* 0x000000c600ba7202 */ /* 0x000fe20000000f00 */
[----:B------:R-:W-:Y:S01]  /*107c0*/  FADD.FTZ R9, R237, R2 ;  /* 0x00000002ed097221 */ /* 0x000fe20000010000 */
[----:B------:R-:W-:Y:S04]  /*107d0*/  MOV R198, R125 ;  /* 0x0000007d00c67202 */ /* 0x000fe80000000f00 */
[C---:B------:R-:W-:Y:S01]  /*107e0*/  HMMA.16816.F32.BF16 R124, R160.reuse, R132, R24 ;  /* 0x00000084a07c723c */ /* 0x040fe20000041818 */
[----:B--2---:R-:W-:Y:S04]  /*107f0*/  FFMA.FTZ R0, R0, R73, R204 ;  /* 0x0000004900007223 */ /* 0x004fe800000100cc */
[----:B------:R-:W-:Y:S02]  /*10800*/  FADD.FTZ R8, R205, R0 ;  /* 0x00000000cd087221 */ /* 0x000fe40000010000 */
[----:B------:R-:W-:Y:S02]  /*10810*/  FADD.FTZ R0, R129, R5 ;  /* 0x0000000581007221 */ /* 0x000fe40000010000 */
[----:B------:R-:W-:Y:S03]  /*10820*/  FADD.FTZ R8, R206, R8 ;  /* 0x00000008ce087221 */ /* 0x000fe60000010000 */
[----:B------:R-:W-:Y:S02]  /*10830*/  FADD.FTZ R5, R128, R0 ;  /* 0x0000000080057221 */ /* 0x000fe40000010000 */
[----:B------:R-:W-:Y:S01]  /*10840*/  FADD.FTZ R4, R207, R8 ;  /* 0x00000008cf047221 */ /* 0x000fe20000010000 */
[-C--:B------:R-:W-:Y:S01]  /*10850*/  HMMA.16816.F32.BF16 R128, R160, R134.reuse, R28 ;  /* 0x00000086a080723c */ /* 0x080fe2000004181c */
[----:B------:R-:W-:Y:S02]  /*10860*/  FADD.FTZ R0, R232, R6 ;  /* 0x00000006e8007221 */ /* 0x000fe40000010000 */
[----:B------:R-:W-:Y:S02]  /*10870*/  FADD.FTZ R8, R235, R5 ;  /* 0x00000005eb087221 */ /* 0x000fe40000010000 */
[----:B------:R-:W-:Y:S02]  /*10880*/  FADD.FTZ R11, R138, R4 ;  /* 0x000000048a0b7221 */ /* 0x000fe40000010000 */
[----:B------:R-:W-:Y:S01]  /*10890*/  FADD.FTZ R10, R236, R0 ;  /* 0x00000000ec0a7221 */ /* 0x000fe20000010000 */
[----:B------:R-:W2:Y:S01]  /*108a0*/  LDSM.16.MT88.4 R4, [R211+0x2900] ;  /* 0x00290000d304783b */ /* 0x000ea20000004200 */
[----:B------:R-:W-:Y:S01]  /*108b0*/  FADD.FTZ R2, R229, R8 ;  /* 0x00000008e5027221 */ /* 0x000fe20000010000 */
[C---:B------:R-:W-:Y:S02]  /*108c0*/  HMMA.16816.F32.BF16 R132, R164.reuse, R134, R32 ;  /* 0x00000086a484723c */ /* 0x040fe40000041820 */
[----:B------:R-:W-:Y:S02]  /*108d0*/  FADD.FTZ R8, R137, R11 ;  /* 0x0000000b89087221 */ /* 0x000fe40000010000 */
[----:B------:R-:W-:Y:S02]  /*108e0*/  FADD.FTZ R0, R202, R9 ;  /* 0x00000009ca007221 */ /* 0x000fe40000010000 */
[----:B------:R-:W-:Y:S02]  /*108f0*/  FADD.FTZ R10, R233, R10 ;  /* 0x0000000ae90a7221 */ /* 0x000fe40000010000 */
[----:B------:R-:W-:Y:S04]  /*10900*/  FADD.FTZ R11, R139, R2 ;  /* 0x000000028b0b7221 */ /* 0x000fe80000010000 */
[----:B------:R-:W-:Y:S02]  /*10910*/  FADD.FTZ R8, R136, R8 ;  /* 0x0000000888087221 */ /* 0x000fe40000010000 */
[----:B------:R-:W-:Y:S01]  /*10920*/  FADD.FTZ R9, R186, R0 ;  /* 0x00000000ba097221 */ /* 0x000fe20000010000 */
[-C--:B-1----:R-:W-:Y:S01]  /*10930*/  HMMA.16816.F32.BF16 R136, R164, R148.reuse, R36 ;  /* 0x00000094a488723c */ /* 0x082fe20000041824 */
        /* <DEDUP_REMOVED lines=8> */
[----:B------:R-:W-:Y:S02]  /*109c0*/  FADD.FTZ R8, R145, R8 ;  /* 0x0000000891087221 */ /* 0x000fe40000010000 */
[----:B------:R-:W-:Y:S02]  /*109d0*/  FADD.FTZ R0, R249, R11 ;  /* 0x0000000bf9007221 */ /* 0x000fe40000010000 */
        /* <DEDUP_REMOVED lines=23> */
[----:B------:R-:W-:Y:S01]  /*10b50*/  FADD.FTZ R8, R103, R8 ;  /* 0x0000000867087221 */ /* 0x000fe20000010000 */
[----:B------:R-:W-:Y:S01]  /*10b60*/  MOV R103, R3 ;  /* 0x0000000300677202 */ /* 0x000fe20000000f00 */
[----:B------:R-:W-:Y:S02]  /*10b70*/  FADD.FTZ R10, R156, R9 ;  /* 0x000000099c0a7221 */ /* 0x000fe40000010000 */
[----:B------:R-:W-:Y:S02]  /*10b80*/  FADD.FTZ R11, R158, R2 ;  /* 0x000000029e0b7221 */ /* 0x000fe40000010000 */
[----:B------:R-:W-:Y:S02]  /*10b90*/  FADD.FTZ R9, R157, R0 ;  /* 0x000000009d097221 */ /* 0x000fe40000010000 */
[C---:B------:R-:W-:Y:S01]  /*10ba0*/  HMMA.16816.F32.BF16 R156, R160.reuse, R4, R56 ;  /* 0x00000004a09c723c */ /* 0x040fe20000041838 */
[----:B------:R-:W-:Y:S01]  /*10bb0*/  FADD.FTZ R8, R102, R8 ;  /* 0x0000000866087221 */ /* 0x000fe20000010000 */
[----:B------:R-:W-:Y:S01]  /*10bc0*/  MOV R102, R70 ;  /* 0x0000004600667202 */ /* 0x000fe20000000f00 */
[----:B------:R-:W-:Y:S02]  /*10bd0*/  FADD.FTZ R0, R180, R11 ;  /* 0x0000000bb4007221 */ /* 0x000fe40000010000 */
[----:B------:R-:W-:Y:S01]  /*10be0*/  FADD.FTZ R8, R101, R8 ;  /* 0x0000000865087221 */ /* 0x000fe20000010000 */
[----:B------:R-:W-:Y:S01]  /*10bf0*/  MOV R101, R71 ;  /* 0x0000004700657202 */ /* 0x000fe20000000f00 */
        /* <DEDUP_REMOVED lines=20> */
[----:B------:R1:W-:Y:S01]  /*10d40*/  STL [R1+0x14], R5 ;  /* 0x0000140501007387 */ /* 0x0003e20000100800 */
[----:B------:R-:W-:Y:S02]  /*10d50*/  FADD.FTZ R4, R169, R4 ;  /* 0x00000004a9047221 */ /* 0x000fe40000010000 */
[----:B------:R-:W-:Y:S02]  /*10d60*/  FADD.FTZ R2, R96, R2 ;  /* 0x0000000260027221 */ /* 0x000fe40000010000 */
[----:B------:R-:W-:Y:S01]  /*10d70*/  FADD.FTZ R0, R74, R0 ;  /* 0x000000004a007221 */ /* 0x000fe20000010000 */
[----:B------:R1:W-:Y:S01]  /*10d80*/  STL [R1+0x18], R4 ;  /* 0x0000180401007387 */ /* 0x0003e20000100800 */
[----:B------:R-:W-:Y:S02]  /*10d90*/  IMAD.MOV.U32 R100, RZ, RZ, R72 ;  /* 0x000000ffff647224 */ /* 0x000fe400078e0048 */
[----:B------:R-:W-:Y:S01]  /*10da0*/  FADD.FTZ R0, R97, R0 ;  /* 0x0000000061007221 */ /* 0x000fe20000010000 */
[----:B------:R1:W-:Y:S04]  /*10db0*/  STL [R1+0x1c], R2 ;  /* 0x00001c0201007387 */ /* 0x0003e80000100800 */
[----:B------:R1:W-:Y:S01]  /*10dc0*/  STL [R1+0x20], R0 ;  /* 0x0000200001007387 */ /* 0x0003e20000100800 */
[----:B------:R-:W-:-:S05]  /*10dd0*/  @P0 BRA `(.L_x_291) ;  /* 0xffff8c5000000947 */ /* 0x000fca000383ffff */
.L_x_272:
[----:B------:R-:W2:Y:S01]  /*10de0*/  S2UR UR17, SR_CTAID.X ;  /* 0x00000000001179c3 */ /* 0x000ea20000002500 */
[----:B------:R-:W-:-:S02]  /*10df0*/  UISETP.NE.AND UP1, UPT, UR35, URZ, UPT ;  /* 0x0000003f2300728c */ /* 0x000fc4000bf25270 */
[----:B------:R-:W-:Y:S02]  /*10e00*/  ULDC.64 UR4, c[0x0][0x2c8] ;  /* 0x0000b20000047ab9 */ /* 0x000fe40000000a00 */
[----:B------:R-:W-:-:S06]  /*10e10*/  UISETP.NE.AND UP0, UPT, UR34, URZ, UPT ;  /* 0x0000003f2200728c */ /* 0x000fcc000bf05270 */
[----:B------:R-:W-:Y:S01]  /*10e20*/  PLOP3.LUT P0, PT, PT, PT, UP0, 0x40, 0x0 ;  /* 0x000000000000781c */ /* 0x000fe20003f0e808 */
[----:B--2---:R-:W-:-:S04]  /*10e30*/  ULEA UR17, UR17, 0x7f, 0x7 ;  /* 0x0000007f11117891 */ /* 0x004fc8000f8e383f */
[----:B------:R-:W-:Y:S02]  /*10e40*/  UIMAD.WIDE.U32 UR20, UR17, UR4, URZ ;  /* 0x00000004111472a5 */ /* 0x000fe4000f8e003f */
[----:B------:R-:W-:Y:S02]  /*10e50*/  UIADD3 UR4, UR8, 0x1, -UR15 ;  /* 0x0000000108047890 */ /* 0x000fe4000fffe80f */
[----:B------:R-:W-:-:S03]  /*10e60*/  UMOV UR18, UR17 ;  /* 0x0000001100127c82 */ /* 0x000fc60008000000 */
[----:B------:R-:W-:Y:S02]  /*10e70*/  @UP1 UMOV UR17, UR21 ;  /* 0x0000001500111c82 */ /* 0x000fe40008000000 */
[----:B------:R-:W-:-:S03]  /*10e80*/  @UP1 USHF.R.U32.HI UR18, URZ, UR5, UR17 ;  /* 0x000000053f121299 */ /* 0x000fc60008011611 */
[----:B------:R-:W-:Y:S02]  /*10e90*/  ULDC UR17, c[0x0][0x324] ;  /* 0x0000c90000117ab9 */ /* 0x000fe40000000800 */
[----:B------:R-:W-:-:S04]  /*10ea0*/  UIADD3 UR18, UR4, UR18, URZ ;  /* 0x0000001204127290 */ /* 0x000fc8000fffe03f */
[----:B------:R-:W-:Y:S01]  /*10eb0*/  UIADD3 UR17, UR18, -UR17, URZ ;  /* 0x8000001112117290 */ /* 0x000fe2000fffe03f */
[----:B------:R-:W-:Y:S05]  /*10ec0*/  @P0 BRA `(.L_x_292) ;  /* 0x0000018000000947 */ /* 0x000fea0003800000 */
[----:B------:R-:W-:-:S06]  /*10ed0*/  UISETP.GT.AND UP0, UPT, UR18, -0x1, UPT ;  /* 0xffffffff1200788c */ /* 0x000fcc000bf04270 */
[----:B------:R-:W-:-:S13]  /*10ee0*/  PLOP3.LUT P0, PT, PT, PT, UP0, 0x80, 0x0 ;  /* 0x000000000000781c */ /* 0x000fda0003f0f008 */
[----:B------:R-:W-:Y:S05]  /*10ef0*/  @P0 BRA `(.L_x_293) ;  /* 0x000000a000000947 */ /* 0x000fea0003800000 */
[----:B------:R-:W-:Y:S02]  /*10f00*/  UMOV UR5, 0x1 ;  /* 0x0000000100057882 */ /* 0x000fe40000000000 */
[----:B------:R-:W-:Y:S02]  /*10f10*/  ULDC UR4, c[0x0][0x32c] ;  /* 0x0000cb0000047ab9 */ /* 0x000fe40000000800 */
[----:B------:R-:W-:Y:S02]  /*10f20*/  UISETP.NE.AND UP0, UPT, UR5, UR4, UPT ;  /* 0x000000040500728c */ /* 0x000fe4000bf05270 */
[----:B------:R-:W-:Y:S02]  /*10f30*/  ULOP3.LUT UR18, URZ, UR18, URZ, 0x33, !UPT ;  /* 0x000000123f127292 */ /* 0x000fe4000f8e333f */
[----:B------:R-:W-:Y:S02]  /*10f40*/  ULDC.64 UR4, c[0x0][0x330] ;  /* 0x0000cc0000047ab9 */ /* 0x000fe40000000a00 */
[----:B------:R-:W-:-:S07]  /*10f50*/  UIMAD.WIDE.U32 UR20, UR18, UR4, URZ ;  /* 0x00000004121472a5 */ /* 0x000fce000f8e003f */
[----:B------:R-:W-:Y:S02]  /*10f60*/  @UP0 UMOV UR19, UR21 ;  /* 0x0000001500130c82 */ /* 0x000fe40008000000 */
[----:B------:R-:W-:-:S04]  /*10f70*/  @UP0 USHF.R.U32.HI UR18, URZ, UR5, UR19 ;  /* 0x000000053f120299 */ /* 0x000fc80008011613 */
[----:B------:R-:W-:Y:S01]  /*10f80*/  ULOP3.LUT UR18, URZ, UR18, URZ, 0x33, !UPT ;  /* 0x000000123f127292 */ /* 0x000fe2000f8e333f */
[----:B------:R-:W-:Y:S05]  /*10f90*/  BRA `(.L_x_294) ;  /* 0x0000007000007947 */ /* 0x000fea0003800000 */
.L_x_293:
[----:B------:R-:W-:Y:S02]  /*10fa0*/  UMOV UR5, 0x1 ;  /* 0x0000000100057882 */ /* 0x000fe40000000000 */
[----:B------:R-:W-:Y:S02]  /*10fb0*/  ULDC UR4, c[0x0][0x32c] ;  /* 0x0000cb0000047ab9 */ /* 0x000fe40000000800 */
[----:B------:R-:W-:-:S03]  /*10fc0*/  UISETP.NE.AND UP0, UPT, UR5, UR4, UPT ;  /* 0x000000040500728c */ /* 0x000fc6000bf05270 */
[----:B------:R-:W-:Y:S02]  /*10fd0*/  ULDC.64 UR4, c[0x0][0x330] ;  /* 0x0000cc0000047ab9 */ /* 0x000fe40000000a00 */
[----:B------:R-:W-:-:S07]  /*10fe0*/  UIMAD.WIDE.U32 UR20, UR18, UR4, URZ ;  /* 0x00000004121472a5 */ /* 0x000fce000f8e003f */
[----:B------:R-:W-:Y:S02]  /*10ff0*/  @UP0 UMOV UR19, UR21 ;  /* 0x0000001500130c82 */ /* 0x000fe40008000000 */
[----:B------:R-:W-:Y:S02]  /*11000*/  @UP0 USHF.R.U32.HI UR18, URZ, UR5, UR19 ;  /* 0x000000053f120299 */ /* 0x000fe40008011613 */
.L_x_294:
[----:B------:R-:W-:Y:S02]  /*11010*/  ULDC UR4, c[0x0][0x32c] ;  /* 0x0000cb0000047ab9 */ /* 0x000fe40000000800 */
[----:B------:R-:W-:-:S04]  /*11020*/  UIMAD UR4, UR18, UR4, URZ ;  /* 0x00000004120472a4 */ /* 0x000fc8000f8e023f */
[----:B------:R-:W-:-:S04]  /*11030*/  UISETP.LT.AND UP0, UPT, UR17, UR4, UPT ;  /* 0x000000041100728c */ /* 0x000fc8000bf01270 */
[----:B------:R-:W-:-:S04]  /*11040*/  USEL UR17, UR17, UR4, !UP0 ;  /* 0x0000000411117287 */ /* 0x000fc8000c000000 */
.L_x_292:
[----:B------:R-:W-:-:S04]  /*11050*/  UIADD3 UR17, UR17, 0x5f, URZ ;  /* 0x0000005f11117890 */ /* 0x000fc8000fffe03f */
[----:B------:R-:W-:-:S04]  /*11060*/  UIMAD.WIDE UR4, UR17, 0x2aaaaaab, URZ ;  /* 0x2aaaaaab110478a5 */ /* 0x000fc8000f8e023f */
        /* <DEDUP_REMOVED lines=9> */
[----:B-1----:R-:W-:Y:S01]  /*11100*/  IMAD.MOV.U32 R2, RZ, RZ, R72 ;  /* 0x000000ffff027224 */ /* 0x002fe200078e0048 */
[----:B------:R-:W-:Y:S02]  /*11110*/  MOV R101, R70 ;  /* 0x0000004600657202 */ /* 0x000fe40000000f00 */
.L_x_298:
[----:B------:R-:W-:Y:S04]  /*11120*/  DEPBAR.LE SB0, 0x0 ;  /* 0x000080000000791a */ /* 0x000fe80000000000 */
[----:B------:R-:W-:Y:S01]  /*11130*/  BAR.SYNC.DEFER_BLOCKING 0x0 ;  /* 0x0000000000007b1d */ /* 0x000fe20000010000 */
[----:B------:R-:W-:Y:S06]  /*11140*/  UISETP.GT.AND UP0, UPT, UR7, UR12, UPT ;  /* 0x0000000c0700728c */ /* 0x000fec000bf04270 */
[----:B------:R-:W-:Y:S01]  /*11150*/  PLOP3.LUT P0, PT, PT, PT, UP0, 0x80, 0x0 ;  /* 0x000000000000781c */ /* 0x000fe20003f0f008 */
        /* <DEDUP_REMOVED lines=61> */
.L_x_296:
        /* <DEDUP_REMOVED lines=311> */
[----:B------:R-:W-:Y:S01]  /*128a0*/  UISETP.NE.AND UP0, UPT, UR36, URZ, UPT ;  /* 0x0000003f2400728c */ /* 0x000fe2000bf05270 */
[----:B------:R-:W-:Y:S01]  /*128b0*/  IMAD.MOV.U32 R227, RZ, RZ, RZ ;  /* 0x000000ffffe37224 */ /* 0x000fe200078e00ff */
[----:B------:R-:W-:Y:S01]  /*128c0*/  UIMAD UR5, UR12, 0x60, UR14 ;  /* 0x000000600c0578a4 */ /* 0x000fe2000f8e020e */
[----:B-1----:R-:W3:Y:S03]  /*128d0*/  LDL R38, [R1+0x4] ;  /* 0x0000040001267983 */ /* 0x002ee60000100800 */
[----:B------:R-:W-:Y:S02]  /*128e0*/  PLOP3.LUT P1, PT, PT, PT, UP0, 0x80, 0x0 ;  /* 0x000000000000781c */ /* 0x000fe40003f2f008 */
[----:B------:R-:W-:Y:S01]  /*128f0*/  IMAD.U32 R3, RZ, RZ, UR5 ;  /* 0x00000005ff037e24 */ /* 0x000fe2000f8e00ff */
[----:B------:R-:W-:Y:S04]  /*12900*/  PLOP3.LUT P0, PT, PT, PT, UP0, 0x80, 0x0 ;  /* 0x000000000000781c */ /* 0x000fe80003f0f008 */
[----:B--2---:R-:W-:Y:S06]  /*12910*/  IADD3 R3, R3, -0x60, R12 ;  /* 0xffffffa003037810 */ /* 0x004fec0007ffe00c */
        /* <DEDUP_REMOVED lines=26> */
[----:B------:R-:W4:Y:S04]  /*12ac0*/  SHFL.IDX PT, R10, R3, 0x2, 0x181f ;  /* 0x00581f00030a7f89 */ /* 0x000f2800000e0000 */
        /* <DEDUP_REMOVED lines=9> */
[-C--:B----4-:R-:W-:Y:S03]  /*12b60*/  IADD3 R10, P5, R10, R226.reuse, RZ ;  /* 0x000000e20a0a7210 */ /* 0x090fe60007fbe0ff */
[----:B---3--:R2:W-:Y:S01]  /*12b70*/  LDGSTS.E.BYPASS.LTC128B.128 [R38+0x3100], [R4.64], !P4 ;  /* 0x0310000004267fae */ /* 0x0085e2000e101d72 */
        /* <DEDUP_REMOVED lines=15> */
.L_x_297:
[----:B-1234-:R-:W-:Y:S01]  /*12c70*/  FMNMX.FTZ R72, R168, R2, !PT ;  /* 0x00000002a8487209 */ /* 0x01efe20007810000 */
[----:B------:R-:W-:Y:S01]  /*12c80*/  LDSM.16.MT88.4 R52, [R210+0x100] ;  /* 0x00010000d234783b */ /* 0x000fe20000004200 */
[----:B------:R-:W-:Y:S01]  /*12c90*/  FMNMX.FTZ R0, R183, R101, !PT ;  /* 0x00000065b7007209 */ /* 0x000fe20007810000 */
[----:B------:R-:W-:Y:S01]  /*12ca0*/  UISETP.GT.AND UP0, UPT, UR12, UR4, UPT ;  /* 0x000000040c00728c */ /* 0x000fe2000bf04270 */
[----:B------:R-:W-:Y:S01]  /*12cb0*/  FMNMX.FTZ R72, R184, R72, !PT ;  /* 0x00000048b8487209 */ /* 0x000fe20007810000 */
[----:B------:R-:W-:Y:S01]  /*12cc0*/  UIADD3 UR12, UR12, -0x1, URZ ;  /* 0xffffffff0c0c7890 */ /* 0x000fe2000fffe03f */
        /* <DEDUP_REMOVED lines=88> */
[----:B------:R-:W2:Y:S01]  /*13250*/  SHFL.BFLY PT, R70, R0, 0x2, 0x1f ;  /* 0x0c401f0000467f89 */ /* 0x000ea200000e0000 */
[----:B------:R-:W-:Y:S02]  /*13260*/  FMNMX.FTZ R4, R237, R4, !PT ;  /* 0x00000004ed047209 */ /* 0x000fe40007810000 */
[----:B------:R-:W-:Y:S02]  /*13270*/  FMNMX.FTZ R3, R99, R3, !PT ;  /* 0x0000000363037209 */ /* 0x000fe40007810000 */
[----:B------:R-:W-:Y:S02]  /*13280*/  FMNMX.FTZ R4, R244, R4, !PT ;  /* 0x00000004f4047209 */ /* 0x000fe40007810000 */
[----:B------:R-:W-:Y:S01]  /*13290*/  MOV R93, R22 ;  /* 0x00000016005d7202 */ /* 0x000fe20000000f00 */
[----:B------:R-:W3:Y:S01]  /*132a0*/  SHFL.BFLY PT, R5, R3, 0x2, 0x1f ;  /* 0x0c401f0003057f89 */ /* 0x000ee200000e0000 */
[----:B------:R-:W-:Y:S02]  /*132b0*/  FMNMX.FTZ R4, R247, R4, !PT ;  /* 0x00000004f7047209 */ /* 0x000fe40007810000 */
[----:B------:R-:W-:Y:S02]  /*132c0*/  MOV R85, R36 ;  /* 0x0000002400557202 */ /* 0x000fe40000000f00 */
[----:B------:R-:W-:Y:S02]  /*132d0*/  FMNMX.FTZ R4, R250, R4, !PT ;  /* 0x00000004fa047209 */ /* 0x000fe40007810000 */
[----:B------:R-:W-:Y:S02]  /*132e0*/  MOV R88, R29 ;  /* 0x0000001d00587202 */ /* 0x000fe40000000f00 */
[----:B------:R-:W-:Y:S02]  /*132f0*/  FMNMX.FTZ R4, R93, R4, !PT ;  /* 0x000000045d047209 */ /* 0x000fe40007810000 */
[----:B------:R-:W-:Y:S02]  /*13300*/  MOV R84, R37 ;  /* 0x0000002500547202 */ /* 0x000fe40000000f00 */
[----:B------:R-:W-:Y:S01]  /*13310*/  FMNMX.FTZ R4, R85, R4, !PT ;  /* 0x0000000455047209 */ /* 0x000fe20007810000 */
[----:B------:R-:W-:Y:S01]  /*13320*/  LDSM.16.MT88.4 R36, [R212+0x100] ;  /* 0x00010000d424783b */ /* 0x000fe20000004200 */
[----:B------:R-:W-:Y:S02]  /*13330*/  PLOP3.LUT P0, PT, PT, PT, UP0, 0x80, 0x0 ;  /* 0x000000000000781c */ /* 0x000fe40003f0f008 */
[----:B-1----:R-:W-:Y:S02]  /*13340*/  FMNMX.FTZ R72, R72, R6, !PT ;  /* 0x0000000648487209 */ /* 0x002fe40007810000 */
[----:B--2---:R-:W-:Y:S02]  /*13350*/  FMNMX.FTZ R70, R0, R70, !PT ;  /* 0x0000004600467209 */ /* 0x004fe40007810000 */
[----:B------:R-:W-:Y:S01]  /*13360*/  FMNMX.FTZ R0, R88, R4, !PT ;  /* 0x0000000458007209 */ /* 0x000fe20007810000 */
[----:B------:R-:W1:Y:S01]  /*13370*/  SHFL.BFLY PT, R6, R72, 0x1, 0x1f ;  /* 0x0c201f0048067f89 */ /* 0x000e6200000e0000 */
[----:B---3--:R-:W-:Y:S02]  /*13380*/  FMNMX.FTZ R3, R3, R5, !PT ;  /* 0x0000000503037209 */ /* 0x008fe40007810000 */
[----:B------:R-:W-:Y:S04]  /*13390*/  FMNMX.FTZ R0, R57, R0, !PT ;  /* 0x0000000039007209 */ /* 0x000fe80007810000 */
[----:B------:R-:W-:Y:S01]  /*133a0*/  FMNMX.FTZ R4, R84, R0, !PT ;  /* 0x0000000054047209 */ /* 0x000fe20007810000 */
[----:B------:R-:W2:Y:S03]  /*133b0*/  SHFL.BFLY PT, R71, R3, 0x1, 0x1f ;  /* 0x0c201f0003477f89 */ /* 0x000ea600000e0000 */
[----:B------:R-:W-:Y:S05]  /*133c0*/  FMNMX.FTZ R4, R178, R4, !PT ;  /* 0x00000004b2047209 */ /* 0x000fea0007810000 */
[----:B------:R-:W3:Y:S01]  /*133d0*/  SHFL.BFLY PT, R5, R70, 0x1, 0x1f ;  /* 0x0c201f0046057f89 */ /* 0x000ee200000e0000 */
[----:B-1----:R-:W-:Y:S05]  /*133e0*/  FMNMX.FTZ R72, R72, R6, !PT ;  /* 0x0000000648487209 */ /* 0x002fea0007810000 */
[C---:B------:R-:W-:Y:S02]  /*133f0*/  FADD.FTZ R0, -R72.reuse, R2 ;  /* 0x0000000248007221 */ /* 0x040fe40000010100 */
[----:B------:R-:W-:Y:S02]  /*13400*/  FMUL.FTZ R96, R72, c[0x0][0x2d0] ;  /* 0x0000b40048607a20 */ /* 0x000fe40000410000 */
[----:B------:R-:W-:Y:S01]  /*13410*/  FMUL.FTZ R2, R0, c[0x0][0x2d0] ;  /* 0x0000b40000027a20 */ /* 0x000fe20000410000 */
[----:B--2---:R-:W-:Y:S02]  /*13420*/  FMNMX.FTZ R71, R3, R71, !PT ;  /* 0x0000004703477209 */ /* 0x004fe40007810000 */
[----:B------:R-:W-:Y:S01]  /*13430*/  FMNMX.FTZ R0, R179, R4, !PT ;  /* 0x00000004b3007209 */ /* 0x000fe20007810000 */
[----:B------:R1:W2:Y:S01]  /*13440*/  MUFU.EX2 R73, R2 ;  /* 0x0000000200497308 */ /* 0x0002a20000000800 */
[--C-:B------:R-:W-:Y:S02]  /*13450*/  FFMA.FTZ R4, R168, c[0x0][0x2d0], -R96.reuse ;  /* 0x0000b400a8047a23 */ /* 0x100fe40000010860 */
[----:B------:R-:W-:Y:S01]  /*13460*/  FMNMX.FTZ R0, R74, R0, !PT ;  /* 0x000000004a007209 */ /* 0x000fe20007810000 */
[----:B------:R-:W-:Y:S01]  /*13470*/  FMUL.FTZ R97, R71, c[0x0][0x2d0] ;  /* 0x0000b40047617a20 */ /* 0x000fe20000410000 */
[----:B---3--:R-:W-:Y:S01]  /*13480*/  FMNMX.FTZ R70, R70, R5, !PT ;  /* 0x0000000546467209 */ /* 0x008fe20007810000 */
[----:B------:R-:W-:Y:S01]  /*13490*/  FFMA.FTZ R5, R20, c[0x0][0x2d0], -R96 ;  /* 0x0000b40014057a23 */ /* 0x000fe20000010860 */
[----:B------:R-:W-:Y:S03]  /*134a0*/  FMNMX.FTZ R0, R75, R0, !PT ;  /* 0x000000004b007209 */ /* 0x000fe60007810000 */
[----:B------:R2:W-:Y:S01]  /*134b0*/  MUFU.EX2 R40, R5 ;  /* 0x0000000500287308 */ /* 0x0005e20000000800 */
[----:B------:R-:W-:Y:S01]  /*134c0*/  FMUL.FTZ R98, R70, c[0x0][0x2d0] ;  /* 0x0000b40046627a20 */ /* 0x000fe20000410000 */
[----:B------:R-:W3:Y:S01]  /*134d0*/  SHFL.BFLY PT, R3, R0, 0x2, 0x1f ;  /* 0x0c401f0000037f89 */ /* 0x000ee200000e0000 */
[----:B-1----:R-:W-:Y:S07]  /*134e0*/  FADD.FTZ R2, -R71, R100 ;  /* 0x0000006447027221 */ /* 0x002fee0000010100 */
[----:B------:R-:W-:Y:S01]  /*134f0*/  MUFU.EX2 R100, R4 ;  /* 0x0000000400647308 */ /* 0x000fe20000000800 */
[----:B------:R-:W-:Y:S02]  /*13500*/  FMUL.FTZ R2, R2, c[0x0][0x2d0] ;  /* 0x0000b40002027a20 */ /* 0x000fe40000410000 */
[----:B--2---:R-:W-:Y:S07]  /*13510*/  FMUL.FTZ R5, R73, R105 ;  /* 0x0000006949057220 */ /* 0x004fee0000410000 */
[----:B------:R1:W-:Y:S01]  /*13520*/  MUFU.EX2 R69, R2 ;  /* 0x0000000200457308 */ /* 0x0003e20000000800 */
[----:B---3--:R-:W-:Y:S01]  /*13530*/  FMNMX.FTZ R0, R0, R3, !PT ;  /* 0x0000000300007209 */ /* 0x008fe20007810000 */
[--C-:B------:R-:W-:Y:S02]  /*13540*/  FFMA.FTZ R3, R17, c[0x0][0x2d0], -R96.reuse ;  /* 0x0000b40011037a23 */ /* 0x100fe40000010860 */
[----:B------:R-:W-:Y:S01]  /*13550*/  FMUL.FTZ R17, R73, R117 ;  /* 0x0000007549117220 */ /* 0x000fe20000410000 */
[----:B------:R-:W-:Y:S05]  /*13560*/  MOV R117, R88 ;  /* 0x0000005800757202 */ /* 0x000fea0000000f00 */
[----:B------:R2:W3:Y:S01]  /*13570*/  MUFU.EX2 R11, R3 ;  /* 0x00000003000b7308 */ /* 0x0004e20000000800 */
[----:B-1----:R-:W-:Y:S04]  /*13580*/  FADD.FTZ R2, -R70, R101 ;  /* 0x0000006546027221 */ /* 0x002fe80000010100 */
[----:B------:R-:W-:Y:S05]  /*13590*/  FMUL.FTZ R2, R2, c[0x0][0x2d0] ;  /* 0x0000b40002027a20 */ /* 0x000fea0000410000 */
[----:B------:R1:W4:Y:S01]  /*135a0*/  MUFU.EX2 R68, R2 ;  /* 0x0000000200447308 */ /* 0x0003220000000800 */
[--C-:B--2---:R-:W-:Y:S01]  /*135b0*/  FFMA.FTZ R3, R169, c[0x0][0x2d0], -R97.reuse ;  /* 0x0000b400a9037a23 */ /* 0x104fe20000010861 */
[----:B------:R-:W-:Y:S02]  /*135c0*/  MOV R169, R87 ;  /* 0x0000005700a97202 */ /* 0x000fe40000000f00 */
[----:B---3--:R-:W-:Y:S06]  /*135d0*/  MOV R105, R11 ;  /* 0x0000000b00697202 */ /* 0x008fec0000000f00 */
[----:B------:R2:W-:Y:S01]  /*135e0*/  MUFU.EX2 R7, R3 ;  /* 0x0000000300077308 */ /* 0x0005e20000000800 */
[--C-:B-1----:R-:W-:Y:S02]  /*135f0*/  FFMA.FTZ R2, R184, c[0x0][0x2d0], -R96.reuse ;  /* 0x0000b400b8027a23 */ /* 0x102fe40000010860 */
[C---:B----4-:R-:W-:Y:S07]  /*13600*/  FMUL.FTZ R29, R68.reuse, R129 ;  /* 0x00000081441d7220 */ /* 0x050fee0000410000 */
[----:B------:R1:W3:Y:S01]  /*13610*/  MUFU.EX2 R59, R2 ;  /* 0x00000002003b7308 */ /* 0x0002e20000000800 */
[----:B------:R-:W-:Y:S02]  /*13620*/  FMUL.FTZ R45, R68, R145 ;  /* 0x00000091442d7220 */ /* 0x000fe40000410000 */
[--C-:B--2---:R-:W-:Y:S07]  /*13630*/  FFMA.FTZ R3, R185, c[0x0][0x2d0], -R97.reuse ;  /* 0x0000b400b9037a23 */ /* 0x104fee0000010861 */
[----:B------:R2:W-:Y:S01]  /*13640*/  MUFU.EX2 R58, R3 ;  /* 0x00000003003a7308 */ /* 0x0005e20000000800 */
[----:B-1----:R-:W-:Y:S01]  /*13650*/  FFMA.FTZ R2, R16, c[0x0][0x2d0], -R96 ;  /* 0x0000b40010027a23 */ /* 0x002fe20000010860 */
[----:B---3--:R-:W-:Y:S01]  /*13660*/  F2FP.BF16.PACK_AB R76, R59, R100 ;  /* 0x000000643b4c723e */ /* 0x008fe200000010ff */
[--C-:B------:R-:W-:Y:S07]  /*13670*/  FFMA.FTZ R16, R35, c[0x0][0x2d0], -R97.reuse ;  /* 0x0000b40023107a23 */ /* 0x100fee0000010861 */
[----:B------:R1:W3:Y:S01]  /*13680*/  MUFU.EX2 R8, R2 ;  /* 0x0000000200087308 */ /* 0x0002e20000000800 */
[C---:B------:R-:W-:Y:S02]  /*13690*/  FMUL.FTZ R35, R69.reuse, R135 ;  /* 0x0000008745237220 */ /* 0x040fe40000410000 */
[--C-:B--2---:R-:W-:Y:S02]  /*136a0*/  FFMA.FTZ R3, R18, c[0x0][0x2d0], -R97.reuse ;  /* 0x0000b40012037a23 */ /* 0x104fe40000010861 */
[----:B------:R-:W-:Y:S01]  /*136b0*/  FMUL.FTZ R18, R69, R118 ;  /* 0x0000007645127220 */ /* 0x000fe20000410000 */
[----:B------:R-:W-:Y:S04]  /*136c0*/  MOV R118, R92 ;  /* 0x0000005c00767202 */ /* 0x000fe80000000f00 */
[----:B------:R-:W-:Y:S01]  /*136d0*/  MUFU.EX2 R61, R3 ;  /* 0x00000003003d7308 */ /* 0x000fe20000000800 */
[--C-:B------:R-:W-:Y:S09]  /*136e0*/  FFMA.FTZ R92, R199, c[0x0][0x2d0], -R97.reuse ;  /* 0x0000b400c75c7a23 */ /* 0x100ff20000010861 */
[----:B------:R2:W-:Y:S01]  /*136f0*/  MUFU.EX2 R95, R16 ;  /* 0x00000010005f7308 */ /* 0x0005e20000000800 */
[----:B-1----:R-:W1:Y:S01]  /*13700*/  SHFL.BFLY PT, R2, R0, 0x1, 0x1f ;  /* 0x0c201f0000027f89 */ /* 0x002e6200000e0000 */
[----:B---3--:R-:W-:Y:S04]  /*13710*/  MOV R185, R8 ;  /* 0x0000000800b97202 */ /* 0x008fe80000000f00 */
[----:B------:R-:W-:Y:S01]  /*13720*/  F2FP.BF16.PACK_AB R78, R105, R185 ;  /* 0x000000b9694e723e */ /* 0x000fe200000010ff */
[----:B--2---:R-:W-:Y:S01]  /*13730*/  FMUL.FTZ R16, R73, R116 ;  /* 0x0000007449107220 */ /* 0x004fe20000410000 */
[----:B------:R-:W-:Y:S02]  /*13740*/  MOV R116, R85 ;  /* 0x0000005500747202 */ /* 0x000fe40000000f00 */
[----:B-1----:R-:W-:Y:S01]  /*13750*/  FMNMX.FTZ R3, R2, R0, !PT ;  /* 0x0000000002037209 */ /* 0x002fe20007810000 */
[----:B------:R-:W-:Y:S01]  /*13760*/  FFMA.FTZ R2, R183, c[0x0][0x2d0], -R98 ;  /* 0x0000b400b7027a23 */ /* 0x000fe20000010862 */
[----:B------:R-:W-:Y:S01]  /*13770*/  MOV R183, R56 ;  /* 0x0000003800b77202 */ /* 0x000fe20000000f00 */
[--C-:B------:R-:W-:Y:S02]  /*13780*/  FFMA.FTZ R0, R19, c[0x0][0x2d0], -R97.reuse ;  /* 0x0000b40013007a23 */ /* 0x100fe40000010861 */
[----:B------:R1:W2:Y:S01]  /*13790*/  MUFU.EX2 R13, R2 ;  /* 0x00000002000d7308 */ /* 0x0002a20000000800 */
[----:B------:R-:W-:Y:S01]  /*137a0*/  FMUL.FTZ R19, R69, R119 ;  /* 0x0000007745137220 */ /* 0x000fe20000410000 */
[----:B------:R-:W-:Y:S01]  /*137b0*/  MOV R119, R93 ;  /* 0x0000005d00777202 */ /* 0x000fe20000000f00 */
[----:B------:R-:W-:Y:S07]  /*137c0*/  FFMA.FTZ R56, R193, c[0x0][0x2d0], -R96 ;  /* 0x0000b400c1387a23 */ /* 0x000fee0000010860 */
[----:B------:R3:W-:Y:S01]  /*137d0*/  MUFU.EX2 R6, R0 ;  /* 0x0000000000067308 */ /* 0x0007e20000000800 */
[----:B-1----:R-:W-:Y:S01]  /*137e0*/  FFMA.FTZ R2, R186, c[0x0][0x2d0], -R98 ;  /* 0x0000b400ba027a23 */ /* 0x002fe20000010862 */
[----:B------:R-:W-:Y:S01]  /*137f0*/  MOV R186, R7 ;  /* 0x0000000700ba7202 */ /* 0x000fe20000000f00 */
[--C-:B------:R-:W-:Y:S01]  /*13800*/  FFMA.FTZ R7, R103, c[0x0][0x2d0], -R97.reuse ;  /* 0x0000b40067077a23 */ /* 0x100fe20000010861 */
[----:B--2---:R-:W-:Y:S06]  /*13810*/  MOV R103, R13 ;  /* 0x0000000d00677202 */ /* 0x004fec0000000f00 */
[----:B------:R1:W2:Y:S01]  /*13820*/  MUFU.EX2 R184, R2 ;  /* 0x0000000200b87308 */ /* 0x0002a20000000800 */
[----:B------:R-:W-:Y:S01]  /*13830*/  F2FP.BF16.PACK_AB R77, R58, R186 ;  /* 0x000000ba3a4d723e */ /* 0x000fe200000010ff */
[----:B------:R-:W-:Y:S02]  /*13840*/  FMUL.FTZ R13, R68, R113 ;  /* 0x00000071440d7220 */ /* 0x000fe40000410000 */
[----:B---3--:R-:W-:Y:S06]  /*13850*/  FADD.FTZ R0, -R3, R102 ;  /* 0x0000006603007221 */ /* 0x008fec0000010100 */
[----:B------:R3:W-:Y:S01]  /*13860*/  MUFU.EX2 R168, R7 ;  /* 0x0000000700a87308 */ /* 0x0007e20000000800 */
[----:B------:R-:W-:Y:S09]  /*13870*/  FMUL.FTZ R0, R0, c[0x0][0x2d0] ;  /* 0x0000b40000007a20 */ /* 0x000ff20000410000 */
[----:B------:R-:W4:Y:S01]  /*13880*/  MUFU.EX2 R0, R0 ;  /* 0x0000000000007308 */ /* 0x000f220000000800 */
[--C-:B-1----:R-:W-:Y:S01]  /*13890*/  FFMA.FTZ R2, R180, c[0x0][0x2d0], -R98.reuse ;  /* 0x0000b400b4027a23 */ /* 0x102fe20000010862 */
[----:B--2---:R-:W-:Y:S08]  /*138a0*/  F2FP.BF16.PACK_AB R64, R184, R103 ;  /* 0x00000067b840723e */ /* 0x004ff000000010ff */
[----:B------:R1:W2:Y:S01]  /*138b0*/  MUFU.EX2 R8, R2 ;  /* 0x0000000200087308 */ /* 0x0002a20000000800 */
[----:B---3--:R-:W-:Y:S02]  /*138c0*/  FMUL.FTZ R7, R69, R107 ;  /* 0x0000006b45077220 */ /* 0x008fe40000410000 */
[C---:B----4-:R-:W-:Y:S02]  /*138d0*/  FMUL.FTZ R11, R0.reuse, R111 ;  /* 0x0000006f000b7220 */ /* 0x050fe40000410000 */
[C---:B------:R-:W-:Y:S01]  /*138e0*/  FMUL.FTZ R14, R0.reuse, R114 ;  /* 0x00000072000e7220 */ /* 0x040fe20000410000 */
[----:B------:R-:W-:Y:S01]  /*138f0*/  MOV R114, R60 ;  /* 0x0000003c00727202 */ /* 0x000fe20000000f00 */
[C---:B------:R-:W-:Y:S01]  /*13900*/  FMUL.FTZ R26, R0.reuse, R126 ;  /* 0x0000007e001a7220 */ /* 0x040fe20000410000 */
[----:B------:R-:W-:Y:S01]  /*13910*/  MOV R126, R95 ;  /* 0x0000005f007e7202 */ /* 0x000fe20000000f00 */
[C---:B------:R-:W-:Y:S02]  /*13920*/  FMUL.FTZ R27, R0.reuse, R127 ;  /* 0x0000007f001b7220 */ /* 0x040fe40000410000 */
[----:B------:R-:W-:Y:S02]  /*13930*/  FMUL.FTZ R42, R0, R142 ;  /* 0x0000008e002a7220 */ /* 0x000fe40000410000 */
[----:B-1----:R-:W-:Y:S01]  /*13940*/  FFMA.FTZ R2, R170, c[0x0][0x2d0], -R98 ;  /* 0x0000b400aa027a23 */ /* 0x002fe20000010862 */
[----:B------:R-:W-:Y:S01]  /*13950*/  MOV R170, R86 ;  /* 0x0000005600aa7202 */ /* 0x000fe20000000f00 */
[----:B------:R-:W-:Y:S01]  /*13960*/  FMUL.FTZ R46, R0, R146 ;  /* 0x00000092002e7220 */ /* 0x000fe20000410000 */
[----:B--2---:R-:W-:Y:S01]  /*13970*/  MOV R107, R8 ;  /* 0x00000008006b7202 */ /* 0x004fe20000000f00 */
[----:B------:R1:W2:Y:S01]  /*13980*/  MUFU.EX2 R9, R2 ;  /* 0x0000000200097308 */ /* 0x0002a20000000800 */
[----:B------:R-:W-:Y:S02]  /*13990*/  FMUL.FTZ R8, R68, R108 ;  /* 0x0000006c44087220 */ /* 0x000fe40000410000 */
[C---:B------:R-:W-:Y:S02]  /*139a0*/  FMUL.FTZ R43, R0.reuse, R143 ;  /* 0x0000008f002b7220 */ /* 0x040fe40000410000 */
[----:B------:R-:W-:Y:S02]  /*139b0*/  FMUL.FTZ R47, R0, R147 ;  /* 0x00000093002f7220 */ /* 0x000fe40000410000 */
[--C-:B------:R-:W-:Y:S02]  /*139c0*/  FFMA.FTZ R60, R198, c[0x0][0x2d0], -R97.reuse ;  /* 0x0000b400c63c7a23 */ /* 0x100fe40000010861 */
[----:B-1----:R-:W-:Y:S01]  /*139d0*/  FMUL.FTZ R2, R3, c[0x0][0x2d0] ;  /* 0x0000b40003027a20 */ /* 0x002fe20000410000 */
[----:B--2---:R-:W-:Y:S01]  /*139e0*/  MOV R108, R9 ;  /* 0x00000009006c7202 */ /* 0x004fe20000000f00 */
[----:B------:R-:W-:Y:S02]  /*139f0*/  FMUL.FTZ R9, R68, R109 ;  /* 0x0000006d44097220 */ /* 0x000fe40000410000 */
[--C-:B------:R-:W-:Y:S01]  /*13a00*/  FFMA.FTZ R4, R181, c[0x0][0x2d0], -R2.reuse ;  /* 0x0000b400b5047a23 */ /* 0x100fe20000010802 */
[----:B------:R-:W-:Y:S01]  /*13a10*/  MOV R181, R91 ;  /* 0x0000005b00b57202 */ /* 0x000fe20000000f00 */
[--C-:B------:R-:W-:Y:S01]  /*13a20*/  FFMA.FTZ R28, R188, c[0x0][0x2d0], -R2.reuse ;  /* 0x0000b400bc1c7a23 */ /* 0x100fe20000010802 */
[----:B------:R-:W-:Y:S01]  /*13a30*/  F2FP.BF16.PACK_AB R66, R108, R107 ;  /* 0x0000006b6c42723e */ /* 0x000fe200000010ff */
[----:B------:R1:W-:Y:S01]  /*13a40*/  MUFU.EX2 R102, R4 ;  /* 0x0000000400667308 */ /* 0x0003e20000000800 */
[--C-:B------:R-:W-:Y:S02]  /*13a50*/  FFMA.FTZ R44, R194, c[0x0][0x2d0], -R2.reuse ;  /* 0x0000b400c22c7a23 */ /* 0x100fe40000010802 */
[--C-:B------:R-:W-:Y:S02]  /*13a60*/  FFMA.FTZ R48, R196, c[0x0][0x2d0], -R2.reuse ;  /* 0x0000b400c4307a23 */ /* 0x100fe40000010802 */
[--C-:B------:R-:W-:Y:S05]  /*13a70*/  FFMA.FTZ R74, R74, c[0x0][0x2d0], -R2.reuse ;  /* 0x0000b4004a4a7a23 */ /* 0x100fea0000010802 */
[----:B------:R2:W-:Y:S10]  /*13a80*/  MUFU.EX2 R50, R44 ;  /* 0x0000002c00327308 */ /* 0x0005f40000000800 */
[----:B------:R3:W-:Y:S01]  /*13a90*/  MUFU.EX2 R113, R48 ;  /* 0x0000003000717308 */ /* 0x0007e20000000800 */
[--C-:B-1----:R-:W-:Y:S01]  /*13aa0*/  FFMA.FTZ R4, R187, c[0x0][0x2d0], -R2.reuse ;  /* 0x0000b400bb047a23 */ /* 0x102fe20000010802 */
[----:B------:R-:W-:Y:S01]  /*13ab0*/  MOV R187, R57 ;  /* 0x0000003900bb7202 */ /* 0x000fe20000000f00 */
[C---:B------:R-:W-:Y:S07]  /*13ac0*/  FMUL.FTZ R57, R68.reuse, R157 ;  /* 0x0000009d44397220 */ /* 0x040fee0000410000 */
[----:B------:R1:W4:Y:S01]  /*13ad0*/  MUFU.EX2 R12, R4 ;  /* 0x00000004000c7308 */ /* 0x0003220000000800 */
[----:B--2---:R-:W-:Y:S02]  /*13ae0*/  FMUL.FTZ R44, R68, R144 ;  /* 0x00000090442c7220 */ /* 0x004fe40000410000 */
[----:B---3--:R-:W-:Y:S02]  /*13af0*/  FMUL.FTZ R48, R73, R148 ;  /* 0x0000009449307220 */ /* 0x008fe40000410000 */
[--C-:B-1----:R-:W-:Y:S01]  /*13b00*/  FFMA.FTZ R4, R182, c[0x0][0x2d0], -R2.reuse ;  /* 0x0000b400b6047a23 */ /* 0x102fe20000010802 */
[----:B------:R-:W-:Y:S02]  /*13b10*/  MOV R182, R90 ;  /* 0x0000005a00b67202 */ /* 0x000fe40000000f00 */
[----:B----4-:R-:W-:Y:S02]  /*13b20*/  MOV R111, R12 ;  /* 0x0000000c006f7202 */ /* 0x010fe40000000f00 */
[----:B------:R1:W-:Y:S01]  /*13b30*/  MUFU.EX2 R10, R4 ;  /* 0x00000004000a7308 */ /* 0x0003e20000000800 */
[--C-:B------:R-:W-:Y:S01]  /*13b40*/  FFMA.FTZ R12, R34, c[0x0][0x2d0], -R97.reuse ;  /* 0x0000b400220c7a23 */ /* 0x100fe20000010861 */
[----:B------:R-:W-:Y:S01]  /*13b50*/  F2FP.BF16.PACK_AB R65, R111, R102 ;  /* 0x000000666f41723e */ /* 0x000fe200000010ff */
[----:B------:R-:W-:Y:S07]  /*13b60*/  FMUL.FTZ R34, R69, R134 ;  /* 0x0000008645227220 */ /* 0x000fee0000410000 */
[----:B------:R2:W-:Y:S10]  /*13b70*/  MUFU.EX2 R109, R12 ;  /* 0x0000000c006d7308 */ /* 0x0005f40000000800 */
[----:B------:R-:W-:Y:S01]  /*13b80*/  MUFU.EX2 R134, R92 ;  /* 0x0000005c00867308 */ /* 0x000fe20000000800 */
[----:B-1----:R-:W-:Y:S01]  /*13b90*/  FFMA.FTZ R4, R171, c[0x0][0x2d0], -R2 ;  /* 0x0000b400ab047a23 */ /* 0x002fe20000010802 */
[----:B------:R-:W-:Y:S02]  /*13ba0*/  MOV R171, R84 ;  /* 0x0000005400ab7202 */ /* 0x000fe40000000f00 */
[----:B------:R-:W-:Y:S06]  /*13bb0*/  LDSM.16.MT88.4 R84, [R209+0x900] ;  /* 0x00090000d154783b */ /* 0x000fec0000004200 */
[----:B------:R1:W-:Y:S01]  /*13bc0*/  MUFU.EX2 R180, R4 ;  /* 0x0000000400b47308 */ /* 0x0003e20000000800 */
[----:B--2---:R-:W-:Y:S01]  /*13bd0*/  FMUL.FTZ R12, R68, R112 ;  /* 0x00000070440c7220 */ /* 0x004fe20000410000 */
[----:B------:R-:W-:Y:S01]  /*13be0*/  MOV R112, R59 ;  /* 0x0000003b00707202 */ /* 0x000fe20000000f00 */
[C---:B------:R-:W-:Y:S02]  /*13bf0*/  FMUL.FTZ R59, R0.reuse, R159 ;  /* 0x0000009f003b7220 */ /* 0x040fe40000410000 */
[--C-:B-1----:R-:W-:Y:S02]  /*13c00*/  FFMA.FTZ R4, R21, c[0x0][0x2d0], -R96.reuse ;  /* 0x0000b40015047a23 */ /* 0x102fe40000010860 */
[----:B------:R-:W1:Y:S03]  /*13c10*/  LDSM.16.MT88.4 R20, [R209+0x100] ;  /* 0x00010000d114783b */ /* 0x000e660000004200 */
[----:B------:R2:W-:Y:S02]  /*13c20*/  MUFU.EX2 R41, R4 ;  /* 0x0000000400297308 */ /* 0x0005e40000000800 */
[--C-:B--2---:R-:W-:Y:S02]  /*13c30*/  FFMA.FTZ R4, R15, c[0x0][0x2d0], -R97.reuse ;  /* 0x0000b4000f047a23 */ /* 0x104fe40000010861 */
[C---:B------:R-:W-:Y:S01]  /*13c40*/  FMUL.FTZ R15, R0.reuse, R115 ;  /* 0x00000073000f7220 */ /* 0x040fe20000410000 */
[----:B------:R-:W-:Y:S05]  /*13c50*/  MOV R115, R62 ;  /* 0x0000003e00737202 */ /* 0x000fea0000000f00 */
[----:B------:R2:W-:Y:S01]  /*13c60*/  MUFU.EX2 R31, R4 ;  /* 0x00000004001f7308 */ /* 0x0005e20000000800 */
[----:B------:R-:W-:Y:S02]  /*13c70*/  FMUL.FTZ R62, R0, R162 ;  /* 0x000000a2003e7220 */ /* 0x000fe40000410000 */
[----:B--2---:R-:W-:Y:S02]  /*13c80*/  FFMA.FTZ R4, R32, c[0x0][0x2d0], -R96 ;  /* 0x0000b40020047a23 */ /* 0x004fe40000010860 */
[----:B------:R-:W-:Y:S05]  /*13c90*/  FFMA.FTZ R32, R189, c[0x0][0x2d0], -R2 ;  /* 0x0000b400bd207a23 */ /* 0x000fea0000010802 */
[----:B------:R2:W3:Y:S02]  /*13ca0*/  MUFU.EX2 R94, R4 ;  /* 0x00000004005e7308 */ /* 0x0004e40000000800 */
[----:B--2---:R-:W-:Y:S01]  /*13cb0*/  FFMA.FTZ R4, R33, c[0x0][0x2d0], -R96 ;  /* 0x0000b40021047a23 */ /* 0x004fe20000010860 */
[----:B---3--:R-:W-:Y:S01]  /*13cc0*/  MOV R127, R94 ;  /* 0x0000005e007f7202 */ /* 0x008fe20000000f00 */
[C---:B------:R-:W-:Y:S01]  /*13cd0*/  FMUL.FTZ R33, R73.reuse, R133 ;  /* 0x0000008549217220 */ /* 0x040fe20000410000 */
[----:B------:R-:W-:Y:S05]  /*13ce0*/  LDSM.16.MT88.4 R92, [R210+0x900] ;  /* 0x00090000d25c783b */ /* 0x000fea0000004200 */
[----:B------:R2:W3:Y:S02]  /*13cf0*/  MUFU.EX2 R49, R4 ;  /* 0x0000000400317308 */ /* 0x0004e40000000800 */
[----:B--2---:R-:W-:Y:S01]  /*13d00*/  FMUL.FTZ R4, R73, R104 ;  /* 0x0000006849047220 */ /* 0x004fe20000410000 */
[----:B------:R-:W-:Y:S01]  /*13d10*/  MOV R104, R6 ;  /* 0x0000000600687202 */ /* 0x000fe20000000f00 */
[----:B------:R-:W-:Y:S01]  /*13d20*/  FMUL.FTZ R6, R69, R106 ;  /* 0x0000006a45067220 */ /* 0x000fe20000410000 */
[----:B------:R-:W-:Y:S01]  /*13d30*/  MOV R106, R10 ;  /* 0x0000000a006a7202 */ /* 0x000fe20000000f00 */
[----:B------:R-:W-:Y:S01]  /*13d40*/  FMUL.FTZ R10, R0, R110 ;  /* 0x0000006e000a7220 */ /* 0x000fe20000410000 */
[----:B------:R-:W-:Y:S02]  /*13d50*/  F2FP.BF16.PACK_AB R79, R104, R61 ;  /* 0x0000003d684f723e */ /* 0x000fe400000010ff */
[----:B---3--:R-:W-:Y:S01]  /*13d60*/  MOV R148, R49 ;  /* 0x0000003100947202 */ /* 0x008fe20000000f00 */
[----:B------:R-:W-:Y:S01]  /*13d70*/  FMUL.FTZ R49, R73, R149 ;  /* 0x0000009549317220 */ /* 0x000fe20000410000 */
[----:B------:R-:W-:Y:S01]  /*13d80*/  MOV R149, R50 ;  /* 0x0000003200957202 */ /* 0x000fe20000000f00 */
[----:B------:R-:W-:Y:S01]  /*13d90*/  FMUL.FTZ R50, R69, R150 ;  /* 0x0000009645327220 */ /* 0x000fe20000410000 */
[----:B------:R-:W-:Y:S01]  /*13da0*/  F2FP.BF16.PACK_AB R67, R180, R106 ;  /* 0x0000006ab443723e */ /* 0x000fe200000010ff */
[-C--:B-1----:R-:W-:Y:S05]  /*13db0*/  HMMA.16816.F32.BF16 R4, R76, R20.reuse, R4 ;  /* 0x000000144c04723c */ /* 0x082fea0000041804 */
[----:B------:R-:W-:Y:S01]  /*13dc0*/  MOV R110, R58 ;  /* 0x0000003a006e7202 */ /* 0x000fe20000000f00 */
[----:B------:R-:W-:Y:S02]  /*13dd0*/  FMUL.FTZ R58, R0, R158 ;  /* 0x0000009e003a7220 */ /* 0x000fe40000410000 */
[C---:B------:R-:W-:Y:S07]  /*13de0*/  HMMA.16816.F32.BF16 R8, R64.reuse, R20, R8 ;  /* 0x000000144008723c */ /* 0x040fee0000041808 */
[----:B------:R-:W-:Y:S01]  /*13df0*/  FMUL.FTZ R21, R73, R121 ;  /* 0x0000007949157220 */ /* 0x000fe20000410000 */
[-C--:B------:R-:W-:Y:S04]  /*13e00*/  HMMA.16816.F32.BF16 R12, R64, R22.reuse, R12 ;  /* 0x00000016400c723c */ /* 0x080fe8000004180c */
[--C-:B------:R-:W-:Y:S01]  /*13e10*/  FFMA.FTZ R20, R24, c[0x0][0x2d0], -R98.reuse ;  /* 0x0000b40018147a23 */ /* 0x100fe20000010862 */
[----:B------:R-:W-:Y:S01]  /*13e20*/  MOV R121, R168 ;  /* 0x000000a800797202 */ /* 0x000fe20000000f00 */
[--C-:B------:R-:W-:Y:S01]  /*13e30*/  FFMA.FTZ R24, R25, c[0x0][0x2d0], -R98.reuse ;  /* 0x0000b40019187a23 */ /* 0x100fe20000010862 */
[----:B------:R-:W-:Y:S01]  /*13e40*/  MOV R168, R89 ;  /* 0x0000005900a87202 */ /* 0x000fe20000000f00 */
[C---:B------:R-:W-:Y:S01]  /*13e50*/  HMMA.16816.F32.BF16 R16, R76.reuse, R22, R16 ;  /* 0x000000164c10723c */ /* 0x040fe20000041810 */
[----:B------:R1:W2:Y:S01]  /*13e60*/  MUFU.EX2 R101, R20 ;  /* 0x0000001400657308 */ /* 0x0002a20000000800 */
[----:B------:R-:W3:Y:S02]  /*13e70*/  LDSM.16.MT88.4 R88, [R212+0x900] ;  /* 0x00090000d458783b */ /* 0x000ee40000004200 */
[----:B------:R-:W-:Y:S03]  /*13e80*/  FMUL.FTZ R25, R68, R125 ;  /* 0x0000007d44197220 */ /* 0x000fe60000410000 */
[C---:B------:R-:W-:Y:S02]  /*13e90*/  FMUL.FTZ R23, R69.reuse, R123 ;  /* 0x0000007b45177220 */ /* 0x040fe40000410000 */
[----:B------:R-:W-:Y:S02]  /*13ea0*/  FMUL.FTZ R22, R69, R122 ;  /* 0x0000007a45167220 */ /* 0x000fe40000410000 */
[----:B------:R4:W5:Y:S10]  /*13eb0*/  MUFU.EX2 R30, R24 ;  /* 0x00000018001e7308 */ /* 0x0009740000000800 */
[----:B------:R3:W-:Y:S01]  /*13ec0*/  MUFU.EX2 R123, R28 ;  /* 0x0000001c007b7308 */ /* 0x0007e20000000800 */
[----:B-1----:R-:W-:Y:S01]  /*13ed0*/  FMUL.FTZ R20, R73, R120 ;  /* 0x0000007849147220 */ /* 0x002fe20000410000 */
[----:B--2---:R-:W-:Y:S02]  /*13ee0*/  MOV R122, R101 ;  /* 0x00000065007a7202 */ /* 0x004fe40000000f00 */
[----:B------:R-:W-:Y:S01]  /*13ef0*/  MOV R101, R63 ;  /* 0x0000003f00657202 */ /* 0x000fe20000000f00 */
[----:B------:R-:W-:Y:S03]  /*13f00*/  FMUL.FTZ R63, R0, R163 ;  /* 0x000000a3003f7220 */ /* 0x000fe60000410000 */
[-C--:B------:R-:W-:Y:S03]  /*13f10*/  HMMA.16816.F32.BF16 R20, R76, R36.reuse, R20 ;  /* 0x000000244c14723c */ /* 0x080fe60000041814 */
[----:B----4-:R-:W-:Y:S01]  /*13f20*/  FMUL.FTZ R24, R68, R124 ;  /* 0x0000007c44187220 */ /* 0x010fe20000410000 */
[----:B-----5:R-:W-:Y:S01]  /*13f30*/  MOV R129, R30 ;  /* 0x0000001e00817202 */ /* 0x020fe20000000f00 */
[C---:B------:R-:W-:Y:S01]  /*13f40*/  FMUL.FTZ R30, R0.reuse, R130 ;  /* 0x00000082001e7220 */ /* 0x040fe20000410000 */
[----:B------:R-:W-:Y:S01]  /*13f50*/  MOV R130, R31 ;  /* 0x0000001f00827202 */ /* 0x000fe20000000f00 */
[----:B------:R-:W-:Y:S01]  /*13f60*/  FMUL.FTZ R31, R0, R131 ;  /* 0x00000083001f7220 */ /* 0x000fe20000410000 */
[----:B------:R-:W-:Y:S01]  /*13f70*/  MOV R124, R40 ;  /* 0x00000028007c7202 */ /* 0x000fe20000000f00 */
[--C-:B------:R-:W-:Y:S01]  /*13f80*/  FFMA.FTZ R40, R191, c[0x0][0x2d0], -R98.reuse ;  /* 0x0000b400bf287a23 */ /* 0x100fe20000010862 */
[C---:B------:R-:W-:Y:S03]  /*13f90*/  HMMA.16816.F32.BF16 R24, R64.reuse, R36, R24 ;  /* 0x000000244018723c */ /* 0x040fe60000041818 */
[----:B------:R1:W-:Y:S01]  /*13fa0*/  MUFU.EX2 R120, R40 ;  /* 0x0000002800787308 */ /* 0x0003e20000000800 */
[C---:B---3--:R-:W-:Y:S01]  /*13fb0*/  FMUL.FTZ R28, R68.reuse, R128 ;  /* 0x00000080441c7220 */ /* 0x048fe20000410000 */
[----:B------:R-:W-:Y:S01]  /*13fc0*/  MOV R131, R41 ;  /* 0x0000002900837202 */ /* 0x000fe20000000f00 */
[----:B------:R-:W-:Y:S02]  /*13fd0*/  FMUL.FTZ R41, R68, R141 ;  /* 0x0000008d44297220 */ /* 0x000fe40000410000 */
[----:B------:R-:W-:Y:S03]  /*13fe0*/  FFMA.FTZ R36, R190, c[0x0][0x2d0], -R98 ;  /* 0x0000b400be247a23 */ /* 0x000fe60000010862 */
[-C--:B------:R-:W-:Y:S02]  /*13ff0*/  HMMA.16816.F32.BF16 R28, R64, R38.reuse, R28 ;  /* 0x00000026401c723c */ /* 0x080fe4000004181c */
[----:B------:R2:W-:Y:S01]  /*14000*/  MUFU.EX2 R128, R32 ;  /* 0x0000002000807308 */ /* 0x0005e20000000800 */
[C---:B------:R-:W-:Y:S09]  /*14010*/  FMUL.FTZ R37, R73.reuse, R137 ;  /* 0x0000008949257220 */ /* 0x040ff20000410000 */
[----:B------:R3:W4:Y:S01]  /*14020*/  MUFU.EX2 R51, R36 ;  /* 0x0000002400337308 */ /* 0x0007220000000800 */
[C---:B-1----:R-:W-:Y:S02]  /*14030*/  FMUL.FTZ R40, R68.reuse, R140 ;  /* 0x0000008c44287220 */ /* 0x042fe40000410000 */
[C---:B--2---:R-:W-:Y:S07]  /*14040*/  FMUL.FTZ R32, R73.reuse, R132 ;  /* 0x0000008449207220 */ /* 0x044fee0000410000 */
[----:B------:R1:W-:Y:S01]  /*14050*/  MUFU.EX2 R132, R56 ;  /* 0x0000003800847308 */ /* 0x0003e20000000800 */
[C---:B------:R-:W-:Y:S04]  /*14060*/  HMMA.16816.F32.BF16 R32, R76.reuse, R38, R32 ;  /* 0x000000264c20723c */ /* 0x040fe80000041820 */
[----:B---3--:R-:W-:Y:S01]  /*14070*/  FMUL.FTZ R36, R73, R136 ;  /* 0x0000008849247220 */ /* 0x008fe20000410000 */
[----:B----4-:R-:W-:Y:S01]  /*14080*/  MOV R150, R51 ;  /* 0x0000003300967202 */ /* 0x010fe20000000f00 */
[C---:B------:R-:W-:Y:S01]  /*14090*/  FMUL.FTZ R51, R69.reuse, R151 ;  /* 0x0000009745337220 */ /* 0x040fe20000410000 */
[----:B------:R-:W-:Y:S01]  /*140a0*/  MOV R151, R109 ;  /* 0x0000006d00977202 */ /* 0x000fe20000000f00 */
[C---:B------:R-:W-:Y:S01]  /*140b0*/  FMUL.FTZ R38, R69.reuse, R138 ;  /* 0x0000008a45267220 */ /* 0x040fe20000410000 */
[----:B------:R-:W-:Y:S03]  /*140c0*/  MOV R109, R61 ;  /* 0x0000003d006d7202 */ /* 0x000fe60000000f00 */
[----:B------:R-:W-:Y:S02]  /*140d0*/  FMUL.FTZ R39, R69, R139 ;  /* 0x0000008b45277220 */ /* 0x000fe40000410000 */
[----:B------:R2:W-:Y:S01]  /*140e0*/  MUFU.EX2 R139, R60 ;  /* 0x0000003c008b7308 */ /* 0x0005e20000000800 */
[C---:B------:R-:W-:Y:S04]  /*140f0*/  FMUL.FTZ R61, R68.reuse, R161 ;  /* 0x000000a1443d7220 */ /* 0x040fe80000410000 */
[-C--:B------:R-:W-:Y:S03]  /*14100*/  HMMA.16816.F32.BF16 R36, R76, R52.reuse, R36 ;  /* 0x000000344c24723c */ /* 0x080fe60000041824 */
[----:B-1----:R-:W-:Y:S05]  /*14110*/  FMUL.FTZ R56, R68, R156 ;  /* 0x0000009c44387220 */ /* 0x002fea0000410000 */
        /* <DEDUP_REMOVED lines=21> */
[--C-:B-1----:R-:W-:Y:S03]  /*14270*/  FFMA.FTZ R80, R195, c[0x0][0x2d0], -R96.reuse ;  /* 0x0000b400c3507a23 */ /* 0x102fe60000010860 */
        /* <DEDUP_REMOVED lines=8> */
[----:B-1----:R-:W-:Y:S04]  /*14300*/  FFMA.FTZ R80, R197, c[0x0][0x2d0], -R96 ;  /* 0x0000b400c5507a23 */ /* 0x002fe80000010860 */
[----:B------:R1:W2:Y:S02]  /*14310*/  MUFU.EX2 R135, R80 ;  /* 0x0000005000877308 */ /* 0x0002a40000000800 */
[----:B-1----:R-:W-:Y:S07]  /*14320*/  F2FP.BF16.PACK_AB R80, R129, R122 ;  /* 0x0000007a8150723e */ /* 0x002fee00000010ff */
[C---:B------:R-:W-:Y:S07]  /*14330*/  HMMA.16816.F32.BF16 R8, R80.reuse, R84, R8 ;  /* 0x000000545008723c */ /* 0x040fee0000041808 */
[--C-:B------:R-:W-:Y:S01]  /*14340*/  FFMA.FTZ R84, R200, c[0x0][0x2d0], -R97.reuse ;  /* 0x0000b400c8547a23 */ /* 0x100fe20000010861 */
[-C--:B------:R-:W-:Y:S03]  /*14350*/  HMMA.16816.F32.BF16 R12, R80, R86.reuse, R12 ;  /* 0x00000056500c723c */ /* 0x080fe6000004180c */
[----:B------:R1:W-:Y:S05]  /*14360*/  MUFU.EX2 R201, R84 ;  /* 0x0000005400c97308 */ /* 0x0003ea0000000800 */
[C---:B------:R-:W-:Y:S08]  /*14370*/  HMMA.16816.F32.BF16 R16, R76.reuse, R86, R16 ;  /* 0x000000564c10723c */ /* 0x040ff00000041810 */
[-C--:B------:R-:W-:Y:S08]  /*14380*/  HMMA.16816.F32.BF16 R20, R76, R88.reuse, R20 ;  /* 0x000000584c14723c */ /* 0x080ff00000041814 */
[C---:B------:R-:W-:Y:S04]  /*14390*/  HMMA.16816.F32.BF16 R24, R80.reuse, R88, R24 ;  /* 0x000000585018723c */ /* 0x040fe80000041818 */
[----:B-1----:R-:W-:Y:S01]  /*143a0*/  FFMA.FTZ R84, R204, c[0x0][0x2d0], -R98 ;  /* 0x0000b400cc547a23 */ /* 0x002fe20000010862 */
[----:B--2---:R-:W-:Y:S02]  /*143b0*/  MOV R204, R135 ;  /* 0x0000008700cc7202 */ /* 0x004fe40000000f00 */
[----:B------:R-:W-:Y:S01]  /*143c0*/  FFMA.FTZ R88, R231, c[0x0][0x2d0], -R2 ;  /* 0x0000b400e7587a23 */ /* 0x000fe20000010802 */
        /* <DEDUP_REMOVED lines=19> */
[----:B------:R2:W-:Y:S01]  /*14500*/  MUFU.EX2 R141, R88 ;  /* 0x00000058008d7308 */ /* 0x0005e20000000800 */
[----:B------:R-:W-:Y:S02]  /*14510*/  MOV R125, R116 ;  /* 0x00000074007d7202 */ /* 0x000fe40000000f00 */
[----:B------:R-:W-:Y:S02]  /*14520*/  MOV R116, R183 ;  /* 0x000000b700747202 */ /* 0x000fe40000000f00 */
[----:B------:R-:W-:Y:S05]  /*14530*/  MOV R127, R104 ;  /* 0x00000068007f7202 */ /* 0x000fea0000000f00 */
[----:B------:R3:W-:Y:S01]  /*14540*/  MUFU.EX2 R147, R92 ;  /* 0x0000005c00937308 */ /* 0x0007e20000000800 */
[----:B-1----:R-:W-:Y:S01]  /*14550*/  FFMA.FTZ R84, R205, c[0x0][0x2d0], -R2 ;  /* 0x0000b400cd547a23 */ /* 0x002fe20000010802 */
[----:B------:R-:W-:Y:S02]  /*14560*/  MOV R205, R133 ;  /* 0x0000008500cd7202 */ /* 0x000fe40000000f00 */
[----:B------:R-:W-:Y:S02]  /*14570*/  MOV R133, R114 ;  /* 0x0000007200857202 */ /* 0x000fe40000000f00 */
[----:B------:R-:W-:Y:S04]  /*14580*/  MOV R114, R110 ;  /* 0x0000006e00727202 */ /* 0x000fe80000000f00 */
[----:B------:R1:W4:Y:S01]  /*14590*/  MUFU.EX2 R136, R84 ;  /* 0x0000005400887308 */ /* 0x0003220000000800 */
[----:B------:R-:W-:Y:S01]  /*145a0*/  MOV R110, R185 ;  /* 0x000000b9006e7202 */ /* 0x000fe20000000f00 */
[----:B--2---:R-:W-:Y:S01]  /*145b0*/  FFMA.FTZ R88, R230, c[0x0][0x2d0], -R98 ;  /* 0x0000b400e6587a23 */ /* 0x004fe20000010862 */
[----:B------:R-:W-:Y:S07]  /*145c0*/  MOV R230, R113 ;  /* 0x0000007100e67202 */ /* 0x000fee0000000f00 */
[----:B------:R2:W5:Y:S01]  /*145d0*/  MUFU.EX2 R200, R88 ;  /* 0x0000005800c87308 */ /* 0x0005620000000800 */
[----:B---3--:R-:W-:Y:S09]  /*145e0*/  FFMA.FTZ R92, R232, c[0x0][0x2d0], -R96 ;  /* 0x0000b400e85c7a23 */ /* 0x008ff20000010860 */
        /* <DEDUP_REMOVED lines=13> */
[----:B------:R-:W-:Y:S01]  /*146c0*/  MOV R126, R108 ;  /* 0x0000006c007e7202 */ /* 0x000fe20000000f00 */
        /* <DEDUP_REMOVED lines=18> */
[----:B------:R-:W-:Y:S02]  /*147f0*/  MOV R202, R229 ;  /* 0x000000e500ca7202 */ /* 0x000fe40000000f00 */
[----:B------:R-:W-:Y:S01]  /*14800*/  MOV R229, R148 ;  /* 0x0000009400e57202 */ /* 0x000fe20000000f00 */
        /* <DEDUP_REMOVED lines=17> */
[----:B------:R-:W-:Y:S02]  /*14920*/  MOV R244, R107 ;  /* 0x0000006b00f47202 */ /* 0x000fe40000000f00 */
[----:B------:R-:W-:Y:S02]  /*14930*/  MOV R121, R110 ;  /* 0x0000006e00797202 */ /* 0x000fe40000000f00 */
        /* <DEDUP_REMOVED lines=15> */
[----:B------:R-:W-:Y:S07]  /*14a30*/  MOV R247, R114 ;  /* 0x0000007200f77202 */ /* 0x000fee0000000f00 */
        /* <DEDUP_REMOVED lines=12> */
[----:B----4-:R-:W-:Y:S09]  /*14b00*/  FFMA.FTZ R92, R241, c[0x0][0x2d0], -R96 ;  /* 0x0000b400f15c7a23 */ /* 0x010ff20000010860 */
[----:B------:R4:W-:Y:S01]  /*14b10*/  MUFU.EX2 R186, R92 ;  /* 0x0000005c00ba7308 */ /* 0x0009e20000000800 */
[----:B--2---:R-:W-:Y:S01]  /*14b20*/  FFMA.FTZ R84, R250, c[0x0][0x2d0], -R2 ;  /* 0x0000b400fa547a23 */ /* 0x004fe20000010802 */
[-C--:B-1----:R-:W-:Y:S08]  /*14b30*/  HMMA.16816.F32.BF16 R52, R76, R88.reuse, R52 ;  /* 0x000000584c34723c */ /* 0x082ff00000041834 */
[----:B------:R1:W2:Y:S01]  /*14b40*/  MUFU.EX2 R155, R84 ;  /* 0x00000054009b7308 */ /* 0x0002a20000000800 */
[C---:B------:R-:W-:Y:S01]  /*14b50*/  HMMA.16816.F32.BF16 R56, R80.reuse, R88, R56 ;  /* 0x000000585038723c */ /* 0x040fe20000041838 */
[----:B----4-:R-:W-:Y:S06]  /*14b60*/  LDSM.16.MT88.4 R92, [R210+0x1900] ;  /* 0x00190000d25c783b */ /* 0x010fec0000004200 */
        /* <DEDUP_REMOVED lines=16> */
[----:B------:R-:W-:Y:S03]  /*14c70*/  MOV R118, R187 ;  /* 0x000000bb00767202 */ /* 0x000fe60000000f00 */
[----:B------:R3:W-:Y:S01]  /*14c80*/  MUFU.EX2 R187, R80 ;  /* 0x0000005000bb7308 */ /* 0x0007e20000000800 */
[-C--:B-1----:R-:W-:Y:S03]  /*14c90*/  HMMA.16816.F32.BF16 R4, R76, R84.reuse, R4 ;  /* 0x000000544c04723c */ /* 0x082fe60000041804 */
[----:B---3--:R-:W-:Y:S07]  /*14ca0*/  F2FP.BF16.PACK_AB R80, R192, R145 ;  /* 0x00000091c050723e */ /* 0x008fee00000010ff */
[C---:B------:R-:W-:Y:S07]  /*14cb0*/  HMMA.16816.F32.BF16 R8, R80.reuse, R84, R8 ;  /* 0x000000545008723c */ /* 0x040fee0000041808 */
[----:B------:R-:W-:Y:S01]  /*14cc0*/  FFMA.FTZ R84, R242, c[0x0][0x2d0], -R96 ;  /* 0x0000b400f2547a23 */ /* 0x000fe20000010860 */
[-C--:B------:R-:W-:Y:S03]  /*14cd0*/  HMMA.16816.F32.BF16 R12, R80, R86.reuse, R12 ;  /* 0x00000056500c723c */ /* 0x080fe6000004180c */
[----:B------:R1:W-:Y:S05]  /*14ce0*/  MUFU.EX2 R185, R84 ;  /* 0x0000005400b97308 */ /* 0x0003ea0000000800 */
[C---:B------:R-:W-:Y:S08]  /*14cf0*/  HMMA.16816.F32.BF16 R16, R76.reuse, R86, R16 ;  /* 0x000000564c10723c */ /* 0x040ff00000041810 */
[-C--:B--2---:R-:W-:Y:S08]  /*14d00*/  HMMA.16816.F32.BF16 R20, R76, R88.reuse, R20 ;  /* 0x000000584c14723c */ /* 0x084ff00000041814 */
[C---:B------:R-:W-:Y:S04]  /*14d10*/  HMMA.16816.F32.BF16 R24, R80.reuse, R88, R24 ;  /* 0x000000585018723c */ /* 0x040fe80000041818 */
[--C-:B-1----:R-:W-:Y:S03]  /*14d20*/  FFMA.FTZ R84, R249, c[0x0][0x2d0], -R97.reuse ;  /* 0x0000b400f9547a23 */ /* 0x102fe60000010861 */
        /* <DEDUP_REMOVED lines=8> */
[--C-:B-1----:R-:W-:Y:S03]  /*14db0*/  FFMA.FTZ R84, R252, c[0x0][0x2d0], -R97.reuse ;  /* 0x0000b400fc547a23 */ /* 0x102fe60000010861 */
[--C-:B------:R-:W-:Y:S01]  /*14dc0*/  FFMA.FTZ R92, R118, c[0x0][0x2d0], -R2.reuse ;  /* 0x0000b400765c7a23 */ /* 0x100fe20000010802 */
        /* <DEDUP_REMOVED lines=8> */
[----:B------:R-:W-:Y:S07]  /*14e50*/  MOV R120, R116 ;  /* 0x0000007400787202 */ /* 0x000fee0000000f00 */
[----:B------:R3:W-:Y:S01]  /*14e60*/  MUFU.EX2 R180, R92 ;  /* 0x0000005c00b47308 */ /* 0x0007e20000000800 */
[----:B-1----:R-:W-:Y:S09]  /*14e70*/  FFMA.FTZ R84, R133, c[0x0][0x2d0], -R98 ;  /* 0x0000b40085547a23 */ /* 0x002ff20000010862 */
        /* <DEDUP_REMOVED lines=57> */
[----:B--2---:R-:W-:Y:S03]  /*15210*/  F2FP.BF16.PACK_AB R166, R101, R102 ;  /* 0x0000006665a6723e */ /* 0x004fe600000010ff */
[----:B------:R1:W-:Y:S01]  /*15220*/  MUFU.EX2 R100, R88 ;  /* 0x0000005800647308 */ /* 0x0003e20000000800 */
[-C--:B------:R-:W-:Y:S08]  /*15230*/  HMMA.16816.F32.BF16 R44, R80, R94.reuse, R44 ;  /* 0x0000005e502c723c */ /* 0x080ff0000004182c */
[C---:B------:R-:W-:Y:S04]  /*15240*/  HMMA.16816.F32.BF16 R48, R76.reuse, R94, R48 ;  /* 0x0000005e4c30723c */ /* 0x040fe80000041830 */
[----:B-1----:R-:W-:Y:S02]  /*15250*/  FFMA.FTZ R88, R99, c[0x0][0x2d0], -R97 ;  /* 0x0000b40063587a23 */ /* 0x002fe40000010861 */
[----:B------:R1:W-:Y:S10]  /*15260*/  MUFU.EX2 R97, R84 ;  /* 0x0000005400617308 */ /* 0x0003f40000000800 */
[----:B------:R2:W4:Y:S01]  /*15270*/  MUFU.EX2 R99, R88 ;  /* 0x0000005800637308 */ /* 0x0005220000000800 */
[----:B-1----:R-:W-:Y:S09]  /*15280*/  FFMA.FTZ R84, R177, c[0x0][0x2d0], -R98 ;  /* 0x0000b400b1547a23 */ /* 0x002ff20000010862 */
[----:B------:R1:W5:Y:S01]  /*15290*/  MUFU.EX2 R96, R84 ;  /* 0x0000005400607308 */ /* 0x0003620000000800 */
[----:B--2---:R-:W2:Y:S01]  /*152a0*/  LDSM.16.MT88.4 R88, [R211+0x2100] ;  /* 0x00210000d358783b */ /* 0x004ea20000004200 */
[----:B----4-:R-:W-:Y:S01]  /*152b0*/  F2FP.BF16.PACK_AB R167, R99, R100 ;  /* 0x0000006463a7723e */ /* 0x010fe200000010ff */
[--C-:B-1----:R-:W-:Y:S01]  /*152c0*/  FFMA.FTZ R84, R178, c[0x0][0x2d0], -R2.reuse ;  /* 0x0000b400b2547a23 */ /* 0x102fe20000010802 */
[----:B-----5:R-:W-:Y:S06]  /*152d0*/  F2FP.BF16.PACK_AB R160, R96, R97 ;  /* 0x0000006160a0723e */ /* 0x020fec00000010ff */
[----:B------:R1:W-:Y:S01]  /*152e0*/  MUFU.EX2 R87, R84 ;  /* 0x0000005400577308 */ /* 0x0003e20000000800 */
[-C--:B--2---:R-:W-:Y:S03]  /*152f0*/  HMMA.16816.F32.BF16 R52, R76, R88.reuse, R52 ;  /* 0x000000584c34723c */ /* 0x084fe60000041834 */
[--C-:B-1----:R-:W-:Y:S02]  /*15300*/  FFMA.FTZ R84, R179, c[0x0][0x2d0], -R2.reuse ;  /* 0x0000b400b3547a23 */ /* 0x102fe40000010802 */
[----:B------:R-:W-:Y:S03]  /*15310*/  FFMA.FTZ R2, R75, c[0x0][0x2d0], -R2 ;  /* 0x0000b4004b027a23 */ /* 0x000fe60000010802 */
[C---:B------:R-:W-:Y:S01]  /*15320*/  HMMA.16816.F32.BF16 R56, R80.reuse, R88, R56 ;  /* 0x000000585038723c */ /* 0x040fe20000041838 */
[----:B------:R1:W2:Y:S07]  /*15330*/  MUFU.EX2 R92, R84 ;  /* 0x00000054005c7308 */ /* 0x0002ae0000000800 */
[-C--:B------:R-:W-:Y:S08]  /*15340*/  HMMA.16816.F32.BF16 R60, R80, R90.reuse, R60 ;  /* 0x0000005a503c723c */ /* 0x080ff0000004183c */
[----:B------:R-:W-:Y:S01]  /*15350*/  HMMA.16816.F32.BF16 R64, R76, R90, R64 ;  /* 0x0000005a4c40723c */ /* 0x000fe20000041840 */
[----:B------:R-:W4:Y:S04]  /*15360*/  LDL.LU R76, [R1+0x18] ;  /* 0x00001800014c7983 */ /* 0x000f280000300800 */
[----:B------:R-:W5:Y:S03]  /*15370*/  LDL.LU R75, [R1+0x1c] ;  /* 0x00001c00014b7983 */ /* 0x000f660000300800 */
[-C--:B------:R-:W-:Y:S05]  /*15380*/  HMMA.16816.F32.BF16 R104, R164, R116.reuse, R4 ;  /* 0x00000074a468723c */ /* 0x080fea0000041804 */
[--C-:B-1----:R-:W-:Y:S01]  /*15390*/  FFMA.FTZ R84, R132, c[0x0][0x2d0], -R98.reuse ;  /* 0x0000b40084547a23 */ /* 0x102fe20000010862 */
[----:B--2---:R-:W-:Y:S01]  /*153a0*/  F2FP.BF16.PACK_AB R161, R92, R87 ;  /* 0x000000575ca1723e */ /* 0x004fe200000010ff */
[----:B------:R-:W1:Y:S02]  /*153b0*/  LDSM.16.MT88.4 R132, [R212+0x2900] ;  /* 0x00290000d484783b */ /* 0x000e640000004200 */
[----:B------:R2:W-:Y:S03]  /*153c0*/  MUFU.EX2 R86, R84 ;  /* 0x0000005400567308 */ /* 0x0005e60000000800 */
[----:B--2---:R-:W-:Y:S07]  /*153d0*/  FFMA.FTZ R84, R175, c[0x0][0x2d0], -R98 ;  /* 0x0000b400af547a23 */ /* 0x004fee0000010862 */
        /* <DEDUP_REMOVED lines=8> */
[----:B------:R-:W-:Y:S03]  /*15460*/  MOV R120, R109 ;  /* 0x0000006d00787202 */ /* 0x000fe60000000f00 */
[C---:B------:R-:W-:Y:S07]  /*15470*/  HMMA.16816.F32.BF16 R108, R160.reuse, R116, R8 ;  /* 0x00000074a06c723c */ /* 0x040fee0000041808 */
[----:B------:R-:W-:Y:S01]  /*15480*/  FADD.FTZ R8, R243, R73 ;  /* 0x00000049f3087221 */ /* 0x000fe20000010000 */
[-C--:B------:R-:W-:Y:S04]  /*15490*/  HMMA.16816.F32.BF16 R112, R160, R118.reuse, R12 ;  /* 0x00000076a070723c */ /* 0x080fe8000004180c */
[----:B------:R-:W-:Y:S04]  /*154a0*/  FADD.FTZ R8, R121, R8 ;  /* 0x0000000879087221 */ /* 0x000fe80000010000 */
[----:B------:R-:W-:Y:S01]  /*154b0*/  FADD.FTZ R8, R240, R8 ;  /* 0x00000008f0087221 */ /* 0x000fe20000010000 */
[C---:B------:R-:W-:Y:S04]  /*154c0*/  HMMA.16816.F32.BF16 R116, R164.reuse, R118, R16 ;  /* 0x00000076a474723c */ /* 0x040fe80000041810 */
[----:B------:R-:W-:Y:S04]  /*154d0*/  FADD.FTZ R8, R124, R8 ;  /* 0x000000087c087221 */ /* 0x000fe80000010000 */
[----:B------:R-:W-:Y:S04]  /*154e0*/  FADD.FTZ R8, R131, R8 ;  /* 0x0000000883087221 */ /* 0x000fe80000010000 */
[----:B----4-:R-:W-:Y:S01]  /*154f0*/  FFMA.FTZ R69, R69, R76, R238 ;  /* 0x0000004c45457223 */ /* 0x010fe200000100ee */
[----:B------:R-:W-:Y:S01]  /*15500*/  MOV R238, R151 ;  /* 0x0000009700ee7202 */ /* 0x000fe20000000f00 */
[----:B-----5:R-:W-:Y:S01]  /*15510*/  FFMA.FTZ R68, R68, R75, R235 ;  /* 0x0000004b44447223 */ /* 0x020fe200000100eb */
[----:B------:R-:W-:Y:S01]  /*15520*/  MOV R235, R150 ;  /* 0x0000009600eb7202 */ /* 0x000fe20000000f00 */
[----:B------:R-:W-:Y:S04]  /*15530*/  FADD.FTZ R4, R247, R69 ;  /* 0x00000045f7047221 */ /* 0x000fe80000010000 */
[----:B------:R-:W-:Y:S04]  /*15540*/  FADD.FTZ R4, R120, R4 ;  /* 0x0000000478047221 */ /* 0x000fe80000010000 */
[----:B------:R-:W-:Y:S04]  /*15550*/  FADD.FTZ R4, R127, R4 ;  /* 0x000000047f047221 */ /* 0x000fe80000010000 */
[----:B------:R-:W-:Y:S04]  /*15560*/  FADD.FTZ R4, R236, R4 ;  /* 0x00000004ec047221 */ /* 0x000fe80000010000 */
[----:B------:R-:W-:Y:S02]  /*15570*/  FADD.FTZ R7, R130, R4 ;  /* 0x0000000482077221 */ /* 0x000fe40000010000 */
[----:B------:R-:W-:Y:S04]  /*15580*/  FADD.FTZ R4, R202, R8 ;  /* 0x00000008ca047221 */ /* 0x000fe80000010000 */
[----:B------:R-:W-:Y:S02]  /*15590*/  FADD.FTZ R11, R229, R4 ;  /* 0x00000004e50b7221 */ /* 0x000fe40000010000 */
        /* <DEDUP_REMOVED lines=85> */
[----:B------:R-:W-:Y:S01]  /*15af0*/  FADD.FTZ R5, R102, R5 ;  /* 0x0000000566057221 */ /* 0x000fe20000010000 */
[----:B------:R-:W-:Y:S01]  /*15b00*/  MOV R102, R3 ;  /* 0x0000000300667202 */ /* 0x000fe20000000f00 */
        /* <DEDUP_REMOVED lines=8> */
[----:B------:R-:W-:Y:S02]  /*15b90*/  FADD.FTZ R2, R86, R2 ;  /* 0x0000000256027221 */ /* 0x000fe40000010000 */
        /* <DEDUP_REMOVED lines=9> */
.L_x_295:
[----:B------:R-:W-:-:S06]  /*15c30*/  UISETP.GE.AND UP0, UPT, UR12, UR7, UPT ;  /* 0x000000070c00728c */ /* 0x000fcc000bf06270 */
[----:B------:R-:W-:-:S13]  /*15c40*/  PLOP3.LUT P0, PT, PT, PT, UP0, 0x80, 0x0 ;  /* 0x000000000000781c */ /* 0x000fda0003f0f008 */
[----:B------:R-:W-:Y:S05]  /*15c50*/  @!P0 BRA `(.L_x_299) ;  /* 0x0000727000008947 */ /* 0x000fea0003800000 */
[----:B------:R-:W-:Y:S01]  /*15c60*/  IMAD.MOV.U32 R101, RZ, RZ, R71 ;  /* 0x000000ffff657224 */ /* 0x000fe200078e0047 */
[----:B------:R-:W-:Y:S01]  /*15c70*/  MOV R103, R3 ;  /* 0x0000000300677202 */ /* 0x000fe20000000f00 */
[----:B------:R-:W-:Y:S01]  /*15c80*/  IMAD.MOV.U32 R100, RZ, RZ, R72 ;  /* 0x000000ffff647224 */ /* 0x000fe200078e0048 */
[----:B------:R-:W-:Y:S02]  /*15c90*/  MOV R102, R70 ;  /* 0x0000004600667202 */ /* 0x000fe40000000f00 */
.L_x_317:
[----:B------:R-:W-:Y:S04]  /*15ca0*/  DEPBAR.LE SB0, 0x0 ;  /* 0x000080000000791a */ /* 0x000fe80000000000 */
[----:B------:R-:W-:Y:S01]  /*15cb0*/  BAR.SYNC.DEFER_BLOCKING 0x0 ;  /* 0x0000000000007b1d */ /* 0x000fe20000010000 */
[----:B-1----:R-:W-:Y:S01]  /*15cc0*/  IMAD.WIDE.U32 R2, R234, c[0x0][0x208], RZ ;  /* 0x00008200ea027a25 */ /* 0x002fe200078e00ff */
[----:B--2---:R-:W-:Y:S01]  /*15cd0*/  SHF.R.S32.HI R0, RZ, 0x1f, R234 ;  /* 0x0000001fff007819 */ /* 0x004fe200000114ea */
[----:B------:R-:W-:Y:S04]  /*15ce0*/  UISETP.GT.AND UP0, UPT, UR12, UR7, UPT ;  /* 0x000000070c00728c */ /* 0x000fe8000bf04270 */
[----:B------:R-:W-:Y:S04]  /*15cf0*/  IMAD R0, R0, c[0x0][0x208], RZ ;  /* 0x0000820000007a24 */ /* 0x000fe800078e02ff */
[----:B------:R-:W-:Y:S05]  /*15d00*/  IMAD R0, R234, c[0x0][0x20c], R0 ;  /* 0x00008300ea007a24 */ /* 0x000fea00078e0200 */
[----:B------:R-:W-:Y:S02]  /*15d10*/  IADD3 R3, R3, R0, RZ ;  /* 0x0000000003037210 */ /* 0x000fe40007ffe0ff */
[----:B------:R-:W-:Y:S03]  /*15d20*/  SHF.R.S32.HI R0, RZ, 0x1f, R227 ;  /* 0x0000001fff007819 */ /* 0x000fe600000114e3 */
[C---:B------:R-:W-:Y:S01]  /*15d30*/  IMAD.WIDE.U32 R2, R227.reuse, c[0x0][0x218], R2 ;  /* 0x00008600e3027a25 */ /* 0x040fe200078e0002 */
        /* <DEDUP_REMOVED lines=98> */
[-C--:B------:R-:W-:Y:S02]  /*16360*/  HMMA.16816.F32.BF16 R92, R180, R186.reuse, R92 ;  /* 0x000000bab45c723c */ /* 0x080fe4000004185c */
[----:B------:R1:W-:Y:S02]  /*16370*/  LDGSTS.E.BYPASS.LTC128B.128 [R197+0x1800], [R190.64], !P4 ;  /* 0x01800000bec57fae */ /* 0x0003e4000e101d72 */
[----:B------:R-:W-:Y:S02]  /*16380*/  IADD3.X R3, R0, R225, RZ, P0, !PT ;  /* 0x000000e100037210 */ /* 0x000fe400007fe4ff */
[----:B------:R-:W-:Y:S02]  /*16390*/  PLOP3.LUT P0, PT, PT, PT, UP0, 0x80, 0x0 ;  /* 0x000000000000781c */ /* 0x000fe40003f0f008 */
[----:B------:R-:W-:Y:S02]  /*163a0*/  HMMA.16816.F32.BF16 R96, R172, R186, R96 ;  /* 0x000000baac60723c */ /* 0x000fe40000041860 */
        /* <DEDUP_REMOVED lines=67> */
[----:B------:R2:W2:Y:S10]  /*167e0*/  MUFU.TANH R200, R12 ;  /* 0x0000000c00c87308 */ /* 0x0004b40000002400 */
[----:B------:R2:W2:Y:S01]  /*167f0*/  MUFU.TANH R187, R13 ;  /* 0x0000000d00bb7308 */ /* 0x0004a20000002400 */
[----:B-1----:R-:W1:Y:S01]  /*16800*/  LDSM.16.M88.4 R8, [R213+0x1000] ;  /* 0x00100000d508783b */ /* 0x002e620000000200 */
[-C--:B----4-:R-:W-:Y:S08]  /*16810*/  HMMA.16816.F32.BF16 R20, R172, R4.reuse, R20 ;  /* 0x00000004ac14723c */ /* 0x090ff00000041814 */
[----:B------:R4:W1:Y:S01]  /*16820*/  MUFU.TANH R207, R14 ;  /* 0x0000000e00cf7308 */ /* 0x0008620000002400 */
[C---:B------:R-:W-:Y:S09]  /*16830*/  HMMA.16816.F32.BF16 R24, R188.reuse, R4, R24 ;  /* 0x00000004bc18723c */ /* 0x040ff20000041818 */
[----:B------:R4:W1:Y:S01]  /*16840*/  MUFU.TANH R205, R15 ;  /* 0x0000000f00cd7308 */ /* 0x0008620000002400 */
[-C--:B------:R-:W-:Y:S08]  /*16850*/  HMMA.16816.F32.BF16 R28, R188, R6.reuse, R28 ;  /* 0x00000006bc1c723c */ /* 0x080ff0000004181c */
[C---:B------:R-:W-:Y:S01]  /*16860*/  HMMA.16816.F32.BF16 R32, R172.reuse, R6, R32 ;  /* 0x00000006ac20723c */ /* 0x040fe20000041820 */
[----:B------:R4:W2:Y:S01]  /*16870*/  MUFU.TANH R169, R16 ;  /* 0x0000001000a97308 */ /* 0x0008a20000002400 */
[----:B------:R-:W2:Y:S02]  /*16880*/  LDSM.16.M88.4 R4, [R213+0x1800] ;  /* 0x00180000d504783b */ /* 0x000ea40000000200 */
[----:B------:R-:W-:Y:S02]  /*16890*/  FMUL.FTZ R20, R20, c[0x0][0x320] ;  /* 0x0000c80014147a20 */ /* 0x000fe40000410000 */
[----:B------:R-:W-:Y:S02]  /*168a0*/  FMUL.FTZ R21, R21, c[0x0][0x320] ;  /* 0x0000c80015157a20 */ /* 0x000fe40000410000 */
[----:B------:R-:W-:Y:S03]  /*168b0*/  FMUL.FTZ R22, R22, c[0x0][0x320] ;  /* 0x0000c80016167a20 */ /* 0x000fe60000410000 */
[----:B------:R4:W2:Y:S01]  /*168c0*/  MUFU.TANH R15, R17 ;  /* 0x00000011000f7308 */ /* 0x0008a20000002400 */
[----:B------:R-:W-:Y:S02]  /*168d0*/  FMUL.FTZ R24, R24, c[0x0][0x320] ;  /* 0x0000c80018187a20 */ /* 0x000fe40000410000 */
[----:B------:R-:W-:Y:S01]  /*168e0*/  FMUL.FTZ R25, R25, c[0x0][0x320] ;  /* 0x0000c80019197a20 */ /* 0x000fe20000410000 */
[-C--:B-1----:R-:W-:Y:S03]  /*168f0*/  HMMA.16816.F32.BF16 R36, R172, R8.reuse, R36 ;  /* 0x00000008ac24723c */ /* 0x082fe60000041824 */
        /* <DEDUP_REMOVED lines=17> */
[-C--:B--2---:R-:W-:Y:S03]  /*16a10*/  HMMA.16816.F32.BF16 R52, R172, R4.reuse, R52 ;  /* 0x00000004ac34723c */ /* 0x084fe60000041834 */
[----:B------:R-:W2:Y:S01]  /*16a20*/  MUFU.TANH R21, R21 ;  /* 0x0000001500157308 */ /* 0x000ea20000002400 */
        /* <DEDUP_REMOVED lines=11> */
[----:B------:R-:W2:Y:S01]  /*16ae0*/  LDSM.16.M88.4 R4, [R213+0x2800] ;  /* 0x00280000d504783b */ /* 0x000ea20000000200 */
        /* <DEDUP_REMOVED lines=20> */
[-C--:B--2---:R-:W-:Y:S04]  /*16c30*/  HMMA.16816.F32.BF16 R84, R172, R4.reuse, R84 ;  /* 0x00000004ac54723c */ /* 0x084fe80000041854 */
[----:B------:R-:W-:Y:S01]  /*16c40*/  FMUL.FTZ R60, R60, c[0x0][0x320] ;  /* 0x0000c8003c3c7a20 */ /* 0x000fe20000410000 */
[----:B------:R4:W2:Y:S01]  /*16c50*/  MUFU.TANH R186, R31 ;  /* 0x0000001f00ba7308 */ /* 0x0008a20000002400 */
        /* <DEDUP_REMOVED lines=185> */
.L_x_300:
        /* <DEDUP_REMOVED lines=8> */
[----:B------:R-:W-:Y:S02]  /*17870*/  PLOP3.LUT P0, PT, PT, PT, UP1, 0x80, 0x0 ;  /* 0x000000000000781c */ /* 0x000fe40003f0f018 */
[C---:B---3--:R-:W-:Y:S09]  /*17880*/  IADD3 R7, -R2.reuse, UR32, RZ ;  /* 0x0000002002077c10 */ /* 0x048ff2000fffe1ff */
[----:B--2---:R-:W-:Y:S04]  /*17890*/  @P1 IMAD.HI.U32 R0, R3, c[0x0][0x2c8], RZ ;  /* 0x0000b20003001a27 */ /* 0x004fe800078e00ff */
[----:B------:R-:W-:Y:S01]  /*178a0*/  IMAD.MOV.U32 R4, RZ, RZ, R3 ;  /* 0x000000ffff047224 */ /* 0x000fe200078e0003 */
[----:B------:R-:W-:Y:S01]  /*178b0*/  @P0 SHF.R.U32.HI R4, RZ, c[0x0][0x2cc], R0 ;  /* 0x0000b300ff040a19 */ /* 0x000fe20000011600 */
[----:B------:R-:W-:Y:S01]  /*178c0*/  IMAD.U32 R0, RZ, RZ, UR32 ;  /* 0x00000020ff007e24 */ /* 0x000fe2000f8e00ff */
[----:B------:R-:W-:Y:S03]  /*178d0*/  PLOP3.LUT P0, PT, PT, PT, UP0, 0x40, 0x0 ;  /* 0x000000000000781c */ /* 0x000fe60003f0e808 */
[----:B------:R-:W1:Y:S01]  /*178e0*/  SHFL.IDX PT, R3, R4, RZ, 0x1c1f ;  /* 0x001c1fff04037589 */ /* 0x000e6200000e0000 */
[----:B------:R-:W-:Y:S04]  /*178f0*/  IADD3 R0, -R2, 0x1, R0 ;  /* 0x0000000102007810 */ /* 0x000fe80007ffe100 */
        /* <DEDUP_REMOVED lines=20> */
.L_x_303:
[----:B------:R-:W-:Y:S04]  /*17a40*/  MOV R8, c[0x0][0x32c] ;  /* 0x0000cb0000087a02 */ /* 0x000fe80000000f00 */
[----:B------:R-:W-:Y:S11]  /*17a50*/  ISETP.NE.AND P0, PT, R8, 0x1, PT ;  /* 0x000000010800780c */ /* 0x000ff60003f05270 */
[----:B------:R-:W-:Y:S02]  /*17a60*/  @!UPT UIADD3 URZ, URZ, URZ, URZ ;  /* 0x0000003f3f3ff290 */ /* 0x000fe4000fffe03f */
[----:B------:R-:W-:Y:S05]  /*17a70*/  @P0 IMAD.HI.U32 R8, R3, c[0x0][0x330], RZ ;  /* 0x0000cc0003080a27 */ /* 0x000fea00078e00ff */
[----:B------:R-:W-:Y:S02]  /*17a80*/  @P0 SHF.R.U32.HI R3, RZ, c[0x0][0x334], R8 ;  /* 0x0000cd00ff030a19 */ /* 0x000fe40000011608 */
.L_x_304:
[----:B------:R-:W-:Y:S05]  /*17a90*/  BSYNC B0 ;  /* 0x0000000000007941 */ /* 0x000fea0003800000 */
.L_x_302:
[----:B------:R-:W-:Y:S05]  /*17aa0*/  IMAD R3, R3, c[0x0][0x32c], R7 ;  /* 0x0000cb0003037a24 */ /* 0x000fea00078e0207 */
[----:B------:R-:W-:Y:S02]  /*17ab0*/  IADD3 R8, R3, c[0x0][0x32c], RZ ;  /* 0x0000cb0003087a10 */ /* 0x000fe40007ffe0ff */
[----:B------:R-:W-:Y:S02]  /*17ac0*/  IMNMX R0, R0, R3, !PT ;  /* 0x0000000300007217 */ /* 0x000fe40007800200 */
[----:B------:R-:W-:Y:S02]  /*17ad0*/  IMNMX R2, R2, R8, PT ;  /* 0x0000000802027217 */ /* 0x000fe40003800200 */
.L_x_301:
        /* <DEDUP_REMOVED lines=91> */
[----:B------:R-:W-:Y:S02]  /*18090*/  ISETP.LT.OR P0, PT, R2, 0x39, P0 ;  /* 0x000000390200780c */ /* 0x000fe40000701670 */
        /* <DEDUP_REMOVED lines=67> */
.L_x_307:
[----:B------:R-:W-:Y:S04]  /*184d0*/  MOV R8, c[0x0][0x32c] ;  /* 0x0000cb0000087a02 */ /* 0x000fe80000000f00 */
[----:B------:R-:W-:Y:S11]  /*184e0*/  ISETP.NE.AND P0, PT, R8, 0x1, PT ;  /* 0x000000010800780c */ /* 0x000ff60003f05270 */
[----:B------:R-:W-:Y:S02]  /*184f0*/  @!UPT UIADD3 URZ, URZ, URZ, URZ ;  /* 0x0000003f3f3ff290 */ /* 0x000fe4000fffe03f */
[----:B------:R-:W-:Y:S05]  /*18500*/  @P0 IMAD.HI.U32 R8, R3, c[0x0][0x330], RZ ;  /* 0x0000cc0003080a27 */ /* 0x000fea00078e00ff */
[----:B------:R-:W-:Y:S02]  /*18510*/  @P0 SHF.R.U32.HI R3, RZ, c[0x0][0x334], R8 ;  /* 0x0000cd00ff030a19 */ /* 0x000fe40000011608 */
.L_x_308:
[----:B------:R-:W-:Y:S05]  /*18520*/  BSYNC B0 ;  /* 0x0000000000007941 */ /* 0x000fea0003800000 */
.L_x_306:
[----:B------:R-:W-:Y:S05]  /*18530*/  IMAD R3, R3, c[0x0][0x32c], R7 ;  /* 0x0000cb0003037a24 */ /* 0x000fea00078e0207 */
[----:B------:R-:W-:Y:S02]  /*18540*/  IADD3 R8, R3, c[0x0][0x32c], RZ ;  /* 0x0000cb0003087a10 */ /* 0x000fe40007ffe0ff */
[----:B------:R-:W-:Y:S02]  /*18550*/  IMNMX R0, R0, R3, !PT ;  /* 0x0000000300007217 */ /* 0x000fe40007800200 */
[----:B------:R-:W-:Y:S02]  /*18560*/  IMNMX R2, R2, R8, PT ;  /* 0x0000000802027217 */ /* 0x000fe40003800200 */
.L_x_305:
        /* <DEDUP_REMOVED lines=147> */
.L_x_311:
[----:B------:R-:W-:Y:S04]  /*18ea0*/  MOV R8, c[0x0][0x32c] ;  /* 0x0000cb0000087a02 */ /* 0x000fe80000000f00 */
[----:B------:R-:W-:Y:S11]  /*18eb0*/  ISETP.NE.AND P0, PT, R8, 0x1, PT ;  /* 0x000000010800780c */ /* 0x000ff60003f05270 */
[----:B------:R-:W-:Y:S02]  /*18ec0*/  @!UPT UIADD3 URZ, URZ, URZ, URZ ;  /* 0x0000003f3f3ff290 */ /* 0x000fe4000fffe03f */
[----:B------:R-:W-:Y:S05]  /*18ed0*/  @P0 IMAD.HI.U32 R8, R3, c[0x0][0x330], RZ ;  /* 0x0000cc0003080a27 */ /* 0x000fea00078e00ff */
[----:B------:R-:W-:Y:S02]  /*18ee0*/  @P0 SHF.R.U32.HI R3, RZ, c[0x0][0x334], R8 ;  /* 0x0000cd00ff030a19 */ /* 0x000fe40000011608 */
.L_x_312:
[----:B------:R-:W-:Y:S05]  /*18ef0*/  BSYNC B0 ;  /* 0x0000000000007941 */ /* 0x000fea0003800000 */
.L_x_310:
[----:B------:R-:W-:Y:S05]  /*18f00*/  IMAD R3, R3, c[0x0][0x32c], R7 ;  /* 0x0000cb0003037a24 */ /* 0x000fea00078e0207 */
[----:B------:R-:W-:Y:S02]  /*18f10*/  IADD3 R8, R3, c[0x0][0x32c], RZ ;  /* 0x0000cb0003087a10 */ /* 0x000fe40007ffe0ff */
[----:B------:R-:W-:Y:S02]  /*18f20*/  IMNMX R0, R0, R3, !PT ;  /* 0x0000000300007217 */ /* 0x000fe40007800200 */
[----:B------:R-:W-:Y:S02]  /*18f30*/  IMNMX R2, R2, R8, PT ;  /* 0x0000000802027217 */ /* 0x000fe40003800200 */
.L_x_309:
        /* <DEDUP_REMOVED lines=147> */
.L_x_315:
[----:B------:R-:W-:Y:S04]  /*19870*/  MOV R4, c[0x0][0x32c] ;  /* 0x0000cb0000047a02 */ /* 0x000fe80000000f00 */
[----:B------:R-:W-:Y:S11]  /*19880*/  ISETP.NE.AND P0, PT, R4, 0x1, PT ;  /* 0x000000010400780c */ /* 0x000ff60003f05270 */
[----:B------:R-:W-:Y:S02]  /*19890*/  @!UPT UIADD3 URZ, URZ, URZ, URZ ;  /* 0x0000003f3f3ff290 */ /* 0x000fe4000fffe03f */
[----:B------:R-:W-:Y:S05]  /*198a0*/  @P0 IMAD.HI.U32 R4, R3, c[0x0][0x330], RZ ;  /* 0x0000cc0003040a27 */ /* 0x000fea00078e00ff */
[----:B------:R-:W-:Y:S02]  /*198b0*/  @P0 SHF.R.U32.HI R3, RZ, c[0x0][0x334], R4 ;  /* 0x0000cd00ff030a19 */ /* 0x000fe40000011604 */
.L_x_316:
[----:B------:R-:W-:Y:S05]  /*198c0*/  BSYNC B0 ;  /* 0x0000000000007941 */ /* 0x000fea0003800000 */
.L_x_314:
[----:B------:R-:W-:Y:S05]  /*198d0*/  IMAD R7, R3, c[0x0][0x32c], R7 ;  /* 0x0000cb0003077a24 */ /* 0x000fea00078e0207 */
[----:B------:R-:W-:Y:S02]  /*198e0*/  IADD3 R3, R7, c[0x0][0x32c], RZ ;  /* 0x0000cb0007037a10 */ /* 0x000fe40007ffe0ff */
[----:B------:R-:W-:Y:S02]  /*198f0*/  IMNMX R0, R0, R7, !PT ;  /* 0x0000000700007217 */ /* 0x000fe40007800200 */
[----:B------:R-:W-:Y:S02]  /*19900*/  IMNMX R2, R2, R3, PT ;  /* 0x0000000302027217 */ /* 0x000fe40003800200 */
.L_x_313:
        /* <DEDUP_REMOVED lines=29> */
[----:B------:R-:W-:Y:S01]  /*19ae0*/  LDSM.16.MT88.4 R80, [R211+0x100] ;  /* 0x00010000d350783b */ /* 0x000fe20000004200 */
        /* <DEDUP_REMOVED lines=20> */
[----:B------:R-:W-:Y:S01]  /*19c30*/  PLOP3.LUT P2, PT, PT, PT, UP6, 0x40, 0x0 ;  /* 0x000000000000781c */ /* 0x000fe20003f4e868 */
[----:B------:R-:W-:Y:S01]  /*19c40*/  UISETP.NE.AND UP6, UPT, UR32, URZ, UPT ;  /* 0x0000003f2000728c */ /* 0x000fe2000bfc5270 */
[----:B------:R-:W-:Y:S02]  /*19c50*/  FMNMX.FTZ R72, R236, R72, !PT ;  /* 0x00000048ec487209 */ /* 0x000fe40007810000 */
[----:B------:R-:W-:Y:S02]  /*19c60*/  ISETP.GT.AND P2, PT, R0, RZ, P2 ;  /* 0x000000ff0000720c */ /* 0x000fe40001744270 */
        /* <DEDUP_REMOVED lines=9> */
[----:B------:R-:W-:Y:S02]  /*19d00*/  FMNMX.FTZ R3, R235, R3, !PT ;  /* 0x00000003eb037209 */ /* 0x000fe40007810000 */
[----:B------:R-:W-:Y:S01]  /*19d10*/  PLOP3.LUT P2, PT, PT, PT, UP2, 0x40, 0x0 ;  /* 0x000000000000781c */ /* 0x000fe20003f4e828 */
[----:B------:R-:W1:Y:S01]  /*19d20*/  SHFL.BFLY PT, R5, R72, 0x2, 0x1f ;  /* 0x0c401f0048057f89 */ /* 0x000e6200000e0000 */
[----:B------:R-:W-:Y:S01]  /*19d30*/  FMNMX.FTZ R3, R239, R3, !PT ;  /* 0x00000003ef037209 */ /* 0x000fe20007810000 */
[----:B------:R-:W-:Y:S01]  /*19d40*/  UISETP.NE.AND UP2, UPT, UR22, URZ, UPT ;  /* 0x0000003f1600728c */ /* 0x000fe2000bf45270 */
[----:B------:R-:W-:Y:S02]  /*19d50*/  ISETP.GT.AND P2, PT, R0, 0x11, P2 ;  /* 0x000000110000780c */ /* 0x000fe40001744270 */
[----:B------:R-:W-:Y:S01]  /*19d60*/  PLOP3.LUT P0, PT, PT, PT, UP5, 0x40, 0x0 ;  /* 0x000000000000781c */ /* 0x000fe20003f0e858 */
[----:B------:R-:W-:Y:S01]  /*19d70*/  UISETP.NE.AND UP5, UPT, UR31, URZ, UPT ;  /* 0x0000003f1f00728c */ /* 0x000fe2000bfa5270 */
[----:B------:R-:W-:Y:S01]  /*19d80*/  PLOP3.LUT P1, PT, PT, PT, UP1, 0x40, 0x0 ;  /* 0x000000000000781c */ /* 0x000fe20003f2e818 */
[----:B------:R-:W-:Y:S01]  /*19d90*/  UISETP.NE.AND UP1, UPT, UR21, URZ, UPT ;  /* 0x0000003f1500728c */ /* 0x000fe2000bf25270 */
[----:B------:R-:W-:Y:S02]  /*19da0*/  ISETP.LT.OR P2, PT, R2, 0x12, P2 ;  /* 0x000000120200780c */ /* 0x000fe40001741670 */
[----:B------:R-:W-:Y:S02]  /*19db0*/  FMNMX.FTZ R3, R241, R3, !PT ;  /* 0x00000003f1037209 */ /* 0x000fe40007810000 */
[----:B------:R-:W-:Y:S02]  /*19dc0*/  ISETP.GT.AND P0, PT, R0, 0x1, P0 ;  /* 0x000000010000780c */ /* 0x000fe40000704270 */
[----:B------:R-:W-:Y:S01]  /*19dd0*/  PLOP3.LUT P6, PT, PT, PT, UP0, 0x40, 0x0 ;  /* 0x000000000000781c */ /* 0x000fe20003fce808 */
[----:B------:R-:W-:Y:S01]  /*19de0*/  UISETP.NE.AND UP0, UPT, UR24, URZ, UPT ;  /* 0x0000003f1800728c */ /* 0x000fe2000bf05270 */
[----:B------:R-:W-:Y:S02]  /*19df0*/  FSEL R58, R194, -INF , !P2 ;  /* 0xff800000c23a7808 */ /* 0x000fe40005000000 */
[----:B------:R-:W-:Y:S02]  /*19e00*/  FMNMX.FTZ R3, R246, R3, !PT ;  /* 0x00000003f6037209 */ /* 0x000fe40007810000 */
[----:B------:R-:W-:Y:S01]  /*19e10*/  PLOP3.LUT P2, PT, PT, PT, UP1, 0x40, 0x0 ;  /* 0x000000000000781c */ /* 0x000fe20003f4e818 */
[----:B------:R-:W-:Y:S01]  /*19e20*/  UISETP.NE.AND UP1, UPT, UR5, URZ, UPT ;  /* 0x0000003f0500728c */ /* 0x000fe2000bf25270 */
[----:B------:R-:W-:Y:S02]  /*19e30*/  ISETP.LT.OR P0, PT, R2, 0x2, P0 ;  /* 0x000000020200780c */ /* 0x000fe40000701670 */
[----:B-1----:R-:W-:Y:S02]  /*19e40*/  FMNMX.FTZ R72, R72, R5, !PT ;  /* 0x0000000548487209 */ /* 0x002fe40007810000 */
[C---:B------:R-:W-:Y:S02]  /*19e50*/  ISETP.GT.AND P6, PT, R0.reuse, 0x8, P6 ;  /* 0x000000080000780c */ /* 0x040fe400037c4270 */
[----:B------:R-:W-:Y:S01]  /*19e60*/  FMNMX.FTZ R3, R247, R3, !PT ;  /* 0x00000003f7037209 */ /* 0x000fe20007810000 */
[----:B------:R-:W1:Y:S01]  /*19e70*/  SHFL.BFLY PT, R7, R72, 0x1, 0x1f ;  /* 0x0c201f0048077f89 */ /* 0x000e6200000e0000 */
[----:B------:R-:W-:Y:S02]  /*19e80*/  ISETP.GT.AND P2, PT, R0, 0x28, P2 ;  /* 0x000000280000780c */ /* 0x000fe40001744270 */
[----:B------:R-:W-:Y:S02]  /*19e90*/  FSEL R22, R229, -INF , !P0 ;  /* 0xff800000e5167808 */ /* 0x000fe40004000000 */
[----:B------:R-:W-:Y:S02]  /*19ea0*/  FMNMX.FTZ R5, R19, R103, !PT ;  /* 0x0000006713057209 */ /* 0x000fe40007810000 */
[----:B------:R-:W-:Y:S01]  /*19eb0*/  ISETP.LT.OR P6, PT, R2, 0x9, P6 ;  /* 0x000000090200780c */ /* 0x000fe200037c1670 */
[----:B------:R-:W2:Y:S01]  /*19ec0*/  SHFL.BFLY PT, R6, R3, 0x2, 0x1f ;  /* 0x0c401f0003067f89 */ /* 0x000ea200000e0000 */
[----:B------:R-:W-:Y:S02]  /*19ed0*/  ISETP.GT.AND P1, PT, R0, 0x9, P1 ;  /* 0x000000090000780c */ /* 0x000fe40000f24270 */
[----:B------:R-:W-:Y:S01]  /*19ee0*/  PLOP3.LUT P5, PT, PT, PT, UP3, 0x40, 0x0 ;  /* 0x000000000000781c */ /* 0x000fe20003fae838 */
[----:B------:R-:W-:Y:S01]  /*19ef0*/  UISETP.NE.AND UP3, UPT, UR23, URZ, UPT ;  /* 0x0000003f1700728c */ /* 0x000fe2000bf65270 */
[----:B------:R-:W-:Y:S02]  /*19f00*/  ISETP.LT.OR P2, PT, R2, 0x29, P2 ;  /* 0x000000290200780c */ /* 0x000fe40001741670 */
[----:B------:R-:W-:Y:S02]  /*19f10*/  FMNMX.FTZ R5, R22, R5, !PT ;  /* 0x0000000516057209 */ /* 0x000fe40007810000 */
[----:B------:R-:W-:Y:S02]  /*19f20*/  FSEL R24, R207, -INF , !P6 ;  /* 0xff800000cf187808 */ /* 0x000fe40007000000 */
[----:B------:R-:W-:Y:S02]  /*19f30*/  ISETP.LT.OR P1, PT, R2, 0xa, P1 ;  /* 0x0000000a0200780c */ /* 0x000fe40000f21670 */
[----:B------:R-:W-:Y:S02]  /*19f40*/  ISETP.GT.AND P5, PT, R0, 0x10, P5 ;  /* 0x000000100000780c */ /* 0x000fe40002fa4270 */
[----:B------:R-:W-:Y:S02]  /*19f50*/  FSEL R175, R46, -INF , !P2 ;  /* 0xff8000002eaf7808 */ /* 0x000fe40005000000 */
[----:B------:R-:W-:Y:S01]  /*19f60*/  PLOP3.LUT P2, PT, PT, PT, UP1, 0x40, 0x0 ;  /* 0x000000000000781c */ /* 0x000fe20003f4e818 */
[----:B------:R-:W-:Y:S01]  /*19f70*/  UISETP.NE.AND UP1, UPT, UR26, URZ, UPT ;  /* 0x0000003f1a00728c */ /* 0x000fe2000bf25270 */
[----:B------:R-:W-:Y:S02]  /*19f80*/  FSEL R25, R205, -INF , !P1 ;  /* 0xff800000cd197808 */ /* 0x000fe40004800000 */
[----:B------:R-:W-:Y:S02]  /*19f90*/  ISETP.LT.OR P5, PT, R2, 0x11, P5 ;  /* 0x000000110200780c */ /* 0x000fe40002fa1670 */
[----:B------:R-:W-:Y:S02]  /*19fa0*/  FMNMX.FTZ R5, R24, R5, !PT ;  /* 0x0000000518057209 */ /* 0x000fe40007810000 */
[----:B------:R-:W-:Y:S01]  /*19fb0*/  PLOP3.LUT P0, PT, PT, PT, UP4, 0x40, 0x0 ;  /* 0x000000000000781c */ /* 0x000fe20003f0e848 */
[----:B------:R-:W-:Y:S01]  /*19fc0*/  UISETP.NE.AND UP4, UPT, UR19, URZ, UPT ;  /* 0x0000003f1300728c */ /* 0x000fe2000bf85270 */
[----:B------:R-:W-:Y:S02]  /*19fd0*/  ISETP.GT.AND P2, PT, R0, 0x39, P2 ;  /* 0x000000390000780c */ /* 0x000fe40001744270 */
[----:B------:R-:W-:Y:S02]  /*19fe0*/  FSEL R56, R196, -INF , !P5 ;  /* 0xff800000c4387808 */ /* 0x000fe40006800000 */
[----:B------:R-:W-:Y:S02]  /*19ff0*/  FMNMX.FTZ R5, R25, R5, !PT ;  /* 0x0000000519057209 */ /* 0x000fe40007810000 */
[----:B------:R-:W-:Y:S01]  /*1a000*/  PLOP3.LUT P6, PT, PT, PT, UP0, 0x40, 0x0 ;  /* 0x000000000000781c */ /* 0x000fe20003fce808 */
[----:B------:R-:W-:Y:S01]  /*1a010*/  UISETP.NE.AND UP0, UPT, UR20, URZ, UPT ;  /* 0x0000003f1400728c */ /* 0x000fe2000bf05270 */
[----:B------:R-:W-:Y:S02]  /*1a020*/  ISETP.GT.AND P0, PT, R0, 0x18, P0 ;  /* 0x000000180000780c */ /* 0x000fe40000704270 */
[----:B-1----:R-:W-:Y:S02]  /*1a030*/  FMNMX.FTZ R72, R72, R7, !PT ;  /* 0x0000000748487209 */ /* 0x002fe40007810000 */
[----:B------:R-:W-:Y:S02]  /*1a040*/  ISETP.LT.OR P2, PT, R2, 0x3a, P2 ;  /* 0x0000003a0200780c */ /* 0x000fe40001741670 */
[----:B------:R-:W-:Y:S01]  /*1a050*/  ISETP.GT.AND P6, PT, R0, 0x19, P6 ;  /* 0x000000190000780c */ /* 0x000fe200037c4270 */
[----:B------:R-:W-:Y:S01]  /*1a060*/  FMUL.FTZ R74, R72, c[0x0][0x2d0] ;  /* 0x0000b400484a7a20 */ /* 0x000fe20000410000 */
[----:B------:R-:W-:Y:S02]  /*1a070*/  FMNMX.FTZ R5, R56, R5, !PT ;  /* 0x0000000538057209 */ /* 0x000fe40007810000 */
[----:B------:R-:W-:Y:S02]  /*1a080*/  ISETP.LT.OR P0, PT, R2, 0x19, P0 ;  /* 0x000000190200780c */ /* 0x000fe40000701670 */
[----:B------:R-:W-:Y:S02]  /*1a090*/  FSEL R178, R63, -INF , !P2 ;  /* 0xff8000003fb27808 */ /* 0x000fe40005000000 */
[----:B------:R-:W-:Y:S02]  /*1a0a0*/  FSETP.NEU.FTZ.AND P2, PT, R72, -INF , PT ;  /* 0xff8000004800780b */ /* 0x000fe40003f5d000 */
[----:B------:R-:W-:Y:S02]  /*1a0b0*/  ISETP.LT.OR P6, PT, R2, 0x1a, P6 ;  /* 0x0000001a0200780c */ /* 0x000fe400037c1670 */
[----:B------:R-:W-:Y:S02]  /*1a0c0*/  FSEL R62, R193, -INF , !P0 ;  /* 0xff800000c13e7808 */ /* 0x000fe40004000000 */
[----:B------:R-:W-:Y:S02]  /*1a0d0*/  FMNMX.FTZ R5, R58, R5, !PT ;  /* 0x000000053a057209 */ /* 0x000fe40007810000 */
[----:B------:R-:W-:Y:S02]  /*1a0e0*/  FSEL R74, R74, RZ, P2 ;  /* 0x000000ff4a4a7208 */ /* 0x000fe40001000000 */
[----:B------:R-:W-:Y:S02]  /*1a0f0*/  FSEL R88, R186, -INF , !P6 ;  /* 0xff800000ba587808 */ /* 0x000fe40007000000 */
[----:B------:R-:W-:Y:S01]  /*1a100*/  FMNMX.FTZ R5, R62, R5, !PT ;  /* 0x000000053e057209 */ /* 0x000fe20007810000 */
[--C-:B------:R-:W-:Y:S01]  /*1a110*/  FFMA.FTZ R48, R48, c[0x0][0x2d0], -R74.reuse ;  /* 0x0000b40030307a23 */ /* 0x100fe2000001084a */
[----:B--2---:R-:W-:Y:S02]  /*1a120*/  FMNMX.FTZ R3, R3, R6, !PT ;  /* 0x0000000603037209 */ /* 0x004fe40007810000 */
[----:B------:R-:W-:Y:S01]  /*1a130*/  FMNMX.FTZ R6, R88, R5, !PT ;  /* 0x0000000558067209 */ /* 0x000fe20007810000 */
[--C-:B------:R-:W-:Y:S01]  /*1a140*/  FFMA.FTZ R5, R9, c[0x0][0x2d0], -R74.reuse ;  /* 0x0000b40009057a23 */ /* 0x100fe2000001084a */
[----:B------:R-:W-:Y:S01]  /*1a150*/  FMNMX.FTZ R4, R12, R102, !PT ;  /* 0x000000660c047209 */ /* 0x000fe20007810000 */
[----:B------:R-:W1:Y:S01]  /*1a160*/  SHFL.BFLY PT, R71, R3, 0x1, 0x1f ;  /* 0x0c201f0003477f89 */ /* 0x000e6200000e0000 */
[----:B------:R-:W-:Y:S01]  /*1a170*/  PLOP3.LUT P6, PT, PT, PT, UP4, 0x40, 0x0 ;  /* 0x000000000000781c */ /* 0x000fe20003fce848 */
[----:B------:R2:W-:Y:S01]  /*1a180*/  MUFU.EX2 R52, R5 ;  /* 0x0000000500347308 */ /* 0x0005e20000000800 */
[----:B------:R-:W-:Y:S01]  /*1a190*/  FMNMX.FTZ R4, R16, R4, !PT ;  /* 0x0000000410047209 */ /* 0x000fe20007810000 */
[----:B------:R-:W-:Y:S01]  /*1a1a0*/  UISETP.NE.AND UP4, UPT, UR30, URZ, UPT ;  /* 0x0000003f1e00728c */ /* 0x000fe2000bf85270 */
        /* <DEDUP_REMOVED lines=12> */
[----:B------:R-:W-:Y:S01]  /*1a270*/  FSEL R99, R42, -INF , !P1 ;  /* 0xff8000002a637808 */ /* 0x000fe20004800000 */
[--C-:B--2---:R-:W-:Y:S01]  /*1a280*/  FFMA.FTZ R5, R11, c[0x0][0x2d0], -R74.reuse ;  /* 0x0000b4000b057a23 */ /* 0x104fe2000001084a */
[----:B------:R-:W-:Y:S02]  /*1a290*/  FMNMX.FTZ R4, R44, R4, !PT ;  /* 0x000000042c047209 */ /* 0x000fe40007810000 */
[----:B------:R-:W-:Y:S01]  /*1a2a0*/  ISETP.LT.OR P5, PT, R2, 0x22, P5 ;  /* 0x000000220200780c */ /* 0x000fe20002fa1670 */
[----:B------:R2:W-:Y:S01]  /*1a2b0*/  MUFU.EX2 R57, R5 ;  /* 0x0000000500397308 */ /* 0x0005e20000000800 */
[----:B------:R-:W-:Y:S02]  /*1a2c0*/  FMNMX.FTZ R4, R98, R4, !PT ;  /* 0x0000000462047209 */ /* 0x000fe40007810000 */
[----:B------:R-:W-:Y:S01]  /*1a2d0*/  PLOP3.LUT P0, PT, PT, PT, UP0, 0x40, 0x0 ;  /* 0x000000000000781c */ /* 0x000fe20003f0e808 */
[----:B------:R-:W-:Y:S01]  /*1a2e0*/  UISETP.NE.AND UP0, UPT, UR4, URZ, UPT ;  /* 0x0000003f0400728c */ /* 0x000fe2000bf05270 */
[----:B------:R-:W-:Y:S02]  /*1a2f0*/  FMNMX.FTZ R4, R168, R4, !PT ;  /* 0x00000004a8047209 */ /* 0x000fe40007810000 */
[----:B------:R-:W-:Y:S02]  /*1a300*/  FSEL R172, R43, -INF , !P5 ;  /* 0xff8000002bac7808 */ /* 0x000fe40006800000 */
[----:B------:R-:W-:Y:S02]  /*1a310*/  FMNMX.FTZ R4, R170, R4, !PT ;  /* 0x00000004aa047209 */ /* 0x000fe40007810000 */
[----:B------:R-:W-:Y:S02]  /*1a320*/  FMNMX.FTZ R6, R99, R6, !PT ;  /* 0x0000000663067209 */ /* 0x000fe40007810000 */
[----:B------:R-:W-:Y:S02]  /*1a330*/  FMNMX.FTZ R4, R173, R4, !PT ;  /* 0x00000004ad047209 */ /* 0x000fe40007810000 */
[----:B------:R-:W-:Y:S02]  /*1a340*/  ISETP.GT.AND P0, PT, R0, 0x29, P0 ;  /* 0x000000290000780c */ /* 0x000fe40000704270 */
[----:B------:R-:W-:Y:S02]  /*1a350*/  FMNMX.FTZ R4, R183, R4, !PT ;  /* 0x00000004b7047209 */ /* 0x000fe40007810000 */
[----:B------:R-:W-:Y:S02]  /*1a360*/  ISETP.LT.OR P0, PT, R2, 0x2a, P0 ;  /* 0x0000002a0200780c */ /* 0x000fe40000701670 */
[----:B------:R-:W-:Y:S02]  /*1a370*/  ISETP.GT.AND P6, PT, R0, 0x30, P6 ;  /* 0x000000300000780c */ /* 0x000fe400037c4270 */
[----:B-1----:R-:W-:Y:S01]  /*1a380*/  FMNMX.FTZ R71, R3, R71, !PT ;  /* 0x0000004703477209 */ /* 0x002fe20007810000 */
[--C-:B--2---:R-:W-:Y:S01]  /*1a390*/  FFMA.FTZ R5, R13, c[0x0][0x2d0], -R74.reuse ;  /* 0x0000b4000d057a23 */ /* 0x104fe2000001084a */
[----:B------:R-:W-:Y:S02]  /*1a3a0*/  FMNMX.FTZ R3, R172, R6, !PT ;  /* 0x00000006ac037209 */ /* 0x000fe40007810000 */
[----:B------:R-:W-:Y:S01]  /*1a3b0*/  FSEL R176, R47, -INF , !P0 ;  /* 0xff8000002fb07808 */ /* 0x000fe20004000000 */
[----:B------:R1:W-:Y:S01]  /*1a3c0*/  MUFU.EX2 R60, R5 ;  /* 0x00000005003c7308 */ /* 0x0003e20000000800 */
[----:B------:R-:W-:Y:S01]  /*1a3d0*/  PLOP3.LUT P1, PT, PT, PT, UP3, 0x40, 0x0 ;  /* 0x000000000000781c */ /* 0x000fe20003f2e838 */
[----:B------:R-:W-:Y:S01]  /*1a3e0*/  UISETP.NE.AND UP3, UPT, UR25, URZ, UPT ;  /* 0x0000003f1900728c */ /* 0x000fe2000bf65270 */
[----:B------:R-:W-:Y:S02]  /*1a3f0*/  FMNMX.FTZ R4, R185, R4, !PT ;  /* 0x00000004b9047209 */ /* 0x000fe40007810000 */
[----:B------:R-:W-:Y:S02]  /*1a400*/  ISETP.LT.OR P6, PT, R2, 0x31, P6 ;  /* 0x000000310200780c */ /* 0x000fe400037c1670 */
[----:B------:R-:W-:Y:S02]  /*1a410*/  ISETP.GT.AND P1, PT, R0, 0x31, P1 ;  /* 0x000000310000780c */ /* 0x000fe40000f24270 */
[----:B------:R-:W-:Y:S02]  /*1a420*/  FMNMX.FTZ R3, R175, R3, !PT ;  /* 0x00000003af037209 */ /* 0x000fe40007810000 */
[----:B------:R-:W-:Y:S01]  /*1a430*/  PLOP3.LUT P5, PT, PT, PT, UP2, 0x40, 0x0 ;  /* 0x000000000000781c */ /* 0x000fe20003fae828 */
[----:B------:R-:W-:Y:S01]  /*1a440*/  UISETP.NE.AND UP2, UPT, UR27, URZ, UPT ;  /* 0x0000003f1b00728c */ /* 0x000fe2000bf45270 */
[----:B------:R-:W-:Y:S02]  /*1a450*/  FMNMX.FTZ R4, R187, R4, !PT ;  /* 0x00000004bb047209 */ /* 0x000fe40007810000 */
[----:B------:R-:W-:Y:S02]  /*1a460*/  FSEL R184, R38, -INF , !P6 ;  /* 0xff80000026b87808 */ /* 0x000fe40007000000 */
[----:B------:R-:W-:Y:S02]  /*1a470*/  FMNMX.FTZ R3, R176, R3, !PT ;  /* 0x00000003b0037209 */ /* 0x000fe40007810000 */
[----:B------:R-:W-:Y:S02]  /*1a480*/  ISETP.LT.OR P1, PT, R2, 0x32, P1 ;  /* 0x000000320200780c */ /* 0x000fe40000f21670 */
[----:B------:R-:W-:Y:S02]  /*1a490*/  ISETP.GT.AND P5, PT, R0, 0x38, P5 ;  /* 0x000000380000780c */ /* 0x000fe40002fa4270 */
[----:B------:R-:W-:Y:S02]  /*1a4a0*/  FMNMX.FTZ R4, R189, R4, !PT ;  /* 0x00000004bd047209 */ /* 0x000fe40007810000 */
[----:B------:R-:W-:Y:S02]  /*1a4b0*/  FSEL R186, R59, -INF , !P1 ;  /* 0xff8000003bba7808 */ /* 0x000fe40004800000 */
[----:B------:R-:W-:Y:S02]  /*1a4c0*/  ISETP.LT.OR P5, PT, R2, 0x39, P5 ;  /* 0x000000390200780c */ /* 0x000fe40002fa1670 */
[----:B------:R-:W-:Y:S02]  /*1a4d0*/  FMNMX.FTZ R3, R184, R3, !PT ;  /* 0x00000003b8037209 */ /* 0x000fe40007810000 */
[----:B------:R-:W-:Y:S02]  /*1a4e0*/  FMNMX.FTZ R4, R204, R4, !PT ;  /* 0x00000004cc047209 */ /* 0x000fe40007810000 */
[----:B------:R-:W-:Y:S02]  /*1a4f0*/  FSEL R191, R34, -INF , !P5 ;  /* 0xff80000022bf7808 */ /* 0x000fe40006800000 */
[----:B------:R-:W-:Y:S02]  /*1a500*/  FMNMX.FTZ R3, R186, R3, !PT ;  /* 0x00000003ba037209 */ /* 0x000fe40007810000 */
[----:B------:R-:W-:Y:S02]  /*1a510*/  FMNMX.FTZ R4, R206, R4, !PT ;  /* 0x00000004ce047209 */ /* 0x000fe40007810000 */
[----:B-1----:R-:W-:Y:S01]  /*1a520*/  FMNMX.FTZ R5, R191, R3, !PT ;  /* 0x00000003bf057209 */ /* 0x002fe20007810000 */
[----:B------:R-:W-:Y:S01]  /*1a530*/  FFMA.FTZ R3, R15, c[0x0][0x2d0], -R74 ;  /* 0x0000b4000f037a23 */ /* 0x000fe2000001084a */
[----:B------:R-:W-:Y:S02]  /*1a540*/  FMNMX.FTZ R4, R230, R4, !PT ;  /* 0x00000004e6047209 */ /* 0x000fe40007810000 */
[----:B------:R-:W-:Y:S01]  /*1a550*/  FMNMX.FTZ R5, R178, R5, !PT ;  /* 0x00000005b2057209 */ /* 0x000fe20007810000 */
[----:B------:R1:W2:Y:S01]  /*1a560*/  MUFU.EX2 R85, R3 ;  /* 0x0000000300557308 */ /* 0x0002a20000000800 */
        /* <DEDUP_REMOVED lines=9> */
[----:B------:R-:W-:Y:S02]  /*1a600*/  ISETP.LT.OR P0, PT, R2, 0x41, P0 ;  /* 0x000000410200780c */ /* 0x000fe40000701670 */
[C---:B------:R-:W-:Y:S02]  /*1a610*/  ISETP.GT.AND P6, PT, R0.reuse, 0x41, P6 ;  /* 0x000000410000780c */ /* 0x040fe400037c4270 */
[----:B------:R-:W-:Y:S02]  /*1a620*/  FMNMX.FTZ R4, R245, R4, !PT ;  /* 0x00000004f5047209 */ /* 0x000fe40007810000 */
[----:B------:R-:W-:Y:S02]  /*1a630*/  ISETP.GT.AND P1, PT, R0, 0x48, P1 ;  /* 0x000000480000780c */ /* 0x000fe40000f24270 */
[----:B------:R-:W-:Y:S01]  /*1a640*/  FSEL R192, R192, -INF , !P0 ;  /* 0xff800000c0c07808 */ /* 0x000fe20004000000 */
[----:B------:R-:W3:Y:S01]  /*1a650*/  SHFL.BFLY PT, R8, R4, 0x2, 0x1f ;  /* 0x0c401f0004087f89 */ /* 0x000ee200000e0000 */
[C---:B------:R-:W-:Y:S02]  /*1a660*/  ISETP.LT.OR P6, PT, R2.reuse, 0x42, P6 ;  /* 0x000000420200780c */ /* 0x040fe400037c1670 */
[----:B------:R-:W-:Y:S02]  /*1a670*/  PLOP3.LUT P0, PT, PT, PT, UP3, 0x40, 0x0 ;  /* 0x000000000000781c */ /* 0x000fe40003f0e838 */
[----:B------:R-:W-:Y:S02]  /*1a680*/  PLOP3.LUT P5, PT, PT, PT, UP4, 0x40, 0x0 ;  /* 0x000000000000781c */ /* 0x000fe40003fae848 */
[----:B------:R-:W-:Y:S02]  /*1a690*/  ISETP.LT.OR P1, PT, R2, 0x49, P1 ;  /* 0x000000490200780c */ /* 0x000fe40000f21670 */
[----:B-1----:R-:W-:Y:S02]  /*1a6a0*/  FMNMX.FTZ R3, R192, R5, !PT ;  /* 0x00000005c0037209 */ /* 0x002fe40007810000 */
[----:B------:R-:W-:Y:S01]  /*1a6b0*/  FSEL R194, R75, -INF , !P6 ;  /* 0xff8000004bc27808 */ /* 0x000fe20007000000 */
[C---:B------:R-:W-:Y:S01]  /*1a6c0*/  FMUL.FTZ R75, R71.reuse, c[0x0][0x2d0] ;  /* 0x0000b400474b7a20 */ /* 0x040fe20000410000 */
[C---:B------:R-:W-:Y:S02]  /*1a6d0*/  ISETP.GT.AND P0, PT, R0.reuse, 0x50, P0 ;  /* 0x000000500000780c */ /* 0x040fe40000704270 */
[----:B------:R-:W-:Y:S02]  /*1a6e0*/  ISETP.GT.AND P5, PT, R0, 0x49, P5 ;  /* 0x000000490000780c */ /* 0x000fe40002fa4270 */
[----:B------:R-:W-:Y:S02]  /*1a6f0*/  FSEL R193, R78, -INF , !P1 ;  /* 0xff8000004ec17808 */ /* 0x000fe40004800000 */
[----:B------:R-:W-:Y:S02]  /*1a700*/  FSETP.NEU.FTZ.AND P1, PT, R71, -INF , PT ;  /* 0xff8000004700780b */ /* 0x000fe40003f3d000 */
[C---:B------:R-:W-:Y:S02]  /*1a710*/  ISETP.LT.OR P0, PT, R2.reuse, 0x51, P0 ;  /* 0x000000510200780c */ /* 0x040fe40000701670 */
[----:B------:R-:W-:Y:S02]  /*1a720*/  ISETP.LT.OR P5, PT, R2, 0x4a, P5 ;  /* 0x0000004a0200780c */ /* 0x000fe40002fa1670 */
[----:B------:R-:W-:Y:S02]  /*1a730*/  FMNMX.FTZ R3, R194, R3, !PT ;  /* 0x00000003c2037209 */ /* 0x000fe40007810000 */
[----:B------:R-:W-:Y:S02]  /*1a740*/  FSEL R75, R75, RZ, P1 ;  /* 0x000000ff4b4b7208 */ /* 0x000fe40000800000 */
[----:B------:R-:W-:Y:S02]  /*1a750*/  FSEL R200, R39, -INF , !P0 ;  /* 0xff80000027c87808 */ /* 0x000fe40004000000 */
[----:B------:R-:W-:Y:S01]  /*1a760*/  FSEL R196, R79, -INF , !P5 ;  /* 0xff8000004fc47808 */ /* 0x000fe20006800000 */
[--C-:B------:R-:W-:Y:S01]  /*1a770*/  FFMA.FTZ R5, R10, c[0x0][0x2d0], -R75.reuse ;  /* 0x0000b4000a057a23 */ /* 0x100fe2000001084b */
[----:B------:R-:W-:Y:S01]  /*1a780*/  FMNMX.FTZ R3, R193, R3, !PT ;  /* 0x00000003c1037209 */ /* 0x000fe20007810000 */
[--C-:B------:R-:W-:Y:S01]  /*1a790*/  FFMA.FTZ R92, R95, c[0x0][0x2d0], -R75.reuse ;  /* 0x0000b4005f5c7a23 */ /* 0x100fe2000001084b */
[----:B------:R-:W-:Y:S01]  /*1a7a0*/  PLOP3.LUT P6, PT, PT, PT, UP2, 0x40, 0x0 ;  /* 0x000000000000781c */ /* 0x000fe20003fce828 */
[----:B------:R-:W-:Y:S01]  /*1a7b0*/  MUFU.EX2 R45, R5 ;  /* 0x00000005002d7308 */ /* 0x000fe20000000800 */
[----:B------:R-:W-:Y:S02]  /*1a7c0*/  PLOP3.LUT P5, PT, PT, PT, UP1, 0x40, 0x0 ;  /* 0x000000000000781c */ /* 0x000fe40003fae818 */
[----:B------:R-:W-:Y:S01]  /*1a7d0*/  PLOP3.LUT P0, PT, PT, PT, UP0, 0x40, 0x0 ;  /* 0x000000000000781c */ /* 0x000fe20003f0e808 */
[----:B------:R-:W-:Y:S01]  /*1a7e0*/  UISETP.GT.AND UP0, UPT, UR12, UR7, UPT ;  /* 0x000000070c00728c */ /* 0x000fe2000bf04270 */
[C---:B------:R-:W-:Y:S01]  /*1a7f0*/  ISETP.GT.AND P6, PT, R0.reuse, 0x51, P6 ;  /* 0x000000510000780c */ /* 0x040fe200037c4270 */
[----:B------:R-:W-:Y:S01]  /*1a800*/  UIADD3 UR12, UR12, -0x1, URZ ;  /* 0xffffffff0c0c7890 */ /* 0x000fe2000fffe03f */
[C---:B------:R-:W-:Y:S02]  /*1a810*/  ISETP.GT.AND P5, PT, R0.reuse, 0x58, P5 ;  /* 0x000000580000780c */ /* 0x040fe40002fa4270 */
[----:B------:R-:W-:Y:S02]  /*1a820*/  ISETP.GT.AND P0, PT, R0, 0x59, P0 ;  /* 0x000000590000780c */ /* 0x000fe40000704270 */
[----:B------:R-:W-:Y:S01]  /*1a830*/  FMNMX.FTZ R0, R196, R3, !PT ;  /* 0x00000003c4007209 */ /* 0x000fe20007810000 */
[--C-:B------:R-:W-:Y:S01]  /*1a840*/  FFMA.FTZ R3, R14, c[0x0][0x2d0], -R75.reuse ;  /* 0x0000b4000e037a23 */ /* 0x100fe2000001084b */
[----:B--2---:R-:W-:Y:S02]  /*1a850*/  F2FP.BF16.PACK_AB R78, R85, R60 ;  /* 0x0000003c554e723e */ /* 0x004fe400000010ff */
[----:B---3--:R-:W-:Y:S01]  /*1a860*/  FMNMX.FTZ R4, R4, R8, !PT ;  /* 0x0000000804047209 */ /* 0x008fe20007810000 */
[----:B------:R1:W-:Y:S01]  /*1a870*/  MUFU.EX2 R51, R3 ;  /* 0x0000000300337308 */ /* 0x0003e20000000800 */
[----:B------:R-:W-:Y:S01]  /*1a880*/  ISETP.LT.OR P0, PT, R2, 0x5a, P0 ;  /* 0x0000005a0200780c */ /* 0x000fe20000701670 */
[--C-:B------:R-:W-:Y:S01]  /*1a890*/  FFMA.FTZ R8, R26, c[0x0][0x2d0], -R75.reuse ;  /* 0x0000b4001a087a23 */ /* 0x100fe2000001084b */
[C---:B------:R-:W-:Y:S01]  /*1a8a0*/  ISETP.LT.OR P6, PT, R2.reuse, 0x52, P6 ;  /* 0x000000520200780c */ /* 0x040fe200037c1670 */
[----:B------:R-:W2:Y:S01]  /*1a8b0*/  SHFL.BFLY PT, R70, R4, 0x1, 0x1f ;  /* 0x0c201f0004467f89 */ /* 0x000ea200000e0000 */
[----:B------:R-:W-:Y:S02]  /*1a8c0*/  FSEL R73, R35, -INF , !P0 ;  /* 0xff80000023497808 */ /* 0x000fe40004000000 */
[----:B------:R-:W-:Y:S01]  /*1a8d0*/  ISETP.LT.OR P5, PT, R2, 0x59, P5 ;  /* 0x000000590200780c */ /* 0x000fe20002fa1670 */
[--C-:B------:R-:W-:Y:S01]  /*1a8e0*/  FFMA.FTZ R2, R18, c[0x0][0x2d0], -R75.reuse ;  /* 0x0000b40012027a23 */ /* 0x100fe2000001084b */
[----:B------:R-:W-:Y:S01]  /*1a8f0*/  FSEL R201, R91, -INF , !P6 ;  /* 0xff8000005bc97808 */ /* 0x000fe20007000000 */
[----:B------:R-:W-:Y:S01]  /*1a900*/  MUFU.EX2 R59, R8 ;  /* 0x00000008003b7308 */ /* 0x000fe20000000800 */
[----:B------:R-:W-:Y:S02]  /*1a910*/  FSEL R202, R36, -INF , !P5 ;  /* 0xff80000024ca7808 */ /* 0x000fe40006800000 */
[----:B------:R-:W-:Y:S04]  /*1a920*/  FMNMX.FTZ R0, R200, R0, !PT ;  /* 0x00000000c8007209 */ /* 0x000fe80007810000 */
[----:B------:R-:W-:Y:S03]  /*1a930*/  FMNMX.FTZ R0, R201, R0, !PT ;  /* 0x00000000c9007209 */ /* 0x000fe60007810000 */
[----:B------:R3:W-:Y:S01]  /*1a940*/  MUFU.EX2 R61, R2 ;  /* 0x00000002003d7308 */ /* 0x0007e20000000800 */
[----:B------:R-:W-:Y:S01]  /*1a950*/  FMNMX.FTZ R0, R202, R0, !PT ;  /* 0x00000000ca007209 */ /* 0x000fe20007810000 */
[--C-:B-1----:R-:W-:Y:S03]  /*1a960*/  FFMA.FTZ R3, R21, c[0x0][0x2d0], -R75.reuse ;  /* 0x0000b40015037a23 */ /* 0x102fe6000001084b */
[----:B------:R-:W-:Y:S02]  /*1a970*/  FMNMX.FTZ R0, R73, R0, !PT ;  /* 0x0000000049007209 */ /* 0x000fe40007810000 */
[----:B--2---:R-:W-:Y:S03]  /*1a980*/  FMNMX.FTZ R70, R4, R70, !PT ;  /* 0x0000004604467209 */ /* 0x004fe60007810000 */
[----:B------:R1:W2:Y:S01]  /*1a990*/  MUFU.EX2 R86, R3 ;  /* 0x0000000300567308 */ /* 0x0002a20000000800 */
[C---:B------:R-:W-:Y:S01]  /*1a9a0*/  FSETP.NEU.FTZ.AND P0, PT, R70.reuse, -INF , PT ;  /* 0xff8000004600780b */ /* 0x040fe20003f1d000 */
[----:B------:R-:W-:Y:S05]  /*1a9b0*/  FMUL.FTZ R96, R70, c[0x0][0x2d0] ;  /* 0x0000b40046607a20 */ /* 0x000fea0000410000 */
[----:B------:R-:W-:Y:S05]  /*1a9c0*/  FSEL R96, R96, RZ, P0 ;  /* 0x000000ff60607208 */ /* 0x000fea0000000000 */
[--C-:B------:R-:W-:Y:S01]  /*1a9d0*/  FFMA.FTZ R4, R20, c[0x0][0x2d0], -R96.reuse ;  /* 0x0000b40014047a23 */ /* 0x100fe20000010860 */
[----:B---3--:R-:W3:Y:S01]  /*1a9e0*/  SHFL.BFLY PT, R2, R0, 0x2, 0x1f ;  /* 0x0c401f0000027f89 */ /* 0x008ee200000e0000 */
[--C-:B------:R-:W-:Y:S02]  /*1a9f0*/  FFMA.FTZ R32, R32, c[0x0][0x2d0], -R96.reuse ;  /* 0x0000b40020207a23 */ /* 0x100fe40000010860 */
[----:B------:R-:W-:Y:S01]  /*1aa00*/  MUFU.EX2 R37, R4 ;  /* 0x0000000400257308 */ /* 0x000fe20000000800 */
[--C-:B------:R-:W-:Y:S02]  /*1aa10*/  FFMA.FTZ R44, R44, c[0x0][0x2d0], -R96.reuse ;  /* 0x0000b4002c2c7a23 */ /* 0x100fe40000010860 */
[--C-:B-1----:R-:W-:Y:S01]  /*1aa20*/  FFMA.FTZ R3, R12, c[0x0][0x2d0], -R96.reuse ;  /* 0x0000b4000c037a23 */ /* 0x102fe20000010860 */
[----:B--2---:R-:W-:Y:S01]  /*1aa30*/  F2FP.BF16.PACK_AB R79, R86, R61 ;  /* 0x0000003d564f723e */ /* 0x004fe200000010ff */
[--C-:B------:R-:W-:Y:S05]  /*1aa40*/  FFMA.FTZ R12, R28, c[0x0][0x2d0], -R75.reuse ;  /* 0x0000b4001c0c7a23 */ /* 0x100fea000001084b */
[----:B------:R1:W-:Y:S01]  /*1aa50*/  MUFU.EX2 R49, R3 ;  /* 0x0000000300317308 */ /* 0x0003e20000000800 */
[----:B------:R-:W-:Y:S02]  /*1aa60*/  FFMA.FTZ R28, R33, c[0x0][0x2d0], -R75 ;  /* 0x0000b400211c7a23 */ /* 0x000fe4000001084b */
[----:B-1----:R-:W-:Y:S02]  /*1aa70*/  FFMA.FTZ R3, R16, c[0x0][0x2d0], -R96 ;  /* 0x0000b40010037a23 */ /* 0x002fe40000010860 */
[----:B------:R-:W-:Y:S05]  /*1aa80*/  FFMA.FTZ R16, R29, c[0x0][0x2d0], -R74 ;  /* 0x0000b4001d107a23 */ /* 0x000fea000001084a */
[----:B------:R1:W-:Y:S10]  /*1aa90*/  MUFU.EX2 R50, R3 ;  /* 0x0000000300327308 */ /* 0x0003f40000000800 */
[----:B------:R-:W-:Y:S01]  /*1aaa0*/  MUFU.EX2 R34, R16 ;  /* 0x0000001000227308 */ /* 0x000fe20000000800 */
[----:B-1----:R-:W-:Y:S09]  /*1aab0*/  FFMA.FTZ R3, R17, c[0x0][0x2d0], -R96 ;  /* 0x0000b40011037a23 */ /* 0x002ff20000010860 */
[----:B------:R3:W-:Y:S02]  /*1aac0*/  MUFU.EX2 R84, R3 ;  /* 0x0000000300547308 */ /* 0x0007e40000000800 */
[----:B---3--:R-:W-:Y:S01]  /*1aad0*/  FMNMX.FTZ R3, R0, R2, !PT ;  /* 0x0000000200037209 */ /* 0x008fe20007810000 */
[----:B------:R-:W-:Y:S01]  /*1aae0*/  FFMA.FTZ R2, R23, c[0x0][0x2d0], -R74 ;  /* 0x0000b40017027a23 */ /* 0x000fe2000001084a */
[----:B------:R-:W-:Y:S06]  /*1aaf0*/  FSEL R0, R72, RZ, P2 ;  /* 0x000000ff48007208 */ /* 0x000fec0001000000 */
[----:B------:R1:W-:Y:S01]  /*1ab00*/  MUFU.EX2 R87, R2 ;  /* 0x0000000200577308 */ /* 0x0003e20000000800 */
[----:B------:R-:W2:Y:S01]  /*1ab10*/  SHFL.BFLY PT, R4, R3, 0x1, 0x1f ;  /* 0x0c201f0003047f89 */ /* 0x000ea200000e0000 */
[----:B------:R-:W-:Y:S01]  /*1ab20*/  FADD.FTZ R0, -R0, R100 ;  /* 0x0000006400007221 */ /* 0x000fe20000010100 */
[----:B------:R-:W-:Y:S03]  /*1ab30*/  MOV R100, R52 ;  /* 0x0000003400647202 */ /* 0x000fe60000000f00 */
[----:B------:R-:W-:Y:S01]  /*1ab40*/  FMUL.FTZ R0, R0, c[0x0][0x2d0] ;  /* 0x0000b40000007a20 */ /* 0x000fe20000410000 */
[----:B------:R-:W-:Y:S02]  /*1ab50*/  F2FP.BF16.PACK_AB R76, R57, R100 ;  /* 0x00000064394c723e */ /* 0x000fe400000010ff */
[----:B------:R-:W-:Y:S01]  /*1ab60*/  LDSM.16.MT88.4 R52, [R210+0x100] ;  /* 0x00010000d234783b */ /* 0x000fe20000004200 */
        /* <DEDUP_REMOVED lines=8> */
[----:B------:R-:W-:Y:S01]  /*1abf0*/  FSETP.NEU.FTZ.AND P0, PT, R3, -INF , PT ;  /* 0xff8000000300780b */ /* 0x000fe20003f1d000 */
[----:B------:R-:W1:Y:S01]  /*1ac00*/  MUFU.EX2 R68, R2 ;  /* 0x0000000200447308 */ /* 0x000e620000000800 */
[----:B------:R-:W-:Y:S01]  /*1ac10*/  FMUL.FTZ R5, R69, R105 ;  /* 0x0000006945057220 */ /* 0x000fe20000410000 */
[----:B------:R-:W-:Y:S01]  /*1ac20*/  MOV R105, R37 ;  /* 0x0000002500697202 */ /* 0x000fe20000000f00 */
[----:B------:R-:W-:Y:S01]  /*1ac30*/  FADD.FTZ R0, -R0, R102 ;  /* 0x0000006600007221 */ /* 0x000fe20000010100 */
[----:B------:R-:W-:Y:S01]  /*1ac40*/  FSEL R97, R97, RZ, P0 ;  /* 0x000000ff61617208 */ /* 0x000fe20000000000 */
[----:B------:R-:W-:Y:S01]  /*1ac50*/  IMAD.MOV.U32 R101, RZ, RZ, R50 ;  /* 0x000000ffff657224 */ /* 0x000fe200078e0032 */
[----:B------:R-:W-:Y:S01]  /*1ac60*/  LDSM.16.MT88.4 R36, [R212+0x100] ;  /* 0x00010000d424783b */ /* 0x000fe20000004200 */
[----:B------:R-:W-:Y:S01]  /*1ac70*/  FMUL.FTZ R0, R0, c[0x0][0x2d0] ;  /* 0x0000b40000007a20 */ /* 0x000fe20000410000 */
[----:B------:R-:W-:Y:S01]  /*1ac80*/  F2FP.BF16.PACK_AB R66, R105, R84 ;  /* 0x000000546942723e */ /* 0x000fe200000010ff */
[--C-:B------:R-:W-:Y:S01]  /*1ac90*/  FFMA.FTZ R4, R24, c[0x0][0x2d0], -R97.reuse ;  /* 0x0000b40018047a23 */ /* 0x100fe20000010861 */
[----:B------:R-:W2:Y:S01]  /*1aca0*/  MUFU.EX2 R50, R12 ;  /* 0x0000000c00327308 */ /* 0x000ea20000000800 */
[----:B------:R-:W-:Y:S01]  /*1acb0*/  MOV R102, R49 ;  /* 0x0000003100667202 */ /* 0x000fe20000000f00 */
[----:B------:R-:W-:Y:S02]  /*1acc0*/  FMUL.FTZ R16, R69, R116 ;  /* 0x0000007445107220 */ /* 0x000fe40000410000 */
[----:B------:R-:W-:Y:S01]  /*1acd0*/  IMAD.MOV.U32 R116, RZ, RZ, R60 ;  /* 0x000000ffff747224 */ /* 0x000fe200078e003c */
[----:B------:R-:W-:Y:S01]  /*1ace0*/  F2FP.BF16.PACK_AB R64, R101, R102 ;  /* 0x000000666540723e */ /* 0x000fe200000010ff */
[C---:B------:R-:W-:Y:S01]  /*1acf0*/  FMUL.FTZ R17, R69.reuse, R117 ;  /* 0x0000007545117220 */ /* 0x040fe20000410000 */
[----:B------:R-:W-:Y:S01]  /*1ad00*/  MOV R117, R61 ;  /* 0x0000003d00757202 */ /* 0x000fe20000000f00 */
[--C-:B------:R-:W-:Y:S02]  /*1ad10*/  FFMA.FTZ R58, R58, c[0x0][0x2d0], -R97.reuse ;  /* 0x0000b4003a3a7a23 */ /* 0x100fe40000010861 */
[----:B------:R3:W4:Y:S01]  /*1ad20*/  MUFU.EX2 R2, R0 ;  /* 0x0000000000027308 */ /* 0x0007220000000800 */
[----:B------:R-:W-:Y:S02]  /*1ad30*/  FMUL.FTZ R49, R69, R149 ;  /* 0x0000009545317220 */ /* 0x000fe40000410000 */
[----:B------:R-:W-:Y:S02]  /*1ad40*/  FFMA.FTZ R62, R62, c[0x0][0x2d0], -R97 ;  /* 0x0000b4003e3e7a23 */ /* 0x000fe40000010861 */
[C---:B-1----:R-:W-:Y:S02]  /*1ad50*/  FMUL.FTZ R6, R68.reuse, R106 ;  /* 0x0000006a44067220 */ /* 0x042fe40000410000 */
[----:B------:R-:W-:Y:S02]  /*1ad60*/  FMUL.FTZ R7, R68, R107 ;  /* 0x0000006b44077220 */ /* 0x000fe40000410000 */
[----:B------:R-:W-:Y:S01]  /*1ad70*/  IMAD.MOV.U32 R107, RZ, RZ, R86 ;  /* 0x000000ffff6b7224 */ /* 0x000fe200078e0056 */
[----:B------:R1:W-:Y:S01]  /*1ad80*/  MUFU.EX2 R229, R4 ;  /* 0x0000000400e57308 */ /* 0x0003e20000000800 */
[----:B------:R-:W-:Y:S02]  /*1ad90*/  FFMA.FTZ R24, R30, c[0x0][0x2d0], -R75 ;  /* 0x0000b4001e187a23 */ /* 0x000fe4000001084b */
[C---:B------:R-:W-:Y:S01]  /*1ada0*/  FMUL.FTZ R18, R68.reuse, R118 ;  /* 0x0000007644127220 */ /* 0x040fe20000410000 */
[----:B------:R-:W-:Y:S01]  /*1adb0*/  MOV R118, R57 ;  /* 0x0000003900767202 */ /* 0x000fe20000000f00 */
[----:B--2---:R-:W-:Y:S02]  /*1adc0*/  IMAD.MOV.U32 R149, RZ, RZ, R50 ;  /* 0x000000ffff957224 */ /* 0x004fe400078e0032 */
[----:B------:R-:W-:Y:S03]  /*1add0*/  FMUL.FTZ R50, R68, R150 ;  /* 0x0000009644327220 */ /* 0x000fe60000410000 */
[----:B------:R2:W-:Y:S01]  /*1ade0*/  MUFU.EX2 R35, R24 ;  /* 0x0000001800237308 */ /* 0x0005e20000000800 */
[--C-:B---3--:R-:W-:Y:S02]  /*1adf0*/  FFMA.FTZ R0, R19, c[0x0][0x2d0], -R97.reuse ;  /* 0x0000b40013007a23 */ /* 0x108fe40000010861 */
[C---:B----4-:R-:W-:Y:S02]  /*1ae00*/  FMUL.FTZ R8, R2.reuse, R108 ;  /* 0x0000006c02087220 */ /* 0x050fe40000410000 */
[C---:B------:R-:W-:Y:S05]  /*1ae10*/  FMUL.FTZ R9, R2.reuse, R109 ;  /* 0x0000006d02097220 */ /* 0x040fea0000410000 */
[----:B------:R3:W-:Y:S01]  /*1ae20*/  MUFU.EX2 R205, R0 ;  /* 0x0000000000cd7308 */ /* 0x0007e20000000800 */
[C---:B------:R-:W-:Y:S01]  /*1ae30*/  FMUL.FTZ R12, R2.reuse, R112 ;  /* 0x00000070020c7220 */ /* 0x040fe20000410000 */
[----:B------:R-:W-:Y:S01]  /*1ae40*/  MOV R112, R59 ;  /* 0x0000003b00707202 */ /* 0x000fe20000000f00 */
[C---:B------:R-:W-:Y:S02]  /*1ae50*/  FMUL.FTZ R13, R2.reuse, R113 ;  /* 0x00000071020d7220 */ /* 0x040fe40000410000 */
[----:B-1----:R-:W-:Y:S02]  /*1ae60*/  FFMA.FTZ R4, R25, c[0x0][0x2d0], -R97 ;  /* 0x0000b40019047a23 */ /* 0x002fe40000010861 */
[----:B------:R-:W-:Y:S02]  /*1ae70*/  IMAD.MOV.U32 R109, RZ, RZ, R87 ;  /* 0x000000ffff6d7224 */ /* 0x000fe400078e0057 */
[----:B------:R-:W-:Y:S01]  /*1ae80*/  FMUL.FTZ R25, R2, R125 ;  /* 0x0000007d02197220 */ /* 0x000fe20000410000 */
[----:B------:R1:W4:Y:S01]  /*1ae90*/  MUFU.EX2 R231, R4 ;  /* 0x0000000400e77308 */ /* 0x0003220000000800 */
[----:B------:R-:W-:Y:S02]  /*1aea0*/  FMUL.FTZ R19, R68, R119 ;  /* 0x0000007744137220 */ /* 0x000fe40000410000 */
[C---:B------:R-:W-:Y:S02]  /*1aeb0*/  FMUL.FTZ R29, R2.reuse, R129 ;  /* 0x00000081021d7220 */ /* 0x040fe40000410000 */
[C---:B--2---:R-:W-:Y:S02]  /*1aec0*/  FMUL.FTZ R24, R2.reuse, R124 ;  /* 0x0000007c02187220 */ /* 0x044fe40000410000 */
[----:B------:R-:W-:Y:S02]  /*1aed0*/  IMAD.MOV.U32 R119, RZ, RZ, R51 ;  /* 0x000000ffff777224 */ /* 0x000fe400078e0033 */
[C---:B------:R-:W-:Y:S01]  /*1aee0*/  FMUL.FTZ R57, R2.reuse, R157 ;  /* 0x0000009d02397220 */ /* 0x040fe20000410000 */
[----:B------:R2:W-:Y:S01]  /*1aef0*/  MUFU.EX2 R113, R28 ;  /* 0x0000001c00717308 */ /* 0x0005e20000000800 */
[C---:B------:R-:W-:Y:S01]  /*1af00*/  FMUL.FTZ R60, R2.reuse, R160 ;  /* 0x000000a0023c7220 */ /* 0x040fe20000410000 */
[----:B------:R-:W-:Y:S01]  /*1af10*/  MOV R160, R116 ;  /* 0x0000007400a07202 */ /* 0x000fe20000000f00 */
[----:B------:R-:W-:Y:S02]  /*1af20*/  FMUL.FTZ R61, R2, R161 ;  /* 0x000000a1023d7220 */ /* 0x000fe40000410000 */
[----:B---3--:R-:W-:Y:S02]  /*1af30*/  FFMA.FTZ R0, R22, c[0x0][0x2d0], -R97 ;  /* 0x0000b40016007a23 */ /* 0x008fe40000010861 */
[----:B------:R-:W3:Y:S01]  /*1af40*/  LDSM.16.MT88.4 R20, [R209+0x100] ;  /* 0x00010000d114783b */ /* 0x000ee20000004200 */
[----:B------:R-:W-:Y:S02]  /*1af50*/  IMAD.MOV.U32 R161, RZ, RZ, R101 ;  /* 0x000000ffffa17224 */ /* 0x000fe400078e0065 */
[----:B------:R5:W5:Y:S01]  /*1af60*/  MUFU.EX2 R207, R0 ;  /* 0x0000000000cf7308 */ /* 0x000b620000000800 */
[----:B-1----:R-:W-:Y:S01]  /*1af70*/  FFMA.FTZ R4, R27, c[0x0][0x2d0], -R74 ;  /* 0x0000b4001b047a23 */ /* 0x002fe2000001084a */
[----:B----4-:R-:W-:Y:S08]  /*1af80*/  F2FP.BF16.PACK_AB R67, R231, R229 ;  /* 0x000000e5e743723e */ /* 0x010ff000000010ff */
[----:B------:R-:W1:Y:S01]  /*1af90*/  MUFU.EX2 R63, R4 ;  /* 0x00000004003f7308 */ /* 0x000e620000000800 */
[----:B--2---:R-:W-:Y:S09]  /*1afa0*/  FMUL.FTZ R28, R2, R128 ;  /* 0x00000080021c7220 */ /* 0x004ff20000410000 */
[----:B------:R2:W-:Y:S01]  /*1afb0*/  MUFU.EX2 R124, R32 ;  /* 0x00000020007c7308 */ /* 0x0005e20000000800 */
[----:B-----5:R-:W-:Y:S02]  /*1afc0*/  FSEL R0, R3, RZ, P0 ;  /* 0x000000ff03007208 */ /* 0x020fe40000000000 */
[----:B------:R-:W-:Y:S02]  /*1afd0*/  F2FP.BF16.PACK_AB R65, R207, R205 ;  /* 0x000000cdcf41723e */ /* 0x000fe400000010ff */
[----:B------:R-:W-:Y:S01]  /*1afe0*/  PLOP3.LUT P0, PT, PT, PT, UP0, 0x80, 0x0 ;  /* 0x000000000000781c */ /* 0x000fe20003f0f008 */
[----:B------:R-:W-:Y:S04]  /*1aff0*/  FADD.FTZ R0, -R0, R103 ;  /* 0x0000006700007221 */ /* 0x000fe80000010100 */
[----:B------:R-:W-:Y:S01]  /*1b000*/  MUFU.EX2 R108, R92 ;  /* 0x0000005c006c7308 */ /* 0x000fe20000000800 */
[----:B------:R-:W-:Y:S02]  /*1b010*/  IMAD.MOV.U32 R103, RZ, RZ, R45 ;  /* 0x000000ffff677224 */ /* 0x000fe400078e002d */
[----:B------:R-:W-:Y:S01]  /*1b020*/  FMUL.FTZ R0, R0, c[0x0][0x2d0] ;  /* 0x0000b40000007a20 */ /* 0x000fe20000410000 */
[----:B-1----:R-:W-:Y:S01]  /*1b030*/  MOV R150, R63 ;  /* 0x0000003f00967202 */ /* 0x002fe20000000f00 */
[----:B------:R-:W-:Y:S01]  /*1b040*/  FMUL.FTZ R4, R69, R104 ;  /* 0x0000006845047220 */ /* 0x000fe20000410000 */
[----:B------:R-:W-:Y:S01]  /*1b050*/  F2FP.BF16.PACK_AB R77, R51, R103 ;  /* 0x00000067334d723e */ /* 0x000fe200000010ff */
[----:B------:R-:W-:Y:S02]  /*1b060*/  FMUL.FTZ R45, R2, R145 ;  /* 0x00000091022d7220 */ /* 0x000fe40000410000 */
[----:B------:R-:W-:Y:S01]  /*1b070*/  FMUL.FTZ R51, R68, R151 ;  /* 0x0000009744337220 */ /* 0x000fe20000410000 */
[----:B------:R-:W1:Y:S01]  /*1b080*/  MUFU.EX2 R0, R0 ;  /* 0x0000000000007308 */ /* 0x000e620000000800 */
[----:B------:R-:W-:Y:S01]  /*1b090*/  MOV R151, R118 ;  /* 0x0000007600977202 */ /* 0x000fe20000000f00 */
[----:B------:R-:W-:Y:S01]  /*1b0a0*/  IMAD.MOV.U32 R118, RZ, RZ, R103 ;  /* 0x000000ffff767224 */ /* 0x000fe200078e0067 */
[-C--:B---3--:R-:W-:Y:S01]  /*1b0b0*/  HMMA.16816.F32.BF16 R4, R76, R20.reuse, R4 ;  /* 0x000000144c04723c */ /* 0x088fe20000041804 */
[----:B--2---:R-:W-:Y:S02]  /*1b0c0*/  FMUL.FTZ R32, R69, R132 ;  /* 0x0000008445207220 */ /* 0x004fe40000410000 */
[C---:B-1----:R-:W-:Y:S01]  /*1b0d0*/  FMUL.FTZ R11, R0.reuse, R111 ;  /* 0x0000006f000b7220 */ /* 0x042fe20000410000 */
[----:B------:R-:W-:Y:S01]  /*1b0e0*/  MOV R111, R85 ;  /* 0x00000055006f7202 */ /* 0x000fe20000000f00 */
[C---:B------:R-:W-:Y:S02]  /*1b0f0*/  FMUL.FTZ R10, R0.reuse, R110 ;  /* 0x0000006e000a7220 */ /* 0x040fe40000410000 */
[C---:B------:R-:W-:Y:S02]  /*1b100*/  FMUL.FTZ R15, R0.reuse, R115 ;  /* 0x00000073000f7220 */ /* 0x040fe40000410000 */
[----:B------:R-:W-:Y:S02]  /*1b110*/  IMAD.MOV.U32 R115, RZ, RZ, R84 ;  /* 0x000000ffff737224 */ /* 0x000fe400078e0054 */
[----:B------:R-:W1:Y:S01]  /*1b120*/  LDSM.16.MT88.4 R84, [R209+0x900] ;  /* 0x00090000d154783b */ /* 0x000e620000004200 */
        /* <DEDUP_REMOVED lines=11> */
[----:B------:R-:W-:Y:S03]  /*1b1e0*/  FMUL.FTZ R31, R0, R131 ;  /* 0x00000083001f7220 */ /* 0x000fe60000410000 */
[----:B------:R-:W-:Y:S01]  /*1b1f0*/  IMAD.MOV.U32 R130, RZ, RZ, R35 ;  /* 0x000000ffff827224 */ /* 0x000fe200078e0023 */
[----:B------:R-:W-:Y:S01]  /*1b200*/  MOV R131, R34 ;  /* 0x0000002200837202 */ /* 0x000fe20000000f00 */
[C---:B------:R-:W-:Y:S01]  /*1b210*/  FMUL.FTZ R34, R68.reuse, R134 ;  /* 0x0000008644227220 */ /* 0x040fe20000410000 */
[----:B------:R3:W-:Y:S01]  /*1b220*/  MUFU.EX2 R121, R48 ;  /* 0x0000003000797308 */ /* 0x0007e20000000800 */
[C---:B------:R-:W-:Y:S04]  /*1b230*/  FMUL.FTZ R22, R68.reuse, R122 ;  /* 0x0000007a44167220 */ /* 0x040fe80000410000 */
[C---:B------:R-:W-:Y:S02]  /*1b240*/  FMUL.FTZ R23, R68.reuse, R123 ;  /* 0x0000007b44177220 */ /* 0x040fe40000410000 */
[----:B------:R-:W-:Y:S02]  /*1b250*/  FMUL.FTZ R35, R68, R135 ;  /* 0x0000008744237220 */ /* 0x000fe40000410000 */
[C---:B------:R-:W-:Y:S01]  /*1b260*/  FMUL.FTZ R42, R0.reuse, R142 ;  /* 0x0000008e002a7220 */ /* 0x040fe20000410000 */
[----:B------:R4:W-:Y:S01]  /*1b270*/  MUFU.EX2 R123, R44 ;  /* 0x0000002c007b7308 */ /* 0x0009e20000000800 */
[C---:B------:R-:W-:Y:S01]  /*1b280*/  FMUL.FTZ R43, R0.reuse, R143 ;  /* 0x0000008f002b7220 */ /* 0x040fe20000410000 */
[----:B------:R-:W-:Y:S01]  /*1b290*/  LDSM.16.MT88.4 R132, [R212+0x2900] ;  /* 0x00290000d484783b */ /* 0x000fe20000004200 */
[C---:B--2---:R-:W-:Y:S02]  /*1b2a0*/  FMUL.FTZ R20, R69.reuse, R120 ;  /* 0x0000007845147220 */ /* 0x044fe40000410000 */
[C---:B------:R-:W-:Y:S02]  /*1b2b0*/  FMUL.FTZ R46, R0.reuse, R146 ;  /* 0x00000092002e7220 */ /* 0x040fe40000410000 */
[C---:B------:R-:W-:Y:S02]  /*1b2c0*/  FMUL.FTZ R59, R0.reuse, R159 ;  /* 0x0000009f003b7220 */ /* 0x040fe40000410000 */
[----:B------:R-:W-:Y:S01]  /*1b2d0*/  FMUL.FTZ R63, R0, R163 ;  /* 0x000000a3003f7220 */ /* 0x000fe20000410000 */
[-C--:B------:R-:W-:Y:S01]  /*1b2e0*/  HMMA.16816.F32.BF16 R20, R76, R36.reuse, R20 ;  /* 0x000000244c14723c */ /* 0x080fe20000041814 */
[----:B------:R-:W-:Y:S01]  /*1b2f0*/  MOV R163, R100 ;  /* 0x0000006400a37202 */ /* 0x000fe20000000f00 */
[----:B---3--:R-:W-:Y:S02]  /*1b300*/  FMUL.FTZ R48, R69, R148 ;  /* 0x0000009445307220 */ /* 0x008fe40000410000 */
[----:B------:R-:W-:Y:S01]  /*1b310*/  IMAD.MOV.U32 R148, RZ, RZ, R119 ;  /* 0x000000ffff947224 */ /* 0x000fe200078e0077 */
[----:B------:R-:W-:Y:S03]  /*1b320*/  MOV R119, R102 ;  /* 0x0000006600777202 */ /* 0x000fe60000000f00 */
[C---:B------:R-:W-:Y:S01]  /*1b330*/  HMMA.16816.F32.BF16 R24, R64.reuse, R36, R24 ;  /* 0x000000244018723c */ /* 0x040fe20000041818 */
[----:B----4-:R-:W-:Y:S07]  /*1b340*/  FMUL.FTZ R44, R2, R144 ;  /* 0x00000090022c7220 */ /* 0x010fee0000410000 */
        /* <DEDUP_REMOVED lines=11> */
[C---:B--2---:R-:W-:Y:S09]  /*1b400*/  FMUL.FTZ R36, R69.reuse, R136 ;  /* 0x0000008845247220 */ /* 0x044ff20000410000 */
        /* <DEDUP_REMOVED lines=26> */
[--C-:B--2---:R-:W-:Y:S06]  /*1b5b0*/  FFMA.FTZ R80, R90, c[0x0][0x2d0], -R74.reuse ;  /* 0x0000b4005a507a23 */ /* 0x104fec000001084a */
[----:B------:R-:W-:Y:S01]  /*1b5c0*/  F2FP.BF16.PACK_AB R76, R150, R109 ;  /* 0x0000006d964c723e */ /* 0x000fe200000010ff */
[----:B------:R-:W2:Y:S01]  /*1b5d0*/  LDSM.16.MT88.4 R88, [R212+0x900] ;  /* 0x00090000d458783b */ /* 0x000ea20000004200 */
[----:B------:R-:W-:Y:S01]  /*1b5e0*/  F2FP.BF16.PACK_AB R77, R149, R112 ;  /* 0x00000070954d723e */ /* 0x000fe200000010ff */
[----:B------:R4:W-:Y:S02]  /*1b5f0*/  MUFU.EX2 R104, R80 ;  /* 0x0000005000687308 */ /* 0x0009e40000000800 */
[----:B------:R-:W-:Y:S02]  /*1b600*/  F2FP.BF16.PACK_AB R78, R114, R131 ;  /* 0x00000083724e723e */ /* 0x000fe400000010ff */
[----:B------:R-:W-:Y:S02]  /*1b610*/  F2FP.BF16.PACK_AB R79, R113, R130 ;  /* 0x00000082714f723e */ /* 0x000fe400000010ff */
[----:B------:R-:W-:Y:S02]  /*1b620*/  F2FP.BF16.PACK_AB R82, R123, R128 ;  /* 0x000000807b52723e */ /* 0x000fe400000010ff */
[----:B---3--:R-:W-:Y:S03]  /*1b630*/  F2FP.BF16.PACK_AB R83, R141, R136 ;  /* 0x000000888d53723e */ /* 0x008fe600000010ff */
[-C--:B-1----:R-:W-:Y:S01]  /*1b640*/  HMMA.16816.F32.BF16 R4, R76, R84.reuse, R4 ;  /* 0x000000544c04723c */ /* 0x082fe20000041804 */
[--C-:B----4-:R-:W-:Y:S02]  /*1b650*/  FFMA.FTZ R80, R94, c[0x0][0x2d0], -R75.reuse ;  /* 0x0000b4005e507a23 */ /* 0x110fe4000001084b */
[----:B------:R-:W1:Y:S02]  /*1b660*/  LDSM.16.MT88.4 R92, [R210+0x900] ;  /* 0x00090000d25c783b */ /* 0x000e640000004200 */
[----:B------:R3:W-:Y:S02]  /*1b670*/  MUFU.EX2 R120, R80 ;  /* 0x0000005000787308 */ /* 0x0007e40000000800 */
[----:B---3--:R-:W-:Y:S07]  /*1b680*/  F2FP.BF16.PACK_AB R80, R129, R124 ;  /* 0x0000007c8150723e */ /* 0x008fee00000010ff */
[C---:B------:R-:W-:Y:S07]  /*1b690*/  HMMA.16816.F32.BF16 R8, R80.reuse, R84, R8 ;  /* 0x000000545008723c */ /* 0x040fee0000041808 */
[--C-:B------:R-:W-:Y:S01]  /*1b6a0*/  FFMA.FTZ R84, R174, c[0x0][0x2d0], -R74.reuse ;  /* 0x0000b400ae547a23 */ /* 0x100fe2000001084a */
[-C--:B------:R-:W-:Y:S03]  /*1b6b0*/  HMMA.16816.F32.BF16 R12, R80, R86.reuse, R12 ;  /* 0x00000056500c723c */ /* 0x080fe6000004180c */
[----:B------:R3:W-:Y:S05]  /*1b6c0*/  MUFU.EX2 R110, R84 ;  /* 0x00000054006e7308 */ /* 0x0007ea0000000800 */
[C---:B------:R-:W-:Y:S08]  /*1b6d0*/  HMMA.16816.F32.BF16 R16, R76.reuse, R86, R16 ;  /* 0x000000564c10723c */ /* 0x040ff00000041810 */
[-C--:B--2---:R-:W-:Y:S08]  /*1b6e0*/  HMMA.16816.F32.BF16 R20, R76, R88.reuse, R20 ;  /* 0x000000584c14723c */ /* 0x084ff00000041814 */
[C---:B------:R-:W-:Y:S01]  /*1b6f0*/  HMMA.16816.F32.BF16 R24, R80.reuse, R88, R24 ;  /* 0x000000585018723c */ /* 0x040fe20000041818 */
[----:B---3--:R-:W-:Y:S06]  /*1b700*/  FFMA.FTZ R84, R177, c[0x0][0x2d0], -R74 ;  /* 0x0000b400b1547a23 */ /* 0x008fec000001084a */
[--C-:B------:R-:W-:Y:S01]  /*1b710*/  FFMA.FTZ R88, R168, c[0x0][0x2d0], -R96.reuse ;  /* 0x0000b400a8587a23 */ /* 0x100fe20000010860 */
[-C--:B------:R-:W-:Y:S01]  /*1b720*/  HMMA.16816.F32.BF16 R28, R80, R90.reuse, R28 ;  /* 0x0000005a501c723c */ /* 0x080fe2000004181c */
[----:B------:R2:W-:Y:S07]  /*1b730*/  MUFU.EX2 R125, R84 ;  /* 0x00000054007d7308 */ /* 0x0005ee0000000800 */
[C---:B------:R-:W-:Y:S03]  /*1b740*/  HMMA.16816.F32.BF16 R32, R76.reuse, R90, R32 ;  /* 0x0000005a4c20723c */ /* 0x040fe60000041820 */
[----:B------:R3:W-:Y:S05]  /*1b750*/  MUFU.EX2 R139, R88 ;  /* 0x00000058008b7308 */ /* 0x0007ea0000000800 */
[-C--:B-1----:R-:W-:Y:S08]  /*1b760*/  HMMA.16816.F32.BF16 R36, R76, R92.reuse, R36 ;  /* 0x0000005c4c24723c */ /* 0x082ff00000041824 */
[C---:B------:R-:W-:Y:S01]  /*1b770*/  HMMA.16816.F32.BF16 R40, R80.reuse, R92, R40 ;  /* 0x0000005c5028723c */ /* 0x040fe20000041828 */
[----:B--2---:R-:W-:Y:S04]  /*1b780*/  FFMA.FTZ R84, R169, c[0x0][0x2d0], -R75 ;  /* 0x0000b400a9547a23 */ /* 0x004fe8000001084b */
        /* <DEDUP_REMOVED lines=64> */
[----:B--2---:R-:W-:Y:S03]  /*1bb90*/  FFMA.FTZ R84, R185, c[0x0][0x2d0], -R96 ;  /* 0x0000b400b9547a23 */ /* 0x004fe60000010860 */
[----:B------:R2:W-:Y:S01]  /*1bba0*/  MUFU.EX2 R152, R92 ;  /* 0x0000005c00987308 */ /* 0x0005e20000000800 */
[C---:B------:R-:W-:Y:S09]  /*1bbb0*/  HMMA.16816.F32.BF16 R48, R76.reuse, R94, R48 ;  /* 0x0000005e4c30723c */ /* 0x040ff20000041830 */
[----:B------:R3:W-:Y:S03]  /*1bbc0*/  MUFU.EX2 R188, R84 ;  /* 0x0000005400bc7308 */ /* 0x0007e60000000800 */
[----:B-1----:R-:W-:Y:S07]  /*1bbd0*/  FFMA.FTZ R88, R190, c[0x0][0x2d0], -R75 ;  /* 0x0000b400be587a23 */ /* 0x002fee000001084b */
[----:B------:R1:W-:Y:S01]  /*1bbe0*/  MUFU.EX2 R190, R88 ;  /* 0x0000005800be7308 */ /* 0x0003e20000000800 */
[----:B--2---:R-:W-:Y:S02]  /*1bbf0*/  FFMA.FTZ R92, R191, c[0x0][0x2d0], -R97 ;  /* 0x0000b400bf5c7a23 */ /* 0x004fe40000010861 */
[----:B------:R-:W-:Y:S07]  /*1bc00*/  IMAD.MOV.U32 R191, RZ, RZ, R108 ;  /* 0x000000ffffbf7224 */ /* 0x000fee00078e006c */
[----:B------:R2:W-:Y:S01]  /*1bc10*/  MUFU.EX2 R103, R92 ;  /* 0x0000005c00677308 */ /* 0x0005e20000000800 */
[----:B---3--:R-:W-:Y:S09]  /*1bc20*/  FFMA.FTZ R84, R187, c[0x0][0x2d0], -R96 ;  /* 0x0000b400bb547a23 */ /* 0x008ff20000010860 */
[----:B------:R3:W-:Y:S01]  /*1bc30*/  MUFU.EX2 R185, R84 ;  /* 0x0000005400b97308 */ /* 0x0007e20000000800 */
[----:B-1----:R-:W1:Y:S01]  /*1bc40*/  LDSM.16.MT88.4 R88, [R211+0x1100] ;  /* 0x00110000d358783b */ /* 0x002e620000004200 */
[----:B--2---:R-:W-:Y:S02]  /*1bc50*/  FFMA.FTZ R92, R203, c[0x0][0x2d0], -R75 ;  /* 0x0000b400cb5c7a23 */ /* 0x004fe4000001084b */
[----:B------:R-:W-:Y:S06]  /*1bc60*/  IMAD.MOV.U32 R203, RZ, RZ, R106 ;  /* 0x000000ffffcb7224 */ /* 0x000fec00078e006a */
[----:B------:R2:W-:Y:S01]  /*1bc70*/  MUFU.EX2 R181, R92 ;  /* 0x0000005c00b57308 */ /* 0x0005e20000000800 */
[----:B---3--:R-:W-:Y:S01]  /*1bc80*/  FFMA.FTZ R84, R189, c[0x0][0x2d0], -R96 ;  /* 0x0000b400bd547a23 */ /* 0x008fe20000010860 */
[----:B------:R-:W-:Y:S01]  /*1bc90*/  MOV R189, R122 ;  /* 0x0000007a00bd7202 */ /* 0x000fe20000000f00 */
[----:B------:R-:W-:Y:S07]  /*1bca0*/  IMAD.MOV.U32 R122, RZ, RZ, R117 ;  /* 0x000000ffff7a7224 */ /* 0x000fee00078e0075 */
[----:B------:R3:W4:Y:S01]  /*1bcb0*/  MUFU.EX2 R187, R84 ;  /* 0x0000005400bb7308 */ /* 0x0007220000000800 */
[----:B--2---:R-:W-:Y:S01]  /*1bcc0*/  LDSM.16.MT88.4 R92, [R210+0x1900] ;  /* 0x00190000d25c783b */ /* 0x004fe20000004200 */
[-C--:B-1----:R-:W-:Y:S08]  /*1bcd0*/  HMMA.16816.F32.BF16 R52, R76, R88.reuse, R52 ;  /* 0x000000584c34723c */ /* 0x082ff00000041834 */
[C---:B------:R-:W-:Y:S01]  /*1bce0*/  HMMA.16816.F32.BF16 R56, R80.reuse, R88, R56 ;  /* 0x000000585038723c */ /* 0x040fe20000041838 */
[----:B---3--:R-:W-:Y:S03]  /*1bcf0*/  FFMA.FTZ R84, R198, c[0x0][0x2d0], -R74 ;  /* 0x0000b400c6547a23 */ /* 0x008fe6000001084a */
[----:B------:R-:W-:Y:S01]  /*1bd00*/  IMAD.MOV.U32 R198, RZ, RZ, R112 ;  /* 0x000000ffffc67224 */ /* 0x000fe200078e0070 */
[----:B------:R1:W-:Y:S02]  /*1bd10*/  MUFU.EX2 R183, R84 ;  /* 0x0000005400b77308 */ /* 0x0003e40000000800 */
[--C-:B------:R-:W-:Y:S01]  /*1bd20*/  FFMA.FTZ R88, R178, c[0x0][0x2d0], -R97.reuse ;  /* 0x0000b400b2587a23 */ /* 0x100fe20000010861 */
[-C--:B------:R-:W-:Y:S07]  /*1bd30*/  HMMA.16816.F32.BF16 R60, R80, R90.reuse, R60 ;  /* 0x0000005a503c723c */ /* 0x080fee000004183c */
[----:B------:R-:W-:Y:S01]  /*1bd40*/  FFMA.FTZ R80, R228, c[0x0][0x2d0], -R74 ;  /* 0x0000b400e4507a23 */ /* 0x000fe2000001084a */
[----:B------:R-:W-:Y:S01]  /*1bd50*/  HMMA.16816.F32.BF16 R64, R76, R90, R64 ;  /* 0x0000005a4c40723c */ /* 0x000fe20000041840 */
[----:B------:R-:W2:Y:S03]  /*1bd60*/  MUFU.EX2 R102, R88 ;  /* 0x0000005800667308 */ /* 0x000ea60000000800 */
[----:B----4-:R-:W-:Y:S01]  /*1bd70*/  F2FP.BF16.PACK_AB R82, R187, R185 ;  /* 0x000000b9bb52723e */ /* 0x010fe200000010ff */
[----:B------:R-:W-:Y:S02]  /*1bd80*/  IMAD.MOV.U32 R228, RZ, RZ, R104 ;  /* 0x000000ffffe47224 */ /* 0x000fe400078e0068 */
[----:B------:R-:W-:Y:S02]  /*1bd90*/  F2FP.BF16.PACK_AB R76, R252, R189 ;  /* 0x000000bdfc4c723e */ /* 0x000fe400000010ff */
[----:B------:R-:W-:Y:S02]  /*1bda0*/  F2FP.BF16.PACK_AB R77, R147, R251 ;  /* 0x000000fb934d723e */ /* 0x000fe400000010ff */
[----:B------:R3:W-:Y:S01]  /*1bdb0*/  MUFU.EX2 R182, R80 ;  /* 0x0000005000b67308 */ /* 0x0007e20000000800 */
[----:B------:R-:W-:Y:S01]  /*1bdc0*/  F2FP.BF16.PACK_AB R78, R197, R250 ;  /* 0x000000fac54e723e */ /* 0x000fe200000010ff */
[----:B-1----:R-:W-:Y:S01]  /*1bdd0*/  FFMA.FTZ R84, R184, c[0x0][0x2d0], -R97 ;  /* 0x0000b400b8547a23 */ /* 0x002fe20000010861 */
[----:B------:R-:W-:Y:S01]  /*1bde0*/  F2FP.BF16.PACK_AB R79, R190, R195 ;  /* 0x000000c3be4f723e */ /* 0x000fe200000010ff */
[----:B------:R-:W-:Y:S06]  /*1bdf0*/  IMAD.MOV.U32 R184, RZ, RZ, R110 ;  /* 0x000000ffffb87224 */ /* 0x000fec00078e006e */
[----:B------:R1:W4:Y:S01]  /*1be00*/  MUFU.EX2 R153, R84 ;  /* 0x0000005400997308 */ /* 0x0003220000000800 */
[----:B--2---:R-:W-:Y:S01]  /*1be10*/  F2FP.BF16.PACK_AB R83, R102, R103 ;  /* 0x000000676653723e */ /* 0x004fe200000010ff */
[----:B------:R-:W-:Y:S01]  /*1be20*/  LDSM.16.MT88.4 R88, [R212+0x1900] ;  /* 0x00190000d458783b */ /* 0x000fe20000004200 */
[----:B---3--:R-:W-:Y:S01]  /*1be30*/  FFMA.FTZ R80, R199, c[0x0][0x2d0], -R75 ;  /* 0x0000b400c7507a23 */ /* 0x008fe2000001084b */
[----:B------:R-:W-:Y:S06]  /*1be40*/  MOV R199, R105 ;  /* 0x0000006900c77202 */ /* 0x000fec0000000f00 */
[----:B------:R2:W-:Y:S01]  /*1be50*/  MUFU.EX2 R159, R80 ;  /* 0x00000050009f7308 */ /* 0x0005e20000000800 */
[----:B-1----:R-:W1:Y:S01]  /*1be60*/  LDSM.16.MT88.4 R84, [R209+0x1900] ;  /* 0x00190000d154783b */ /* 0x002e620000004200 */
[----:B----4-:R-:W-:Y:S02]  /*1be70*/  F2FP.BF16.PACK_AB R81, R152, R153 ;  /* 0x000000999851723e */ /* 0x010fe400000010ff */
[----:B--2---:R-:W-:Y:S01]  /*1be80*/  F2FP.BF16.PACK_AB R80, R188, R146 ;  /* 0x00000092bc50723e */ /* 0x004fe200000010ff */
        /* <DEDUP_REMOVED lines=17> */
[-C--:B------:R-:W-:Y:S08]  /*1bfa0*/  HMMA.16816.F32.BF16 R36, R76, R92.reuse, R36 ;  /* 0x0000005c4c24723c */ /* 0x080ff00000041824 */
[C---:B------:R-:W-:Y:S01]  /*1bfb0*/  HMMA.16816.F32.BF16 R40, R80.reuse, R92, R40 ;  /* 0x0000005c5028723c */ /* 0x040fe20000041828 */
[----:B-1----:R-:W-:Y:S03]  /*1bfc0*/  FFMA.FTZ R84, R233, c[0x0][0x2d0], -R75 ;  /* 0x0000b400e9547a23 */ /* 0x002fe6000001084b */
[----:B------:R-:W-:Y:S01]  /*1bfd0*/  MOV R233, R115 ;  /* 0x0000007300e97202 */ /* 0x000fe20000000f00 */
[----:B------:R1:W-:Y:S02]  /*1bfe0*/  MUFU.EX2 R157, R84 ;  /* 0x00000054009d7308 */ /* 0x0003e40000000800 */
[----:B------:R-:W-:Y:S01]  /*1bff0*/  FFMA.FTZ R92, R194, c[0x0][0x2d0], -R97 ;  /* 0x0000b400c25c7a23 */ /* 0x000fe20000010861 */
[-C--:B------:R-:W-:Y:S01]  /*1c000*/  HMMA.16816.F32.BF16 R44, R80, R94.reuse, R44 ;  /* 0x0000005e502c723c */ /* 0x080fe2000004182c */
[----:B--2---:R-:W-:Y:S02]  /*1c010*/  FFMA.FTZ R88, R230, c[0x0][0x2d0], -R96 ;  /* 0x0000b400e6587a23 */ /* 0x004fe40000010860 */
        /* <DEDUP_REMOVED lines=71> */
[----:B---3--:R-:W-:Y:S04]  /*1c490*/  FFMA.FTZ R74, R240, c[0x0][0x2d0], -R96 ;  /* 0x0000b400f04a7a23 */ /* 0x008fe80000010860 */
        /* <DEDUP_REMOVED lines=163> */
.L_x_299:
        /* <DEDUP_REMOVED lines=30> */
[----:B------:R-:W-:-:S05]  /*1d0b0*/  FSETP.NE.FTZ.AND P1, PT, R7, RZ, PT ;  /* 0x000000ff0700720b */ /* 0x000fca0003f35000 */
        /* <DEDUP_REMOVED lines=90> */
.L_x_237:
        /* <DEDUP_REMOVED lines=68> */
[----:B------:R-:W-:-:S02]  /*1daa0*/  F2FP.BF16.PACK_AB R8, R167, R166 ;  /* 0x000000a6a708723e */ /* 0x000fc400000010ff */
        /* <DEDUP_REMOVED lines=66> */
.L_x_319:
        /* <DEDUP_REMOVED lines=14> */
[----:B------:R-:W-:Y:S01]  /*1dfb0*/  LOP3.LUT P1, RZ, R5, 0x3, RZ, 0xc0, !PT ;  /* 0x0000000305ff7812 */ /* 0x000fe2000782c0ff */
[----:B------:R-:W-:Y:S01]  /*1dfc0*/  IMAD R3, R2, 0x8, R0 ;  /* 0x0000000802037824 */ /* 0x000fe200078e0200 */
[----:B------:R-:W-:Y:S01]  /*1dfd0*/  SHF.R.S32.HI R0, RZ, 0x1f, R34 ;  /* 0x0000001fff007819 */ /* 0x000fe20000011422 */
[----:B------:R-:W-:Y:S01]  /*1dfe0*/  UMOV UR18, UR6 ;  /* 0x0000000600127c82 */ /* 0x000fe20008000000 */
[----:B------:R-:W-:Y:S01]  /*1dff0*/  SHF.R.S32.HI R2, RZ, 0x1f, R5 ;  /* 0x0000001fff027819 */ /* 0x000fe20000011405 */
[----:B------:R-:W-:Y:S01]  /*1e000*/  UMOV UR19, UR7 ;  /* 0x0000000700137c82 */ /* 0x000fe20008000000 */
[----:B------:R-:W-:Y:S01]  /*1e010*/  LEA.HI R0, R0, R34, RZ, 0x2 ;  /* 0x0000002200007211 */ /* 0x000fe200078f10ff */
[----:B------:R-:W-:Y:S01]  /*1e020*/  UIMAD.WIDE.U32 UR18, UR11, UR4, UR18 ;  /* 0x000000040b1272a5 */ /* 0x000fe2000f8e0012 */
[----:B------:R-:W-:Y:S01]  /*1e030*/  LEA.HI R2, R2, R5, RZ, 0x2 ;  /* 0x0000000502027211 */ /* 0x000fe200078f10ff */
[----:B------:R-:W-:Y:S01]  /*1e040*/  UIMAD UR12, UR11, UR5, UR12 ;  /* 0x000000050b0c72a4 */ /* 0x000fe2000f8e020c */
[----:B------:R-:W-:Y:S01]  /*1e050*/  LOP3.LUT R0, R0, 0xffffffc, RZ, 0xc0, !PT ;  /* 0x0ffffffc00007812 */ /* 0x000fe200078ec0ff */
[----:B------:R-:W-:Y:S01]  /*1e060*/  USHF.R.S32.HI UR9, URZ, 0x1f, UR16 ;  /* 0x0000001f3f097899 */ /* 0x000fe20008011410 */
[----:B------:R-:W-:Y:S01]  /*1e070*/  SHF.R.S32.HI R2, RZ, 0x2, R2 ;  /* 0x00000002ff027819 */ /* 0x000fe20000011402 */
[----:B------:R-:W-:Y:S01]  /*1e080*/  ULDC.64 UR4, c[0x0][0x3a0] ;  /* 0x0000e80000047ab9 */ /* 0x000fe20000000a00 */
[----:B------:R-:W-:Y:S01]  /*1e090*/  LEA.HI R21, R41, R40, RZ, 0x6 ;  /* 0x0000002829157211 */ /* 0x000fe200078f30ff */
[----:B------:R-:W-:Y:S01]  /*1e0a0*/  IMAD.IADD R0, R34, 0x1, -R0 ;  /* 0x0000000122007824 */ /* 0x000fe200078e0a00 */
[----:B------:R-:W-:-:S02]  /*1e0b0*/  UIMAD UR14, UR7, UR4, URZ ;  /* 0x00000004070e72a4 */ /* 0x000fc4000f8e023f */
[----:B------:R-:W-:Y:S01]  /*1e0c0*/  USEL UR9, UR9, URZ, !UP1 ;  /* 0x0000003f09097287 */ /* 0x000fe2000c800000 */
        /* <DEDUP_REMOVED lines=10> */
[----:B------:R-:W-:Y:S01]  /*1e170*/  UIMAD UR15, UR9, UR6, URZ ;  /* 0x00000006090f72a4 */ /* 0x000fe2000f8e023f */
[----:B------:R-:W-:Y:S01]  /*1e180*/  @P0 IMAD.HI.U32 R4, R3, c[0x0][0x4ec], RZ ;  /* 0x00013b0003040a27 */ /* 0x000fe200078e00ff */
[----:B------:R-:W-:-:S02]  /*1e190*/  ULDC.64 UR4, c[0x0][0x3e8] ;  /* 0x0000fa0000047ab9 */ /* 0x000fc40000000a00 */
[----:B------:R-:W-:Y:S01]  /*1e1a0*/  UIADD3 UR19, UR19, UR12, URZ ;  /* 0x0000000c13137290 */ /* 0x000fe2000fffe03f */
[----:B------:R-:W-:Y:S01]  /*1e1b0*/  IMAD R10, R22, 0x80, R6 ;  /* 0x00000080160a7824 */ /* 0x000fe200078e0206 */
[----:B------:R-:W-:Y:S01]  /*1e1c0*/  UIMAD UR7, UR10, UR7, UR15 ;  /* 0x000000070a0772a4 */ /* 0x000fe2000f8e020f */
[--C-:B------:R-:W-:Y:S01]  /*1e1d0*/  IMAD.MOV.U32 R2, RZ, RZ, R3.reuse ;  /* 0x000000ffff027224 */ /* 0x100fe200078e0003 */
        /* <DEDUP_REMOVED lines=33> */
[----:B------:R-:W-:-:S02]  /*1e3f0*/  ISETP.GE.AND P6, PT, R0, c[0x0][0x3c8], PT ;  /* 0x0000f20000007a0c */ /* 0x000fc40003fc6270 */
[----:B------:R-:W-:Y:S01]  /*1e400*/  SHF.R.S32.HI R53, RZ, 0x1f, R0 ;  /* 0x0000001fff357819 */ /* 0x000fe20000011400 */
[----:B------:R-:W-:Y:S02]  /*1e410*/  IMAD R8, R6, c[0x0][0x48c], R8 ;  /* 0x0001230006087a24 */ /* 0x000fe400078e0208 */
[----:B------:R-:W-:Y:S02]  /*1e420*/  IMAD.U32 R3, RZ, RZ, UR15 ;  /* 0x0000000fff037e24 */ /* 0x000fe4000f8e00ff */
[----:B------:R-:W-:Y:S01]  /*1e430*/  IMAD R6, R9, c[0x0][0x3e0], RZ ;  /* 0x0000f80009067a24 */ /* 0x000fe200078e02ff */
[----:B------:R-:W-:Y:S01]  /*1e440*/  LEA R9, P0, R4, c[0x0][0x450], 0x2 ;  /* 0x0001140004097a11 */ /* 0x000fe200078010ff */
[----:B------:R-:W-:Y:S02]  /*1e450*/  IMAD.U32 R2, RZ, RZ, UR14 ;  /* 0x0000000eff027e24 */ /* 0x000fe4000f8e00ff */
[----:B------:R-:W-:Y:S02]  /*1e460*/  IMAD.U32 R3, RZ, RZ, UR5 ;  /* 0x00000005ff037e24 */ /* 0x000fe4000f8e00ff */
[----:B------:R-:W-:Y:S01]  /*1e470*/  IMAD.IADD R8, R5, 0x1, R8 ;  /* 0x0000000105087824 */ /* 0x000fe200078e0208 */
[----:B------:R-:W-:Y:S01]  /*1e480*/  SHFL.IDX PT, R16, R9, RZ, 0x1c1f ;  /* 0x001c1fff09107589 */ /* 0x000fe200000e0000 */
[----:B------:R-:W-:-:S02]  /*1e490*/  IMAD R5, R7, c[0x0][0x3e4], R6 ;  /* 0x0000f90007057a24 */ /* 0x000fc400078e0206 */
[----:B------:R-:W-:Y:S01]  /*1e4a0*/  IMAD.WIDE.U32 R6, R7, c[0x0][0x3e0], R2 ;  /* 0x0000f80007067a25 */ /* 0x000fe200078e0002 */
[----:B------:R-:W-:Y:S01]  /*1e4b0*/  LEA.HI.X R3, R4, c[0x0][0x454], R8, 0x2, P0 ;  /* 0x0001150004037a11 */ /* 0x000fe200000f1408 */
[----:B------:R-:W-:Y:S02]  /*1e4c0*/  SHFL.IDX PT, R14, R9, 0x1, 0x1c1f ;  /* 0x003c1f00090e7f89 */ /* 0x000fe400000e0000 */
[----:B------:R-:W-:Y:S02]  /*1e4d0*/  IMAD R18, R18, c[0x0][0x4e8], R10 ;  /* 0x00013a0012127a24 */ /* 0x000fe400078e020a */
[----:B------:R-:W1:Y:S01]  /*1e4e0*/  SHFL.IDX PT, R17, R3, RZ, 0x1c1f ;  /* 0x001c1fff03117589 */ /* 0x000e6200000e0000 */
[----:B-----5:R-:W-:Y:S02]  /*1e4f0*/  IMAD R2, R12, c[0x0][0x4e8], RZ ;  /* 0x00013a000c027a24 */ /* 0x020fe400078e02ff */
[----:B------:R-:W-:Y:S01]  /*1e500*/  IMAD R8, R22, 0x80, R11 ;  /* 0x0000008016087824 */ /* 0x000fe200078e020b */
[----:B------:R-:W2:Y:S01]  /*1e510*/  SHFL.IDX PT, R15, R3, 0x1, 0x1c1f ;  /* 0x003c1f00030f7f89 */ /* 0x000ea200000e0000 */
[----:B------:R-:W-:Y:S01]  /*1e520*/  SHF.R.S32.HI R10, RZ, 0x1f, R18 ;  /* 0x0000001fff0a7819 */ /* 0x000fe20000011412 */
[----:B------:R-:W-:-:S02]  /*1e530*/  IMAD.IADD R5, R7, 0x1, R5 ;  /* 0x0000000107057824 */ /* 0x000fc400078e0205 */
[----:B------:R-:W-:Y:S01]  /*1e540*/  SHFL.IDX PT, R12, R9, 0x2, 0x1c1f ;  /* 0x005c1f00090c7f89 */ /* 0x000fe200000e0000 */
[C---:B------:R-:W-:Y:S01]  /*1e550*/  IADD3 R7, R8.reuse, 0x8, RZ ;  /* 0x0000000808077810 */ /* 0x040fe20007ffe0ff */
[----:B------:R-:W-:Y:S01]  /*1e560*/  IMAD.MOV.U32 R4, RZ, RZ, R6 ;  /* 0x000000ffff047224 */ /* 0x000fe200078e0006 */
[-C--:B------:R-:W-:Y:S01]  /*1e570*/  ISETP.GE.OR P4, PT, R8, R2.reuse, P1 ;  /* 0x000000020800720c */ /* 0x080fe20000f86670 */
[----:B------:R-:W3:Y:S01]  /*1e580*/  SHFL.IDX PT, R13, R3, 0x2, 0x1c1f ;  /* 0x005c1f00030d7f89 */ /* 0x000ee200000e0000 */
[----:B------:R-:W-:Y:S01]  /*1e590*/  IMAD R6, R10, c[0x0][0x3d8], RZ ;  /* 0x0000f6000a067a24 */ /* 0x000fe200078e02ff */
[----:B------:R-:W-:Y:S01]  /*1e5a0*/  ISETP.GE.OR P3, PT, R7, R2, P1 ;  /* 0x000000020700720c */ /* 0x000fe20000f66670 */
[C---:B------:R-:W-:Y:S01]  /*1e5b0*/  IMAD.WIDE.U32 R4, R18.reuse, c[0x0][0x3d8], R4 ;  /* 0x0000f60012047a25 */ /* 0x040fe200078e0004 */
[----:B------:R4:W-:Y:S03]  /*1e5c0*/  SHFL.IDX PT, R11, R3, 0x3, 0x1c1f ;  /* 0x007c1f00030b7f89 */ /* 0x0009e600000e0000 */
[----:B------:R-:W-:Y:S01]  /*1e5d0*/  IMAD R6, R18, c[0x0][0x3dc], R6 ;  /* 0x0000f70012067a24 */ /* 0x000fe200078e0206 */
[----:B------:R-:W3:Y:S01]  /*1e5e0*/  SHFL.IDX PT, R10, R9, 0x3, 0x1c1f ;  /* 0x007c1f00090a7f89 */ /* 0x000ee200000e0000 */
[----:B------:R-:W-:-:S02]  /*1e5f0*/  IMAD.SHL.U32 R7, R21, 0x8, RZ ;  /* 0x0000000815077824 */ /* 0x000fc400078e00ff */
[----:B------:R-:W-:Y:S01]  /*1e600*/  IMAD.IADD R6, R5, 0x1, R6 ;  /* 0x0000000105067824 */ /* 0x000fe200078e0206 */
[----:B------:R-:W-:Y:S01]  /*1e610*/  LEA R5, P0, R4, c[0x0][0x380], 0x1 ;  /* 0x0000e00004057a11 */ /* 0x000fe200078008ff */
[----:B-1----:R-:W-:Y:S01]  /*1e620*/  @!P4 ST.E [R16.64], R36 ;  /* 0x000000241000c985 */ /* 0x002fe2000c101932 */
[----:B------:R-:W-:Y:S02]  /*1e630*/  LOP3.LUT R7, R20, 0x7ffffe00, R7, 0xf8, !PT ;  /* 0x7ffffe0014077812 */ /* 0x000fe400078ef807 */
[----:B------:R-:W-:Y:S01]  /*1e640*/  LEA.HI.X R4, R4, c[0x0][0x384], R6, 0x1, P0 ;  /* 0x0000e10004047a11 */ /* 0x000fe200000f0c06 */
[----:B--2---:R-:W-:Y:S02]  /*1e650*/  @!P3 ST.E [R14.64], R37 ;  /* 0x000000250e00b985 */ /* 0x004fe4000c101932 */
[----:B------:R-:W-:Y:S02]  /*1e660*/  IMAD.SHL.U32 R6, R7, 0x2, RZ ;  /* 0x0000000207067824 */ /* 0x000fe400078e00ff */
[----:B------:R-:W-:Y:S04]  /*1e670*/  SHFL.IDX PT, R9, R4, RZ, 0x181f ;  /* 0x00181fff04097589 */ /* 0x000fe800000e0000 */
[----:B------:R-:W-:Y:S01]  /*1e680*/  SHFL.IDX PT, R14, R5, 0x2, 0x181f ;  /* 0x00581f00050e7f89 */ /* 0x000fe200000e0000 */
[----:B----4-:R-:W-:-:S02]  /*1e690*/  IADD3 R3, R8, 0x40, RZ ;  /* 0x0000004008037810 */ /* 0x010fc40007ffe0ff */
[----:B------:R-:W-:Y:S01]  /*1e6a0*/  IADD3 R8, R8, 0x48, RZ ;  /* 0x0000004808087810 */ /* 0x000fe20007ffe0ff */
[----:B------:R-:W-:Y:S01]  /*1e6b0*/  SHFL.IDX PT, R15, R5, 0x3, 0x181f ;  /* 0x00781f00050f7f89 */ /* 0x000fe200000e0000 */
        /* <DEDUP_REMOVED lines=67> */
.L_x_318:
        /* <DEDUP_REMOVED lines=31> */
.L_x_320:
[----:B-1----:R-:W1:Y:S01]  /*1ece0*/  S2R R7, SR_TID.X ;  /* 0x0000000000077919 */ /* 0x002e620000002100 */
[----:B------:R-:W-:Y:S01]  /*1ecf0*/  USHF.R.S32.HI UR6, URZ, 0x1f, UR16 ;  /* 0x0000001f3f067899 */ /* 0x000fe20008011410 */
[----:B------:R-:W-:Y:S01]  /*1ed00*/  BSSY B0, `(.L_x_321) ;  /* 0x0000029000007945 */ /* 0x000fe20003800000 */
[----:B------:R-:W-:-:S02]  /*1ed10*/  USEL UR16, UR16, URZ, !UP1 ;  /* 0x0000003f10107287 */ /* 0x000fc4000c800000 */
[----:B------:R-:W-:Y:S01]  /*1ed20*/  USEL UR6, UR6, URZ, !UP1 ;  /* 0x0000003f06067287 */ /* 0x000fe2000c800000 */
[----:B-1----:R-:W-:-:S13]  /*1ed30*/  ISETP.GT.AND P0, PT, R7, 0x7f, PT ;  /* 0x0000007f0700780c */ /* 0x002fda0003f04270 */
        /* <DEDUP_REMOVED lines=37> */
.L_x_322:
[----:B------:R-:W-:Y:S05]  /*1ef90*/  BSYNC B0 ;  /* 0x0000000000007941 */ /* 0x000fea0003800000 */
.L_x_321:
        /* <DEDUP_REMOVED lines=107> */
.L_x_323:
        /* <DEDUP_REMOVED lines=11> */
.L_x_802:


//--------------------- .text._ZN7cutlass13device_kernelIN5flash19enable_sm80_to_sm89INS1_16FlashAttnFwdSm80INS1_25CollectiveMainloopFwdSm80ILi4ELi1ELb0EN4cute5tupleIJNS5_1CILi128EEENS7_ILi96EEENS7_ILi64EEEEEELi64ENS_10bfloat16_tEfNS_4arch4Sm80ELb0ELb1ELb1ELb1ELb1ELb1ELb1ELb0EEENS1_21CollectiveEpilogueFwdINS6_IJS8_SA_S9_EEENS6_IJNS7_ILi1EEESI_SI_EEESC_SE_Li128ELb1ELb1ELb0ELb0EEENS1_19SingleTileSchedulerILb1ELb0ELb1ELi128EEEEEEEEEvNT_6ParamsE --------------------------
	.section	.text._ZN7cutlass13device_kernelIN5flash19enable_sm80_to_sm89INS1_16FlashAttnFwdSm80INS1_25CollectiveMainloopFwdSm80ILi4ELi1ELb0EN4cute5tupleIJNS5_1CILi128EEENS7_ILi96EEENS7_ILi64EEEEEELi64ENS_10bfloat16_tEfNS_4arch4Sm80ELb0ELb1ELb1ELb1ELb1ELb1ELb1ELb0EEENS1_21CollectiveEpilogueFwdINS6_IJS8_SA_S9_EEENS6_IJNS7_ILi1EEESI_SI_EEESC_SE_Li128ELb1ELb1ELb0ELb0EEENS1_19SingleTileSchedulerILb1ELb0ELb1ELi128EEEEEEEEEvNT_6ParamsE,"ax",@progbits
	.sectioninfo	@"SHI_REGISTERS=255"
	.align	128
.text._ZN7cutlass13device_kernelIN5flash19enable_sm80_to_sm89INS1_16FlashAttnFwdSm80INS1_25CollectiveMainloopFwdSm80ILi4ELi1ELb0EN4cute5tupleIJNS5_1CILi128EEENS7_ILi96EEENS7_ILi64EEEEEELi64ENS_10bfloat16_tEfNS_4arch4Sm80ELb0ELb1ELb1ELb1ELb1ELb1ELb1ELb0EEENS1_21CollectiveEpilogueFwdINS6_IJS8_SA_S9_EEENS6_IJNS7_ILi1EEESI_SI_EEESC_SE_Li128ELb1ELb1ELb0ELb0EEENS1_19SingleTileSchedulerILb1ELb0ELb1ELi128EEEEEEEEEvNT_6ParamsE:
        .type           _ZN7cutlass13device_kernelIN5flash19enable_sm80_to_sm89INS1_16FlashAttnFwdSm80INS1_25CollectiveMainloopFwdSm80ILi4ELi1ELb0EN4cute5tupleIJNS5_1CILi128EEENS7_ILi96EEENS7_ILi64EEEEEELi64ENS_10bfloat16_tEfNS_4arch4Sm80ELb0ELb1ELb1ELb1ELb1ELb1ELb1ELb0EEENS1_21CollectiveEpilogueFwdINS6_IJS8_SA_S9_EEENS6_IJNS7_ILi1EEESI_SI_EEESC_SE_Li128ELb1ELb1ELb0ELb0EEENS1_19SingleTileSchedulerILb1ELb0ELb1ELi128EEEEEEEEEvNT_6ParamsE,@function
        .size           _ZN7cutlass13device_kernelIN5flash19enable_sm80_to_sm89INS1_16FlashAttnFwdSm80INS1_25CollectiveMainloopFwdSm80ILi4ELi1ELb0EN4cute5tupleIJNS5_1CILi128EEENS7_ILi96EEENS7_ILi64EEEEEELi64ENS_10bfloat16_tEfNS_4arch4Sm80ELb0ELb1ELb1ELb1ELb1ELb1ELb1ELb0EEENS1_21CollectiveEpilogueFwdINS6_IJS8_SA_S9_EEENS6_IJNS7_ILi1EEESI_SI_EEESC_SE_Li128ELb1ELb1ELb0ELb0EEENS1_19SingleTileSchedulerILb1ELb0ELb1ELi128EEEEEEEEEvNT_6ParamsE,(.L_x_803 - _ZN7cutlass13device_kernelIN5flash19enable_sm80_to_sm89INS1_16FlashAttnFwdSm80INS1_25CollectiveMainloopFwdSm80ILi4ELi1ELb0EN4cute5tupleIJNS5_1CILi128EEENS7_ILi96EEENS7_ILi64EEEEEELi64ENS_10bfloat16_tEfNS_4arch4Sm80ELb0ELb1ELb1ELb1ELb1ELb1ELb1ELb0EEENS1_21CollectiveEpilogueFwdINS6_IJS8_SA_S9_EEENS6_IJNS7_ILi1EEESI_SI_EEESC_SE_Li128ELb1ELb1ELb0ELb0EEENS1_19SingleTileSchedulerILb1ELb0ELb1ELi128EEEEEEEEEvNT_6ParamsE)
        .other          _ZN7cutlass13device_kernelIN5flash19enable_sm80_to_sm89INS1_16FlashAttnFwdSm80INS1_25CollectiveMainloopFwdSm80ILi4ELi1ELb0EN4cute5tupleIJNS5_1CILi128EEENS7_ILi96EEENS7_ILi64EEEEEELi64ENS_10bfloat16_tEfNS_4arch4Sm80ELb0ELb1ELb1ELb1ELb1ELb1ELb1ELb0EEENS1_21CollectiveEpilogueFwdINS6_IJS8_SA_S9_EEENS6_IJNS7_ILi1EEESI_SI_EEESC_SE_Li128ELb1ELb1ELb0ELb0EEENS1_19SingleTileSchedulerILb1ELb0ELb1ELi128EEEEEEEEEvNT_6ParamsE,@"STO_CUDA_ENTRY STV_DEFAULT"
_ZN7cutlass13device_kernelIN5flash19enable_sm80_to_sm89INS1_16FlashAttnFwdSm80INS1_25CollectiveMainloopFwdSm80ILi4ELi1ELb0EN4cute5tupleIJNS5_1CILi128EEENS7_ILi96EEENS7_ILi64EEEEEELi64ENS_10bfloat16_tEfNS_4arch4Sm80ELb0ELb1ELb1ELb1ELb1ELb1ELb1ELb0EEENS1_21CollectiveEpilogueFwdINS6_IJS8_SA_S9_EEENS6_IJNS7_ILi1EEESI_SI_EEESC_SE_Li128ELb1ELb1ELb0ELb0EEENS1_19SingleTileSchedulerILb1ELb0ELb1ELi128EEEEEEEEEvNT_6ParamsE:
[----:B------:R-:W-:Y:S02]  /*0000*/  MOV R1, c[0x0][0x28] ;  /* 0x00000a0000017a02 */ /* 0x000fe40000000f00 */
[----:B------:R-:W1:Y:S01]  /*0010*/  S2R R207, SR_TID.X ;  /* 0x0000000000cf7919 */ /* 0x000e620000002100 */
[----:B------:R-:W-:Y:S01]  /*0020*/  IMAD.MOV.U32 R11, RZ, RZ, 0x4 ;  /* 0x00000004ff0b7424 */ /* 0x000fe200078e00ff */
[----:B------:R-:W2:Y:S01]  /*0030*/  S2UR UR18, SR_CTAID.X ;  /* 0x00000000001279c3 */ /* 0x000ea20000002500 */
[----:B------:R-:W-:Y:S01]  /*0040*/  ULDC.64 UR26, c[0x0][0x118] ;  /* 0x00004600001a7ab9 */ /* 0x000fe20000000a00 */
[----:B------:R-:W3:Y:S01]  /*0050*/  S2R R4, SR_CTAID.Z ;  /* 0x0000000000047919 */ /* 0x000ee20000002700 */
[----:B------:R-:W-:-:S05]  /*0060*/  IADD3 R1, R1, -0x50, RZ ;  /* 0xffffffb001017810 */ /* 0x000fca0007ffe0ff */
[----:B------:R-:W4:Y:S01]  /*0070*/  S2UR UR22, SR_CTAID.Z ;  /* 0x00000000001679c3 */ /* 0x000f220000002700 */
[----:B-1----:R-:W-:Y:S01]  /*0080*/  SHF.R.U32.HI R0, RZ, 0x5, R207 ;  /* 0x00000005ff007819 */ /* 0x002fe200000116cf */
[----:B---3--:R-:W-:-:S05]  /*0090*/  IMAD.WIDE R2, R4, R11, c[0x0][0x568] ;  /* 0x00015a0004027625 */ /* 0x008fca00078e020b */
[----:B------:R-:W1:Y:S02]  /*00a0*/  SHFL.IDX PT, R0, R0, RZ, 0x1f ;  /* 0x00001fff00007589 */ /* 0x000e6400000e0000 */
[----:B-1----:R-:W-:-:S13]  /*00b0*/  ISETP.NE.AND P0, PT, R0, RZ, PT ;  /* 0x000000ff0000720c */ /* 0x002fda0003f05270 */
[----:B--2-4-:R-:W-:Y:S05]  /*00c0*/  @!P0 BRA `(.L_x_324) ;  /* 0x0000017000008947 */ /* 0x014fea0003800000 */
[----:B------:R-:W-:-:S04]  /*00d0*/  ISETP.NE.U32.AND P0, PT, RZ, c[0x0][0x568], PT ;  /* 0x00015a00ff007a0c */ /* 0x000fc80003f05070 */
[----:B------:R-:W-:-:S13]  /*00e0*/  ISETP.NE.AND.EX P0, PT, RZ, c[0x0][0x56c], PT, P0 ;  /* 0x00015b00ff007a0c */ /* 0x000fda0003f05300 */
[----:B------:R-:W-:Y:S05]  /*00f0*/  @!P0 BRA `(.L_x_325) ;  /* 0x0000003000008947 */ /* 0x000fea0003800000 */
[----:B------:R-:W2:Y:S02]  /*0100*/  LDG.E R0, [R2.64] ;  /* 0x0000001a02007981 */ /* 0x000ea4000c1e1900 */
[----:B--2---:R1:W2:Y:S02]  /*0110*/  R2UR UR5, R0 ;  /* 0x00000000000573c2 */ /* 0x0042a400000e0000 */
[----:B-12---:R-:W-:Y:S05]  /*0120*/  BRA `(.L_x_326) ;  /* 0x000000b000007947 */ /* 0x006fea0003800000 */
.L_x_325:
[----:B------:R-:W-:-:S04]  /*0130*/  ISETP.NE.U32.AND P0, PT, RZ, c[0x0][0x560], PT ;  /* 0x00015800ff007a0c */ /* 0x000fc80003f05070 */
[----:B------:R-:W-:-:S13]  /*0140*/  ISETP.NE.AND.EX P0, PT, RZ, c[0x0][0x564], PT, P0 ;  /* 0x00015900ff007a0c */ /* 0x000fda0003f05300 */
[----:B------:R-:W-:Y:S05]  /*0150*/  @!P0 BRA `(.L_x_327) ;  /* 0x0000007000008947 */ /* 0x000fea0003800000 */
[----:B------:R-:W-:-:S05]  /*0160*/  IMAD.WIDE R2, R4, R11, c[0x0][0x560] ;  /* 0x0001580004027625 */ /* 0x000fca00078e020b */
[----:B------:R-:W2:Y:S04]  /*0170*/  LDG.E R4, [R2.64] ;  /* 0x0000001a02047981 */ /* 0x000ea8000c1e1900 */
[----:B------:R-:W3:Y:S01]  /*0180*/  LDG.E R0, [R2.64+0x4] ;  /* 0x0000041a02007981 */ /* 0x000ee2000c1e1900 */
[----:B--2---:R-:W1:Y:S08]  /*0190*/  R2UR UR4, R4 ;  /* 0x00000000040473c2 */ /* 0x004e7000000e0000 */
[----:B---3--:R-:W1:Y:S02]  /*01a0*/  R2UR UR5, R0 ;  /* 0x00000000000573c2 */ /* 0x008e6400000e0000 */
[----:B-1----:R-:W-:Y:S01]  /*01b0*/  UIADD3 UR5, -UR4, UR5, URZ ;  /* 0x0000000504057290 */ /* 0x002fe2000fffe13f */
[----:B------:R-:W-:Y:S05]  /*01c0*/  BRA `(.L_x_326) ;  /* 0x0000001000007947 */ /* 0x000fea0003800000 */
.L_x_327:
[----:B------:R-:W-:Y:S02]  /*01d0*/  ULDC UR5, c[0x0][0x54c] ;  /* 0x0001530000057ab9 */ /* 0x000fe40000000800 */
.L_x_326:
[----:B------:R-:W-:Y:S02]  /*01e0*/  ULDC UR4, c[0x0][0x548] ;  /* 0x0001520000047ab9 */ /* 0x000fe40000000800 */
[----:B------:R-:W-:-:S02]  /*01f0*/  USHF.L.U32 UR18, UR18, 0x7, URZ ;  /* 0x0000000712127899 */ /* 0x000fc4000800063f */
[----:B------:R-:W-:-:S04]  /*0200*/  UIMAD UR4, UR5, UR4, URZ ;  /* 0x00000004050472a4 */ /* 0x000fc8000f8e023f */
[----:B------:R-:W-:-:S04]  /*0210*/  UISETP.GE.AND UP0, UPT, UR18, UR4, UPT ;  /* 0x000000041200728c */ /* 0x000fc8000bf06270 */
[----:B------:R-:W-:Y:S01]  /*0220*/  USEL UR22, UR22, 0xffffffff, !UP0 ;  /* 0xffffffff16167887 */ /* 0x000fe2000c000000 */
[----:B------:R-:W-:Y:S05]  /*0230*/  BRA `(.L_x_328) ;  /* 0x0000016000007947 */ /* 0x000fea0003800000 */
.L_x_324:
[----:B------:R-:W-:-:S04]  /*0240*/  ISETP.NE.U32.AND P0, PT, RZ, c[0x0][0x568], PT ;  /* 0x00015a00ff007a0c */ /* 0x000fc80003f05070 */
[----:B------:R-:W-:-:S13]  /*0250*/  ISETP.NE.AND.EX P0, PT, RZ, c[0x0][0x56c], PT, P0 ;  /* 0x00015b00ff007a0c */ /* 0x000fda0003f05300 */
[----:B------:R-:W-:Y:S05]  /*0260*/  @!P0 BRA `(.L_x_329) ;  /* 0x0000003000008947 */ /* 0x000fea0003800000 */
[----:B------:R-:W2:Y:S02]  /*0270*/  LDG.E R0, [R2.64] ;  /* 0x0000001a02007981 */ /* 0x000ea4000c1e1900 */
[----:B--2---:R1:W2:Y:S02]  /*0280*/  R2UR UR5, R0 ;  /* 0x00000000000573c2 */ /* 0x0042a400000e0000 */
[----:B-12---:R-:W-:Y:S05]  /*0290*/  BRA `(.L_x_330) ;  /* 0x000000b000007947 */ /* 0x006fea0003800000 */
.L_x_329:
        /* <DEDUP_REMOVED lines=10> */
.L_x_331:
[----:B------:R-:W-:Y:S02]  /*0340*/  ULDC UR5, c[0x0][0x54c] ;  /* 0x0001530000057ab9 */ /* 0x000fe40000000800 */
.L_x_330:
[----:B------:R-:W-:Y:S02]  /*0350*/  ULDC UR4, c[0x0][0x548] ;  /* 0x0001520000047ab9 */ /* 0x000fe40000000800 */
[----:B------:R-:W-:-:S02]  /*0360*/  USHF.L.U32 UR18, UR18, 0x7, URZ ;  /* 0x0000000712127899 */ /* 0x000fc4000800063f */
[----:B------:R-:W-:-:S04]  /*0370*/  UIMAD UR4, UR5, UR4, URZ ;  /* 0x00000004050472a4 */ /* 0x000fc8000f8e023f */
[----:B------:R-:W-:-:S04]  /*0380*/  UISETP.GE.AND UP0, UPT, UR18, UR4, UPT ;  /* 0x000000041200728c */ /* 0x000fc8000bf06270 */
[----:B------:R-:W-:-:S06]  /*0390*/  USEL UR22, UR22, 0xffffffff, !UP0 ;  /* 0xffffffff16167887 */ /* 0x000fcc000c000000 */
.L_x_328:
[----:B------:R-:W-:-:S13]  /*03a0*/  ISETP.LE.AND P0, PT, RZ, UR22, PT ;  /* 0x00000016ff007c0c */ /* 0x000fda000bf03270 */
[----:B------:R-:W-:Y:S05]  /*03b0*/  @!P0 EXIT ;  /* 0x000000000000894d */ /* 0x000fea0003800000 */
[----:B------:R-:W-:Y:S01]  /*03c0*/  ISETP.NE.U32.AND P0, PT, RZ, c[0x0][0x370], PT ;  /* 0x0000dc00ff007a0c */ /* 0x000fe20003f05070 */
[----:B------:R-:W-:Y:S01]  /*03d0*/  ULDC.64 UR4, c[0x0][0x358] ;  /* 0x0000d60000047ab9 */ /* 0x000fe20000000a00 */
[----:B------:R-:W-:Y:S01]  /*03e0*/  ISETP.NE.U32.AND P1, PT, RZ, c[0x0][0x360], PT ;  /* 0x0000d800ff007a0c */ /* 0x000fe20003f25070 */
[----:B------:R-:W-:Y:S01]  /*03f0*/  IMAD.U32 R2, RZ, RZ, UR22 ;  /* 0x00000016ff027e24 */ /* 0x000fe2000f8e00ff */
[----:B------:R-:W-:Y:S01]  /*0400*/  ISETP.NE.AND.EX P3, PT, RZ, c[0x0][0x374], PT, P0 ;  /* 0x0000dd00ff007a0c */ /* 0x000fe20003f65300 */
[----:B------:R-:W-:Y:S01]  /*0410*/  IMAD.U32 R0, RZ, RZ, UR22 ;  /* 0x00000016ff007e24 */ /* 0x000fe2000f8e00ff */
[----:B------:R-:W-:Y:S01]  /*0420*/  ISETP.NE.AND.EX P1, PT, RZ, c[0x0][0x364], PT, P1 ;  /* 0x0000d900ff007a0c */ /* 0x000fe20003f25310 */
[----:B------:R-:W-:Y:S01]  /*0430*/  UISETP.NE.U32.AND UP2, UPT, URZ, UR4, UPT ;  /* 0x000000043f00728c */ /* 0x000fe2000bf45070 */
[----:B------:R-:W-:Y:S02]  /*0440*/  ISETP.NE.U32.AND P2, PT, RZ, c[0x0][0x348], PT ;  /* 0x0000d200ff007a0c */ /* 0x000fe40003f45070 */
[----:B------:R-:W-:Y:S01]  /*0450*/  MOV R4, UR22 ;  /* 0x0000001600047c02 */ /* 0x000fe20008000f00 */
[----:B------:R-:W-:Y:S01]  /*0460*/  UISETP.NE.AND.EX UP2, UPT, URZ, UR5, UPT, UP2 ;  /* 0x000000053f00728c */ /* 0x000fe2000bf45320 */
[----:B------:R-:W-:-:S02]  /*0470*/  ISETP.NE.AND.EX P2, PT, RZ, c[0x0][0x34c], PT, P2 ;  /* 0x0000d300ff007a0c */ /* 0x000fc40003f45320 */
[----:B------:R-:W-:Y:S01]  /*0480*/  ISETP.NE.U32.AND P4, PT, RZ, c[0x0][0x350], PT ;  /* 0x0000d400ff007a0c */ /* 0x000fe20003f85070 */
[----:B------:R-:W-:-:S04]  /*0490*/  IMAD.WIDE R4, R11, R4, c[0x0][0x348] ;  /* 0x0000d2000b047625 */ /* 0x000fc800078e0204 */
[----:B------:R-:W-:Y:S01]  /*04a0*/  @P3 IMAD.WIDE R6, R11, R2, c[0x0][0x370] ;  /* 0x0000dc000b063625 */ /* 0x000fe200078e0202 */
[----:B------:R-:W-:-:S03]  /*04b0*/  ISETP.NE.AND.EX P4, PT, RZ, c[0x0][0x354], PT, P4 ;  /* 0x0000d500ff007a0c */ /* 0x000fc60003f85340 */
[----:B------:R-:W-:Y:S01]  /*04c0*/  @P1 IMAD.WIDE R2, R11, R0, c[0x0][0x360] ;  /* 0x0000d8000b021625 */ /* 0x000fe200078e0200 */
[----:B------:R-:W-:Y:S01]  /*04d0*/  PLOP3.LUT P0, PT, PT, PT, UP2, 0x80, 0x0 ;  /* 0x000000000000781c */ /* 0x000fe20003f0f028 */
[----:B------:R1:W2:Y:S04]  /*04e0*/  @P3 LDG.E R9, [R6.64] ;  /* 0x0000001a06093981 */ /* 0x0002a8000c1e1900 */
[----:B------:R3:W4:Y:S01]  /*04f0*/  @P1 LDG.E R0, [R2.64] ;  /* 0x0000001a02001981 */ /* 0x000722000c1e1900 */
[----:B------:R-:W-:Y:S01]  /*0500*/  IMAD.MOV.U32 R30, RZ, RZ, RZ ;  /* 0x000000ffff1e7224 */ /* 0x000fe200078e00ff */
[----:B------:R-:W-:Y:S02]  /*0510*/  MOV R10, RZ ;  /* 0x000000ff000a7202 */ /* 0x000fe40000000f00 */
[----:B------:R-:W4:Y:S01]  /*0520*/  @P2 LDG.E R8, [R4.64] ;  /* 0x0000001a04082981 */ /* 0x000f22000c1e1900 */
[----:B-1----:R-:W-:Y:S01]  /*0530*/  MOV R6, UR22 ;  /* 0x0000001600067c02 */ /* 0x002fe20008000f00 */
[----:B---3--:R-:W-:-:S04]  /*0540*/  IMAD.U32 R2, RZ, RZ, UR22 ;  /* 0x00000016ff027e24 */ /* 0x008fc8000f8e00ff */
[----:B------:R-:W-:-:S04]  /*0550*/  IMAD.WIDE R6, R11, R6, c[0x0][0x358] ;  /* 0x0000d6000b067625 */ /* 0x000fc800078e0206 */
[----:B------:R-:W-:Y:S01]  /*0560*/  IMAD.WIDE R2, R11, R2, c[0x0][0x350] ;  /* 0x0000d4000b027625 */ /* 0x000fe200078e0202 */
[----:B------:R1:W5:Y:S04]  /*0570*/  @P0 LDG.E R10, [R6.64] ;  /* 0x0000001a060a0981 */ /* 0x000368000c1e1900 */
[----:B------:R1:W5:Y:S01]  /*0580*/  @P4 LDG.E R30, [R2.64] ;  /* 0x0000001a021e4981 */ /* 0x000362000c1e1900 */
[----:B------:R-:W3:Y:S01]  /*0590*/  S2UR UR17, SR_CTAID.Y ;  /* 0x00000000001179c3 */ /* 0x000ee20000002600 */
[----:B------:R-:W-:Y:S02]  /*05a0*/  UMOV UR19, URZ ;  /* 0x0000003f00137c82 */ /* 0x000fe40008000000 */
[----:B------:R-:W-:Y:S02]  /*05b0*/  ULDC UR21, c[0x0][0x168] ;  /* 0x00005a0000157ab9 */ /* 0x000fe40000000800 */
[----:B------:R-:W-:-:S02]  /*05c0*/  UMOV UR20, URZ ;  /* 0x0000003f00147c82 */ /* 0x000fc40008000000 */
[----:B------:R-:W-:Y:S02]  /*05d0*/  ULDC UR4, c[0x0][0x2ac] ;  /* 0x0000ab0000047ab9 */ /* 0x000fe40000000800 */
[----:B------:R-:W-:Y:S02]  /*05e0*/  ULDC UR31, c[0x0][0x1d0] ;  /* 0x00007400001f7ab9 */ /* 0x000fe40000000800 */
[----:B------:R-:W-:-:S03]  /*05f0*/  UIMAD UR31, UR4, UR31, URZ ;  /* 0x0000001f041f72a4 */ /* 0x000fc6000f8e023f */
[----:B------:R-:W-:Y:S02]  /*0600*/  ULDC UR4, c[0x0][0x228] ;  /* 0x00008a0000047ab9 */ /* 0x000fe40000000800 */
[----:B---3--:R-:W-:Y:S01]  /*0610*/  USHF.R.S32.HI UR16, URZ, 0x1f, UR17 ;  /* 0x0000001f3f107899 */ /* 0x008fe20008011411 */
[----:B--2---:R1:W2:Y:S08]  /*0620*/  @P3 R2UR UR19, R9 ;  /* 0x00000000091333c2 */ /* 0x0042b000000e0000 */
[----:B----4-:R1:W3:Y:S08]  /*0630*/  @P1 R2UR UR21, R0 ;  /* 0x00000000001513c2 */ /* 0x0102f000000e0000 */
[----:B------:R1:W4:Y:S01]  /*0640*/  @P2 R2UR UR20, R8 ;  /* 0x00000000081423c2 */ /* 0x00032200000e0000 */
[----:B------:R-:W-:Y:S05]  /*0650*/  @P1 BRA `(.L_x_332) ;  /* 0x0000006000001947 */ /* 0x000fea0003800000 */
[----:B------:R-:W-:Y:S05]  /*0660*/  @!P2 BRA `(.L_x_332) ;  /* 0x000000500000a947 */ /* 0x000fea0003800000 */
[----:B-1--4-:R1:W4:Y:S04]  /*0670*/  LDG.E R0, [R4.64] ;  /* 0x0000001a04007981 */ /* 0x012328000c1e1900 */
[----:B-1-3--:R-:W3:Y:S01]  /*0680*/  LDG.E R4, [R4.64+0x4] ;  /* 0x0000041a04047981 */ /* 0x00aee2000c1e1900 */
[----:B----4-:R-:W1:Y:S08]  /*0690*/  R2UR UR21, R0 ;  /* 0x00000000001573c2 */ /* 0x010e7000000e0000 */
[----:B---3--:R-:W1:Y:S02]  /*06a0*/  R2UR UR5, R4 ;  /* 0x00000000040573c2 */ /* 0x008e6400000e0000 */
[----:B-1----:R-:W-:-:S06]  /*06b0*/  UIADD3 UR21, -UR21, UR5, URZ ;  /* 0x0000000515157290 */ /* 0x002fcc000fffe13f */
.L_x_332:
[----:B------:R-:W-:-:S04]  /*06c0*/  ISETP.NE.U32.AND P1, PT, RZ, c[0x0][0x368], PT ;  /* 0x0000da00ff007a0c */ /* 0x000fc80003f25070 */
[----:B------:R-:W-:-:S13]  /*06d0*/  ISETP.NE.AND.EX P1, PT, RZ, c[0x0][0x36c], PT, P1 ;  /* 0x0000db00ff007a0c */ /* 0x000fda0003f25310 */
[----:B------:R-:W-:Y:S05]  /*06e0*/  @!P1 BRA `(.L_x_333) ;  /* 0x0000005000009947 */ /* 0x000fea0003800000 */
[----:B-1----:R-:W-:-:S05]  /*06f0*/  MOV R0, UR22 ;  /* 0x0000001600007c02 */ /* 0x002fca0008000f00 */
[----:B------:R-:W-:-:S05]  /*0700*/  IMAD.WIDE R2, R11, R0, c[0x0][0x368] ;  /* 0x0000da000b027625 */ /* 0x000fca00078e0200 */
[----:B----4-:R-:W4:Y:S02]  /*0710*/  LDG.E R0, [R2.64] ;  /* 0x0000001a02007981 */ /* 0x010f24000c1e1900 */
[----:B----4-:R1:W4:Y:S02]  /*0720*/  R2UR UR31, R0 ;  /* 0x00000000001f73c2 */ /* 0x01032400000e0000 */
[----:B-1--4-:R-:W-:Y:S05]  /*0730*/  BRA `(.L_x_334) ;  /* 0x0000006000007947 */ /* 0x012fea0003800000 */
.L_x_333:
[----:B------:R-:W-:Y:S05]  /*0740*/  @!P4 BRA `(.L_x_334) ;  /* 0x000000500000c947 */ /* 0x000fea0003800000 */
[----:B-1--4-:R1:W4:Y:S04]  /*0750*/  LDG.E R0, [R2.64] ;  /* 0x0000001a02007981 */ /* 0x012328000c1e1900 */
[----:B-1-3--:R-:W3:Y:S01]  /*0760*/  LDG.E R2, [R2.64+0x4] ;  /* 0x0000041a02027981 */ /* 0x00aee2000c1e1900 */
[----:B----4-:R-:W1:Y:S08]  /*0770*/  R2UR UR31, R0 ;  /* 0x00000000001f73c2 */ /* 0x010e7000000e0000 */
[----:B---3--:R-:W1:Y:S02]  /*0780*/  R2UR UR5, R2 ;  /* 0x00000000020573c2 */ /* 0x008e6400000e0000 */
[----:B-1----:R-:W-:-:S06]  /*0790*/  UIADD3 UR31, -UR31, UR5, URZ ;  /* 0x000000051f1f7290 */ /* 0x002fcc000fffe13f */
.L_x_334:
[----:B----4-:R1:W4:Y:S01]  /*07a0*/  @P0 LDG.E R4, [R6.64] ;  /* 0x0000001a06040981 */ /* 0x010322000c1e1900 */
[----:B------:R-:W-:Y:S01]  /*07b0*/  ISETP.NE.U32.AND P1, PT, RZ, c[0x0][0x378], PT ;  /* 0x0000de00ff007a0c */ /* 0x000fe20003f25070 */
[----:B-1----:R-:W-:Y:S01]  /*07c0*/  IMAD.U32 R0, RZ, RZ, UR22 ;  /* 0x00000016ff007e24 */ /* 0x002fe2000f8e00ff */
[----:B------:R-:W-:Y:S01]  /*07d0*/  MOV R133, UR31 ;  /* 0x0000001f00857c02 */ /* 0x000fe20008000f00 */
[----:B------:R-:W-:-:S02]  /*07e0*/  ULDC UR5, c[0x0][0x2c4] ;  /* 0x0000b10000057ab9 */ /* 0x000fc40000000800 */
[----:B------:R-:W-:Y:S01]  /*07f0*/  ULDC.64 UR6, c[0x0][0x2c8] ;  /* 0x0000b20000067ab9 */ /* 0x000fe20000000a00 */
[----:B---3--:R-:W3:Y:S01]  /*0800*/  @P0 LDG.E R6, [R6.64+0x4] ;  /* 0x0000041a06060981 */ /* 0x008ee2000c1e1900 */
[----:B------:R-:W-:-:S13]  /*0810*/  ISETP.NE.AND.EX P1, PT, RZ, c[0x0][0x37c], PT, P1 ;  /* 0x0000df00ff007a0c */ /* 0x000fda0003f25310 */
[----:B------:R-:W-:-:S05]  /*0820*/  @P1 IMAD.WIDE R2, R11, R0, c[0x0][0x378] ;  /* 0x0000de000b021625 */ /* 0x000fca00078e0200 */
[----:B------:R1:W5:Y:S01]  /*0830*/  @P1 LDG.E R133, [R2.64] ;  /* 0x0000001a02851981 */ /* 0x000362000c1e1900 */
[----:B------:R-:W-:Y:S02]  /*0840*/  UISETP.NE.AND UP0, UPT, UR5, 0x1, UPT ;  /* 0x000000010500788c */ /* 0x000fe4000bf05270 */
[----:B--2---:R-:W-:Y:S02]  /*0850*/  UIADD3 UR5, -UR19, UR31, URZ ;  /* 0x0000001f13057290 */ /* 0x004fe4000fffe13f */
[----:B------:R-:W-:-:S07]  /*0860*/  UP2UR UR24, UPR, URZ, 0x1 ;  /* 0x000000013f187883 */ /* 0x000fce0008000000 */
[----:B------:R-:W-:-:S04]  /*0870*/  @UP0 UIADD3 UR10, UR18, 0x7f, URZ ;  /* 0x0000007f120a0890 */ /* 0x000fc8000fffe03f */
[----:B------:R-:W-:Y:S01]  /*0880*/  UIMAD.WIDE.U32 UR10, UR10, UR6, URZ ;  /* 0x000000060a0a72a5 */ /* 0x000fe2000f8e003f */
[----:B----4-:R-:W2:Y:S08]  /*0890*/  @P0 R2UR UR8, R4 ;  /* 0x00000000040803c2 */ /* 0x010eb000000e0000 */
[----:B---3--:R-:W2:Y:S02]  /*08a0*/  @P0 R2UR UR9, R6 ;  /* 0x00000000060903c2 */ /* 0x008ea400000e0000 */
[----:B--2---:R-:W-:-:S02]  /*08b0*/  @UP2 UIADD3 UR4, -UR8, UR9, URZ ;  /* 0x0000000908042290 */ /* 0x004fc4000fffe13f */
[----:B------:R-:W-:Y:S02]  /*08c0*/  UIADD3 UR8, UR18, 0x7f, URZ ;  /* 0x0000007f12087890 */ /* 0x000fe4000fffe03f */
[----:B------:R-:W-:Y:S02]  /*08d0*/  @UP0 USHF.R.U32.HI UR8, URZ, UR7, UR11 ;  /* 0x000000073f080299 */ /* 0x000fe4000801160b */
[----:B------:R-:W-:Y:S02]  /*08e0*/  UIADD3 UR15, UR5, UR4, URZ ;  /* 0x00000004050f7290 */ /* 0x000fe4000fffe03f */
[----:B------:R-:W-:Y:S02]  /*08f0*/  ULDC.64 UR6, c[0x0][0x328] ;  /* 0x0000ca0000067ab9 */ /* 0x000fe40000000a00 */
[----:B------:R-:W-:Y:S02]  /*0900*/  UISETP.GE.AND UP0, UPT, UR7, 0x1, UPT ;  /* 0x000000010700788c */ /* 0x000fe4000bf06270 */
[----:B------:R-:W-:-:S02]  /*0910*/  UIADD3 UR14, UR15, 0x1, -UR21 ;  /* 0x000000010f0e7890 */ /* 0x000fc4000fffe815 */
[----:B------:R-:W-:Y:S02]  /*0920*/  UP2UR UR23, UPR, URZ, 0x1 ;  /* 0x000000013f177883 */ /* 0x000fe40008000000 */
[----:B------:R-:W-:Y:S01]  /*0930*/  PLOP3.LUT P0, PT, PT, PT, UP0, 0x40, 0x0 ;  /* 0x000000000000781c */ /* 0x000fe20003f0e808 */
[----:B------:R-:W-:-:S04]  /*0940*/  UIADD3 UR8, UR14, UR8, URZ ;  /* 0x000000080e087290 */ /* 0x000fc8000fffe03f */
[----:B------:R-:W-:-:S06]  /*0950*/  UIADD3 UR6, UR8, UR6, URZ ;  /* 0x0000000608067290 */ /* 0x000fcc000fffe03f */
[----:B------:R-:W-:Y:S02]  /*0960*/  IMAD.U32 R0, RZ, RZ, UR6 ;  /* 0x00000006ff007e24 */ /* 0x000fe4000f8e00ff */
[----:B------:R-:W-:Y:S05]  /*0970*/  @P0 BRA `(.L_x_335) ;  /* 0x0000011000000947 */ /* 0x000fea0003800000 */
[----:B-1----:R-:W-:Y:S01]  /*0980*/  ISETP.LT.AND P0, PT, RZ, UR8, PT ;  /* 0x00000008ff007c0c */ /* 0x002fe2000bf01270 */
[----:B------:R-:W-:-:S12]  /*0990*/  UIADD3 UR6, UR8, -0x1, URZ ;  /* 0xffffffff08067890 */ /* 0x000fd8000fffe03f */
[----:B------:R-:W-:Y:S05]  /*09a0*/  @P0 BRA `(.L_x_336) ;  /* 0x0000007000000947 */ /* 0x000fea0003800000 */
[----:B------:R-:W-:Y:S02]  /*09b0*/  UISETP.NE.AND UP0, UPT, UR7, 0x1, UPT ;  /* 0x000000010700788c */ /* 0x000fe4000bf05270 */
[----:B------:R-:W-:-:S03]  /*09c0*/  UIADD3 UR6, -UR8, URZ, URZ ;  /* 0x0000003f08067290 */ /* 0x000fc6000fffe13f */
[----:B------:R-:W-:Y:S02]  /*09d0*/  ULDC.64 UR8, c[0x0][0x330] ;  /* 0x0000cc0000087ab9 */ /* 0x000fe40000000a00 */
[----:B------:R-:W-:-:S04]  /*09e0*/  UIMAD.WIDE.U32 UR10, UR6, UR8, URZ ;  /* 0x00000008060a72a5 */ /* 0x000fc8000f8e003f */
[----:B------:R-:W-:-:S04]  /*09f0*/  @UP0 USHF.R.U32.HI UR6, URZ, UR9, UR11 ;  /* 0x000000093f060299 */ /* 0x000fc8000801160b */
[----:B------:R-:W-:Y:S01]  /*0a00*/  ULOP3.LUT UR6, URZ, UR6, URZ, 0x33, !UPT ;  /* 0x000000063f067292 */ /* 0x000fe2000f8e333f */
[----:B------:R-:W-:Y:S05]  /*0a10*/  BRA `(.L_x_337) ;  /* 0x0000004000007947 */ /* 0x000fea0003800000 */
.L_x_336:
[----:B------:R-:W-:Y:S02]  /*0a20*/  UISETP.NE.AND UP0, UPT, UR7, 0x1, UPT ;  /* 0x000000010700788c */ /* 0x000fe4000bf05270 */
[----:B------:R-:W-:Y:S02]  /*0a30*/  ULDC.64 UR8, c[0x0][0x330] ;  /* 0x0000cc0000087ab9 */ /* 0x000fe40000000a00 */
[----:B------:R-:W-:-:S07]  /*0a40*/  UIMAD.WIDE.U32 UR10, UR6, UR8, URZ ;  /* 0x00000008060a72a5 */ /* 0x000fce000f8e003f */
[----:B------:R-:W-:Y:S02]  /*0a50*/  @UP0 USHF.R.U32.HI UR6, URZ, UR9, UR11 ;  /* 0x000000093f060299 */ /* 0x000fe4000801160b */
.L_x_337:
[----:B------:R-:W-:Y:S02]  /*0a60*/  ULDC UR8, c[0x0][0x32c] ;  /* 0x0000cb0000087ab9 */ /* 0x000fe40000000800 */
[----:B------:R-:W-:-:S06]  /*0a70*/  UIMAD UR8, UR6, UR7, UR8 ;  /* 0x00000007060872a4 */ /* 0x000fcc000f8e0208 */
[----:B------:R-:W-:Y:S02]  /*0a80*/  IMNMX R0, R0, UR8, PT ;  /* 0x0000000800007c17 */ /* 0x000fe4000b800200 */
.L_x_335:
[----:B-1----:R-:W-:Y:S02]  /*0a90*/  UISETP.NE.AND UP0, UPT, UR24, URZ, UPT ;  /* 0x0000003f1800728c */ /* 0x002fe4000bf05270 */
[----:B------:R-:W-:Y:S02]  /*0aa0*/  ULDC.64 UR8, c[0x0][0x2c8] ;  /* 0x0000b20000087ab9 */ /* 0x000fe40000000a00 */
[----:B------:R-:W-:Y:S02]  /*0ab0*/  UIMAD.WIDE.U32 UR10, UR18, UR8, URZ ;  /* 0x00000008120a72a5 */ /* 0x000fe4000f8e003f */
[----:B------:R-:W-:Y:S02]  /*0ac0*/  UMOV UR6, UR18 ;  /* 0x0000001200067c82 */ /* 0x000fe40008000000 */
[----:B------:R-:W-:Y:S02]  /*0ad0*/  UIADD3 UR28, UR15, 0x5f, URZ ;  /* 0x0000005f0f1c7890 */ /* 0x000fe4000fffe03f */
[----:B------:R-:W-:-:S02]  /*0ae0*/  UIADD3 UR13, UR15, -UR21, URZ ;  /* 0x800000150f0d7290 */ /* 0x000fc4000fffe03f */
[----:B------:R-:W-:Y:S02]  /*0af0*/  @UP0 USHF.R.U32.HI UR6, URZ, UR9, UR11 ;  /* 0x000000093f060299 */ /* 0x000fe4000801160b */
[----:B------:R-:W-:Y:S02]  /*0b00*/  UISETP.GE.AND UP0, UPT, UR7, 0x1, UPT ;  /* 0x000000010700788c */ /* 0x000fe4000bf06270 */
[----:B------:R-:W-:Y:S02]  /*0b10*/  UIMAD.WIDE UR28, UR28, 0x2aaaaaab, URZ ;  /* 0x2aaaaaab1c1c78a5 */ /* 0x000fe4000f8e023f */
[----:B------:R-:W-:Y:S02]  /*0b20*/  UIADD3 UR9, UR13, UR6, URZ ;  /* 0x000000060d097290 */ /* 0x000fe4000fffe03f */
[----:B------:R-:W-:Y:S01]  /*0b30*/  PLOP3.LUT P0, PT, PT, PT, UP0, 0x40, 0x0 ;  /* 0x000000000000781c */ /* 0x000fe20003f0e808 */
[----:B------:R-:W-:Y:S02]  /*0b40*/  ULDC UR8, c[0x0][0x324] ;  /* 0x0000c90000087ab9 */ /* 0x000fe40000000800 */
[----:B------:R-:W-:-:S02]  /*0b50*/  UMOV UR11, UR29 ;  /* 0x0000001d000b7c82 */ /* 0x000fc40008000000 */
[----:B------:R-:W-:Y:S02]  /*0b60*/  USHF.R.U32.HI UR12, URZ, 0x1f, UR11 ;  /* 0x0000001f3f0c7899 */ /* 0x000fe4000801160b */
[----:B------:R-:W-:Y:S02]  /*0b70*/  UIADD3 UR8, UR9, -UR8, URZ ;  /* 0x8000000809087290 */ /* 0x000fe4000fffe03f */
[----:B------:R-:W-:-:S04]  /*0b80*/  ULEA.HI.SX32 UR12, UR11, UR12, 0x1c ;  /* 0x0000000c0b0c7291 */ /* 0x000fc8000f8fe23f */
[----:B------:R-:W-:Y:S05]  /*0b90*/  @P0 BRA `(.L_x_338) ;  /* 0x0000012000000947 */ /* 0x000fea0003800000 */
[----:B------:R-:W-:-:S06]  /*0ba0*/  UISETP.GT.AND UP0, UPT, UR9, -0x1, UPT ;  /* 0xffffffff0900788c */ /* 0x000fcc000bf04270 */
[----:B------:R-:W-:-:S13]  /*0bb0*/  PLOP3.LUT P0, PT, PT, PT, UP0, 0x80, 0x0 ;  /* 0x000000000000781c */ /* 0x000fda0003f0f008 */
[----:B------:R-:W-:Y:S05]  /*0bc0*/  @P0 BRA `(.L_x_339) ;  /* 0x0000007000000947 */ /* 0x000fea0003800000 */
[----:B------:R-:W-:Y:S02]  /*0bd0*/  UISETP.NE.AND UP0, UPT, UR7, 0x1, UPT ;  /* 0x000000010700788c */ /* 0x000fe4000bf05270 */
[----:B------:R-:W-:Y:S02]  /*0be0*/  ULOP3.LUT UR9, URZ, UR9, URZ, 0x33, !UPT ;  /* 0x000000093f097292 */ /* 0x000fe4000f8e333f */
[----:B------:R-:W-:Y:S02]  /*0bf0*/  ULDC.64 UR6, c[0x0][0x330] ;  /* 0x0000cc0000067ab9 */ /* 0x000fe40000000a00 */
[----:B------:R-:W-:-:S05]  /*0c00*/  UIMAD.WIDE.U32 UR10, UR9, UR6, URZ ;  /* 0x00000006090a72a5 */ /* 0x000fca000f8e003f */
[----:B------:R-:W-:-:S04]  /*0c10*/  @UP0 USHF.R.U32.HI UR9, URZ, UR7, UR11 ;  /* 0x000000073f090299 */ /* 0x000fc8000801160b */
[----:B------:R-:W-:Y:S01]  /*0c20*/  ULOP3.LUT UR9, URZ, UR9, URZ, 0x33, !UPT ;  /* 0x000000093f097292 */ /* 0x000fe2000f8e333f */
[----:B------:R-:W-:Y:S05]  /*0c30*/  BRA `(.L_x_340) ;  /* 0x0000004000007947 */ /* 0x000fea0003800000 */
.L_x_339:
[----:B------:R-:W-:-:S03]  /*0c40*/  UISETP.NE.AND UP0, UPT, UR7, 0x1, UPT ;  /* 0x000000010700788c */ /* 0x000fc6000bf05270 */
[----:B------:R-:W-:Y:S02]  /*0c50*/  ULDC.64 UR6, c[0x0][0x330] ;  /* 0x0000cc0000067ab9 */ /* 0x000fe40000000a00 */
[----:B------:R-:W-:-:S06]  /*0c60*/  UIMAD.WIDE.U32 UR10, UR9, UR6, URZ ;  /* 0x00000006090a72a5 */ /* 0x000fcc000f8e003f */
[----:B------:R-:W-:Y:S02]  /*0c70*/  @UP0 USHF.R.U32.HI UR9, URZ, UR7, UR11 ;  /* 0x000000073f090299 */ /* 0x000fe4000801160b */
.L_x_340:
[----:B------:R-:W-:Y:S02]  /*0c80*/  ULDC UR6, c[0x0][0x32c] ;  /* 0x0000cb0000067ab9 */ /* 0x000fe40000000800 */
[----:B------:R-:W-:-:S04]  /*0c90*/  UIMAD UR6, UR9, UR6, URZ ;  /* 0x00000006090672a4 */ /* 0x000fc8000f8e023f */
[----:B------:R-:W-:-:S04]  /*0ca0*/  UISETP.LT.AND UP0, UPT, UR8, UR6, UPT ;  /* 0x000000060800728c */ /* 0x000fc8000bf01270 */
[----:B------:R-:W-:-:S03]  /*0cb0*/  USEL UR8, UR8, UR6, !UP0 ;  /* 0x0000000608087287 */ /* 0x000fc6000c000000 */
.L_x_338:
[----:B------:R-:W-:Y:S01]  /*0cc0*/  IADD3 R0, R0, 0x5f, RZ ;  /* 0x0000005f00007810 */ /* 0x000fe20007ffe0ff */
[----:B------:R-:W-:-:S04]  /*0cd0*/  UIMAD.WIDE UR8, UR8, 0x2aaaaaab, URZ ;  /* 0x2aaaaaab080878a5 */ /* 0x000fc8000f8e023f */
[----:B------:R-:W-:Y:S01]  /*0ce0*/  IMAD.HI R0, R0, 0x2aaaaaab, RZ ;  /* 0x2aaaaaab00007827 */ /* 0x000fe200078e02ff */
[----:B------:R-:W-:-:S03]  /*0cf0*/  USHF.R.U32.HI UR7, URZ, 0x1f, UR9 ;  /* 0x0000001f3f077899 */ /* 0x000fc60008011609 */
[----:B------:R-:W1:Y:S01]  /*0d00*/  R2UR UR6, R0 ;  /* 0x00000000000673c2 */ /* 0x000e6200000e0000 */
[----:B------:R-:W-:-:S04]  /*0d10*/  ULEA.HI.SX32 UR7, UR9, UR7, 0x1c ;  /* 0x0000000709077291 */ /* 0x000fc8000f8fe23f */
[----:B------:R-:W-:-:S04]  /*0d20*/  UISETP.LT.AND UP1, UPT, URZ, UR7, UPT ;  /* 0x000000073f00728c */ /* 0x000fc8000bf21270 */
[----:B------:R-:W-:-:S04]  /*0d30*/  USEL UR7, URZ, UR7, !UP1 ;  /* 0x000000073f077287 */ /* 0x000fc8000c800000 */
[----:B------:R-:W-:-:S04]  /*0d40*/  UIMAD UR7, UR7, 0x60, -UR5 ;  /* 0x00000060070778a4 */ /* 0x000fc8000f8e0a05 */
[----:B------:R-:W-:-:S04]  /*0d50*/  UISETP.LT.AND UP1, UPT, URZ, UR7, UPT ;  /* 0x000000073f00728c */ /* 0x000fc8000bf21270 */
[----:B------:R-:W-:Y:S02]  /*0d60*/  USEL UR7, URZ, UR7, !UP1 ;  /* 0x000000073f077287 */ /* 0x000fe4000c800000 */
[----:B-1----:R-:W-:-:S04]  /*0d70*/  USHF.R.U32.HI UR8, URZ, 0x1f, UR6 ;  /* 0x0000001f3f087899 */ /* 0x002fc80008011606 */
[----:B------:R-:W-:-:S04]  /*0d80*/  ULEA.HI.SX32 UR8, UR6, UR8, 0x1c ;  /* 0x0000000806087291 */ /* 0x000fc8000f8fe23f */
[----:B------:R-:W-:-:S04]  /*0d90*/  UISETP.LT.AND UP0, UPT, UR8, UR12, UPT ;  /* 0x0000000c0800728c */ /* 0x000fc8000bf01270 */
[----:B------:R-:W-:-:S04]  /*0da0*/  USEL UR8, UR8, UR12, UP0 ;  /* 0x0000000c08087287 */ /* 0x000fc80008000000 */
[----:B------:R-:W-:-:S04]  /*0db0*/  UIMAD UR8, UR8, 0x60, -UR5 ;  /* 0x00000060080878a4 */ /* 0x000fc8000f8e0a05 */
[----:B------:R-:W-:-:S04]  /*0dc0*/  UISETP.LT.AND UP0, UPT, UR8, UR4, UPT ;  /* 0x000000040800728c */ /* 0x000fc8000bf01270 */
[----:B------:R-:W-:-:S04]  /*0dd0*/  USEL UR8, UR8, UR4, UP0 ;  /* 0x0000000408087287 */ /* 0x000fc80008000000 */
[----:B------:R-:W-:Y:S02]  /*0de0*/  UISETP.GT.AND UP0, UPT, UR8, UR7, UPT ;  /* 0x000000070800728c */ /* 0x000fe4000bf04270 */
[----:B------:R-:W-:-:S04]  /*0df0*/  UIMAD.WIDE.U32 UR6, UR7, -0x55555555, URZ ;  /* 0xaaaaaaab070678a5 */ /* 0x000fc8000f8e003f */
[----:B------:R-:W-:-:S05]  /*0e00*/  USHF.R.U32.HI UR7, URZ, 0x6, UR7 ;  /* 0x000000063f077899 */ /* 0x000fca0008011607 */
[----:B------:R-:W-:Y:S02]  /*0e10*/  @UP0 UIADD3 UR8, UR8, 0x5f, URZ ;  /* 0x0000005f08080890 */ /* 0x000fe4000fffe03f */
[----:B------:R-:W-:Y:S02]  /*0e20*/  UMOV UR5, UR7 ;  /* 0x0000000700057c82 */ /* 0x000fe40008000000 */
[----:B------:R-:W-:-:S04]  /*0e30*/  UIMAD.WIDE UR8, UR8, 0x2aaaaaab, URZ ;  /* 0x2aaaaaab080878a5 */ /* 0x000fc8000f8e023f */
[----:B------:R-:W-:-:S04]  /*0e40*/  @UP0 USHF.R.U32.HI UR6, URZ, 0x1f, UR9 ;  /* 0x0000001f3f060899 */ /* 0x000fc80008011609 */
[----:B------:R-:W-:-:S04]  /*0e50*/  @UP0 ULEA.HI.SX32 UR5, UR9, UR6, 0x1c ;  /* 0x0000000609050291 */ /* 0x000fc8000f8fe23f */
[----:B------:R-:W-:-:S06]  /*0e60*/  UISETP.GT.AND UP0, UPT, UR5, UR7, UPT ;  /* 0x000000070500728c */ /* 0x000fcc000bf04270 */
[----:B------:R-:W-:-:S13]  /*0e70*/  PLOP3.LUT P0, PT, PT, PT, UP0, 0x80, 0x0 ;  /* 0x000000000000781c */ /* 0x000fda0003f0f008 */
[----:B------:R-:W-:Y:S05]  /*0e80*/  @!P0 BRA `(.L_x_341) ;  /* 0x0000614000008947 */ /* 0x000fea0003800000 */
[----:B------:R-:W-:Y:S01]  /*0e90*/  ISETP.NE.U32.AND P0, PT, RZ, c[0x0][0x340], PT ;  /* 0x0000d000ff007a0c */ /* 0x000fe20003f05070 */
[----:B------:R-:W-:Y:S01]  /*0ea0*/  IMAD.U32 R0, RZ, RZ, UR22 ;  /* 0x00000016ff007e24 */ /* 0x000fe2000f8e00ff */
[----:B------:R-:W-:Y:S01]  /*0eb0*/  SHF.R.S32.HI R32, RZ, 0x1f, R207 ;  /* 0x0000001fff207819 */ /* 0x000fe200000114cf */
[----:B------:R-:W-:Y:S01]  /*0ec0*/  IMAD.MOV.U32 R134, RZ, RZ, 0x60 ;  /* 0x00000060ff867424 */ /* 0x000fe200078e00ff */
[----:B------:R-:W-:Y:S01]  /*0ed0*/  ISETP.NE.AND.EX P5, PT, RZ, c[0x0][0x344], PT, P0 ;  /* 0x0000d100ff007a0c */ /* 0x000fe20003fa5300 */
[----:B------:R-:W-:-:S12]  /*0ee0*/  ULDC.64 UR8, c[0x0][0x240] ;  /* 0x0000900000087ab9 */ /* 0x000fd80000000a00 */
[----:B------:R-:W-:-:S05]  /*0ef0*/  @P5 IMAD.WIDE R2, R11, R0, c[0x0][0x340] ;  /* 0x0000d0000b025625 */ /* 0x000fca00078e0200 */
[----:B------:R1:W2:Y:S01]  /*0f00*/  @P5 LDG.E R27, [R2.64] ;  /* 0x0000001a021b5981 */ /* 0x0002a2000c1e1900 */
[-C--:B------:R-:W-:Y:S01]  /*0f10*/  LEA.HI R0, R32, R207.reuse, RZ, 0x3 ;  /* 0x000000cf20007211 */ /* 0x080fe200078f18ff */
[----:B------:R-:W-:Y:S01]  /*0f20*/  IMAD.WIDE.U32 R144, R134, c[0x0][0x238], RZ ;  /* 0x00008e0086907a25 */ /* 0x000fe200078e00ff */
[----:B------:R-:W-:Y:S01]  /*0f30*/  UIMAD UR8, UR16, UR8, URZ ;  /* 0x00000008100872a4 */ /* 0x000fe2000f8e023f */
[-C--:B------:R-:W-:Y:S01]  /*0f40*/  LEA.HI R9, R32, R207.reuse, RZ, 0x6 ;  /* 0x000000cf20097211 */ /* 0x080fe200078f30ff */
[----:B------:R-:W-:Y:S01]  /*0f50*/  UIADD3 UR6, UR5, -0x1, URZ ;  /* 0xffffffff05067890 */ /* 0x000fe2000fffe03f */
[----:B------:R-:W-:Y:S01]  /*0f60*/  SHF.R.S32.HI R6, RZ, 0x3, R0 ;  /* 0x00000003ff067819 */ /* 0x000fe20000011400 */
[----:B------:R-:W3:Y:S01]  /*0f70*/  R2UR UR33, R145 ;  /* 0x00000000912173c2 */ /* 0x000ee200000e0000 */
[----:B------:R-:W-:Y:S01]  /*0f80*/  LOP3.LUT R0, R0, 0x1ffffff8, RZ, 0xc0, !PT ;  /* 0x1ffffff800007812 */ /* 0x000fe200078ec0ff */
[----:B------:R-:W-:Y:S01]  /*0f90*/  USHF.R.S32.HI UR30, URZ, 0x1f, UR22 ;  /* 0x0000001f3f1e7899 */ /* 0x000fe20008011416 */
[C---:B-----5:R-:W-:Y:S01]  /*0fa0*/  IADD3 R110, P0, R6.reuse, R10, RZ ;  /* 0x0000000a066e7210 */ /* 0x060fe20007f1e0ff */
[----:B------:R-:W-:Y:S01]  /*0fb0*/  UIMAD UR25, UR17, UR9, UR8 ;  /* 0x00000009111972a4 */ /* 0x000fe2000f8e0208 */
[----:B------:R-:W-:Y:S01]  /*0fc0*/  IADD3 R118, -R6, UR4, RZ ;  /* 0x0000000406767c10 */ /* 0x000fe2000fffe1ff */
[----:B------:R-:W-:Y:S01]  /*0fd0*/  IMAD.IADD R0, R207, 0x1, -R0 ;  /* 0x00000001cf007824 */ /* 0x000fe200078e0a00 */
[----:B------:R-:W-:Y:S01]  /*0fe0*/  USEL UR29, UR22, URZ, !UP2 ;  /* 0x0000003f161d7287 */ /* 0x000fe2000d000000 */
[----:B------:R-:W-:Y:S01]  /*0ff0*/  IMAD.U32 R8, RZ, RZ, UR6 ;  /* 0x00000006ff087e24 */ /* 0x000fe2000f8e00ff */
[----:B------:R-:W-:Y:S01]  /*1000*/  UMOV UR11, 0x60 ;  /* 0x00000060000b7882 */ /* 0x000fe20000000000 */
[----:B------:R-:W-:Y:S01]  /*1010*/  IMAD.SHL.U32 R4, R0, 0x8, RZ ;  /* 0x0000000800047824 */ /* 0x000fe200078e00ff */
[----:B------:R-:W-:Y:S01]  /*1020*/  ULDC UR10, c[0x0][0x23c] ;  /* 0x00008f00000a7ab9 */ /* 0x000fe20000000800 */
[----:B------:R-:W-:Y:S01]  /*1030*/  IMAD R8, R8, -0x60, R118 ;  /* 0xffffffa008087824 */ /* 0x000fe200078e0276 */
[----:B------:R-:W-:Y:S01]  /*1040*/  USEL UR28, UR30, URZ, !UP2 ;  /* 0x0000003f1e1c7287 */ /* 0x000fe2000d000000 */
[----:B------:R-:W-:Y:S01]  /*1050*/  IMAD.U32 R84, RZ, RZ, UR29 ;  /* 0x0000001dff547e24 */ /* 0x000fe2000f8e00ff */
[----:B------:R-:W-:Y:S01]  /*1060*/  SHF.R.S32.HI R5, RZ, 0x1f, R4 ;  /* 0x0000001fff057819 */ /* 0x000fe20000011404 */
[----:B------:R-:W-:Y:S01]  /*1070*/  UIMAD UR10, UR11, UR10, URZ ;  /* 0x0000000a0b0a72a4 */ /* 0x000fe2000f8e023f */
[----:B------:R-:W-:Y:S01]  /*1080*/  ISETP.GE.AND P4, PT, R8, 0x11, PT ;  /* 0x000000110800780c */ /* 0x000fe20003f86270 */
[----:B------:R-:W-:Y:S01]  /*1090*/  ULDC.64 UR8, c[0x0][0x248] ;  /* 0x0000920000087ab9 */ /* 0x000fe20000000a00 */
[----:B-1----:R-:W-:Y:S01]  /*10a0*/  SHF.R.S32.HI R2, RZ, 0x1f, R10 ;  /* 0x0000001fff027819 */ /* 0x002fe2000001140a */
[----:B------:R-:W-:Y:S01]  /*10b0*/  UIMAD UR8, UR28, UR8, URZ ;  /* 0x000000081c0872a4 */ /* 0x000fe2000f8e023f */
[----:B------:R-:W-:Y:S01]  /*10c0*/  IMAD R7, R134, c[0x0][0x294], RZ ;  /* 0x0000a50086077a24 */ /* 0x000fe200078e02ff */
[----:B------:R-:W-:Y:S01]  /*10d0*/  ISETP.GE.AND P1, PT, R8, 0x1, PT ;  /* 0x000000010800780c */ /* 0x000fe20003f26270 */
[----:B------:R-:W-:Y:S01]  /*10e0*/  IMAD.MOV.U32 R136, RZ, RZ, c[0x0][0x238] ;  /* 0x00008e00ff887624 */ /* 0x000fe200078e00ff */
[----:B------:R-:W-:Y:S01]  /*10f0*/  LEA.HI.X.SX32 R111, R6, R2, 0x1, P0 ;  /* 0x00000002066f7211 */ /* 0x000fe200000f0eff */
[----:B------:R-:W-:Y:S01]  /*1100*/  IMAD.WIDE.U32 R2, R110, c[0x0][0x238], R4 ;  /* 0x00008e006e027a25 */ /* 0x000fe200078e0004 */
[----:B------:R-:W-:Y:S01]  /*1110*/  UIMAD UR9, UR29, UR9, UR8 ;  /* 0x000000091d0972a4 */ /* 0x000fe2000f8e0208 */
[----:B------:R1:W4:Y:S01]  /*1120*/  R2UR UR5, R7 ;  /* 0x00000000070573c2 */ /* 0x00032200000e0000 */
[----:B------:R-:W-:Y:S01]  /*1130*/  LEA.HI R26, R32, R207, RZ, 0x2 ;  /* 0x000000cf201a7211 */ /* 0x000fe200078f10ff */
[----:B------:R-:W-:Y:S01]  /*1140*/  IMAD R0, R111, c[0x0][0x238], RZ ;  /* 0x00008e006f007a24 */ /* 0x000fe200078e02ff */
[----:B------:R-:W-:Y:S01]  /*1150*/  ISETP.GE.AND P6, PT, R4, c[0x0][0x1d4], PT ;  /* 0x0000750004007a0c */ /* 0x000fe20003fc6270 */
[----:B------:R-:W-:Y:S01]  /*1160*/  IMAD.MOV.U32 R132, RZ, RZ, c[0x0][0x23c] ;  /* 0x00008f00ff847624 */ /* 0x000fe200078e00ff */
[----:B------:R-:W-:Y:S01]  /*1170*/  SHF.R.S32.HI R31, RZ, 0x2, R26 ;  /* 0x00000002ff1f7819 */ /* 0x000fe2000001141a */
[----:B------:R-:W-:Y:S01]  /*1180*/  IMAD R0, R110, c[0x0][0x23c], R0 ;  /* 0x00008f006e007a24 */ /* 0x000fe200078e0200 */
[C---:B------:R-:W-:Y:S01]  /*1190*/  ISETP.GE.AND P3, PT, R8.reuse, 0x21, PT ;  /* 0x000000210800780c */ /* 0x040fe20003f66270 */
[----:B------:R-:W-:Y:S01]  /*11a0*/  IMAD.U32 R12, RZ, RZ, UR17 ;  /* 0x00000011ff0c7e24 */ /* 0x000fe2000f8e00ff */
[----:B------:R-:W-:Y:S01]  /*11b0*/  ISETP.GE.AND P2, PT, R8, 0x41, PT ;  /* 0x000000410800780c */ /* 0x000fe20003f46270 */
[----:B------:R-:W-:Y:S01]  /*11c0*/  IMAD.IADD R3, R3, 0x1, R0 ;  /* 0x0000000103037824 */ /* 0x000fe200078e0200 */
[C---:B------:R-:W-:Y:S01]  /*11d0*/  IADD3 R139, R31.reuse, 0x20, RZ ;  /* 0x000000201f8b7810 */ /* 0x040fe20007ffe0ff */
[----:B------:R-:W-:Y:S01]  /*11e0*/  IMAD.U32 R0, RZ, RZ, UR17 ;  /* 0x00000011ff007e24 */ /* 0x000fe2000f8e00ff */
[----:B------:R-:W-:Y:S01]  /*11f0*/  IADD3 R138, R31, 0x40, RZ ;  /* 0x000000401f8a7810 */ /* 0x000fe20007ffe0ff */
[----:B------:R-:W-:Y:S01]  /*1200*/  IMAD.WIDE.U32 R12, R12, c[0x0][0x260], R4 ;  /* 0x000098000c0c7a25 */ /* 0x000fe200078e0004 */
[----:B------:R-:W-:Y:S01]  /*1210*/  UMOV UR36, 0x6 ;  /* 0x0000000600247882 */ /* 0x000fe20000000000 */
[----:B------:R2:W4:Y:S01]  /*1220*/  R2UR UR32, R144 ;  /* 0x00000000902073c2 */ /* 0x00052200000e0000 */
[----:B------:R-:W-:Y:S01]  /*1230*/  UMOV UR38, 0x5 ;  /* 0x0000000500267882 */ /* 0x000fe20000000000 */
[----:B------:R-:W-:Y:S01]  /*1240*/  IMAD.WIDE.U32 R2, R0, c[0x0][0x240], R2 ;  /* 0x0000900000027a25 */ /* 0x000fe200078e0002 */
[----:B------:R-:W-:Y:S01]  /*1250*/  ULDC UR34, c[0x0][0x284] ;  /* 0x0000a10000227ab9 */ /* 0x000fe20000000800 */
[----:B------:R-:W-:-:S02]  /*1260*/  IADD3 R128, R30, UR31, RZ ;  /* 0x0000001f1e807c10 */ /* 0x000fc4000fffe0ff */
[----:B------:R-:W-:Y:S01]  /*1270*/  IMAD.SHL.U32 R0, R6, 0x40, RZ ;  /* 0x0000004006007824 */ /* 0x000fe200078e00ff */
[----:B------:R-:W-:Y:S01]  /*1280*/  IADD3 R3, R3, UR25, RZ ;  /* 0x0000001903037c10 */ /* 0x000fe2000fffe0ff */
[----:B---3--:R-:W-:Y:S01]  /*1290*/  UIADD3 UR25, UR33, UR10, URZ ;  /* 0x0000000a21197290 */ /* 0x008fe2000fffe03f */
[----:B------:R-:W-:Y:S01]  /*12a0*/  IMAD.MOV.U32 R14, RZ, RZ, R12 ;  /* 0x000000ffff0e7224 */ /* 0x000fe200078e000c */
[----:B------:R-:W-:Y:S01]  /*12b0*/  USHF.R.S32.HI UR10, URZ, 0x1f, UR6 ;  /* 0x0000001f3f0a7899 */ /* 0x000fe20008011406 */
[----:B------:R-:W-:Y:S01]  /*12c0*/  LOP3.LUT R0, R0, 0x1c0, RZ, 0xc0, !PT ;  /* 0x000001c000007812 */ /* 0x000fe200078ec0ff */
[----:B------:R-:W-:Y:S01]  /*12d0*/  UIMAD UR8, UR25, UR6, URZ ;  /* 0x00000006190872a4 */ /* 0x000fe2000f8e023f */
[----:B------:R-:W-:Y:S01]  /*12e0*/  IMAD.WIDE.U32 R116, R84, c[0x0][0x248], R2 ;  /* 0x0000920054747a25 */ /* 0x000fe200078e0002 */
[----:B------:R-:W-:Y:S02]  /*12f0*/  P2R R131, PR, RZ, 0x40 ;  /* 0x00000040ff837803 */ /* 0x000fe40000000000 */
[----:B-1----:R-:W-:Y:S01]  /*1300*/  LOP3.LUT R7, R0, 0x38, R4, 0xf8, !PT ;  /* 0x0000003800077812 */ /* 0x002fe200078ef804 */
[----:B------:R-:W-:Y:S01]  /*1310*/  IMAD.MOV.U32 R112, RZ, RZ, R116 ;  /* 0x000000ffff707224 */ /* 0x000fe200078e0074 */
[----:B------:R-:W-:Y:S01]  /*1320*/  IADD3 R113, R117, UR9, RZ ;  /* 0x0000000975717c10 */ /* 0x000fe2000fffe0ff */
[----:B------:R-:W-:Y:S01]  /*1330*/  IMAD.U32 R2, RZ, RZ, UR8 ;  /* 0x00000008ff027e24 */ /* 0x000fe2000f8e00ff */
[----:B------:R-:W-:Y:S01]  /*1340*/  SHF.R.U32.HI R6, RZ, 0x3, R0 ;  /* 0x00000003ff067819 */ /* 0x000fe20000011600 */
[----:B------:R-:W-:Y:S01]  /*1350*/  ULDC.64 UR8, c[0x0][0x260] ;  /* 0x0000980000087ab9 */ /* 0x000fe20000000a00 */
[----:B------:R-:W-:Y:S01]  /*1360*/  IMAD R140, R134, c[0x0][0x284], RZ ;  /* 0x0000a100868c7a24 */ /* 0x000fe200078e02ff */
[----:B------:R-:W-:Y:S01]  /*1370*/  UIMAD UR8, UR16, UR8, URZ ;  /* 0x00000008100872a4 */ /* 0x000fe2000f8e023f */
[C---:B------:R-:W-:Y:S01]  /*1380*/  IMAD R2, R144.reuse, UR10, R2 ;  /* 0x0000000a90027c24 */ /* 0x040fe2000f8e0202 */
[----:B------:R-:W-:Y:S01]  /*1390*/  LOP3.LUT R6, R7, R6, RZ, 0x3c, !PT ;  /* 0x0000000607067212 */ /* 0x000fe200078e3cff */
[----:B------:R-:W-:Y:S01]  /*13a0*/  IMAD.WIDE.U32 R10, R144, UR6, R112 ;  /* 0x00000006900a7c25 */ /* 0x000fe2000f8e0070 */
[----:B------:R-:W-:-:S02]  /*13b0*/  UIMAD UR8, UR17, UR9, UR8 ;  /* 0x00000009110872a4 */ /* 0x000fc4000f8e0208 */
[----:B------:R-:W-:Y:S01]  /*13c0*/  ULDC UR10, c[0x0][0x294] ;  /* 0x0000a500000a7ab9 */ /* 0x000fe20000000800 */
[----:B------:R-:W-:Y:S01]  /*13d0*/  IMAD.IADD R3, R11, 0x1, R2 ;  /* 0x000000010b037824 */ /* 0x000fe200078e0202 */
[C---:B------:R-:W-:Y:S01]  /*13e0*/  @P4 LEA R0, P0, R136.reuse, R10, 0x4 ;  /* 0x0000000a88004211 */ /* 0x040fe200078020ff */
[----:B------:R-:W-:Y:S01]  /*13f0*/  IMAD.SHL.U32 R2, R9, 0x8, RZ ;  /* 0x0000000809027824 */ /* 0x000fe200078e00ff */
[----:B------:R-:W-:Y:S01]  /*1400*/  IADD3 R15, R13, UR8, RZ ;  /* 0x000000080d0f7c10 */ /* 0x000fe2000fffe0ff */
[C---:B------:R-:W-:Y:S01]  /*1410*/  IMAD.WIDE.U32 R12, R136.reuse, 0x20, RZ ;  /* 0x00000020880c7825 */ /* 0x040fe200078e00ff */
[----:B------:R-:W-:Y:S01]  /*1420*/  @P4 LEA.HI.X R7, R136, R3, R132, 0x4, P0 ;  /* 0x0000000388074211 */ /* 0x000fe200000f2484 */
[----:B------:R-:W-:Y:S01]  /*1430*/  ULDC.64 UR8, c[0x0][0x280] ;  /* 0x0000a00000087ab9 */ /* 0x000fe20000000a00 */
[----:B------:R-:W-:Y:S01]  /*1440*/  @P4 LEA R16, P0, R0, c[0x0][0x220], 0x1 ;  /* 0x0000880000104a11 */ /* 0x000fe200078008ff */
[----:B----4-:R-:W-:Y:S01]  /*1450*/  USHF.L.U64.HI UR32, UR8, UR36, UR9 ;  /* 0x0000002408207299 */ /* 0x010fe20008010209 */
[----:B------:R-:W-:Y:S01]  /*1460*/  LOP3.LUT R6, R6, 0xfffffe00, R2, 0xf8, !PT ;  /* 0xfffffe0006067812 */ /* 0x000fe200078ef802 */
[----:B------:R-:W-:Y:S01]  /*1470*/  USHF.L.U64.HI UR34, UR8, UR38, UR34 ;  /* 0x0000002608227299 */ /* 0x000fe20008010222 */
[----:B------:R-:W-:Y:S01]  /*1480*/  @P4 LEA.HI.X R17, R0, c[0x0][0x224], R7, 0x1, P0 ;  /* 0x0000890000114a11 */ /* 0x000fe200000f0c07 */
[----:B------:R-:W-:Y:S01]  /*1490*/  USHF.L.U32 UR33, UR8, 0x6, URZ ;  /* 0x0000000608217899 */ /* 0x000fe2000800063f */
[----:B------:R-:W-:Y:S01]  /*14a0*/  LOP3.LUT R0, R26, 0xfffffffc, RZ, 0xc0, !PT ;  /* 0xfffffffc1a007812 */ /* 0x000fe200078ec0ff */
[----:B------:R-:W-:Y:S01]  /*14b0*/  IMAD.SHL.U32 R79, R6, 0x2, RZ ;  /* 0x00000002064f7824 */ /* 0x000fe200078e00ff */
[C---:B------:R-:W-:Y:S01]  /*14c0*/  @P1 LEA R4, P0, R10.reuse, c[0x0][0x220], 0x1 ;  /* 0x000088000a041a11 */ /* 0x040fe200078008ff */
[----:B------:R-:W-:Y:S01]  /*14d0*/  USHF.L.U32 UR35, UR8, 0x5, URZ ;  /* 0x0000000508237899 */ /* 0x000fe2000800063f */
[----:B------:R-:W-:Y:S01]  /*14e0*/  SHF.R.S32.HI R2, RZ, 0x1f, R31 ;  /* 0x0000001fff027819 */ /* 0x000fe2000001141f */
[----:B------:R-:W-:Y:S01]  /*14f0*/  IMAD.IADD R0, R207, 0x1, -R0 ;  /* 0x00000001cf007824 */ /* 0x000fe200078e0a00 */
[----:B------:R-:W-:Y:S01]  /*1500*/  @P1 LEA.HI.X R5, R10, c[0x0][0x224], R3, 0x1, P0 ;  /* 0x000089000a051a11 */ /* 0x000fe200000f0c03 */
[----:B------:R-:W-:Y:S01]  /*1510*/  ULDC.64 UR8, c[0x0][0x290] ;  /* 0x0000a40000087ab9 */ /* 0x000fe20000000a00 */
[----:B------:R-:W-:Y:S01]  /*1520*/  ISETP.GT.AND P0, PT, R8, 0x50, PT ;  /* 0x000000500800780c */ /* 0x000fe20003f04270 */
[C---:B------:R-:W-:Y:S01]  /*1530*/  IMAD.SHL.U32 R28, R0.reuse, 0x4, RZ ;  /* 0x00000004001c7824 */ /* 0x040fe200078e00ff */
[----:B------:R-:W-:Y:S01]  /*1540*/  USHF.L.U64.HI UR36, UR8, UR36, UR9 ;  /* 0x0000002408247299 */ /* 0x000fe20008010209 */
[----:B------:R-:W-:Y:S01]  /*1550*/  @!PT LDS RZ, [RZ] ;  /* 0x00000000fffff984 */ /* 0x000fe20000000800 */
[----:B------:R-:W-:Y:S01]  /*1560*/  @!PT LDS RZ, [RZ] ;  /* 0x00000000fffff984 */ /* 0x000fe20000000800 */
[----:B------:R-:W-:Y:S01]  /*1570*/  @!PT LDS RZ, [RZ] ;  /* 0x00000000fffff984 */ /* 0x000fe20000000800 */
[----:B------:R1:W-:Y:S01]  /*1580*/  @P1 LDGSTS.E.BYPASS.LTC128B.128 [R79+0x3100], [R4.64], !P6 ;  /* 0x03100000044f1fae */ /* 0x0003e2000f101d5a */
[----:B------:R-:W-:Y:S01]  /*1590*/  IMAD.SHL.U32 R18, R0, 0x8, RZ ;  /* 0x0000000800127824 */ /* 0x000fe200078e00ff */
[----:B------:R-:W-:Y:S01]  /*15a0*/  ISETP.GE.AND P1, PT, R8, 0x31, PT ;  /* 0x000000310800780c */ /* 0x000fe20003f26270 */
[----:B------:R-:W-:Y:S01]  /*15b0*/  USHF.L.U64.HI UR38, UR8, UR38, UR10 ;  /* 0x0000002608267299 */ /* 0x000fe2000801020a */
[----:B------:R-:W-:Y:S01]  /*15c0*/  SHF.R.S32.HI R29, RZ, 0x1f, R28 ;  /* 0x0000001fff1d7819 */ /* 0x000fe2000001141c */
[----:B------:R3:W-:Y:S01]  /*15d0*/  @P4 LDGSTS.E.BYPASS.LTC128B.128 [R79+0x3900], [R16.64], !P6 ;  /* 0x03900000104f4fae */ /* 0x0007e2000f101d5a */
[----:B------:R-:W-:Y:S01]  /*15e0*/  SHF.R.S32.HI R19, RZ, 0x1f, R18 ;  /* 0x0000001fff137819 */ /* 0x000fe20000011412 */
[----:B------:R-:W-:Y:S01]  /*15f0*/  USHF.L.U32 UR37, UR8, 0x6, URZ ;  /* 0x0000000608257899 */ /* 0x000fe2000800063f */
[----:B------:R-:W-:Y:S01]  /*1600*/  IADD3 R86, R18, 0x20, RZ ;  /* 0x0000002012567810 */ /* 0x000fe20007ffe0ff */
[----:B------:R-:W-:Y:S01]  /*1610*/  IMAD.WIDE.U32 R6, R31, c[0x0][0x280], R28 ;  /* 0x0000a0001f067a25 */ /* 0x000fe200078e001c */
[----:B------:R-:W-:Y:S01]  /*1620*/  USHF.L.U32 UR39, UR8, 0x5, URZ ;  /* 0x0000000508277899 */ /* 0x000fe2000800063f */
[----:B------:R-:W-:Y:S01]  /*1630*/  IADD3 R30, R28, 0x10, RZ ;  /* 0x000000101c1e7810 */ /* 0x000fe20007ffe0ff */
[----:B------:R-:W-:Y:S01]  /*1640*/  UIMAD.WIDE.U32 UR40, UR8, 0x60, URZ ;  /* 0x00000060082878a5 */ /* 0x000fe2000f8e003f */
[----:B------:R-:W-:Y:S01]  /*1650*/  IMAD.MOV.U32 R24, RZ, RZ, R6 ;  /* 0x000000ffff187224 */ /* 0x000fe200078e0006 */
[----:B------:R-:W-:Y:S01]  /*1660*/  ULDC.64 UR10, c[0x0][0x268] ;  /* 0x00009a00000a7ab9 */ /* 0x000fe20000000a00 */
[----:B------:R-:W-:Y:S01]  /*1670*/  @P1 IMAD R8, R132, 0x30, RZ ;  /* 0x0000003084081824 */ /* 0x000fe200078e02ff */
[----:B------:R-:W-:Y:S01]  /*1680*/  ULDC.64 UR8, c[0x0][0x1e8] ;  /* 0x00007a0000087ab9 */ /* 0x000fe20000000a00 */
[----:B------:R-:W-:Y:S01]  /*1690*/  IMAD.MOV.U32 R146, RZ, RZ, c[0x0][0x2b8] ;  /* 0x0000ae00ff927624 */ /* 0x000fe200078e00ff */
[----:B------:R-:W-:Y:S01]  /*16a0*/  UIMAD UR43, UR16, UR8, URZ ;  /* 0x00000008102b72a4 */ /* 0x000fe2000f8e023f */
[----:B------:R-:W-:Y:S01]  /*16b0*/  IMAD.MOV.U32 R143, RZ, RZ, c[0x0][0x27c] ;  /* 0x00009f00ff8f7624 */ /* 0x000fe200078e00ff */
[----:B------:R-:W-:Y:S01]  /*16c0*/  UIMAD.WIDE.U32 UR44, UR17, UR8, URZ ;  /* 0x00000008112c72a5 */ /* 0x000fe2000f8e003f */
[----:B------:R-:W-:Y:S01]  /*16d0*/  IMAD.MOV.U32 R137, RZ, RZ, c[0x0][0x27c] ;  /* 0x00009f00ff897624 */ /* 0x000fe200078e00ff */
[----:B------:R-:W-:Y:S01]  /*16e0*/  UIMAD UR43, UR17, UR9, UR43 ;  /* 0x00000009112b72a4 */ /* 0x000fe2000f8e022b */
[----:B------:R-:W-:Y:S01]  /*16f0*/  IMAD.WIDE.U32 R134, R134, c[0x0][0x280], RZ ;  /* 0x0000a00086867a25 */ /* 0x000fe200078e00ff */
[----:B------:R-:W-:-:S02]  /*1700*/  UIMAD UR10, UR28, UR10, URZ ;  /* 0x0000000a1c0a72a4 */ /* 0x000fc4000f8e023f */
[----:B------:R-:W-:Y:S01]  /*1710*/  ULDC.64 UR8, c[0x0][0x210] ;  /* 0x0000840000087ab9 */ /* 0x000fe20000000a00 */
[C---:B-1----:R-:W-:Y:S01]  /*1720*/  IMAD R4, R2.reuse, c[0x0][0x280], RZ ;  /* 0x0000a00002047a24 */ /* 0x042fe200078e02ff */
[----:B------:R-:W-:Y:S01]  /*1730*/  UIMAD UR42, UR16, UR8, URZ ;  /* 0x00000008102a72a4 */ /* 0x000fe2000f8e023f */
[----:B------:R-:W-:Y:S01]  /*1740*/  IMAD R2, R2, c[0x0][0x290], RZ ;  /* 0x0000a40002027a24 */ /* 0x000fe200078e02ff */
[----:B------:R-:W-:Y:S01]  /*1750*/  UIMAD UR10, UR29, UR11, UR10 ;  /* 0x0000000b1d0a72a4 */ /* 0x000fe2000f8e020a */
[C---:B------:R-:W-:Y:S01]  /*1760*/  IMAD R9, R31.reuse, c[0x0][0x284], R4 ;  /* 0x0000a1001f097a24 */ /* 0x040fe200078e0204 */
[----:B------:R-:W-:Y:S01]  /*1770*/  UIMAD.WIDE.U32 UR46, UR17, UR8, URZ ;  /* 0x00000008112e72a5 */ /* 0x000fe2000f8e003f */
[----:B------:R-:W-:Y:S01]  /*1780*/  IMAD R11, R31, c[0x0][0x294], R2 ;  /* 0x0000a5001f0b7a24 */ /* 0x000fe200078e0202 */
[----:B------:R-:W-:Y:S01]  /*1790*/  @P3 IADD3 R2, P4, R10, R12, RZ ;  /* 0x0000000c0a023210 */ /* 0x000fe20007f9e0ff */
[----:B------:R-:W-:Y:S01]  /*17a0*/  IMAD.IADD R25, R7, 0x1, R9 ;  /* 0x0000000107197824 */ /* 0x000fe200078e0209 */
[----:B------:R-:W-:Y:S01]  /*17b0*/  UIMAD UR9, UR17, UR9, UR42 ;  /* 0x00000009110972a4 */ /* 0x000fe2000f8e022a */
[----:B------:R-:W-:Y:S01]  /*17c0*/  IMAD.WIDE.U32 R4, R31, c[0x0][0x290], R28 ;  /* 0x0000a4001f047a25 */ /* 0x000fe200078e001c */
[----:B------:R-:W-:-:S02]  /*17d0*/  UIADD3 UR43, UR45, UR43, URZ ;  /* 0x0000002b2d2b7290 */ /* 0x000fc4000fffe03f */
[----:B------:R-:W-:Y:S01]  /*17e0*/  UIADD3 UR9, UR47, UR9, URZ ;  /* 0x000000092f097290 */ /* 0x000fe2000fffe03f */
[----:B------:R-:W-:Y:S01]  /*17f0*/  IMAD.WIDE.U32 R6, R31, c[0x0][0x280], R18 ;  /* 0x0000a0001f067a25 */ /* 0x000fe200078e0012 */
[----:B------:R-:W-:-:S03]  /*1800*/  UIADD3 UR8, UR41, UR5, URZ ;  /* 0x0000000529087290 */ /* 0x000fc6000fffe03f */
[----:B------:R-:W-:Y:S02]  /*1810*/  IMAD.IADD R23, R5, 0x1, R11 ;  /* 0x0000000105177824 */ /* 0x000fe400078e020b */
[----:B------:R-:W-:Y:S02]  /*1820*/  IMAD.MOV.U32 R22, RZ, RZ, R4 ;  /* 0x000000ffff167224 */ /* 0x000fe400078e0004 */
[----:B------:R-:W-:Y:S02]  /*1830*/  IMAD.IADD R21, R9, 0x1, R7 ;  /* 0x0000000109157824 */ /* 0x000fe400078e0207 */
[----:B------:R-:W-:-:S04]  /*1840*/  IMAD.WIDE.U32 R4, R31, c[0x0][0x290], R18 ;  /* 0x0000a4001f047a25 */ /* 0x000fc800078e0012 */
[----:B------:R-:W-:Y:S02]  /*1850*/  IMAD.SHL.U32 R7, R132, 0x20, RZ ;  /* 0x0000002084077824 */ /* 0x000fe400078e00ff */
[----:B---3--:R-:W-:Y:S02]  /*1860*/  IMAD.IADD R17, R11, 0x1, R5 ;  /* 0x000000010b117824 */ /* 0x008fe400078e0205 */
[----:B------:R-:W-:Y:S01]  /*1870*/  IMAD.MOV.U32 R20, RZ, RZ, R6 ;  /* 0x000000ffff147224 */ /* 0x000fe200078e0006 */
[----:B------:R-:W-:Y:S01]  /*1880*/  @P3 IADD3.X R5, R3, R13, R7, P4, !PT ;  /* 0x0000000d03053210 */ /* 0x000fe200027fe407 */
[----:B------:R-:W-:Y:S01]  /*1890*/  IMAD.MOV.U32 R16, RZ, RZ, R4 ;  /* 0x000000ffff107224 */ /* 0x000fe200078e0004 */
[----:B------:R-:W-:Y:S01]  /*18a0*/  @P3 LEA R6, P4, R2, c[0x0][0x220], 0x1 ;  /* 0x0000880002063a11 */ /* 0x000fe200078808ff */
[----:B------:R-:W-:Y:S02]  /*18b0*/  @P0 IMAD R11, R132, 0x50, RZ ;  /* 0x00000050840b0824 */ /* 0x000fe400078e02ff */
[----:B------:R-:W-:Y:S01]  /*18c0*/  IMAD.WIDE.U32 R98, R133, c[0x0][0x280], R24 ;  /* 0x0000a00085627a25 */ /* 0x000fe200078e0018 */
[----:B------:R-:W-:-:S02]  /*18d0*/  @P3 LEA.HI.X R7, R2, c[0x0][0x224], R5, 0x1, P4 ;  /* 0x0000890002073a11 */ /* 0x000fc400020f0c05 */
[----:B------:R-:W-:Y:S01]  /*18e0*/  ISETP.GE.AND P4, PT, R18, c[0x0][0x27c], PT ;  /* 0x00009f0012007a0c */ /* 0x000fe20003f86270 */
[----:B------:R-:W-:Y:S02]  /*18f0*/  @P1 IMAD.MOV.U32 R2, RZ, RZ, R10 ;  /* 0x000000ffff021224 */ /* 0x000fe400078e000a */
[----:B------:R1:W-:Y:S01]  /*1900*/  @P3 LDGSTS.E.BYPASS.LTC128B.128 [R79+0x4100], [R6.64], !P6 ;  /* 0x04100000064f3fae */ /* 0x0003e2000f101d5a */
[----:B------:R-:W-:Y:S01]  /*1910*/  IMAD.WIDE.U32 R96, R133, c[0x0][0x290], R22 ;  /* 0x0000a40085607a25 */ /* 0x000fe200078e0016 */
[----:B------:R-:W-:-:S03]  /*1920*/  P2R R130, PR, RZ, 0x10 ;  /* 0x00000010ff827803 */ /* 0x000fc60000000000 */
[----:B------:R-:W-:Y:S01]  /*1930*/  @P1 IMAD.WIDE.U32 R4, R136, 0x30, R2 ;  /* 0x0000003088041825 */ /* 0x000fe200078e0002 */
[----:B------:R-:W-:-:S03]  /*1940*/  SEL R2, RZ, c[0x0][0x27c], !P4 ;  /* 0x00009f00ff027a07 */ /* 0x000fc60006000000 */
[----:B------:R-:W-:Y:S01]  /*1950*/  @P1 IMAD.IADD R8, R5, 0x1, R8 ;  /* 0x0000000105081824 */ /* 0x000fe200078e0208 */
[----:B------:R-:W-:Y:S01]  /*1960*/  @P1 LEA R12, P3, R4, c[0x0][0x220], 0x1 ;  /* 0x00008800040c1a11 */ /* 0x000fe200078608ff */
[----:B------:R-:W-:-:S03]  /*1970*/  IMAD.WIDE.U32 R94, R133, c[0x0][0x280], R20 ;  /* 0x0000a000855e7a25 */ /* 0x000fc600078e0014 */
[----:B------:R-:W-:Y:S01]  /*1980*/  @P1 LEA.HI.X R13, R4, c[0x0][0x224], R8, 0x1, P3 ;  /* 0x00008900040d1a11 */ /* 0x000fe200018f0c08 */
[----:B------:R-:W-:Y:S01]  /*1990*/  IMAD.IADD R4, R18, 0x1, R2 ;  /* 0x0000000112047824 */ /* 0x000fe200078e0202 */
[----:B------:R-:W-:Y:S01]  /*19a0*/  @P2 LEA R5, P3, R136, R10, 0x6 ;  /* 0x0000000a88052211 */ /* 0x000fe200078630ff */
[----:B------:R-:W-:Y:S02]  /*19b0*/  @P0 IMAD.MOV.U32 R2, RZ, RZ, R10 ;  /* 0x000000ffff020224 */ /* 0x000fe400078e000a */
[----:B------:R3:W-:Y:S01]  /*19c0*/  @P1 LDGSTS.E.BYPASS.LTC128B.128 [R79+0x4900], [R12.64], !P6 ;  /* 0x049000000c4f1fae */ /* 0x0007e2000f101d5a */
[----:B------:R-:W-:Y:S01]  /*19d0*/  ISETP.GE.AND P1, PT, R86, c[0x0][0x1d4], PT ;  /* 0x0000750056007a0c */ /* 0x000fe20003f26270 */
[----:B------:R-:W-:-:S03]  /*19e0*/  IMAD.WIDE.U32 R92, R133, c[0x0][0x290], R16 ;  /* 0x0000a400855c7a25 */ /* 0x000fc600078e0010 */
[----:B------:R-:W-:Y:S01]  /*19f0*/  P2R R107, PR, RZ, 0x2 ;  /* 0x00000002ff6b7803 */ /* 0x000fe20000000000 */
[----:B------:R-:W-:Y:S01]  /*1a00*/  IMAD.WIDE.U32 R84, R84, c[0x0][0x268], R14 ;  /* 0x00009a0054547a25 */ /* 0x000fe200078e000e */
[----:B------:R-:W-:Y:S02]  /*1a10*/  ISETP.NE.AND P1, PT, R146, 0x1, PT ;  /* 0x000000019200780c */ /* 0x000fe40003f25270 */
[C---:B-1----:R-:W-:Y:S01]  /*1a20*/  @P2 LEA.HI.X R6, R136.reuse, R3, R132, 0x6, P3 ;  /* 0x0000000388062211 */ /* 0x042fe200018f3484 */
[----:B------:R-:W-:Y:S01]  /*1a30*/  @P0 IMAD.WIDE.U32 R2, R136, 0x50, R2 ;  /* 0x0000005088020825 */ /* 0x000fe200078e0002 */
[----:B------:R-:W-:Y:S02]  /*1a40*/  @P2 LEA R8, P3, R5, c[0x0][0x220], 0x1 ;  /* 0x0000880005082a11 */ /* 0x000fe400078608ff */
[----:B------:R-:W-:Y:S01]  /*1a50*/  SHF.R.S32.HI R7, RZ, 0x1f, R4 ;  /* 0x0000001fff077819 */ /* 0x000fe20000011404 */
[----:B------:R-:W-:Y:S01]  /*1a60*/  @P0 IMAD.IADD R3, R3, 0x1, R11 ;  /* 0x0000000103030824 */ /* 0x000fe200078e020b */
[----:B------:R-:W-:Y:S01]  /*1a70*/  @P2 LEA.HI.X R9, R5, c[0x0][0x224], R6, 0x1, P3 ;  /* 0x0000890005092a11 */ /* 0x000fe200018f0c06 */
[----:B------:R-:W-:Y:S01]  /*1a80*/  IMAD.U32 R5, RZ, RZ, UR30 ;  /* 0x0000001eff057e24 */ /* 0x000fe2000f8e00ff */
[----:B------:R-:W-:Y:S01]  /*1a90*/  @P0 LEA R6, P3, R2, c[0x0][0x220], 0x1 ;  /* 0x0000880002060a11 */ /* 0x000fe200078608ff */
[----:B------:R-:W-:Y:S01]  /*1aa0*/  IMAD.SHL.U32 R11, R138, 0x40, RZ ;  /* 0x000000408a0b7824 */ /* 0x000fe200078e00ff */
[----:B------:R-:W-:Y:S01]  /*1ab0*/  LEA.HI R4, R7, R4, RZ, 0x3 ;  /* 0x0000000407047211 */ /* 0x000fe200078f18ff */
[----:B------:R1:W-:Y:S01]  /*1ac0*/  @P2 LDGSTS.E.BYPASS.LTC128B.128 [R79+0x5100], [R8.64], !P6 ;  /* 0x05100000084f2fae */ /* 0x0003e2000f101d5a */
[----:B------:R-:W-:Y:S01]  /*1ad0*/  @P0 LEA.HI.X R7, R2, c[0x0][0x224], R3, 0x1, P3 ;  /* 0x0000890002070a11 */ /* 0x000fe200018f0c03 */
[----:B------:R-:W-:Y:S01]  /*1ae0*/  IMAD.SHL.U32 R137, R137, 0x2, RZ ;  /* 0x0000000289897824 */ /* 0x000fe200078e00ff */
[----:B------:R-:W-:Y:S01]  /*1af0*/  LOP3.LUT R108, R11, 0x1c0, RZ, 0xc0, !PT ;  /* 0x000001c00b6c7812 */ /* 0x000fe200078ec0ff */
[----:B------:R-:W-:Y:S01]  /*1b00*/  IMAD.IADD R140, R135, 0x1, R140 ;  /* 0x00000001878c7824 */ /* 0x000fe200078e028c */
[----:B------:R-:W-:Y:S01]  /*1b10*/  LOP3.LUT R89, R4, 0xfffffff8, RZ, 0xc0, !PT ;  /* 0xfffffff804597812 */ /* 0x000fe200078ec0ff */
[----:B------:R4:W-:Y:S01]  /*1b20*/  @P0 LDGSTS.E.BYPASS.LTC128B.128 [R79+0x5900], [R6.64], !P6 ;  /* 0x05900000064f0fae */ /* 0x0009e2000f101d5a */
[----:B------:R-:W-:Y:S01]  /*1b30*/  ISETP.GE.AND P0, PT, R18, c[0x0][0x1d4], PT ;  /* 0x0000750012007a0c */ /* 0x000fe20003f06270 */
[----:B------:R-:W-:Y:S01]  /*1b40*/  IMAD R0, R0, 0x20, R31 ;  /* 0x0000002000007824 */ /* 0x000fe200078e021f */
[----:B------:R-:W-:Y:S01]  /*1b50*/  SHF.R.U32.HI R141, RZ, 0x3, R108 ;  /* 0x00000003ff8d7819 */ /* 0x000fe2000001166c */
[----:B------:R-:W0:Y:S01]  /*1b60*/  LDGDEPBAR ;  /* 0x00000000000079af */ /* 0x000e220000000000 */
[----:B------:R-:W-:-:S02]  /*1b70*/  P2R R90, PR, RZ, 0x1 ;  /* 0x00000001ff5a7803 */ /* 0x000fc40000000000 */
[C---:B------:R-:W-:Y:S01]  /*1b80*/  SHF.L.U64.HI R132, R136.reuse, 0x5, R132 ;  /* 0x0000000588847819 */ /* 0x040fe20000010284 */
[----:B------:R-:W-:Y:S01]  /*1b90*/  IMAD.SHL.U32 R136, R136, 0x20, RZ ;  /* 0x0000002088887824 */ /* 0x000fe200078e00ff */
[----:B------:R-:W-:Y:S02]  /*1ba0*/  SHF.R.S32.HI R106, RZ, 0x3, R4 ;  /* 0x00000003ff6a7819 */ /* 0x000fe40000011404 */
[----:B------:R-:W-:Y:S02]  /*1bb0*/  SHF.R.S32.HI R101, RZ, 0x1f, R89 ;  /* 0x0000001fff657819 */ /* 0x000fe40000011459 */
[----:B------:R-:W-:Y:S01]  /*1bc0*/  IADD3 R88, R85, UR10, RZ ;  /* 0x0000000a55587c10 */ /* 0x000fe2000fffe0ff */
[----:B------:R-:W-:Y:S01]  /*1bd0*/  ULDC.U8 UR10, c[0x0][0x298] ;  /* 0x0000a600000a7ab9 */ /* 0x000fe20000000000 */
[----:B-1----:R-:W-:Y:S01]  /*1be0*/  IMAD.U32 R8, RZ, RZ, UR22 ;  /* 0x00000016ff087e24 */ /* 0x002fe2000f8e00ff */
[----:B----4-:R-:W-:Y:S02]  /*1bf0*/  LEA.HI R6, R32, R207, RZ, 0x5 ;  /* 0x000000cf20067211 */ /* 0x010fe400078f28ff */
[----:B------:R-:W-:-:S03]  /*1c00*/  SHF.R.S32.HI R7, RZ, 0x1f, R26 ;  /* 0x0000001fff077819 */ /* 0x000fc6000001141a */
[----:B------:R-:W-:-:S05]  /*1c10*/  IMAD.SHL.U32 R6, R6, 0x10, RZ ;  /* 0x0000001006067824 */ /* 0x000fca00078e00ff */
[----:B------:R-:W-:Y:S01]  /*1c20*/  LOP3.LUT R121, R6, 0xfffffe00, RZ, 0xc0, !PT ;  /* 0xfffffe0006797812 */ /* 0x000fe200078ec0ff */
[----:B------:R-:W-:-:S05]  /*1c30*/  IMAD.SHL.U32 R6, R139, 0x40, RZ ;  /* 0x000000408b067824 */ /* 0x000fca00078e00ff */
[----:B------:R-:W-:-:S04]  /*1c40*/  LOP3.LUT R109, R6, 0x1c0, RZ, 0xc0, !PT ;  /* 0x000001c0066d7812 */ /* 0x000fc800078ec0ff */
[----:B------:R-:W-:Y:S02]  /*1c50*/  SHF.R.U32.HI R142, RZ, 0x3, R109 ;  /* 0x00000003ff8e7819 */ /* 0x000fe4000001166d */
[----:B--2---:R-:W-:Y:S01]  /*1c60*/  @P5 SHF.R.S32.HI R3, RZ, 0x1f, R27 ;  /* 0x0000001fff035819 */ /* 0x004fe2000001141b */
[----:B------:R-:W-:Y:S01]  /*1c70*/  @!P5 IMAD.MOV.U32 R3, RZ, RZ, R5 ;  /* 0x000000ffff03d224 */ /* 0x000fe200078e0005 */
[----:B------:R-:W-:Y:S01]  /*1c80*/  SHF.R.S32.HI R5, RZ, 0x1f, R133 ;  /* 0x0000001fff057819 */ /* 0x000fe20000011485 */
[----:B------:R-:W-:Y:S02]  /*1c90*/  @P5 IMAD.MOV.U32 R2, RZ, RZ, R27 ;  /* 0x000000ffff025224 */ /* 0x000fe400078e001b */
[----:B------:R-:W-:Y:S02]  /*1ca0*/  @!P5 IMAD.MOV.U32 R2, RZ, RZ, R8 ;  /* 0x000000ffff02d224 */ /* 0x000fe400078e0008 */
[C---:B------:R-:W-:Y:S02]  /*1cb0*/  IMAD R8, R5.reuse, c[0x0][0x280], RZ ;  /* 0x0000a00005087a24 */ /* 0x040fe400078e02ff */
[----:B------:R-:W-:-:S02]  /*1cc0*/  IMAD R5, R5, c[0x0][0x290], RZ ;  /* 0x0000a40005057a24 */ /* 0x000fc400078e02ff */
[C---:B------:R-:W-:Y:S01]  /*1cd0*/  IMAD R10, R133.reuse, c[0x0][0x284], R8 ;  /* 0x0000a100850a7a24 */ /* 0x040fe200078e0208 */
[----:B------:R-:W-:Y:S01]  /*1ce0*/  SHF.R.S32.HI R8, RZ, 0x1f, R138 ;  /* 0x0000001fff087819 */ /* 0x000fe2000001148a */
[----:B------:R-:W-:Y:S01]  /*1cf0*/  IMAD R9, R133, c[0x0][0x294], R5 ;  /* 0x0000a50085097a24 */ /* 0x000fe200078e0205 */
[----:B------:R-:W-:Y:S01]  /*1d00*/  LEA.HI R5, R7, R31, RZ, 0x3 ;  /* 0x0000001f07057211 */ /* 0x000fe200078f18ff */
[----:B------:R-:W-:Y:S01]  /*1d10*/  IMAD R3, R3, c[0x0][0x2b0], RZ ;  /* 0x0000ac0003037a24 */ /* 0x000fe200078e02ff */
[----:B------:R-:W-:Y:S01]  /*1d20*/  LEA.HI R6, R8, R138, RZ, 0x3 ;  /* 0x0000008a08067211 */ /* 0x000fe200078f18ff */
[C---:B------:R-:W-:Y:S01]  /*1d30*/  IMAD.WIDE.U32 R114, R2.reuse, c[0x0][0x2b0], RZ ;  /* 0x0000ac0002727a25 */ /* 0x040fe200078e00ff */
[----:B------:R-:W-:Y:S02]  /*1d40*/  LOP3.LUT R5, R5, 0xfffffff8, RZ, 0xc0, !PT ;  /* 0xfffffff805057812 */ /* 0x000fe400078ec0ff */
[----:B------:R-:W-:Y:S01]  /*1d50*/  SHF.R.S32.HI R7, RZ, 0x1f, R139 ;  /* 0x0000001fff077819 */ /* 0x000fe2000001148b */
[----:B------:R-:W-:-:S02]  /*1d60*/  IMAD R3, R2, c[0x0][0x2b4], R3 ;  /* 0x0000ad0002037a24 */ /* 0x000fc400078e0203 */
[----:B------:R-:W-:Y:S01]  /*1d70*/  IMAD.IADD R5, R31, 0x1, -R5 ;  /* 0x000000011f057824 */ /* 0x000fe200078e0a05 */
[----:B------:R-:W-:Y:S01]  /*1d80*/  LEA.HI R7, R7, R139, RZ, 0x3 ;  /* 0x0000008b07077211 */ /* 0x000fe200078f18ff */
[----:B------:R-:W-:Y:S02]  /*1d90*/  IMAD.SHL.U32 R6, R6, 0x40, RZ ;  /* 0x0000004006067824 */ /* 0x000fe400078e00ff */
[C---:B------:R-:W-:Y:S01]  /*1da0*/  IMAD.SHL.U32 R8, R5.reuse, 0x40, RZ ;  /* 0x0000004005087824 */ /* 0x040fe200078e00ff */
[----:B------:R-:W-:Y:S01]  /*1db0*/  LOP3.LUT P0, RZ, R5, 0x4, RZ, 0xc0, !PT ;  /* 0x0000000405ff7812 */ /* 0x000fe2000780c0ff */
[----:B------:R-:W-:Y:S01]  /*1dc0*/  IMAD.IADD R127, R115, 0x1, R3 ;  /* 0x00000001737f7824 */ /* 0x000fe200078e0203 */
[----:B------:R-:W-:Y:S01]  /*1dd0*/  SHF.R.S32.HI R5, RZ, 0x1f, R86 ;  /* 0x0000001fff057819 */ /* 0x000fe20000011456 */
[----:B------:R-:W-:Y:S01]  /*1de0*/  IMAD.SHL.U32 R7, R7, 0x40, RZ ;  /* 0x0000004007077824 */ /* 0x000fe200078e00ff */
[----:B------:R-:W-:Y:S01]  /*1df0*/  LOP3.LUT R119, R8, 0x1c0, RZ, 0xc0, !PT ;  /* 0x000001c008777812 */ /* 0x000fe200078ec0ff */
[----:B------:R-:W-:Y:S01]  /*1e00*/  IMAD.IADD R105, R99, 0x1, R10 ;  /* 0x0000000163697824 */ /* 0x000fe200078e020a */
[----:B------:R-:W-:Y:S01]  /*1e10*/  LEA.HI R5, R5, R86, RZ, 0x3 ;  /* 0x0000005605057211 */ /* 0x000fe200078f18ff */
[----:B------:R-:W-:Y:S01]  /*1e20*/  IMAD.IADD R103, R10, 0x1, R95 ;  /* 0x000000010a677824 */ /* 0x000fe200078e025f */
[----:B------:R-:W-:Y:S01]  /*1e30*/  SHF.R.U32.HI R120, RZ, 0x3, R119 ;  /* 0x00000003ff787819 */ /* 0x000fe20000011677 */
[----:B------:R-:W-:Y:S01]  /*1e40*/  IMAD.IADD R104, R97, 0x1, R9 ;  /* 0x0000000161687824 */ /* 0x000fe200078e0209 */
[----:B------:R-:W-:Y:S01]  /*1e50*/  LOP3.LUT R2, R119, 0x18, R18, 0xf8, !PT ;  /* 0x0000001877027812 */ /* 0x000fe200078ef812 */
[----:B------:R-:W-:Y:S01]  /*1e60*/  IMAD.IADD R102, R9, 0x1, R93 ;  /* 0x0000000109667824 */ /* 0x000fe200078e025d */
[----:B------:R-:W-:-:S02]  /*1e70*/  LOP3.LUT R122, R6, 0xfffffe00, RZ, 0xc0, !PT ;  /* 0xfffffe00067a7812 */ /* 0x000fc400078ec0ff */
[----:B------:R-:W-:Y:S02]  /*1e80*/  LOP3.LUT R2, R2, R120, RZ, 0x3c, !PT ;  /* 0x0000007802027212 */ /* 0x000fe400078e3cff */
[--C-:B------:R-:W-:Y:S02]  /*1e90*/  LOP3.LUT R6, R119, 0x38, R4.reuse, 0xf8, !PT ;  /* 0x0000003877067812 */ /* 0x100fe400078ef804 */
[----:B------:R-:W-:Y:S01]  /*1ea0*/  LOP3.LUT R76, R5, 0xfffffff8, RZ, 0xc0, !PT ;  /* 0xfffffff8054c7812 */ /* 0x000fe200078ec0ff */
[----:B------:R-:W-:Y:S01]  /*1eb0*/  IMAD.IADD R3, R2, 0x1, R121 ;  /* 0x0000000102037824 */ /* 0x000fe200078e0279 */
[----:B------:R-:W-:Y:S02]  /*1ec0*/  LOP3.LUT R123, R7, 0xfffffe00, RZ, 0xc0, !PT ;  /* 0xfffffe00077b7812 */ /* 0x000fe400078ec0ff */
[----:B------:R-:W-:Y:S02]  /*1ed0*/  LOP3.LUT R5, R109, 0x38, R4, 0xf8, !PT ;  /* 0x000000386d057812 */ /* 0x000fe400078ef804 */
[----:B------:R-:W-:-:S02]  /*1ee0*/  LEA R80, R3, 0x100, 0x1 ;  /* 0x0000010003507811 */ /* 0x000fc400078e08ff */
[----:B------:R-:W-:Y:S02]  /*1ef0*/  LOP3.LUT R2, R108, 0x38, R4, 0xf8, !PT ;  /* 0x000000386c027812 */ /* 0x000fe400078ef804 */
[----:B------:R-:W-:Y:S02]  /*1f00*/  LOP3.LUT R3, R6, R120, RZ, 0x3c, !PT ;  /* 0x0000007806037212 */ /* 0x000fe400078e3cff */
[----:B------:R-:W-:Y:S02]  /*1f10*/  LOP3.LUT R5, R123, R5, R142, 0xf6, !PT ;  /* 0x000000057b057212 */ /* 0x000fe400078ef68e */
[----:B------:R-:W-:Y:S01]  /*1f20*/  LOP3.LUT R2, R122, R2, R141, 0xf6, !PT ;  /* 0x000000027a027212 */ /* 0x000fe200078ef68d */
[----:B------:R-:W-:Y:S01]  /*1f30*/  IMAD.IADD R3, R3, 0x1, R121 ;  /* 0x0000000103037824 */ /* 0x000fe200078e0279 */
[C---:B------:R-:W-:Y:S01]  /*1f40*/  IADD3 R81, R80.reuse, 0x40, RZ ;  /* 0x0000004050517810 */ /* 0x040fe20007ffe0ff */
[----:B------:R-:W-:Y:S01]  /*1f50*/  IMAD.SHL.U32 R126, R5, 0x2, RZ ;  /* 0x00000002057e7824 */ /* 0x000fe200078e00ff */
[----:B------:R-:W-:Y:S01]  /*1f60*/  @P0 IADD3 R81, R80, -0x40, RZ ;  /* 0xffffffc050510810 */ /* 0x000fe20007ffe0ff */
[----:B------:R-:W-:Y:S01]  /*1f70*/  IMAD.SHL.U32 R125, R2, 0x2, RZ ;  /* 0x00000002027d7824 */ /* 0x000fe200078e00ff */
[----:B------:R-:W-:Y:S01]  /*1f80*/  SHF.R.S32.HI R82, RZ, 0x1f, R76 ;  /* 0x0000001fff527819 */ /* 0x000fe2000001144c */
[----:B------:R-:W-:Y:S01]  /*1f90*/  IMAD.SHL.U32 R124, R3, 0x2, RZ ;  /* 0x00000002037c7824 */ /* 0x000fe200078e00ff */
[----:B------:R-:W-:Y:S01]  /*1fa0*/  BAR.SYNC.DEFER_BLOCKING 0x0 ;  /* 0x0000000000007b1d */ /* 0x000fe20000010000 */
[----:B---3--:R-:W-:-:S05]  /*1fb0*/  ISETP.GE.AND P0, PT, R143, 0x1, PT ;  /* 0x000000018f00780c */ /* 0x008fca0003f06270 */
.L_x_376:
        /* <DEDUP_REMOVED lines=13> */
[C---:B------:R-:W-:Y:S04]  /*2090*/  @!P0 IADD3 R3, P1, R5.reuse, R114, RZ ;  /* 0x0000007205038210 */ /* 0x040fe80007f3e0ff */
[----:B------:R-:W-:Y:S02]  /*20a0*/  @!P0 LEA.HI.X.SX32 R6, R5, R127, 0x1, P1 ;  /* 0x0000007f05068211 */ /* 0x000fe400008f0eff */
[C---:B------:R-:W-:Y:S04]  /*20b0*/  @!P0 LEA R2, P1, R3.reuse, c[0x0][0x2a0], 0x2 ;  /* 0x0000a80003028a11 */ /* 0x040fe800078210ff */
[----:B------:R-:W-:Y:S05]  /*20c0*/  @!P0 LEA.HI.X R3, R3, c[0x0][0x2a4], R6, 0x2, P1 ;  /* 0x0000a90003038a11 */ /* 0x000fea00008f1406 */
[----:B--2---:R1:W2:Y:S04]  /*20d0*/  @!P0 LDG.E R83, [R2.64] ;  /* 0x0000001a02538981 */ /* 0x0042a8000c1e1900 */
[----:B------:R-:W-:Y:S01]  /*20e0*/  BAR.SYNC.DEFER_BLOCKING 0x0 ;  /* 0x0000000000007b1d */ /* 0x000fe20000010000 */
[----:B-1----:R-:W-:Y:S04]  /*20f0*/  IMAD.MOV R2, RZ, RZ, -R5 ;  /* 0x000000ffff027224 */ /* 0x002fe800078e0a05 */
[----:B------:R-:W-:Y:S04]  /*2100*/  IMAD R87, R2, c[0x0][0x2b8], R4 ;  /* 0x0000ae0002577a24 */ /* 0x000fe800078e0204 */
[----:B------:R-:W-:Y:S01]  /*2110*/  IMAD.WIDE.U32 R2, R87, c[0x0][0x1e0], RZ ;  /* 0x0000780057027a25 */ /* 0x000fe200078e00ff */
[----:B------:R-:W-:Y:S05]  /*2120*/  SHF.R.S32.HI R91, RZ, 0x1f, R87 ;  /* 0x0000001fff5b7819 */ /* 0x000fea0000011457 */
        /* <DEDUP_REMOVED lines=11> */
[----:B------:R-:W-:-:S05]  /*21e0*/  @!P2 BRA `(.L_x_343) ;  /* 0x00003b300000a947 */ /* 0x000fca0003800000 */
[----:B------:R-:W-:Y:S01]  /*21f0*/  USHF.R.S32.HI UR28, URZ, 0x1f, UR6 ;  /* 0x0000001f3f1c7899 */ /* 0x000fe20008011406 */
[----:B------:R-:W-:Y:S01]  /*2200*/  ISETP.NE.AND P0, PT, RZ, UR10, PT ;  /* 0x0000000aff007c0c */ /* 0x000fe2000bf05270 */
[----:B------:R-:W-:Y:S01]  /*2210*/  UIMAD UR11, UR8, UR6, URZ ;  /* 0x00000006080b72a4 */ /* 0x000fe2000f8e023f */
[----:B------:R-:W-:Y:S01]  /*2220*/  IMAD R2, R140, UR6, RZ ;  /* 0x000000068c027c24 */ /* 0x000fe2000f8e02ff */
[----:B------:R-:W-:Y:S01]  /*2230*/  UIMAD UR5, UR6, -0x60, UR4 ;  /* 0xffffffa0060578a4 */ /* 0x000fe2000f8e0204 */
[C---:B------:R-:W-:Y:S01]  /*2240*/  IMAD.WIDE.U32 R32, R134.reuse, UR6, RZ ;  /* 0x0000000686207c25 */ /* 0x040fe2000f8e00ff */
[----:B------:R-:W-:Y:S02]  /*2250*/  UIMAD.WIDE.U32 UR30, UR40, UR6, URZ ;  /* 0x00000006281e72a5 */ /* 0x000fe4000f8e003f */
[----:B------:R-:W-:Y:S01]  /*2260*/  UIMAD UR11, UR28, UR40, UR11 ;  /* 0x000000281c0b72a4 */ /* 0x000fe2000f8e020b */
[----:B------:R-:W-:Y:S01]  /*2270*/  IMAD R2, R134, UR28, R2 ;  /* 0x0000001c86027c24 */ /* 0x000fe2000f8e0202 */
[----:B------:R-:W-:Y:S02]  /*2280*/  UISETP.LT.AND UP0, UPT, UR5, 0x60, UPT ;  /* 0x000000600500788c */ /* 0x000fe4000bf01270 */
[----:B------:R-:W-:Y:S02]  /*2290*/  UIADD3 UR11, UR31, UR11, URZ ;  /* 0x0000000b1f0b7290 */ /* 0x000fe4000fffe03f */
[----:B------:R-:W-:Y:S01]  /*22a0*/  USEL UR28, UR5, 0x60, UP0 ;  /* 0x00000060051c7887 */ /* 0x000fe20008000000 */
        /* <DEDUP_REMOVED lines=15> */
[----:B------:R-:W-:Y:S04]  /*23a0*/  IADD3 R3, P0, R96, UR30, RZ ;  /* 0x0000001e60037c10 */ /* 0x000fe8000ff1e0ff */
[----:B------:R-:W-:Y:S02]  /*23b0*/  IADD3.X R5, R104, UR11, RZ, P0, !PT ;  /* 0x0000000b68057c10 */ /* 0x000fe400087fe4ff */
        /* <DEDUP_REMOVED lines=13> */
.L_x_346:
[----:B------:R-:W-:Y:S05]  /*2490*/  BSYNC B0 ;  /* 0x0000000000007941 */ /* 0x000fea0003800000 */
.L_x_345:
        /* <DEDUP_REMOVED lines=18> */
[----:B------:R-:W-:Y:S01]  /*25c0*/  IADD3 R4, P1, P0, R98, UR35, R32 ;  /* 0x0000002362047c10 */ /* 0x000fe2000f83e020 */
[----:B------:R-:W-:Y:S01]  /*25d0*/  IMAD.U32 R5, RZ, RZ, UR39 ;  /* 0x00000027ff057e24 */ /* 0x000fe2000f8e00ff */
[----:B------:R-:W-:Y:S01]  /*25e0*/  CS2R R14, SRZ ;  /* 0x00000000000e7805 */ /* 0x000fe2000001ff00 */
[----:B------:R-:W-:Y:S01]  /*25f0*/  IMAD.U32 R10, RZ, RZ, UR38 ;  /* 0x00000026ff0a7e24 */ /* 0x000fe2000f8e00ff */
[----:B------:R-:W-:Y:S01]  /*2600*/  IADD3.X R9, R105, UR34, R36, P1, P0 ;  /* 0x0000002269097c10 */ /* 0x000fe20008fe0424 */
[----:B------:R-:W-:Y:S01]  /*2610*/  CS2R R42, SRZ ;  /* 0x00000000002a7805 */ /* 0x000fe2000001ff00 */
[----:B------:R-:W-:Y:S01]  /*2620*/  IADD3 R5, P1, P0, R96, UR30, R5 ;  /* 0x0000001e60057c10 */ /* 0x000fe2000f83e005 */
[----:B------:R-:W-:Y:S01]  /*2630*/  CS2R R16, SRZ ;  /* 0x0000000000107805 */ /* 0x000fe2000001ff00 */
[----:B------:R-:W-:Y:S02]  /*2640*/  CS2R R44, SRZ ;  /* 0x00000000002c7805 */ /* 0x000fe4000001ff00 */
[----:B------:R-:W-:Y:S02]  /*2650*/  IADD3.X R10, R104, UR11, R10, P1, P0 ;  /* 0x0000000b680a7c10 */ /* 0x000fe40008fe040a */
        /* <DEDUP_REMOVED lines=12> */
.L_x_348:
[----:B------:R-:W-:Y:S05]  /*2720*/  BSYNC B0 ;  /* 0x0000000000007941 */ /* 0x000fea0003800000 */
.L_x_347:
        /* <DEDUP_REMOVED lines=24> */
[----:B------:R-:W-:Y:S01]  /*28b0*/  IMAD.U32 R5, RZ, RZ, UR31 ;  /* 0x0000001fff057e24 */ /* 0x000fe2000f8e00ff */
[----:B------:R-:W-:Y:S01]  /*28c0*/  IADD3 R5, P1, P0, R96, UR37, R4 ;  /* 0x0000002560057c10 */ /* 0x000fe2000f83e004 */
[----:B------:R-:W-:Y:S03]  /*28d0*/  CS2R R48, SRZ ;  /* 0x0000000000307805 */ /* 0x000fe6000001ff00 */
        /* <DEDUP_REMOVED lines=13> */
.L_x_350:
[----:B------:R-:W-:Y:S05]  /*29b0*/  BSYNC B0 ;  /* 0x0000000000007941 */ /* 0x000fea0003800000 */
.L_x_349:
        /* <DEDUP_REMOVED lines=33> */
[----:B------:R-:W-:Y:S02]  /*2bd0*/  @!P0 LOP3.LUT R35, R35, 0xffff0000, RZ, 0xc0, !PT ;  /* 0xffff000023238812 */ /* 0x000fe400078ec0ff */
[----:B------:R-:W-:Y:S01]  /*2be0*/  @!P0 PRMT R37, R13, 0x5432, R37 ;  /* 0x000054320d258816 */ /* 0x000fe20000000025 */
[C---:B------:R-:W-:Y:S01]  /*2bf0*/  @!P0 IMAD.U32 R13, R2.reuse, 0x10000, RZ ;  /* 0x00010000020d8824 */ /* 0x040fe200078e00ff */
[----:B------:R-:W-:Y:S01]  /*2c00*/  @!P0 LOP3.LUT R5, R2, 0xffff0000, RZ, 0xc0, !PT ;  /* 0xffff000002058812 */ /* 0x000fe200078ec0ff */
        /* <DEDUP_REMOVED lines=37> */
.L_x_354:
[----:B------:R-:W-:Y:S05]  /*2e60*/  BSYNC B0 ;  /* 0x0000000000007941 */ /* 0x000fea0003800000 */
.L_x_353:
        /* <DEDUP_REMOVED lines=9> */
[----:B------:R-:W-:Y:S02]  /*2f00*/  @!P0 SHF.R.U64 R2, R6, 0x10, R7 ;  /* 0x0000001006028819 */ /* 0x000fe40000001207 */
[----:B------:R-:W-:Y:S02]  /*2f10*/  @!P0 PRMT R5, R39, 0x5410, R5 ;  /* 0x0000541027058816 */ /* 0x000fe40000000005 */
[----:B------:R-:W-:Y:S02]  /*2f20*/  @!P0 PRMT R2, R24, 0x5432, R2 ;  /* 0x0000543218028816 */ /* 0x000fe40000000002 */
[----:B------:R-:W-:Y:S01]  /*2f30*/  @!P0 SHF.R.U32.HI R6, RZ, 0x10, R7 ;  /* 0x00000010ff068819 */ /* 0x000fe20000011607 */
[C---:B------:R-:W-:Y:S01]  /*2f40*/  @!P0 IMAD.U32 R12, R5.reuse, 0x10000, RZ ;  /* 0x00010000050c8824 */ /* 0x040fe200078e00ff */
[----:B------:R-:W-:Y:S01]  /*2f50*/  @!P0 SHF.R.U32.HI R34, RZ, 0x10, R41 ;  /* 0x00000010ff228819 */ /* 0x000fe20000011629 */
[----:B------:R-:W-:Y:S01]  /*2f60*/  @!P0 IMAD.U32 R7, R2, 0x10000, RZ ;  /* 0x0001000002078824 */ /* 0x000fe200078e00ff */
[----:B------:R-:W-:Y:S02]  /*2f70*/  @!P0 PRMT R6, R24, 0x5410, R6 ;  /* 0x0000541018068816 */ /* 0x000fe40000000006 */
        /* <DEDUP_REMOVED lines=40> */
.L_x_352:
[----:B------:R-:W-:Y:S05]  /*3200*/  BSYNC B1 ;  /* 0x0000000000017941 */ /* 0x000fea0003800000 */
.L_x_351:
[----:B------:R4:W1:Y:S01]  /*3210*/  SHFL.IDX PT, R38, R77, 0x1, 0x1c1f ;  /* 0x003c1f004d267f89 */ /* 0x00086200000e0000 */
[----:B------:R-:W-:Y:S03]  /*3220*/  BSSY B1, `(.L_x_355) ;  /* 0x0000077000017945 */ /* 0x000fe60003800000 */
[----:B--2---:R4:W2:Y:S01]  /*3230*/  SHFL.IDX PT, R37, R78, 0x1, 0x1c1f ;  /* 0x003c1f004e257f89 */ /* 0x0048a200000e0000 */
[----:B------:R-:W-:-:S05]  /*3240*/  @P4 BRA `(.L_x_356) ;  /* 0x0000074000004947 */ /* 0x000fca0003800000 */
[----:B------:R-:W-:Y:S01]  /*3250*/  ISETP.NE.AND P0, PT, R90, RZ, PT ;  /* 0x000000ff5a00720c */ /* 0x000fe20003f05270 */
[----:B------:R-:W-:Y:S01]  /*3260*/  @!UPT UIADD3 URZ, URZ, URZ, URZ ;  /* 0x0000003f3f3ff290 */ /* 0x000fe2000fffe03f */
[----:B------:R-:W-:Y:S11]  /*3270*/  BSSY B0, `(.L_x_357) ;  /* 0x0000038000007945 */ /* 0x000ff60003800000 */
[----:B------:R-:W-:-:S05]  /*3280*/  @P0 BRA `(.L_x_358) ;  /* 0x0000036000000947 */ /* 0x000fca0003800000 */
[C---:B--2---:R-:W-:Y:S01]  /*3290*/  LEA R34, P0, R18.reuse, R37, 0x1 ;  /* 0x0000002512227211 */ /* 0x044fe200078008ff */
[----:B------:R-:W2:Y:S03]  /*32a0*/  LDS.128 R8, [R80+0x4000] ;  /* 0x0040000050087984 */ /* 0x000ea60000000c00 */
[----:B-1----:R-:W-:Y:S02]  /*32b0*/  LEA.HI.X R35, R18, R38, R19, 0x1, P0 ;  /* 0x0000002612237211 */ /* 0x002fe400000f0c13 */
        /* <DEDUP_REMOVED lines=51> */
.L_x_358:
[----:B------:R-:W-:Y:S05]  /*35f0*/  BSYNC B0 ;  /* 0x0000000000007941 */ /* 0x000fea0003800000 */
.L_x_357:
[----:B------:R-:W-:Y:S11]  /*3600*/  ISETP.NE.AND P0, PT, R107, RZ, PT ;  /* 0x000000ff6b00720c */ /* 0x000ff60003f05270 */
[----:B------:R-:W-:Y:S02]  /*3610*/  @!UPT UIADD3 URZ, URZ, URZ, URZ ;  /* 0x0000003f3f3ff290 */ /* 0x000fe4000fffe03f */
[----:B------:R-:W-:-:S05]  /*3620*/  @P0 BRA `(.L_x_356) ;  /* 0x0000036000000947 */ /* 0x000fca0003800000 */
[C---:B-12---:R-:W-:Y:S01]  /*3630*/  LEA R34, P0, R76.reuse, R37, 0x1 ;  /* 0x000000254c227211 */ /* 0x046fe200078008ff */
[----:B------:R-:W1:Y:S03]  /*3640*/  LDS.128 R8, [R81+0x4000] ;  /* 0x0040000051087984 */ /* 0x000e660000000c00 */
[----:B------:R-:W-:Y:S02]  /*3650*/  LEA.HI.X R35, R76, R38, R82, 0x1, P0 ;  /* 0x000000264c237211 */ /* 0x000fe400000f0c52 */
[----:B------:R-:W-:Y:S11]  /*3660*/  ISETP.GE.AND P0, PT, R30, c[0x0][0x27c], PT ;  /* 0x00009f001e007a0c */ /* 0x000ff60003f06270 */
[----:B------:R-:W-:Y:S02]  /*3670*/  @!UPT UIADD3 URZ, URZ, URZ, URZ ;  /* 0x0000003f3f3ff290 */ /* 0x000fe4000fffe03f */
[----:B------:R-:W-:Y:S02]  /*3680*/  @!P0 SHF.R.U64 R14, R44, 0x10, R45 ;  /* 0x000000102c0e8819 */ /* 0x000fe4000000122d */
[--C-:B------:R-:W-:Y:S02]  /*3690*/  @!P0 SHF.R.U64 R2, R16, 0x10, R17.reuse ;  /* 0x0000001010028819 */ /* 0x100fe40000001211 */
[----:B------:R-:W-:Y:S02]  /*36a0*/  @!P0 SHF.R.U32.HI R3, RZ, 0x10, R17 ;  /* 0x00000010ff038819 */ /* 0x000fe40000011611 */
[C---:B------:R-:W-:Y:S02]  /*36b0*/  @!P0 PRMT R14, R51.reuse, 0x5410, R14 ;  /* 0x00005410330e8816 */ /* 0x040fe4000000000e */
        /* <DEDUP_REMOVED lines=45> */
.L_x_356:
[----:B------:R-:W-:Y:S05]  /*3990*/  BSYNC B1 ;  /* 0x0000000000017941 */ /* 0x000fea0003800000 */
.L_x_355:
[----:B-1----:R1:W4:Y:S04]  /*39a0*/  SHFL.IDX PT, R34, R77, 0x2, 0x1c1f ;  /* 0x005c1f004d227f89 */ /* 0x00232800000e0000 */
[----:B------:R1:W3:Y:S01]  /*39b0*/  SHFL.IDX PT, R33, R78, 0x2, 0x1c1f ;  /* 0x005c1f004e217f89 */ /* 0x0002e200000e0000 */
[----:B------:R-:W-:-:S05]  /*39c0*/  @P2 BRA `(.L_x_359) ;  /* 0x000026e000002947 */ /* 0x000fca0003800000 */
[----:B------:R-:W-:Y:S01]  /*39d0*/  ISETP.NE.AND P0, PT, R90, RZ, PT ;  /* 0x000000ff5a00720c */ /* 0x000fe20003f05270 */
[----:B------:R-:W-:Y:S01]  /*39e0*/  @!UPT UIADD3 URZ, URZ, URZ, URZ ;  /* 0x0000003f3f3ff290 */ /* 0x000fe2000fffe03f */
[----:B------:R-:W-:Y:S11]  /*39f0*/  BSSY B0, `(.L_x_360) ;  /* 0x0000038000007945 */ /* 0x000ff60003800000 */
[----:B------:R-:W-:-:S05]  /*3a00*/  @P0 BRA `(.L_x_361) ;  /* 0x0000036000000947 */ /* 0x000fca0003800000 */
[C---:B---3--:R-:W-:Y:S01]  /*3a10*/  LEA R24, P0, R18.reuse, R33, 0x1 ;  /* 0x0000002112187211 */ /* 0x048fe200078008ff */
[----:B------:R-:W3:Y:S03]  /*3a20*/  LDS.128 R8, [R80+0x5000] ;  /* 0x0050000050087984 */ /* 0x000ee60000000c00 */
        /* <DEDUP_REMOVED lines=15> */
[C---:B---3--:R-:W-:Y:S01]  /*3b20*/  @!P0 IMAD.U32 R13, R8.reuse, 0x10000, RZ ;  /* 0x00010000080d8824 */ /* 0x048fe200078e00ff */
        /* <DEDUP_REMOVED lines=36> */
.L_x_361:
[----:B------:R-:W-:Y:S05]  /*3d70*/  BSYNC B0 ;  /* 0x0000000000007941 */ /* 0x000fea0003800000 */
.L_x_360:
[----:B------:R-:W-:Y:S11]  /*3d80*/  ISETP.NE.AND P0, PT, R107, RZ, PT ;  /* 0x000000ff6b00720c */ /* 0x000ff60003f05270 */
[----:B------:R-:W-:Y:S02]  /*3d90*/  @!UPT UIADD3 URZ, URZ, URZ, URZ ;  /* 0x0000003f3f3ff290 */ /* 0x000fe4000fffe03f */
        /* <DEDUP_REMOVED lines=9> */
[C---:B------:R-:W-:Y:S02]  /*3e30*/  @!P0 PRMT R14, R53.reuse, 0x5410, R14 ;  /* 0x00005410350e8816 */ /* 0x040fe4000000000e */
[----:B------:R-:W-:Y:S02]  /*3e40*/  @!P0 PRMT R2, R32, 0x5432, R2 ;  /* 0x0000543220028816 */ /* 0x000fe40000000002 */
[----:B------:R-:W-:Y:S01]  /*3e50*/  @!P0 SHF.R.U32.HI R4, RZ, 0x10, R49 ;  /* 0x00000010ff048819 */ /* 0x000fe20000011631 */
[----:B------:R-:W-:Y:S01]  /*3e60*/  @!P0 IMAD.U32 R12, R14, 0x10000, RZ ;  /* 0x000100000e0c8824 */ /* 0x000fe200078e00ff */
[----:B------:R-:W-:Y:S01]  /*3e70*/  @!P0 PRMT R6, R32, 0x5410, R3 ;  /* 0x0000541020068816 */ /* 0x000fe20000000003 */
[----:B------:R-:W-:Y:S01]  /*3e80*/  @!P0 IMAD.U32 R7, R2, 0x10000, RZ ;  /* 0x0001000002078824 */ /* 0x000fe200078e00ff */
[----:B------:R-:W-:Y:S02]  /*3e90*/  @!P0 PRMT R16, R53, 0x5432, R4 ;  /* 0x0000543235108816 */ /* 0x000fe40000000004 */
[----:B------:R-:W-:Y:S02]  /*3ea0*/  @!P0 LOP3.LUT R14, R14, 0xffff0000, RZ, 0xc0, !PT ;  /* 0xffff00000e0e8812 */ /* 0x000fe400078ec0ff */
[----:B------:R-:W-:Y:S01]  /*3eb0*/  @!P0 LOP3.LUT R5, R2, 0xffff0000, RZ, 0xc0, !PT ;  /* 0xffff000002058812 */ /* 0x000fe200078ec0ff */
        /* <DEDUP_REMOVED lines=38> */
.L_x_344:
[----:B------:R-:W-:Y:S01]  /*4120*/  ISETP.GE.AND P0, PT, R139, UR28, PT ;  /* 0x0000001c8b007c0c */ /* 0x000fe2000bf06270 */
[----:B------:R-:W-:Y:S01]  /*4130*/  CS2R R54, SRZ ;  /* 0x0000000000367805 */ /* 0x000fe2000001ff00 */
[----:B------:R-:W-:Y:S01]  /*4140*/  ISETP.NE.AND P5, PT, R90, RZ, PT ;  /* 0x000000ff5a00720c */ /* 0x000fe20003fa5270 */
[----:B------:R-:W-:Y:S01]  /*4150*/  CS2R R52, SRZ ;  /* 0x0000000000347805 */ /* 0x000fe2000001ff00 */
[----:B------:R-:W-:Y:S01]  /*4160*/  ISETP.GE.OR P2, PT, R18, c[0x0][0x27c], P0 ;  /* 0x00009f0012007a0c */ /* 0x000fe20000746670 */
[----:B------:R-:W-:Y:S01]  /*4170*/  IMAD.U32 R7, RZ, RZ, UR39 ;  /* 0x00000027ff077e24 */ /* 0x000fe2000f8e00ff */
[----:B------:R-:W-:Y:S01]  /*4180*/  ISETP.NE.AND P4, PT, R130, RZ, PT ;  /* 0x000000ff8200720c */ /* 0x000fe20003f85270 */
[----:B------:R-:W-:Y:S01]  /*4190*/  IMAD.U32 R8, RZ, RZ, UR38 ;  /* 0x00000026ff087e24 */ /* 0x000fe2000f8e00ff */
        /* <DEDUP_REMOVED lines=8> */
[----:B------:R-:W-:Y:S01]  /*4220*/  IMAD.U32 R2, RZ, RZ, UR30 ;  /* 0x0000001eff027e24 */ /* 0x000fe2000f8e00ff */
[----:B------:R-:W-:Y:S01]  /*4230*/  @!P2 IADD3 R7, P1, P0, R92, UR30, R7 ;  /* 0x0000001e5c07ac10 */ /* 0x000fe2000f83e007 */
[----:B------:R-:W-:Y:S01]  /*4240*/  IMAD.U32 R3, RZ, RZ, UR31 ;  /* 0x0000001fff037e24 */ /* 0x000fe2000f8e00ff */
[----:B------:R1:W2:Y:S01]  /*4250*/  SHFL.IDX PT, R45, R77, RZ, 0x1c1f ;  /* 0x001c1fff4d2d7589 */ /* 0x0002a200000e0000 */
[----:B------:R-:W-:Y:S01]  /*4260*/  IMAD.U32 R3, RZ, RZ, UR11 ;  /* 0x0000000bff037e24 */ /* 0x000fe2000f8e00ff */
[----:B------:R-:W-:Y:S01]  /*4270*/  @!P2 IADD3.X R8, R102, UR11, R8, P1, P0 ;  /* 0x0000000b6608ac10 */ /* 0x000fe20008fe0408 */
[----:B------:R-:W-:Y:S01]  /*4280*/  BSSY B0, `(.L_x_362) ;  /* 0x00000ba000007945 */ /* 0x000fe20003800000 */
[----:B------:R-:W-:Y:S04]  /*4290*/  ISETP.GE.AND P0, PT, R138, UR28, PT ;  /* 0x0000001c8a007c0c */ /* 0x000fe8000bf06270 */
[----:B------:R-:W-:Y:S01]  /*42a0*/  ISETP.GE.OR P1, PT, R18, c[0x0][0x27c], P0 ;  /* 0x00009f0012007a0c */ /* 0x000fe20000726670 */
[----:B------:R1:W3:Y:S11]  /*42b0*/  SHFL.IDX PT, R44, R78, RZ, 0x1c1f ;  /* 0x001c1fff4e2c7589 */ /* 0x0002f600000e0000 */
[----:B------:R-:W-:Y:S01]  /*42c0*/  @!UPT UIADD3 URZ, URZ, URZ, URZ ;  /* 0x0000003f3f3ff290 */ /* 0x000fe2000fffe03f */
[----:B------:R-:W-:Y:S04]  /*42d0*/  @!P1 IADD3 R10, P3, P0, R92, UR37, R2 ;  /* 0x000000255c0a9c10 */ /* 0x000fe8000f87e002 */
[----:B------:R-:W-:Y:S02]  /*42e0*/  @!P1 IADD3.X R11, R102, UR36, R3, P3, P0 ;  /* 0x00000024660b9c10 */ /* 0x000fe40009fe0403 */
[C---:B------:R-:W-:Y:S04]  /*42f0*/  @!P2 IADD3 R2, P3, P0, R94.reuse, UR35, R32 ;  /* 0x000000235e02ac10 */ /* 0x040fe8000f87e020 */
[C---:B------:R-:W-:Y:S02]  /*4300*/  @!P2 IADD3.X R3, R103.reuse, UR34, R36, P3, P0 ;  /* 0x000000226703ac10 */ /* 0x040fe40009fe0424 */
[----:B------:R-:W-:Y:S04]  /*4310*/  @!P1 IADD3 R6, P3, P0, R94, UR33, R32 ;  /* 0x000000215e069c10 */ /* 0x000fe8000f87e020 */
[----:B------:R-:W-:Y:S02]  /*4320*/  @!P1 IADD3.X R9, R103, UR32, R36, P3, P0 ;  /* 0x0000002067099c10 */ /* 0x000fe40009fe0424 */
        /* <DEDUP_REMOVED lines=10> */
[----:B------:R-:W-:Y:S01]  /*43d0*/  ISETP.GE.AND P0, PT, R31, UR28, PT ;  /* 0x0000001c1f007c0c */ /* 0x000fe2000bf06270 */
[----:B------:R4:W3:Y:S03]  /*43e0*/  @!P1 LDG.E.128 R24, [R8.64] ;  /* 0x0000001a08189981 */ /* 0x0008e6000c1e1d00 */
[----:B------:R-:W-:Y:S05]  /*43f0*/  ISETP.GE.OR P0, PT, R18, c[0x0][0x27c], P0 ;  /* 0x00009f0012007a0c */ /* 0x000fea0000706670 */
[----:B------:R4:W3:Y:S08]  /*4400*/  @!P1 LDG.E.128 R56, [R6.64] ;  /* 0x0000001a06389981 */ /* 0x0008f0000c1e1d00 */
[----:B-1----:R-:W-:Y:S05]  /*4410*/  @!P0 IADD3 R2, P1, R94, R32, RZ ;  /* 0x000000205e028210 */ /* 0x002fea0007f3e0ff */
[----:B------:R-:W-:Y:S02]  /*4420*/  @!P0 IMAD.X R3, R103, 0x1, R36, P1 ;  /* 0x0000000167038824 */ /* 0x000fe400008e0624 */
[----:B------:R-:W-:Y:S01]  /*4430*/  CS2R R36, SRZ ;  /* 0x0000000000247805 */ /* 0x000fe2000001ff00 */
[C---:B----4-:R-:W-:Y:S04]  /*4440*/  @!P0 LEA R8, P1, R2.reuse, c[0x0][0x270], 0x1 ;  /* 0x00009c0002088a11 */ /* 0x050fe800078208ff */
[----:B------:R-:W-:Y:S02]  /*4450*/  @!P0 LEA.HI.X R9, R2, c[0x0][0x274], R3, 0x1, P1 ;  /* 0x00009d0002098a11 */ /* 0x000fe400008f0c03 */
[----:B------:R-:W-:Y:S01]  /*4460*/  @!P0 IADD3 R3, P1, R92, UR30, RZ ;  /* 0x0000001e5c038c10 */ /* 0x000fe2000ff3e0ff */
[----:B------:R-:W-:Y:S03]  /*4470*/  CS2R R6, SRZ ;  /* 0x0000000000067805 */ /* 0x000fe6000001ff00 */
[----:B------:R-:W-:Y:S02]  /*4480*/  @!P0 IADD3.X R4, R102, UR11, RZ, P1, !PT ;  /* 0x0000000b66048c10 */ /* 0x000fe40008ffe4ff */
[C---:B------:R-:W-:Y:S04]  /*4490*/  @!P0 LEA R2, P1, R3.reuse, c[0x0][0x288], 0x1 ;  /* 0x0000a20003028a11 */ /* 0x040fe800078208ff */
[----:B------:R-:W-:Y:S02]  /*44a0*/  @!P0 LEA.HI.X R3, R3, c[0x0][0x28c], R4, 0x1, P1 ;  /* 0x0000a30003038a11 */ /* 0x000fe400008f0c04 */
[----:B------:R-:W-:Y:S01]  /*44b0*/  CS2R R4, SRZ ;  /* 0x0000000000047805 */ /* 0x000fe2000001ff00 */
[----:B------:R-:W-:Y:S02]  /*44c0*/  ISETP.GE.AND P1, PT, R18, c[0x0][0x27c], PT ;  /* 0x00009f0012007a0c */ /* 0x000fe40003f26270 */
[----:B------:R1:W5:Y:S08]  /*44d0*/  @!P0 LDG.E.128 R36, [R2.64] ;  /* 0x0000001a02248981 */ /* 0x000370000c1e1d00 */
        /* <DEDUP_REMOVED lines=32> */
[----:B------:R-:W-:Y:S01]  /*46e0*/  IMAD.MOV.U32 R35, RZ, RZ, R38 ;  /* 0x000000ffff237224 */ /* 0x000fe200078e0026 */
[----:B------:R-:W-:Y:S01]  /*46f0*/  @!P1 SHF.R.U64 R34, R36, 0x10, R37 ;  /* 0x0000001024229819 */ /* 0x000fe20000001225 */
[----:B------:R-:W-:Y:S01]  /*4700*/  IMAD.MOV.U32 R46, RZ, RZ, R39 ;  /* 0x000000ffff2e7224 */ /* 0x000fe200078e0027 */
[----:B------:R-:W-:Y:S01]  /*4710*/  LEA.HI R41, R41, R2, RZ, 0x4 ;  /* 0x0000000229297211 */ /* 0x000fe200078f20ff */
[----:B------:R-:W-:Y:S01]  /*4720*/  IMAD.MOV.U32 R40, RZ, RZ, R37 ;  /* 0x000000ffff287224 */ /* 0x000fe200078e0025 */
[----:B------:R-:W-:Y:S02]  /*4730*/  @!P1 SHF.R.U64 R8, R4, 0x10, R5 ;  /* 0x0000001004089819 */ /* 0x000fe40000001205 */
[----:B------:R-:W-:Y:S02]  /*4740*/  LEA.HI.SX32 R41, R41, R106, 0x1c ;  /* 0x0000006a29297211 */ /* 0x000fe400078fe2ff */
[----:B------:R-:W-:Y:S02]  /*4750*/  LEA R68, P0, R89, R44, 0x1 ;  /* 0x0000002c59447211 */ /* 0x000fe400078008ff */
        /* <DEDUP_REMOVED lines=10> */
[----:B------:R-:W-:Y:S02]  /*4800*/  @!P1 SHF.R.U32.HI R36, RZ, 0x10, R37 ;  /* 0x00000010ff249819 */ /* 0x000fe40000011625 */
[--C-:B------:R-:W-:Y:S01]  /*4810*/  @!P1 SHF.R.U64 R37, R38, 0x10, R39.reuse ;  /* 0x0000001026259819 */ /* 0x100fe20000001227 */
[----:B------:R-:W-:Y:S01]  /*4820*/  IMAD.SHL.U32 R2, R2, 0x2, RZ ;  /* 0x0000000202027824 */ /* 0x000fe200078e00ff */
[----:B------:R-:W-:Y:S01]  /*4830*/  @!P1 SHF.R.U32.HI R39, RZ, 0x10, R39 ;  /* 0x00000010ff279819 */ /* 0x000fe20000011627 */
        /* <DEDUP_REMOVED lines=9> */
[----:B------:R-:W-:Y:S02]  /*48d0*/  @!P1 PRMT R46, R46, 0x5410, R39 ;  /* 0x000054102e2e9816 */ /* 0x000fe40000000027 */
[----:B------:R-:W-:Y:S02]  /*48e0*/  @!P1 LOP3.LUT R39, R49, 0xffff0000, RZ, 0xc0, !PT ;  /* 0xffff000031279812 */ /* 0x000fe400078ec0ff */
        /* <DEDUP_REMOVED lines=83> */
.L_x_363:
[----:B------:R-:W-:Y:S05]  /*4e20*/  BSYNC B0 ;  /* 0x0000000000007941 */ /* 0x000fea0003800000 */
.L_x_362:
[----:B-----5:R2:W3:Y:S01]  /*4e30*/  SHFL.IDX PT, R39, R77, 0x1, 0x1c1f ;  /* 0x003c1f004d277f89 */ /* 0x0204e200000e0000 */
[----:B------:R-:W-:Y:S01]  /*4e40*/  ISETP.GE.OR P0, PT, R139, UR28, P5 ;  /* 0x0000001c8b007c0c */ /* 0x000fe2000af06670 */
[----:B------:R-:W-:Y:S02]  /*4e50*/  BSSY B0, `(.L_x_364) ;  /* 0x0000074000007945 */ /* 0x000fe40003800000 */
[----:B------:R2:W4:Y:S10]  /*4e60*/  SHFL.IDX PT, R38, R78, 0x1, 0x1c1f ;  /* 0x003c1f004e267f89 */ /* 0x00053400000e0000 */
[----:B------:R-:W-:-:S05]  /*4e70*/  @P0 BRA `(.L_x_365) ;  /* 0x0000071000000947 */ /* 0x000fca0003800000 */
[----:B------:R-:W-:Y:S01]  /*4e80*/  SEL R2, R137, R129, !P4 ;  /* 0x0000008189027207 */ /* 0x000fe20006000000 */
[----:B------:R-:W5:Y:S01]  /*4e90*/  LDS.128 R44, [R126+0x3100] ;  /* 0x003100007e2c7984 */ /* 0x000f620000000c00 */
[----:B------:R-:W-:Y:S02]  /*4ea0*/  @!P1 SHF.R.U64 R6, R52, 0x10, R53 ;  /* 0x0000001034069819 */ /* 0x000fe40000001235 */
[----:B------:R-:W-:Y:S02]  /*4eb0*/  SHF.R.S32.HI R37, RZ, 0x1f, R2 ;  /* 0x0000001fff257819 */ /* 0x000fe40000011402 */
[----:B----4-:R-:W-:Y:S02]  /*4ec0*/  LEA R64, P0, R89, R38, 0x1 ;  /* 0x0000002659407211 */ /* 0x010fe400078008ff */
        /* <DEDUP_REMOVED lines=20> */
[----:B-1----:R1:W3:Y:S01]  /*5010*/  LDS.128 R12, [R2+0x3100] ;  /* 0x00310000020c7984 */ /* 0x0022e20000000c00 */
        /* <DEDUP_REMOVED lines=9> */
[C---:B-----5:R-:W-:Y:S01]  /*50b0*/  @!P1 IMAD.U32 R21, R45.reuse, 0x10000, RZ ;  /* 0x000100002d159824 */ /* 0x060fe200078e00ff */
        /* <DEDUP_REMOVED lines=77> */
.L_x_365:
[----:B------:R-:W-:Y:S05]  /*5590*/  BSYNC B0 ;  /* 0x0000000000007941 */ /* 0x000fea0003800000 */
.L_x_364:
[----:B-1----:R1:W2:Y:S01]  /*55a0*/  SHFL.IDX PT, R47, R77, 0x2, 0x1c1f ;  /* 0x005c1f004d2f7f89 */ /* 0x0022a200000e0000 */
[----:B------:R-:W-:Y:S03]  /*55b0*/  ISETP.GE.OR P0, PT, R138, UR28, P5 ;  /* 0x0000001c8a007c0c */ /* 0x000fe6000af06670 */
[----:B------:R1:W4:Y:S10]  /*55c0*/  SHFL.IDX PT, R46, R78, 0x2, 0x1c1f ;  /* 0x005c1f004e2e7f89 */ /* 0x00033400000e0000 */
[----:B------:R-:W-:-:S05]  /*55d0*/  @P0 BRA `(.L_x_359) ;  /* 0x00000ad000000947 */ /* 0x000fca0003800000 */
[----:B------:R-:W-:Y:S01]  /*55e0*/  SEL R2, R137, R129, !P4 ;  /* 0x0000008189027207 */ /* 0x000fe20006000000 */
[----:B------:R-:W5:Y:S01]  /*55f0*/  LDS.128 R40, [R125+0x3100] ;  /* 0x003100007d287984 */ /* 0x000f620000000c00 */
[----:B------:R-:W-:Y:S02]  /*5600*/  @!P1 SHF.R.U32.HI R5, RZ, 0x10, R57 ;  /* 0x00000010ff059819 */ /* 0x000fe40000011639 */
[----:B------:R-:W-:Y:S02]  /*5610*/  SHF.R.S32.HI R3, RZ, 0x1f, R2 ;  /* 0x0000001fff037819 */ /* 0x000fe40000011402 */
[----:B----4-:R-:W-:Y:S02]  /*5620*/  LEA R54, P0, R89, R46, 0x1 ;  /* 0x0000002e59367211 */ /* 0x010fe400078008ff */
[----:B------:R-:W-:Y:S02]  /*5630*/  LEA.HI R2, R3, R2, RZ, 0x4 ;  /* 0x0000000203027211 */ /* 0x000fe400078f20ff */
[----:B--2---:R-:W-:Y:S02]  /*5640*/  LEA.HI.X R55, R89, R47, R101, 0x1, P0 ;  /* 0x0000002f59377211 */ /* 0x004fe400000f0c65 */
        /* <DEDUP_REMOVED lines=13> */
[----:B------:R-:W-:Y:S01]  /*5720*/  @!P1 SHF.R.U64 R7, R58, 0x10, R59 ;  /* 0x000000103a079819 */ /* 0x000fe2000000123b */
[----:B------:R-:W-:Y:S01]  /*5730*/  @!P1 IMAD.U32 R3, R5, 0x10000, RZ ;  /* 0x0001000005039824 */ /* 0x000fe200078e00ff */
[----:B------:R-:W-:Y:S01]  /*5740*/  @!P1 PRMT R21, R62, 0x5432, R21 ;  /* 0x000054323e159816 */ /* 0x000fe20000000015 */
[----:B------:R-:W-:Y:S01]  /*5750*/  IMAD.SHL.U32 R12, R12, 0x2, RZ ;  /* 0x000000020c0c7824 */ /* 0x000fe200078e00ff */
[----:B------:R-:W-:Y:S02]  /*5760*/  @!P1 PRMT R10, R63, 0x5410, R7 ;  /* 0x000054103f0a9816 */ /* 0x000fe40000000007 */
[----:B------:R-:W-:Y:S01]  /*5770*/  @!P1 PRMT R9, R33, 0x5410, R4 ;  /* 0x0000541021099816 */ /* 0x000fe20000000004 */
[----:B------:R-:W-:Y:S01]  /*5780*/  @!P1 IMAD.U32 R17, R21, 0x10000, RZ ;  /* 0x0001000015119824 */ /* 0x000fe200078e00ff */
[----:B------:R-:W-:Y:S01]  /*5790*/  @!P1 LOP3.LUT R25, R25, 0xffff0000, RZ, 0xc0, !PT ;  /* 0xffff000019199812 */ /* 0x000fe200078ec0ff */
[C---:B-----5:R-:W-:Y:S01]  /*57a0*/  @!P1 IMAD.U32 R24, R41.reuse, 0x10000, RZ ;  /* 0x0001000029189824 */ /* 0x060fe200078e00ff */
[----:B------:R-:W2:Y:S01]  /*57b0*/  LDS.128 R12, [R12+0x3100] ;  /* 0x003100000c0c7984 */ /* 0x000ea20000000c00 */
[----:B------:R-:W-:Y:S01]  /*57c0*/  @!P1 IMAD.U32 R20, R40, 0x10000, RZ ;  /* 0x0001000028149824 */ /* 0x000fe200078e00ff */
[----:B------:R-:W-:Y:S01]  /*57d0*/  @!P1 LOP3.LUT R26, R41, 0xffff0000, RZ, 0xc0, !PT ;  /* 0xffff0000291a9812 */ /* 0x000fe200078ec0ff */
[C---:B------:R-:W-:Y:S01]  /*57e0*/  @!P1 IMAD.U32 R32, R42.reuse, 0x10000, RZ ;  /* 0x000100002a209824 */ /* 0x040fe200078e00ff */
[C---:B------:R-:W-:Y:S01]  /*57f0*/  @!P1 LOP3.LUT R38, R43.reuse, 0xffff0000, RZ, 0xc0, !PT ;  /* 0xffff00002b269812 */ /* 0x040fe200078ec0ff */
[----:B------:R-:W-:Y:S01]  /*5800*/  @!P1 IMAD.U32 R36, R43, 0x10000, RZ ;  /* 0x000100002b249824 */ /* 0x000fe200078e00ff */
[----:B------:R-:W-:Y:S02]  /*5810*/  @!P1 LOP3.LUT R34, R42, 0xffff0000, RZ, 0xc0, !PT ;  /* 0xffff00002a229812 */ /* 0x000fe400078ec0ff */
[----:B------:R-:W-:Y:S01]  /*5820*/  @!P1 SHF.R.U32.HI R6, RZ, 0x10, R27 ;  /* 0x00000010ff069819 */ /* 0x000fe2000001161b */
[----:B------:R-:W-:Y:S01]  /*5830*/  @!P1 IMAD.U32 R27, R10, 0x10000, RZ ;  /* 0x000100000a1b9824 */ /* 0x000fe200078e00ff */
[----:B------:R-:W-:Y:S02]  /*5840*/  @!P1 LOP3.LUT R21, R21, 0xffff0000, RZ, 0xc0, !PT ;  /* 0xffff000015159812 */ /* 0x000fe400078ec0ff */
[----:B------:R-:W-:Y:S01]  /*5850*/  @!P1 PRMT R11, R33, 0x5432, R6 ;  /* 0x00005432210b9816 */ /* 0x000fe20000000006 */
[----:B------:R-:W-:Y:S01]  /*5860*/  @!P1 IMAD.U32 R6, R8, 0x10000, RZ ;  /* 0x0001000008069824 */ /* 0x000fe200078e00ff */
[----:B------:R-:W-:Y:S02]  /*5870*/  @!P1 SHF.R.U32.HI R37, RZ, 0x10, R59 ;  /* 0x00000010ff259819 */ /* 0x000fe4000001163b */
[----:B------:R-:W-:Y:S02]  /*5880*/  ISETP.GE.AND P0, PT, R48, c[0x0][0x1d4], PT ;  /* 0x0000750030007a0c */ /* 0x000fe40003f06270 */
[----:B------:R-:W-:Y:S04]  /*5890*/  @!P1 PRMT R37, R63, 0x5432, R37 ;  /* 0x000054323f259816 */ /* 0x000fe80000000025 */
[C---:B------:R-:W-:Y:S02]  /*58a0*/  @!P1 SHF.L.U32 R35, R37.reuse, 0x10, RZ ;  /* 0x0000001025239819 */ /* 0x040fe400000006ff */
[----:B------:R-:W-:Y:S02]  /*58b0*/  @!P1 LOP3.LUT R37, R37, 0xffff0000, RZ, 0xc0, !PT ;  /* 0xffff000025259812 */ /* 0x000fe400078ec0ff */
[C---:B--2---:R-:W-:Y:S05]  /*58c0*/  @!P1 SHF.L.U32 R2, R13.reuse, 0x10, RZ ;  /* 0x000000100d029819 */ /* 0x044fea00000006ff */
[C---:B------:R-:W-:Y:S02]  /*58d0*/  @!P1 FMUL.FTZ R7, R2.reuse, R23 ;  /* 0x0000001702079220 */ /* 0x040fe40000410000 */
[-C--:B------:R-:W-:Y:S01]  /*58e0*/  @!P1 FMUL.FTZ R4, R2, R3.reuse ;  /* 0x0000000302049220 */ /* 0x080fe20000410000 */
[----:B------:R-:W-:Y:S01]  /*58f0*/  @!P1 LOP3.LUT R2, R13, 0xffff0000, RZ, 0xc0, !PT ;  /* 0xffff00000d029812 */ /* 0x000fe200078ec0ff */
[----:B------:R-:W-:Y:S01]  /*5900*/  @!P1 FFMA.FTZ R56, R24, R3, -R7 ;  /* 0x0000000318389223 */ /* 0x000fe20000010807 */
[----:B------:R-:W-:Y:S02]  /*5910*/  @!P1 SHF.L.U32 R7, R12, 0x10, RZ ;  /* 0x000000100c079819 */ /* 0x000fe400000006ff */
[----:B------:R-:W-:Y:S01]  /*5920*/  @!P1 LOP3.LUT R3, R5, 0xffff0000, RZ, 0xc0, !PT ;  /* 0xffff000005039812 */ /* 0x000fe200078ec0ff */
[C---:B------:R-:W-:Y:S02]  /*5930*/  @!P1 FMUL.FTZ R16, R2.reuse, R25 ;  /* 0x0000001902109220 */ /* 0x040fe40000410000 */
[C---:B------:R-:W-:Y:S02]  /*5940*/  @!P1 FMUL.FTZ R22, R7.reuse, R17 ;  /* 0x0000001107169220 */ /* 0x040fe40000410000 */
[-C--:B------:R-:W-:Y:S02]  /*5950*/  @!P1 FMUL.FTZ R5, R2, R3.reuse ;  /* 0x0000000302059220 */ /* 0x080fe40000410000 */
[----:B------:R-:W-:Y:S01]  /*5960*/  @!P1 FFMA.FTZ R53, R26, R3, -R16 ;  /* 0x000000031a359223 */ /* 0x000fe20000010810 */
[----:B------:R-:W-:Y:S01]  /*5970*/  @!P1 LOP3.LUT R3, R12, 0xffff0000, RZ, 0xc0, !PT ;  /* 0xffff00000c039812 */ /* 0x000fe200078ec0ff */
[-C--:B------:R-:W-:Y:S01]  /*5980*/  @!P1 FMUL.FTZ R2, R7, R6.reuse ;  /* 0x0000000607029220 */ /* 0x080fe20000410000 */
[----:B------:R-:W-:Y:S01]  /*5990*/  @!P1 SHF.L.U32 R7, R14, 0x10, RZ ;  /* 0x000000100e079819 */ /* 0x000fe200000006ff */
[----:B------:R-:W-:Y:S01]  /*59a0*/  @!P1 FFMA.FTZ R52, R20, R6, -R22 ;  /* 0x0000000614349223 */ /* 0x000fe20000010816 */
[----:B------:R-:W-:Y:S01]  /*59b0*/  @!P1 LOP3.LUT R22, R40, 0xffff0000, RZ, 0xc0, !PT ;  /* 0xffff000028169812 */ /* 0x000fe200078ec0ff */
[----:B------:R-:W-:Y:S01]  /*59c0*/  @!P1 FMUL.FTZ R16, R3, R21 ;  /* 0x0000001503109220 */ /* 0x000fe20000410000 */
[----:B------:R-:W-:Y:S01]  /*59d0*/  @!P1 LOP3.LUT R6, R8, 0xffff0000, RZ, 0xc0, !PT ;  /* 0xffff000008069812 */ /* 0x000fe200078ec0ff */
[C---:B------:R-:W-:Y:S01]  /*59e0*/  @!P1 IMAD.U32 R8, R9.reuse, 0x10000, RZ ;  /* 0x0001000009089824 */ /* 0x040fe200078e00ff */
[----:B------:R-:W-:Y:S01]  /*59f0*/  @!P1 LOP3.LUT R9, R9, 0xffff0000, RZ, 0xc0, !PT ;  /* 0xffff000009099812 */ /* 0x000fe200078ec0ff */
[----:B------:R-:W-:Y:S02]  /*5a00*/  @!P1 FMUL.FTZ R33, R7, R27 ;  /* 0x0000001b07219220 */ /* 0x000fe40000410000 */
[-C--:B------:R-:W-:Y:S02]  /*5a10*/  @!P1 FMUL.FTZ R3, R3, R6.reuse ;  /* 0x0000000603039220 */ /* 0x080fe40000410000 */
[----:B------:R-:W-:Y:S01]  /*5a20*/  @!P1 FFMA.FTZ R51, R22, R6, -R16 ;  /* 0x0000000616339223 */ /* 0x000fe20000010810 */
[----:B------:R-:W-:Y:S01]  /*5a30*/  @!P1 LOP3.LUT R16, R15, 0xffff0000, RZ, 0xc0, !PT ;  /* 0xffff00000f109812 */ /* 0x000fe200078ec0ff */
[-C--:B------:R-:W-:Y:S01]  /*5a40*/  @!P1 FMUL.FTZ R6, R7, R8.reuse ;  /* 0x0000000807069220 */ /* 0x080fe20000410000 */
[----:B------:R-:W-:Y:S01]  /*5a50*/  @!P1 LOP3.LUT R7, R14, 0xffff0000, RZ, 0xc0, !PT ;  /* 0xffff00000e079812 */ /* 0x000fe200078ec0ff */
[----:B------:R-:W-:Y:S01]  /*5a60*/  @!P1 FFMA.FTZ R50, R32, R8, -R33 ;  /* 0x0000000820329223 */ /* 0x000fe20000010821 */
[----:B------:R-:W-:Y:S01]  /*5a70*/  @!P1 LOP3.LUT R33, R10, 0xffff0000, RZ, 0xc0, !PT ;  /* 0xffff00000a219812 */ /* 0x000fe200078ec0ff */
[----:B------:R-:W-:Y:S02]  /*5a80*/  @!P1 IMAD.U32 R10, R15, 0x10000, RZ ;  /* 0x000100000f0a9824 */ /* 0x000fe400078e00ff */
[C---:B------:R-:W-:Y:S01]  /*5a90*/  @!P1 IMAD.U32 R8, R11.reuse, 0x10000, RZ ;  /* 0x000100000b089824 */ /* 0x040fe200078e00ff */
[----:B------:R-:W-:Y:S01]  /*5aa0*/  @!P1 LOP3.LUT R11, R11, 0xffff0000, RZ, 0xc0, !PT ;  /* 0xffff00000b0b9812 */ /* 0x000fe200078ec0ff */
[----:B------:R-:W-:Y:S02]  /*5ab0*/  @!P1 FMUL.FTZ R44, R10, R35 ;  /* 0x000000230a2c9220 */ /* 0x000fe40000410000 */
[----:B---3--:R-:W-:Y:S02]  /*5ac0*/  @!P1 FMUL.FTZ R39, R16, R37 ;  /* 0x0000002510279220 */ /* 0x008fe40000410000 */
        /* <DEDUP_REMOVED lines=37> */
.L_x_343:
        /* <DEDUP_REMOVED lines=22> */
.L_x_367:
[----:B-123--:R-:W-:Y:S05]  /*5e80*/  BSYNC B0 ;  /* 0x0000000000007941 */ /* 0x00efea0003800000 */
.L_x_366:
        /* <DEDUP_REMOVED lines=17> */
.L_x_369:
[----:B------:R-:W-:Y:S05]  /*5fa0*/  BSYNC B0 ;  /* 0x0000000000007941 */ /* 0x000fea0003800000 */
.L_x_368:
[----:B--2---:R2:W4:Y:S01]  /*5fb0*/  SHFL.IDX PT, R3, R77, 0x2, 0x1c1f ;  /* 0x005c1f004d037f89 */ /* 0x00452200000e0000 */
[----:B------:R-:W-:Y:S03]  /*5fc0*/  ISETP.GE.AND P0, PT, R12, 0x41, PT ;  /* 0x000000410c00780c */ /* 0x000fe60003f06270 */
        /* <DEDUP_REMOVED lines=14> */
.L_x_359:
[----:B------:R-:W-:Y:S05]  /*60b0*/  BSYNC B2 ;  /* 0x0000000000027941 */ /* 0x000fea0003800000 */
.L_x_342:
[----:B---3--:R-:W-:Y:S01]  /*60c0*/  IMAD.U32 R2, RZ, RZ, UR6 ;  /* 0x00000006ff027e24 */ /* 0x008fe2000f8e00ff */
[----:B------:R-:W-:Y:S01]  /*60d0*/  UIMAD UR5, UR6, -0x60, URZ ;  /* 0xffffffa0060578a4 */ /* 0x000fe2000f8e023f */
[----:B------:R-:W-:Y:S02]  /*60e0*/  BSSY B0, `(.L_x_370) ;  /* 0x0000072000007945 */ /* 0x000fe40003800000 */
[----:B----4-:R-:W-:Y:S03]  /*60f0*/  IMAD.WIDE R2, R2, 0x60, R110 ;  /* 0x0000006002027825 */ /* 0x010fe600078e026e */
[----:B------:R-:W-:Y:S01]  /*6100*/  IADD3 R4, R118, UR5, RZ ;  /* 0x0000000576047c10 */ /* 0x000fe2000fffe0ff */
[----:B------:R-:W-:Y:S03]  /*6110*/  UIADD3 UR5, UR5, UR4, URZ ;  /* 0x0000000405057290 */ /* 0x000fe6000fffe03f */
[C---:B------:R-:W-:Y:S01]  /*6120*/  ISETP.GE.AND P4, PT, R4.reuse, 0x11, PT ;  /* 0x000000110400780c */ /* 0x040fe20003f86270 */
[----:B------:R-:W-:Y:S01]  /*6130*/  UISETP.LT.AND UP0, UPT, UR5, 0x60, UPT ;  /* 0x000000600500788c */ /* 0x000fe2000bf01270 */
[C---:B------:R-:W-:Y:S02]  /*6140*/  ISETP.GE.AND P3, PT, R4.reuse, 0x21, PT ;  /* 0x000000210400780c */ /* 0x040fe40003f66270 */
[C---:B------:R-:W-:Y:S01]  /*6150*/  ISETP.GE.AND P2, PT, R4.reuse, 0x31, PT ;  /* 0x000000310400780c */ /* 0x040fe20003f46270 */
[----:B------:R-:W-:Y:S01]  /*6160*/  USEL UR5, UR5, 0x60, UP0 ;  /* 0x0000006005057887 */ /* 0x000fe20008000000 */
[----:B------:R-:W-:Y:S07]  /*6170*/  ISETP.GE.AND P1, PT, R4, 0x41, PT ;  /* 0x000000410400780c */ /* 0x000fee0003f26270 */
        /* <DEDUP_REMOVED lines=12> */
[----:B------:R-:W-:Y:S11]  /*6240*/  ISETP.GE.AND P5, PT, R4, 0x1, PT ;  /* 0x000000010400780c */ /* 0x000ff60003fa6270 */
[----:B------:R-:W-:Y:S02]  /*6250*/  @!UPT UIADD3 URZ, URZ, URZ, URZ ;  /* 0x0000003f3f3ff290 */ /* 0x000fe4000fffe03f */
[----:B------:R-:W-:Y:S02]  /*6260*/  @P5 IMAD R3, R3, c[0x0][0x258], RZ ;  /* 0x0000960003035a24 */ /* 0x000fe400078e02ff */
[----:B------:R-:W-:Y:S02]  /*6270*/  @P5 IMAD.MOV.U32 R4, RZ, RZ, R84 ;  /* 0x000000ffff045224 */ /* 0x000fe400078e0054 */
[----:B------:R-:W-:Y:S04]  /*6280*/  @P5 IMAD.MOV.U32 R5, RZ, RZ, R88 ;  /* 0x000000ffff055224 */ /* 0x000fe800078e0058 */
[C---:B------:R-:W-:Y:S04]  /*6290*/  @P5 IMAD.WIDE.U32 R4, R2.reuse, c[0x0][0x258], R4 ;  /* 0x0000960002045a25 */ /* 0x040fe800078e0004 */
[----:B------:R-:W-:Y:S01]  /*62a0*/  @P5 IMAD R2, R2, c[0x0][0x25c], R3 ;  /* 0x0000970002025a24 */ /* 0x000fe200078e0203 */
[C---:B------:R-:W-:Y:S02]  /*62b0*/  @P5 LEA R14, P6, R4.reuse, c[0x0][0x250], 0x1 ;  /* 0x00009400040e5a11 */ /* 0x040fe400078c08ff */
[----:B------:R-:W-:Y:S02]  /*62c0*/  @P4 MOV R3, R88 ;  /* 0x0000005800034202 */ /* 0x000fe40000000f00 */
[----:B------:R-:W-:Y:S04]  /*62d0*/  @P5 IADD3 R2, R5, R2, RZ ;  /* 0x0000000205025210 */ /* 0x000fe80007ffe0ff */
[----:B------:R-:W-:Y:S01]  /*62e0*/  @P5 LEA.HI.X R15, R4, c[0x0][0x254], R2, 0x1, P6 ;  /* 0x00009500040f5a11 */ /* 0x000fe200030f0c02 */
[----:B------:R-:W-:Y:S02]  /*62f0*/  @P4 IMAD R4, R7, c[0x0][0x258], RZ ;  /* 0x0000960007044a24 */ /* 0x000fe400078e02ff */
[----:B------:R-:W-:Y:S02]  /*6300*/  @P4 IMAD.MOV.U32 R2, RZ, RZ, R84 ;  /* 0x000000ffff024224 */ /* 0x000fe400078e0054 */
[C---:B------:R-:W-:Y:S02]  /*6310*/  @P4 IMAD R4, R6.reuse, c[0x0][0x25c], R4 ;  /* 0x0000970006044a24 */ /* 0x040fe400078e0204 */
[----:B------:R-:W-:Y:S04]  /*6320*/  @P4 IMAD.WIDE.U32 R2, R6, c[0x0][0x258], R2 ;  /* 0x0000960006024a25 */ /* 0x000fe800078e0002 */
[----:B------:R-:W-:Y:S01]  /*6330*/  @P4 IMAD.IADD R4, R3, 0x1, R4 ;  /* 0x0000000103044824 */ /* 0x000fe200078e0204 */
[----:B------:R-:W-:Y:S01]  /*6340*/  @P4 LEA R12, P6, R2, c[0x0][0x250], 0x1 ;  /* 0x00009400020c4a11 */ /* 0x000fe200078c08ff */
[----:B------:R-:W-:Y:S02]  /*6350*/  @P3 IMAD.MOV.U32 R3, RZ, RZ, R88 ;  /* 0x000000ffff033224 */ /* 0x000fe400078e0058 */
[----:B------:R-:W-:Y:S01]  /*6360*/  @P0 IMAD R6, R22, c[0x0][0x258], RZ ;  /* 0x0000960016060a24 */ /* 0x000fe200078e02ff */
[----:B------:R-:W-:Y:S01]  /*6370*/  @P4 LEA.HI.X R13, R2, c[0x0][0x254], R4, 0x1, P6 ;  /* 0x00009500020d4a11 */ /* 0x000fe200030f0c04 */
[----:B------:R-:W-:Y:S01]  /*6380*/  @P3 IMAD R4, R10, c[0x0][0x258], RZ ;  /* 0x000096000a043a24 */ /* 0x000fe200078e02ff */
[----:B------:R-:W-:Y:S01]  /*6390*/  @P3 MOV R2, R84 ;  /* 0x0000005400023202 */ /* 0x000fe20000000f00 */
[----:B------:R-:W-:Y:S02]  /*63a0*/  @P0 IMAD R6, R20, c[0x0][0x25c], R6 ;  /* 0x0000970014060a24 */ /* 0x000fe400078e0206 */
[C---:B------:R-:W-:Y:S02]  /*63b0*/  @P3 IMAD R4, R8.reuse, c[0x0][0x25c], R4 ;  /* 0x0000970008043a24 */ /* 0x040fe400078e0204 */
[----:B------:R-:W-:Y:S05]  /*63c0*/  @P3 IMAD.WIDE.U32 R2, R8, c[0x0][0x258], R2 ;  /* 0x0000960008023a25 */ /* 0x000fea00078e0002 */
[C---:B------:R-:W-:Y:S02]  /*63d0*/  @P3 LEA R10, P6, R2.reuse, c[0x0][0x250], 0x1 ;  /* 0x00009400020a3a11 */ /* 0x040fe400078c08ff */
[----:B------:R-:W-:Y:S02]  /*63e0*/  @P3 IADD3 R4, R3, R4, RZ ;  /* 0x0000000403043210 */ /* 0x000fe40007ffe0ff */
[----:B------:R-:W-:Y:S02]  /*63f0*/  @P2 MOV R3, R88 ;  /* 0x0000005800032202 */ /* 0x000fe40000000f00 */
[----:B------:R-:W-:Y:S01]  /*6400*/  @P3 LEA.HI.X R11, R2, c[0x0][0x254], R4, 0x1, P6 ;  /* 0x00009500020b3a11 */ /* 0x000fe200030f0c04 */
[----:B------:R-:W-:Y:S02]  /*6410*/  @P2 IMAD R4, R17, c[0x0][0x258], RZ ;  /* 0x0000960011042a24 */ /* 0x000fe400078e02ff */
[----:B------:R-:W-:Y:S02]  /*6420*/  @P2 IMAD.MOV.U32 R2, RZ, RZ, R84 ;  /* 0x000000ffff022224 */ /* 0x000fe400078e0054 */
[C---:B------:R-:W-:Y:S02]  /*6430*/  @P2 IMAD R4, R9.reuse, c[0x0][0x25c], R4 ;  /* 0x0000970009042a24 */ /* 0x040fe400078e0204 */
[----:B------:R-:W-:Y:S04]  /*6440*/  @P2 IMAD.WIDE.U32 R2, R9, c[0x0][0x258], R2 ;  /* 0x0000960009022a25 */ /* 0x000fe800078e0002 */
[----:B------:R-:W-:Y:S01]  /*6450*/  @P2 IMAD.IADD R4, R3, 0x1, R4 ;  /* 0x0000000103042824 */ /* 0x000fe200078e0204 */
[C---:B------:R-:W-:Y:S01]  /*6460*/  @P2 LEA R8, P6, R2.reuse, c[0x0][0x250], 0x1 ;  /* 0x0000940002082a11 */ /* 0x040fe200078c08ff */
[----:B------:R-:W-:Y:S03]  /*6470*/  @P1 IMAD.MOV.U32 R3, RZ, RZ, R88 ;  /* 0x000000ffff031224 */ /* 0x000fe600078e0058 */
[----:B------:R-:W-:Y:S01]  /*6480*/  @P2 LEA.HI.X R9, R2, c[0x0][0x254], R4, 0x1, P6 ;  /* 0x0000950002092a11 */ /* 0x000fe200030f0c04 */
[----:B------:R-:W-:Y:S01]  /*6490*/  @P1 IMAD R4, R21, c[0x0][0x258], RZ ;  /* 0x0000960015041a24 */ /* 0x000fe200078e02ff */
[----:B------:R-:W-:Y:S03]  /*64a0*/  @P1 MOV R2, R84 ;  /* 0x0000005400021202 */ /* 0x000fe60000000f00 */
[C---:B------:R-:W-:Y:S02]  /*64b0*/  @P1 IMAD R4, R16.reuse, c[0x0][0x25c], R4 ;  /* 0x0000970010041a24 */ /* 0x040fe400078e0204 */
[----:B------:R-:W-:Y:S05]  /*64c0*/  @P1 IMAD.WIDE.U32 R2, R16, c[0x0][0x258], R2 ;  /* 0x0000960010021a25 */ /* 0x000fea00078e0002 */
[----:B------:R-:W-:Y:S02]  /*64d0*/  @P1 IADD3 R3, R3, R4, RZ ;  /* 0x0000000403031210 */ /* 0x000fe40007ffe0ff */
[C---:B------:R-:W-:Y:S04]  /*64e0*/  @P1 LEA R4, P6, R2.reuse, c[0x0][0x250], 0x1 ;  /* 0x0000940002041a11 */ /* 0x040fe800078c08ff */
[----:B------:R-:W-:Y:S01]  /*64f0*/  @P1 LEA.HI.X R5, R2, c[0x0][0x254], R3, 0x1, P6 ;  /* 0x0000950002051a11 */ /* 0x000fe200030f0c03 */
[----:B------:R-:W-:Y:S01]  /*6500*/  @P0 IMAD.MOV.U32 R2, RZ, RZ, R84 ;  /* 0x000000ffff020224 */ /* 0x000fe200078e0054 */
[----:B------:R-:W-:Y:S05]  /*6510*/  @P0 MOV R3, R88 ;  /* 0x0000005800030202 */ /* 0x000fea0000000f00 */
[----:B------:R-:W-:Y:S04]  /*6520*/  @P0 IMAD.WIDE.U32 R2, R20, c[0x0][0x258], R2 ;  /* 0x0000960014020a25 */ /* 0x000fe800078e0002 */
[----:B------:R-:W-:Y:S01]  /*6530*/  @P0 IMAD.IADD R3, R3, 0x1, R6 ;  /* 0x0000000103030824 */ /* 0x000fe200078e0206 */
        /* <DEDUP_REMOVED lines=16> */
[C---:B-----5:R-:W-:Y:S02]  /*6640*/  IMAD R4, R87.reuse, c[0x0][0x20c], R2 ;  /* 0x0000830057047a24 */ /* 0x060fe400078e0202 */
[----:B------:R-:W-:Y:S05]  /*6650*/  IMAD.WIDE.U32 R2, R87, c[0x0][0x208], RZ ;  /* 0x0000820057027a25 */ /* 0x000fea00078e00ff */
[----:B------:R-:W-:Y:S01]  /*6660*/  IADD3 R3, R3, R4, RZ ;  /* 0x0000000403037210 */ /* 0x000fe20007ffe0ff */
[----:B------:R-:W-:Y:S04]  /*6670*/  IMAD R4, R100, c[0x0][0x218], RZ ;  /* 0x0000860064047a24 */ /* 0x000fe800078e02ff */
[C---:B------:R-:W-:Y:S01]  /*6680*/  IMAD.WIDE.U32 R2, R83.reuse, c[0x0][0x218], R2 ;  /* 0x0000860053027a25 */ /* 0x040fe200078e0002 */
[----:B------:R-:W-:Y:S04]  /*6690*/  DEPBAR.LE SB0, 0x0 ;  /* 0x000080000000791a */ /* 0x000fe80000000000 */
[----:B------:R-:W-:Y:S01]  /*66a0*/  BAR.SYNC.DEFER_BLOCKING 0x0 ;  /* 0x0000000000007b1d */ /* 0x000fe20000010000 */
[----:B------:R-:W-:Y:S01]  /*66b0*/  IMAD R4, R83, c[0x0][0x21c], R4 ;  /* 0x0000870053047a24 */ /* 0x000fe200078e0204 */
[----:B------:R-:W-:Y:S04]  /*66c0*/  IADD3 R2, P0, R2, UR46, RZ ;  /* 0x0000002e02027c10 */ /* 0x000fe8000ff1e0ff */
[----:B------:R-:W-:Y:S02]  /*66d0*/  IADD3.X R3, R3, UR9, R4, P0, !PT ;  /* 0x0000000903037c10 */ /* 0x000fe400087fe404 */
[C---:B---3--:R-:W-:Y:S04]  /*66e0*/  LEA R14, P0, R2.reuse, c[0x0][0x1f8], 0x1 ;  /* 0x00007e00020e7a11 */ /* 0x048fe800078008ff */
[----:B------:R-:W-:Y:S02]  /*66f0*/  LEA.HI.X R12, R2, c[0x0][0x1fc], R3, 0x1, P0 ;  /* 0x00007f00020c7a11 */ /* 0x000fe400000f0c03 */
[----:B------:R1:W3:Y:S01]  /*6700*/  SHFL.IDX PT, R2, R14, RZ, 0x1c1f ;  /* 0x001c1fff0e027589 */ /* 0x0002e200000e0000 */
[----:B------:R-:W-:Y:S07]  /*6710*/  ISETP.GE.AND P0, PT, R13, 0x1, PT ;  /* 0x000000010d00780c */ /* 0x000fee0003f06270 */
[----:B------:R1:W4:Y:S06]  /*6720*/  SHFL.IDX PT, R3, R12, RZ, 0x1c1f ;  /* 0x001c1fff0c037589 */ /* 0x00032c00000e0000 */
[----:B------:R-:W-:-:S05]  /*6730*/  @!P0 BRA `(.L_x_371) ;  /* 0x000000c000008947 */ /* 0x000fca0003800000 */
[C---:B------:R-:W-:Y:S11]  /*6740*/  ISETP.GE.AND P1, PT, R18.reuse, c[0x0][0x1d4], PT ;  /* 0x0000750012007a0c */ /* 0x040ff60003f26270 */
[----:B------:R-:W-:Y:S02]  /*6750*/  @!UPT UIADD3 URZ, URZ, URZ, URZ ;  /* 0x0000003f3f3ff290 */ /* 0x000fe4000fffe03f */
[----:B-1----:R-:W1:Y:S01]  /*6760*/  @!P1 LDS.128 R8, [R80] ;  /* 0x0000000050089984 */ /* 0x002e620000000c00 */
[CC--:B---3--:R-:W-:Y:S04]  /*6770*/  @!P1 LEA R4, P0, R18.reuse, R2.reuse, 0x1 ;  /* 0x0000000212049211 */ /* 0x0c8fe800078008ff */
[-C--:B----4-:R-:W-:Y:S02]  /*6780*/  @!P1 LEA.HI.X R5, R18, R3.reuse, R19, 0x1, P0 ;  /* 0x0000000312059211 */ /* 0x090fe400000f0c13 */
[----:B------:R-:W-:Y:S11]  /*6790*/  ISETP.GE.AND P0, PT, R86, c[0x0][0x1d4], PT ;  /* 0x0000750056007a0c */ /* 0x000ff60003f06270 */
[----:B------:R-:W-:Y:S02]  /*67a0*/  @!UPT UIADD3 URZ, URZ, URZ, URZ ;  /* 0x0000003f3f3ff290 */ /* 0x000fe4000fffe03f */
[C---:B------:R-:W-:Y:S04]  /*67b0*/  @!P0 LEA R2, P2, R76.reuse, R2, 0x1 ;  /* 0x000000024c028211 */ /* 0x040fe800078408ff */
[----:B------:R-:W-:Y:S01]  /*67c0*/  @!P0 LEA.HI.X R3, R76, R3, R82, 0x1, P2 ;  /* 0x000000034c038211 */ /* 0x000fe200010f0c52 */
[----:B-1----:R-:W-:Y:S04]  /*67d0*/  @!P1 ST.E.128 [R4.64], R8 ;  /* 0x0000000804009985 */ /* 0x002fe8000c101d1a */
[----:B------:R-:W1:Y:S04]  /*67e0*/  @!P0 LDS.128 R4, [R81] ;  /* 0x0000000051048984 */ /* 0x000e680000000c00 */
[----:B-1----:R1:W-:Y:S02]  /*67f0*/  @!P0 ST.E.128 [R2.64], R4 ;  /* 0x0000000402008985 */ /* 0x0023e4000c101d1a */
.L_x_371:
[----:B------:R-:W-:Y:S05]  /*6800*/  BSYNC B0 ;  /* 0x0000000000007941 */ /* 0x000fea0003800000 */
.L_x_370:
[----:B-1--4-:R1:W4:Y:S01]  /*6810*/  SHFL.IDX PT, R3, R12, 0x1, 0x1c1f ;  /* 0x003c1f000c037f89 */ /* 0x01232200000e0000 */
        /* <DEDUP_REMOVED lines=16> */
.L_x_373:
[----:B------:R-:W-:Y:S05]  /*6920*/  BSYNC B0 ;  /* 0x0000000000007941 */ /* 0x000fea0003800000 */
.L_x_372:
[----:B---34-:R3:W4:Y:S01]  /*6930*/  SHFL.IDX PT, R3, R12, 0x2, 0x1c1f ;  /* 0x005c1f000c037f89 */ /* 0x01872200000e0000 */
[----:B------:R-:W-:Y:S01]  /*6940*/  ISETP.GE.AND P0, PT, R13, 0x41, PT ;  /* 0x000000410d00780c */ /* 0x000fe20003f06270 */
[----:B------:R-:W-:Y:S02]  /*6950*/  BSSY B0, `(.L_x_374) ;  /* 0x000000f000007945 */ /* 0x000fe40003800000 */
        /* <DEDUP_REMOVED lines=14> */
.L_x_375:
[----:B------:R-:W-:Y:S05]  /*6a40*/  BSYNC B0 ;  /* 0x0000000000007941 */ /* 0x000fea0003800000 */
.L_x_374:
[----:B------:R-:W-:Y:S02]  /*6a50*/  UISETP.GT.AND UP0, UPT, UR6, UR7, UPT ;  /* 0x000000070600728c */ /* 0x000fe4000bf04270 */
[----:B------:R-:W-:Y:S04]  /*6a60*/  UIADD3 UR6, UR6, -0x1, URZ ;  /* 0xffffffff06067890 */ /* 0x000fe8000fffe03f */
[----:B------:R-:W-:Y:S05]  /*6a70*/  PLOP3.LUT P0, PT, PT, PT, UP0, 0x80, 0x0 ;  /* 0x000000000000781c */ /* 0x000fea0003f0f008 */
[----:B------:R-:W-:Y:S02]  /*6a80*/  @UP0 UIMAD UR5, UR25, UR6, URZ ;  /* 0x00000006190502a4 */ /* 0x000fe4000f8e023f */
[----:B------:R-:W-:Y:S04]  /*6a90*/  @UP0 USHF.R.S32.HI UR11, URZ, 0x1f, UR6 ;  /* 0x0000001f3f0b0899 */ /* 0x000fe80008011406 */
[----:B-1----:R-:W-:Y:S02]  /*6aa0*/  IMAD.U32 R4, RZ, RZ, UR5 ;  /* 0x00000005ff047e24 */ /* 0x002fe4000f8e00ff */
[----:B------:R-:W-:Y:S02]  /*6ab0*/  @P0 IMAD.MOV.U32 R2, RZ, RZ, R116 ;  /* 0x000000ffff020224 */ /* 0x000fe400078e0074 */
[----:B----4-:R-:W-:Y:S01]  /*6ac0*/  @P0 IMAD.MOV.U32 R3, RZ, RZ, R113 ;  /* 0x000000ffff030224 */ /* 0x010fe200078e0071 */
[----:B------:R-:W-:Y:S11]  /*6ad0*/  PLOP3.LUT P0, PT, PT, PT, UP0, 0x80, 0x0 ;  /* 0x000000000000781c */ /* 0x000ff60003f0f008 */
[----:B------:R-:W-:Y:S02]  /*6ae0*/  @!UPT UIADD3 URZ, URZ, URZ, URZ ;  /* 0x0000003f3f3ff290 */ /* 0x000fe4000fffe03f */
[C---:B------:R-:W-:Y:S01]  /*6af0*/  @P0 IMAD.WIDE.U32 R2, R144.reuse, UR6, R2 ;  /* 0x0000000690020c25 */ /* 0x040fe2000f8e0002 */
[----:B------:R-:W-:Y:S11]  /*6b00*/  PLOP3.LUT P0, PT, PT, PT, UP0, 0x80, 0x0 ;  /* 0x000000000000781c */ /* 0x000ff60003f0f008 */
[----:B------:R-:W-:Y:S02]  /*6b10*/  @!UPT UIADD3 URZ, URZ, URZ, URZ ;  /* 0x0000003f3f3ff290 */ /* 0x000fe4000fffe03f */
[----:B------:R-:W-:Y:S01]  /*6b20*/  @P0 IMAD R4, R144, UR11, R4 ;  /* 0x0000000b90040c24 */ /* 0x000fe2000f8e0204 */
[----:B------:R-:W-:Y:S11]  /*6b30*/  PLOP3.LUT P0, PT, PT, PT, UP0, 0x80, 0x0 ;  /* 0x000000000000781c */ /* 0x000ff60003f0f008 */
[----:B------:R-:W-:Y:S02]  /*6b40*/  @!UPT UIADD3 URZ, URZ, URZ, URZ ;  /* 0x0000003f3f3ff290 */ /* 0x000fe4000fffe03f */
[----:B------:R-:W-:Y:S01]  /*6b50*/  @P0 IMAD.IADD R4, R3, 0x1, R4 ;  /* 0x0000000103040824 */ /* 0x000fe200078e0204 */
[----:B------:R-:W-:Y:S11]  /*6b60*/  PLOP3.LUT P0, PT, PT, PT, UP0, 0x80, 0x0 ;  /* 0x000000000000781c */ /* 0x000ff60003f0f008 */
[----:B------:R-:W-:Y:S02]  /*6b70*/  @!UPT UIADD3 URZ, URZ, URZ, URZ ;  /* 0x0000003f3f3ff290 */ /* 0x000fe4000fffe03f */
[C---:B---3--:R-:W-:Y:S02]  /*6b80*/  @P0 LEA R12, P1, R2.reuse, c[0x0][0x220], 0x1 ;  /* 0x00008800020c0a11 */ /* 0x048fe400078208ff */
[----:B------:R-:W-:Y:S11]  /*6b90*/  PLOP3.LUT P0, PT, PT, PT, UP0, 0x80, 0x0 ;  /* 0x000000000000781c */ /* 0x000ff60003f0f008 */
[----:B------:R-:W-:Y:S02]  /*6ba0*/  @!UPT UIADD3 URZ, URZ, URZ, URZ ;  /* 0x0000003f3f3ff290 */ /* 0x000fe4000fffe03f */
[----:B------:R-:W-:Y:S02]  /*6bb0*/  @P0 LEA.HI.X R10, R2, c[0x0][0x224], R4, 0x1, P1 ;  /* 0x00008900020a0a11 */ /* 0x000fe400008f0c04 */
[----:B------:R-:W-:Y:S11]  /*6bc0*/  PLOP3.LUT P0, PT, PT, PT, UP0, 0x80, 0x0 ;  /* 0x000000000000781c */ /* 0x000ff60003f0f008 */
[----:B------:R-:W-:Y:S02]  /*6bd0*/  @!UPT UIADD3 URZ, URZ, URZ, URZ ;  /* 0x0000003f3f3ff290 */ /* 0x000fe4000fffe03f */
[-C--:B------:R-:W-:Y:S02]  /*6be0*/  @P0 IADD3 R14, P1, R12, R136.reuse, RZ ;  /* 0x000000880c0e0210 */ /* 0x080fe40007f3e0ff */
[----:B------:R-:W-:Y:S11]  /*6bf0*/  PLOP3.LUT P0, PT, PT, PT, UP0, 0x80, 0x0 ;  /* 0x000000000000781c */ /* 0x000ff60003f0f008 */
[----:B------:R-:W-:Y:S02]  /*6c00*/  @!UPT UIADD3 URZ, URZ, URZ, URZ ;  /* 0x0000003f3f3ff290 */ /* 0x000fe4000fffe03f */
[--C-:B------:R-:W-:Y:S01]  /*6c10*/  @P0 IMAD.X R11, R10, 0x1, R132.reuse, P1 ;  /* 0x000000010a0b0824 */ /* 0x100fe200008e0684 */
        /* <DEDUP_REMOVED lines=20> */
[----:B------:R-:W-:Y:S02]  /*6d60*/  @P0 IADD3 R2, P1, R4, R136, RZ ;  /* 0x0000008804020210 */ /* 0x000fe40007f3e0ff */
[----:B------:R-:W-:Y:S11]  /*6d70*/  PLOP3.LUT P0, PT, PT, PT, UP0, 0x80, 0x0 ;  /* 0x000000000000781c */ /* 0x000ff60003f0f008 */
[----:B------:R-:W-:Y:S02]  /*6d80*/  @!UPT UIADD3 URZ, URZ, URZ, URZ ;  /* 0x0000003f3f3ff290 */ /* 0x000fe4000fffe03f */
[----:B------:R-:W-:Y:S01]  /*6d90*/  @P0 IMAD.X R3, R5, 0x1, R132, P1 ;  /* 0x0000000105030824 */ /* 0x000fe200008e0684 */
[----:B------:R-:W-:Y:S11]  /*6da0*/  PLOP3.LUT P0, PT, PT, PT, UP0, 0x80, 0x0 ;  /* 0x000000000000781c */ /* 0x000ff60003f0f008 */
[----:B------:R-:W-:Y:S02]  /*6db0*/  @!UPT UIADD3 URZ, URZ, URZ, URZ ;  /* 0x0000003f3f3ff290 */ /* 0x000fe4000fffe03f */
[----:B------:R-:W-:Y:S01]  /*6dc0*/  @P0 IMAD.MOV.U32 R13, RZ, RZ, R10 ;  /* 0x000000ffff0d0224 */ /* 0x000fe200078e000a */
[----:B------:R-:W-:Y:S11]  /*6dd0*/  PLOP3.LUT P0, PT, PT, PT, UP0, 0x80, 0x0 ;  /* 0x000000000000781c */ /* 0x000ff60003f0f008 */
[----:B------:R-:W-:Y:S02]  /*6de0*/  @!UPT UIADD3 URZ, URZ, URZ, URZ ;  /* 0x0000003f3f3ff290 */ /* 0x000fe4000fffe03f */
[----:B------:R-:W-:Y:S01]  /*6df0*/  @!PT LDS RZ, [RZ] ;  /* 0x00000000fffff984 */ /* 0x000fe20000000800 */
[----:B------:R-:W-:Y:S01]  /*6e00*/  @!PT LDS RZ, [RZ] ;  /* 0x00000000fffff984 */ /* 0x000fe20000000800 */
[----:B------:R-:W-:Y:S01]  /*6e10*/  @!PT LDS RZ, [RZ] ;  /* 0x00000000fffff984 */ /* 0x000fe20000000800 */
[----:B------:R1:W-:Y:S01]  /*6e20*/  @P0 LDGSTS.E.BYPASS.LTC128B.128 [R79+0x3100], [R12.64], !P6 ;  /* 0x031000000c4f0fae */ /* 0x0003e2000f101d5a */
[----:B------:R-:W-:Y:S11]  /*6e30*/  PLOP3.LUT P0, PT, PT, PT, UP0, 0x80, 0x0 ;  /* 0x000000000000781c */ /* 0x000ff60003f0f008 */
[----:B------:R-:W-:Y:S02]  /*6e40*/  @!UPT UIADD3 URZ, URZ, URZ, URZ ;  /* 0x0000003f3f3ff290 */ /* 0x000fe4000fffe03f */
[----:B------:R-:W-:Y:S01]  /*6e50*/  @P0 IMAD.MOV.U32 R10, RZ, RZ, R14 ;  /* 0x000000ffff0a0224 */ /* 0x000fe200078e000e */
[----:B------:R-:W-:Y:S11]  /*6e60*/  PLOP3.LUT P0, PT, PT, PT, UP0, 0x80, 0x0 ;  /* 0x000000000000781c */ /* 0x000ff60003f0f008 */
[----:B------:R-:W-:Y:S02]  /*6e70*/  @!UPT UIADD3 URZ, URZ, URZ, URZ ;  /* 0x0000003f3f3ff290 */ /* 0x000fe4000fffe03f */
[----:B------:R1:W-:Y:S01]  /*6e80*/  @P0 LDGSTS.E.BYPASS.LTC128B.128 [R79+0x3900], [R10.64], !P6 ;  /* 0x039000000a4f0fae */ /* 0x0003e2000f101d5a */
[----:B------:R-:W-:Y:S02]  /*6e90*/  PLOP3.LUT P0, PT, PT, PT, UP0, 0x80, 0x0 ;  /* 0x000000000000781c */ /* 0x000fe40003f0f008 */
        /* <DEDUP_REMOVED lines=15> */
[----:B------:R-:W-:Y:S05]  /*6f90*/  PLOP3.LUT P0, PT, PT, PT, UP0, 0x80, 0x0 ;  /* 0x000000000000781c */ /* 0x000fea0003f0f008 */
[----:B------:R-:W0:Y:S08]  /*6fa0*/  LDGDEPBAR ;  /* 0x00000000000079af */ /* 0x000e300000000000 */
[----:B------:R-:W-:-:S05]  /*6fb0*/  @P0 BRA `(.L_x_376) ;  /* 0xffffb00000000947 */ /* 0x000fca000383ffff */
[----:B------:R-:W-:Y:S06]  /*6fc0*/  BAR.SYNC.DEFER_BLOCKING 0x0 ;  /* 0x0000000000007b1d */ /* 0x000fec0000010000 */
.L_x_341:
[----:B------:R-:W-:Y:S02]  /*6fd0*/  UISETP.NE.AND UP1, UPT, UR24, URZ, UPT ;  /* 0x0000003f1800728c */ /* 0x000fe4000bf25270 */
[----:B------:R-:W-:-:S02]  /*6fe0*/  UISETP.NE.AND UP0, UPT, UR23, URZ, UPT ;  /* 0x0000003f1700728c */ /* 0x000fc4000bf05270 */
[----:B------:R-:W-:Y:S02]  /*6ff0*/  UIADD3 UR6, UR18, 0x7f, URZ ;  /* 0x0000007f12067890 */ /* 0x000fe4000fffe03f */
[----:B------:R-:W-:Y:S02]  /*7000*/  ULDC.64 UR4, c[0x0][0x2c8] ;  /* 0x0000b20000047ab9 */ /* 0x000fe40000000a00 */
[----:B------:R-:W-:Y:S01]  /*7010*/  UIMAD.WIDE.U32 UR8, UR6, UR4, URZ ;  /* 0x00000004060872a5 */ /* 0x000fe2000f8e003f */
[----:B------:R-:W-:Y:S01]  /*7020*/  PLOP3.LUT P0, PT, PT, PT, UP0, 0x40, 0x0 ;  /* 0x000000000000781c */ /* 0x000fe20003f0e808 */
[----:B------:R-:W-:Y:S02]  /*7030*/  ULDC UR7, c[0x0][0x328] ;  /* 0x0000ca0000077ab9 */ /* 0x000fe40000000800 */
[----:B------:R-:W-:-:S04]  /*7040*/  @UP1 USHF.R.U32.HI UR6, URZ, UR5, UR9 ;  /* 0x000000053f061299 */ /* 0x000fc80008011609 */
[----:B------:R-:W-:-:S04]  /*7050*/  UIADD3 UR14, UR14, UR6, URZ ;  /* 0x000000060e0e7290 */ /* 0x000fc8000fffe03f */
[----:B------:R-:W-:Y:S02]  /*7060*/  UIADD3 UR7, UR14, UR7, URZ ;  /* 0x000000070e077290 */ /* 0x000fe4000fffe03f */
[----:B------:R-:W-:Y:S05]  /*7070*/  @P0 BRA `(.L_x_377) ;  /* 0x0000015000000947 */ /* 0x000fea0003800000 */
[----:B------:R-:W-:Y:S01]  /*7080*/  ISETP.LT.AND P0, PT, RZ, UR14, PT ;  /* 0x0000000eff007c0c */ /* 0x000fe2000bf01270 */
[----:B------:R-:W-:Y:S02]  /*7090*/  UIADD3 UR8, UR14, -0x1, URZ ;  /* 0xffffffff0e087890 */ /* 0x000fe4000fffe03f */
[----:B------:R-:W-:-:S10]  /*70a0*/  ULDC UR6, c[0x0][0x32c] ;  /* 0x0000cb0000067ab9 */ /* 0x000fd40000000800 */
[----:B------:R-:W-:Y:S05]  /*70b0*/  @P0 BRA `(.L_x_378) ;  /* 0x0000008000000947 */ /* 0x000fea0003800000 */
[----:B------:R-:W-:Y:S02]  /*70c0*/  UISETP.NE.AND UP0, UPT, UR6, 0x1, UPT ;  /* 0x000000010600788c */ /* 0x000fe4000bf05270 */
[----:B------:R-:W-:Y:S02]  /*70d0*/  UIADD3 UR8, -UR14, URZ, URZ ;  /* 0x0000003f0e087290 */ /* 0x000fe4000fffe13f */
[----:B------:R-:W-:Y:S02]  /*70e0*/  ULDC.64 UR4, c[0x0][0x330] ;  /* 0x0000cc0000047ab9 */ /* 0x000fe40000000a00 */
[----:B------:R-:W-:-:S07]  /*70f0*/  UIMAD.WIDE.U32 UR10, UR8, UR4, URZ ;  /* 0x00000004080a72a5 */ /* 0x000fce000f8e003f */
[----:B------:R-:W-:Y:S02]  /*7100*/  @UP0 UMOV UR9, UR11 ;  /* 0x0000000b00090c82 */ /* 0x000fe40008000000 */
[----:B------:R-:W-:-:S04]  /*7110*/  @UP0 USHF.R.U32.HI UR8, URZ, UR5, UR9 ;  /* 0x000000053f080299 */ /* 0x000fc80008011609 */
[----:B------:R-:W-:Y:S01]  /*7120*/  ULOP3.LUT UR8, URZ, UR8, URZ, 0x33, !UPT ;  /* 0x000000083f087292 */ /* 0x000fe2000f8e333f */
[----:B------:R-:W-:Y:S05]  /*7130*/  BRA `(.L_x_379) ;  /* 0x0000005000007947 */ /* 0x000fea0003800000 */
.L_x_378:
[----:B------:R-:W-:Y:S02]  /*7140*/  UISETP.NE.AND UP0, UPT, UR6, 0x1, UPT ;  /* 0x000000010600788c */ /* 0x000fe4000bf05270 */
[----:B------:R-:W-:Y:S02]  /*7150*/  ULDC.64 UR4, c[0x0][0x330] ;  /* 0x0000cc0000047ab9 */ /* 0x000fe40000000a00 */
[----:B------:R-:W-:-:S07]  /*7160*/  UIMAD.WIDE.U32 UR10, UR8, UR4, URZ ;  /* 0x00000004080a72a5 */ /* 0x000fce000f8e003f */
[----:B------:R-:W-:Y:S02]  /*7170*/  @UP0 UMOV UR9, UR11 ;  /* 0x0000000b00090c82 */ /* 0x000fe40008000000 */
[----:B------:R-:W-:Y:S02]  /*7180*/  @UP0 USHF.R.U32.HI UR8, URZ, UR5, UR9 ;  /* 0x000000053f080299 */ /* 0x000fe40008011609 */
.L_x_379:
[----:B------:R-:W-:Y:S02]  /*7190*/  ULDC UR4, c[0x0][0x32c] ;  /* 0x0000cb0000047ab9 */ /* 0x000fe40000000800 */
[----:B------:R-:W-:-:S04]  /*71a0*/  UIMAD UR4, UR8, UR6, UR4 ;  /* 0x00000006080472a4 */ /* 0x000fc8000f8e0204 */
[----:B------:R-:W-:-:S04]  /*71b0*/  UISETP.LT.AND UP0, UPT, UR7, UR4, UPT ;  /* 0x000000040700728c */ /* 0x000fc8000bf01270 */
[----:B------:R-:W-:Y:S02]  /*71c0*/  USEL UR7, UR7, UR4, UP0 ;  /* 0x0000000407077287 */ /* 0x000fe40008000000 */
.L_x_377:
[----:B------:R-:W-:Y:S02]  /*71d0*/  UISETP.NE.AND UP0, UPT, UR24, URZ, UPT ;  /* 0x0000003f1800728c */ /* 0x000fe4000bf05270 */
[----:B------:R-:W-:Y:S02]  /*71e0*/  UIADD3 UR8, UR7, 0x5f, URZ ;  /* 0x0000005f07087890 */ /* 0x000fe4000fffe03f */
[----:B------:R-:W-:Y:S02]  /*71f0*/  ULDC.64 UR4, c[0x0][0x2c8] ;  /* 0x0000b20000047ab9 */ /* 0x000fe40000000a00 */
[----:B------:R-:W-:Y:S02]  /*7200*/  UISETP.NE.AND UP1, UPT, UR23, URZ, UPT ;  /* 0x0000003f1700728c */ /* 0x000fe4000bf25270 */
[----:B------:R-:W-:Y:S02]  /*7210*/  UIMAD.WIDE.U32 UR10, UR18, UR4, URZ ;  /* 0x00000004120a72a5 */ /* 0x000fe4000f8e003f */
[----:B------:R-:W-:-:S02]  /*7220*/  UIMAD.WIDE UR8, UR8, 0x2aaaaaab, URZ ;  /* 0x2aaaaaab080878a5 */ /* 0x000fc4000f8e023f */
[----:B------:R-:W-:Y:S01]  /*7230*/  PLOP3.LUT P0, PT, PT, PT, UP1, 0x40, 0x0 ;  /* 0x000000000000781c */ /* 0x000fe20003f0e818 */
[----:B------:R-:W-:Y:S02]  /*7240*/  UMOV UR4, UR18 ;  /* 0x0000001200047c82 */ /* 0x000fe40008000000 */
[----:B------:R-:W-:Y:S02]  /*7250*/  USHF.R.U32.HI UR8, URZ, 0x1f, UR9 ;  /* 0x0000001f3f087899 */ /* 0x000fe40008011609 */
[----:B------:R-:W-:Y:S02]  /*7260*/  @UP0 UMOV UR7, UR11 ;  /* 0x0000000b00070c82 */ /* 0x000fe40008000000 */
[----:B------:R-:W-:Y:S02]  /*7270*/  @UP0 USHF.R.U32.HI UR4, URZ, UR5, UR7 ;  /* 0x000000053f040299 */ /* 0x000fe40008011607 */
        /* <DEDUP_REMOVED lines=15> */
[----:B------:R-:W-:-:S05]  /*7370*/  UIMAD.WIDE.U32 UR8, UR7, UR4, URZ ;  /* 0x00000004070872a5 */ /* 0x000fca000f8e003f */
[----:B------:R-:W-:-:S04]  /*7380*/  @UP0 USHF.R.U32.HI UR7, URZ, UR5, UR9 ;  /* 0x000000053f070299 */ /* 0x000fc80008011609 */
[----:B------:R-:W-:Y:S01]  /*7390*/  ULOP3.LUT UR7, URZ, UR7, URZ, 0x33, !UPT ;  /* 0x000000073f077292 */ /* 0x000fe2000f8e333f */
[----:B------:R-:W-:Y:S05]  /*73a0*/  BRA `(.L_x_382) ;  /* 0x0000005000007947 */ /* 0x000fea0003800000 */
.L_x_381:
[----:B------:R-:W-:Y:S02]  /*73b0*/  ULDC UR4, c[0x0][0x32c] ;  /* 0x0000cb0000047ab9 */ /* 0x000fe40000000800 */
[----:B------:R-:W-:-:S03]  /*73c0*/  UISETP.NE.AND UP0, UPT, UR4, 0x1, UPT ;  /* 0x000000010400788c */ /* 0x000fc6000bf05270 */
[----:B------:R-:W-:Y:S02]  /*73d0*/  ULDC.64 UR4, c[0x0][0x330] ;  /* 0x0000cc0000047ab9 */ /* 0x000fe40000000a00 */
[----:B------:R-:W-:-:S06]  /*73e0*/  UIMAD.WIDE.U32 UR8, UR7, UR4, URZ ;  /* 0x00000004070872a5 */ /* 0x000fcc000f8e003f */
[----:B------:R-:W-:Y:S02]  /*73f0*/  @UP0 USHF.R.U32.HI UR7, URZ, UR5, UR9 ;  /* 0x000000053f070299 */ /* 0x000fe40008011609 */
.L_x_382:
[----:B------:R-:W-:Y:S02]  /*7400*/  ULDC UR4, c[0x0][0x32c] ;  /* 0x0000cb0000047ab9 */ /* 0x000fe40000000800 */
[----:B------:R-:W-:-:S04]  /*7410*/  UIMAD UR4, UR7, UR4, URZ ;  /* 0x00000004070472a4 */ /* 0x000fc8000f8e023f */
[----:B------:R-:W-:-:S04]  /*7420*/  UISETP.LT.AND UP0, UPT, UR6, UR4, UPT ;  /* 0x000000040600728c */ /* 0x000fc8000bf01270 */
[----:B------:R-:W-:-:S04]  /*7430*/  USEL UR6, UR6, UR4, !UP0 ;  /* 0x0000000406067287 */ /* 0x000fc8000c000000 */
.L_x_380:
[----:B------:R-:W-:Y:S01]  /*7440*/  UIMAD.WIDE UR4, UR6, 0x2aaaaaab, URZ ;  /* 0x2aaaaaab060478a5 */ /* 0x000fe2000f8e023f */
[----:B------:R-:W-:Y:S01]  /*7450*/  PLOP3.LUT P4, PT, PT, PT, PT, 0x80, 0x0 ;  /* 0x000000000000781c */ /* 0x000fe20003f8f070 */
[----:B------:R-:W-:Y:S01]  /*7460*/  CS2R R162, SRZ ;  /* 0x0000000000a27805 */ /* 0x000fe2000001ff00 */
[----:B------:R-:W-:Y:S01]  /*7470*/  CS2R R160, SRZ ;  /* 0x0000000000a07805 */ /* 0x000fe2000001ff00 */
[----:B------:R-:W-:Y:S01]  /*7480*/  USHF.R.U32.HI UR4, URZ, 0x1f, UR5 ;  /* 0x0000001f3f047899 */ /* 0x000fe20008011605 */
[----:B------:R-:W-:Y:S01]  /*7490*/  CS2R R166, SRZ ;  /* 0x0000000000a67805 */ /* 0x000fe2000001ff00 */
[----:B------:R-:W-:Y:S01]  /*74a0*/  CS2R R164, SRZ ;  /* 0x0000000000a47805 */ /* 0x000fe2000001ff00 */
[----:B-1----:R-:W-:Y:S01]  /*74b0*/  CS2R R12, SRZ ;  /* 0x00000000000c7805 */ /* 0x002fe2000001ff00 */
[----:B------:R-:W-:Y:S01]  /*74c0*/  ULEA.HI.SX32 UR4, UR5, UR4, 0x1c ;  /* 0x0000000405047291 */ /* 0x000fe2000f8fe23f */
[----:B------:R-:W-:Y:S01]  /*74d0*/  IMAD.MOV.U32 R158, RZ, RZ, RZ ;  /* 0x000000ffff9e7224 */ /* 0x000fe200078e00ff */
[----:B------:R-:W-:Y:S01]  /*74e0*/  MOV R16, RZ ;  /* 0x000000ff00107202 */ /* 0x000fe20000000f00 */
[----:B------:R-:W-:Y:S01]  /*74f0*/  IMAD.MOV.U32 R156, RZ, RZ, RZ ;  /* 0x000000ffff9c7224 */ /* 0x000fe200078e00ff */
[----:B------:R-:W-:Y:S01]  /*7500*/  UISETP.LT.AND UP0, UPT, URZ, UR4, UPT ;  /* 0x000000043f00728c */ /* 0x000fe2000bf01270 */
[----:B------:R-:W-:Y:S01]  /*7510*/  IMAD.MOV.U32 R154, RZ, RZ, RZ ;  /* 0x000000ffff9a7224 */ /* 0x000fe200078e00ff */
[----:B------:R-:W-:Y:S01]  /*7520*/  CS2R R18, SRZ ;  /* 0x0000000000127805 */ /* 0x000fe2000001ff00 */
[----:B------:R-:W-:Y:S01]  /*7530*/  MOV R152, RZ ;  /* 0x000000ff00987202 */ /* 0x000fe20000000f00 */
[----:B------:R-:W-:Y:S01]  /*7540*/  USEL UR4, URZ, UR4, !UP0 ;  /* 0x000000043f047287 */ /* 0x000fe2000c000000 */
[----:B------:R-:W-:Y:S01]  /*7550*/  CS2R R20, SRZ ;  /* 0x0000000000147805 */ /* 0x000fe2000001ff00 */
[----:B------:R-:W-:Y:S01]  /*7560*/  IMAD.MOV.U32 R146, RZ, RZ, RZ ;  /* 0x000000ffff927224 */ /* 0x000fe200078e00ff */
[----:B------:R-:W-:Y:S01]  /*7570*/  CS2R R14, SRZ ;  /* 0x00000000000e7805 */ /* 0x000fe2000001ff00 */
[----:B------:R-:W-:Y:S01]  /*7580*/  UISETP.GT.AND UP0, UPT, UR12, UR4, UPT ;  /* 0x000000040c00728c */ /* 0x000fe2000bf04270 */
[----:B------:R-:W-:Y:S01]  /*7590*/  MOV R144, RZ ;  /* 0x000000ff00907202 */ /* 0x000fe20000000f00 */
[----:B------:R-:W-:Y:S01]  /*75a0*/  IMAD.MOV.U32 R150, RZ, RZ, RZ ;  /* 0x000000ffff967224 */ /* 0x000fe200078e00ff */
[----:B------:R-:W-:Y:S01]  /*75b0*/  MOV R148, RZ ;  /* 0x000000ff00947202 */ /* 0x000fe20000000f00 */
[----:B------:R-:W-:Y:S01]  /*75c0*/  CS2R R142, SRZ ;  /* 0x00000000008e7805 */ /* 0x000fe2000001ff00 */
[----:B------:R-:W-:Y:S01]  /*75d0*/  CS2R R22, SRZ ;  /* 0x0000000000167805 */ /* 0x000fe2000001ff00 */
[----:B------:R-:W-:Y:S01]  /*75e0*/  PLOP3.LUT P0, PT, PT, PT, UP0, 0x80, 0x0 ;  /* 0x000000000000781c */ /* 0x000fe20003f0f008 */
[----:B------:R-:W-:Y:S01]  /*75f0*/  IMAD.MOV.U32 R140, RZ, RZ, RZ ;  /* 0x000000ffff8c7224 */ /* 0x000fe200078e00ff */
[----:B------:R-:W-:Y:S01]  /*7600*/  MOV R138, RZ ;  /* 0x000000ff008a7202 */ /* 0x000fe20000000f00 */
[----:B------:R-:W-:Y:S01]  /*7610*/  CS2R R24, SRZ ;  /* 0x0000000000187805 */ /* 0x000fe2000001ff00 */
[----:B------:R-:W-:Y:S01]  /*7620*/  IMAD.MOV.U32 R136, RZ, RZ, RZ ;  /* 0x000000ffff887224 */ /* 0x000fe200078e00ff */
[----:B------:R-:W-:Y:S01]  /*7630*/  CS2R R130, SRZ ;  /* 0x0000000000827805 */ /* 0x000fe2000001ff00 */
[----:B-----5:R-:W-:Y:S01]  /*7640*/  CS2R R30, SRZ ;  /* 0x00000000001e7805 */ /* 0x020fe2000001ff00 */
[----:B------:R-:W-:Y:S01]  /*7650*/  MOV R128, RZ ;  /* 0x000000ff00807202 */ /* 0x000fe20000000f00 */
[----:B------:R-:W-:Y:S01]  /*7660*/  IMAD.MOV.U32 R134, RZ, RZ, RZ ;  /* 0x000000ffff867224 */ /* 0x000fe200078e00ff */
[----:B------:R-:W-:Y:S01]  /*7670*/  MOV R132, RZ ;  /* 0x000000ff00847202 */ /* 0x000fe20000000f00 */
[----:B------:R-:W-:Y:S01]  /*7680*/  CS2R R126, SRZ ;  /* 0x00000000007e7805 */ /* 0x000fe2000001ff00 */
[----:B------:R-:W-:Y:S01]  /*7690*/  IMAD.MOV.U32 R124, RZ, RZ, RZ ;  /* 0x000000ffff7c7224 */ /* 0x000fe200078e00ff */
[----:B------:R-:W-:Y:S01]  /*76a0*/  CS2R R26, SRZ ;  /* 0x00000000001a7805 */ /* 0x000fe2000001ff00 */
        /* <DEDUP_REMOVED lines=12> */
[----:B------:R-:W-:Y:S01]  /*7770*/  CS2R R38, SRZ ;  /* 0x0000000000267805 */ /* 0x000fe2000001ff00 */
[----:B--2---:R-:W-:Y:S01]  /*7780*/  CS2R R36, SRZ ;  /* 0x0000000000247805 */ /* 0x004fe2000001ff00 */
[----:B------:R-:W-:Y:S05]  /*7790*/  @!P0 BRA `(.L_x_383) ;  /* 0x0002155000008947 */ /* 0x000fea0003800000 */
[----:B------:R-:W-:Y:S02]  /*77a0*/  ULDC.64 UR6, c[0x0][0x340] ;  /* 0x0000d00000067ab9 */ /* 0x000fe40000000a00 */
[----:B------:R-:W-:-:S02]  /*77b0*/  UISETP.NE.U32.AND UP0, UPT, URZ, UR6, UPT ;  /* 0x000000063f00728c */ /* 0x000fc4000bf05070 */
[----:B------:R-:W-:Y:S02]  /*77c0*/  UISETP.NE.AND UP1, UPT, UR24, URZ, UPT ;  /* 0x0000003f1800728c */ /* 0x000fe4000bf25270 */
[----:B------:R-:W-:Y:S02]  /*77d0*/  UISETP.NE.AND.EX UP0, UPT, URZ, UR7, UPT, UP0 ;  /* 0x000000073f00728c */ /* 0x000fe4000bf05300 */
[----:B------:R-:W-:Y:S02]  /*77e0*/  ULDC.64 UR8, c[0x0][0x348] ;  /* 0x0000d20000087ab9 */ /* 0x000fe40000000a00 */
[----:B------:R-:W-:Y:S02]  /*77f0*/  ULDC.64 UR6, c[0x0][0x340] ;  /* 0x0000d00000067ab9 */ /* 0x000fe40000000a00 */
[----:B------:R-:W-:-:S05]  /*7800*/  PLOP3.LUT P3, PT, PT, PT, UP0, 0x80, 0x0 ;  /* 0x000000000000781c */ /* 0x000fca0003f6f008 */
[----:B------:R-:W-:Y:S02]  /*7810*/  @UP0 UMOV UR5, 0x4 ;  /* 0x0000000400050882 */ /* 0x000fe40000000000 */
[----:B------:R-:W-:-:S06]  /*7820*/  @UP0 UIMAD.WIDE UR6, UR22, UR5, UR6 ;  /* 0x00000005160602a5 */ /* 0x000fcc000f8e0206 */
[----:B------:R-:W-:Y:S02]  /*7830*/  IMAD.U32 R2, RZ, RZ, UR6 ;  /* 0x00000006ff027e24 */ /* 0x000fe4000f8e00ff */
[----:B------:R-:W-:Y:S01]  /*7840*/  IMAD.U32 R3, RZ, RZ, UR7 ;  /* 0x00000007ff037e24 */ /* 0x000fe2000f8e00ff */
[----:B------:R-:W-:Y:S01]  /*7850*/  SHF.R.S32.HI R210, RZ, 0x1f, R207 ;  /* 0x0000001fffd27819 */ /* 0x000fe200000114cf */
[----:B------:R-:W-:Y:S02]  /*7860*/  USHF.R.S32.HI UR5, URZ, 0x1f, UR20 ;  /* 0x0000001f3f057899 */ /* 0x000fe40008011414 */
[----:B------:R-:W-:Y:S01]  /*7870*/  ULDC.64 UR6, c[0x0][0x178] ;  /* 0x00005e0000067ab9 */ /* 0x000fe20000000a00 */
[----:B------:R1:W5:Y:S01]  /*7880*/  @P3 LDG.E R13, [R2.64] ;  /* 0x0000001a020d3981 */ /* 0x000362000c1e1900 */
[----:B------:R-:W-:Y:S01]  /*7890*/  UIMAD UR5, UR5, UR6, URZ ;  /* 0x00000006050572a4 */ /* 0x000fe2000f8e023f */
[----:B------:R-:W-:Y:S01]  /*78a0*/  PLOP3.LUT P1, PT, PT, PT, UP1, 0x80, 0x0 ;  /* 0x000000000000781c */ /* 0x000fe20003f2f018 */
[----:B------:R-:W-:Y:S01]  /*78b0*/  UIMAD.WIDE.U32 UR10, UR20, UR6, URZ ;  /* 0x00000006140a72a5 */ /* 0x000fe2000f8e003f */
[----:B------:R-:W-:Y:S01]  /*78c0*/  PLOP3.LUT P0, PT, PT, PT, UP1, 0x80, 0x0 ;  /* 0x000000000000781c */ /* 0x000fe20003f0f018 */
[----:B------:R-:W-:Y:S01]  /*78d0*/  UIMAD UR20, UR20, UR7, UR5 ;  /* 0x00000007141472a4 */ /* 0x000fe2000f8e0205 */
[----:B------:R-:W-:Y:S01]  /*78e0*/  LEA.HI R81, R210, R207, RZ, 0x4 ;  /* 0x000000cfd2517211 */ /* 0x000fe200078f20ff */
[----:B------:R-:W-:Y:S01]  /*78f0*/  UISETP.NE.U32.AND UP0, UPT, URZ, UR8, UPT ;  /* 0x000000083f00728c */ /* 0x000fe2000bf05070 */
[----:B------:R-:W-:Y:S01]  /*7900*/  BSSY B0, `(.L_x_384) ;  /* 0x0000053000007945 */ /* 0x000fe20003800000 */
[----:B------:R-:W-:-:S02]  /*7910*/  ULDC.64 UR6, c[0x0][0x1b8] ;  /* 0x00006e0000067ab9 */ /* 0x000fc40000000a00 */
[----:B------:R-:W-:Y:S02]  /*7920*/  UIADD3 UR11, UR11, UR20, URZ ;  /* 0x000000140b0b7290 */ /* 0x000fe4000fffe03f */
[----:B------:R-:W-:Y:S02]  /*7930*/  UIMAD UR5, UR16, UR6, URZ ;  /* 0x00000006100572a4 */ /* 0x000fe4000f8e023f */
[----:B------:R-:W-:Y:S02]  /*7940*/  UISETP.NE.AND.EX UP0, UPT, URZ, UR9, UPT, UP0 ;  /* 0x000000093f00728c */ /* 0x000fe4000bf05300 */
[----:B------:R-:W-:Y:S02]  /*7950*/  USHF.R.S32.HI UR8, URZ, 0x1f, UR22 ;  /* 0x0000001f3f087899 */ /* 0x000fe40008011416 */
[----:B------:R-:W-:Y:S02]  /*7960*/  UIMAD UR5, UR17, UR7, UR5 ;  /* 0x00000007110572a4 */ /* 0x000fe4000f8e0205 */
[----:B------:R-:W-:-:S02]  /*7970*/  UIMAD.WIDE.U32 UR10, UR17, UR6, UR10 ;  /* 0x00000006110a72a5 */ /* 0x000fc4000f8e000a */
[----:B------:R-:W-:Y:S01]  /*7980*/  USEL UR8, UR8, URZ, !UP0 ;  /* 0x0000003f08087287 */ /* 0x000fe2000c000000 */
[----:B-1----:R-:W-:Y:S01]  /*7990*/  LEA.HI R2, R210, R207, RZ, 0x3 ;  /* 0x000000cfd2027211 */ /* 0x002fe200078f18ff */
[----:B------:R-:W-:Y:S02]  /*79a0*/  ULDC.64 UR6, c[0x0][0x1c0] ;  /* 0x0000700000067ab9 */ /* 0x000fe40000000a00 */
[----:B------:R-:W-:Y:S01]  /*79b0*/  USEL UR9, UR22, URZ, !UP0 ;  /* 0x0000003f16097287 */ /* 0x000fe2000c000000 */
[----:B------:R-:W-:Y:S01]  /*79c0*/  LOP3.LUT R0, R2, 0xfffffff8, RZ, 0xc0, !PT ;  /* 0xfffffff802007812 */ /* 0x000fe200078ec0ff */
[----:B------:R-:W-:Y:S01]  /*79d0*/  UIMAD UR8, UR8, UR6, URZ ;  /* 0x00000006080872a4 */ /* 0x000fe2000f8e023f */
[----:B------:R-:W-:Y:S01]  /*79e0*/  SHF.R.S32.HI R74, RZ, 0x3, R2 ;  /* 0x00000003ff4a7819 */ /* 0x000fe20000011402 */
[----:B------:R-:W-:Y:S02]  /*79f0*/  UIADD3 UR11, UR11, UR5, URZ ;  /* 0x000000050b0b7290 */ /* 0x000fe4000fffe03f */
[----:B------:R-:W-:Y:S01]  /*7a00*/  IMAD.IADD R6, R207, 0x1, -R0 ;  /* 0x00000001cf067824 */ /* 0x000fe200078e0a00 */
[----:B------:R-:W-:-:S02]  /*7a10*/  UIMAD UR7, UR9, UR7, UR8 ;  /* 0x00000007090772a4 */ /* 0x000fc4000f8e0208 */
[----:B------:R-:W-:Y:S01]  /*7a20*/  UIMAD.WIDE.U32 UR10, UR9, UR6, UR10 ;  /* 0x00000006090a72a5 */ /* 0x000fe2000f8e000a */
[C---:B------:R-:W-:Y:S02]  /*7a30*/  IMAD R227, R6.reuse, 0x10, R74 ;  /* 0x0000001006e37824 */ /* 0x040fe400078e024a */
[----:B------:R-:W-:Y:S01]  /*7a40*/  IMAD.SHL.U32 R6, R6, 0x8, RZ ;  /* 0x0000000806067824 */ /* 0x000fe200078e00ff */
[----:B------:R-:W-:Y:S02]  /*7a50*/  UIADD3 UR7, UR11, UR7, URZ ;  /* 0x000000070b077290 */ /* 0x000fe4000fffe03f */
[----:B------:R-:W-:Y:S01]  /*7a60*/  IADD3 R4, R227, UR18, RZ ;  /* 0x00000012e3047c10 */ /* 0x000fe2000fffe0ff */
[----:B------:R-:W-:Y:S01]  /*7a70*/  IMAD.U32 R3, RZ, RZ, UR11 ;  /* 0x0000000bff037e24 */ /* 0x000fe2000f8e00ff */
[----:B------:R-:W-:Y:S01]  /*7a80*/  ULDC UR11, c[0x0][0x2c4] ;  /* 0x0000b100000b7ab9 */ /* 0x000fe20000000800 */
[----:B------:R1:W-:Y:S01]  /*7a90*/  STL [R1+0x24], R227 ;  /* 0x000024e301007387 */ /* 0x0003e20000100800 */
[----:B------:R-:W-:Y:S01]  /*7aa0*/  IMAD.U32 R3, RZ, RZ, UR7 ;  /* 0x00000007ff037e24 */ /* 0x000fe2000f8e00ff */
[----:B------:R-:W-:Y:S01]  /*7ab0*/  UIMAD UR11, UR21, UR11, URZ ;  /* 0x0000000b150b72a4 */ /* 0x000fe2000f8e023f */
[----:B------:R-:W-:Y:S01]  /*7ac0*/  @P1 IMAD.HI.U32 R2, R4, c[0x0][0x2c8], RZ ;  /* 0x0000b20004021a27 */ /* 0x000fe200078e00ff */
[----:B------:R-:W-:-:S03]  /*7ad0*/  ISETP.GE.AND P4, PT, R6, c[0x0][0x198], PT ;  /* 0x0000660006007a0c */ /* 0x000fc60003f86270 */
[----:B------:R-:W-:Y:S01]  /*7ae0*/  IMAD.MOV.U32 R0, RZ, RZ, R4 ;  /* 0x000000ffff007224 */ /* 0x000fe200078e0004 */
[----:B------:R-:W-:Y:S01]  /*7af0*/  @P0 SHF.R.U32.HI R0, RZ, c[0x0][0x2cc], R2 ;  /* 0x0000b300ff000a19 */ /* 0x000fe20000011602 */
[----:B------:R-:W-:-:S03]  /*7b00*/  IMAD.U32 R2, RZ, RZ, UR10 ;  /* 0x0000000aff027e24 */ /* 0x000fc6000f8e00ff */
        /* <DEDUP_REMOVED lines=19> */
[----:B------:R1:W2:Y:S02]  /*7c40*/  SHFL.IDX PT, R6, R9, RZ, 0x181f ;  /* 0x00181fff09067589 */ /* 0x0002a400000e0000 */
[----:B------:R-:W-:Y:S02]  /*7c50*/  LEA.HI.X R8, R2, c[0x0][0x164], R3, 0x1, P0 ;  /* 0x0000590002087a11 */ /* 0x000fe400000f0c03 */
[----:B------:R-:W-:-:S02]  /*7c60*/  LEA.HI R2, R210, R207, RZ, 0x3 ;  /* 0x000000cfd2027211 */ /* 0x000fc400078f18ff */
[----:B------:R-:W-:Y:S01]  /*7c70*/  LOP3.LUT R10, R5, R4, RZ, 0x3c, !PT ;  /* 0x00000004050a7212 */ /* 0x000fe200078e3cff */
[----:B------:R1:W3:Y:S01]  /*7c80*/  SHFL.IDX PT, R7, R8, RZ, 0x181f ;  /* 0x00181fff08077589 */ /* 0x0002e200000e0000 */
[----:B------:R-:W-:Y:S02]  /*7c90*/  LOP3.LUT R2, R2, 0xfffffff8, RZ, 0xc0, !PT ;  /* 0xfffffff802027812 */ /* 0x000fe400078ec0ff */
[----:B------:R-:W-:Y:S02]  /*7ca0*/  SHF.R.S32.HI R3, RZ, 0x1f, R0 ;  /* 0x0000001fff037819 */ /* 0x000fe40000011400 */
[----:B------:R-:W-:Y:S01]  /*7cb0*/  LEA.HI R5, R210, R207, RZ, 0x6 ;  /* 0x000000cfd2057211 */ /* 0x000fe200078f30ff */
[----:B------:R-:W-:Y:S01]  /*7cc0*/  IMAD.IADD R63, R207, 0x1, -R2 ;  /* 0x00000001cf3f7824 */ /* 0x000fe200078e0a02 */
[----:B------:R-:W-:Y:S01]  /*7cd0*/  LEA.HI R80, R3, R0, RZ, 0x3 ;  /* 0x0000000003507211 */ /* 0x000fe200078f18ff */
[----:B------:R-:W-:Y:S02]  /*7ce0*/  IMAD.MOV.U32 R2, RZ, RZ, 0x10 ;  /* 0x00000010ff027424 */ /* 0x000fe400078e00ff */
[----:B------:R-:W-:Y:S01]  /*7cf0*/  IMAD.SHL.U32 R90, R63, 0x8, RZ ;  /* 0x000000083f5a7824 */ /* 0x000fe200078e00ff */
[----:B------:R-:W-:Y:S01]  /*7d00*/  LOP3.LUT R4, R80, 0xfffffff8, RZ, 0xc0, !PT ;  /* 0xfffffff850047812 */ /* 0x000fe200078ec0ff */
[----:B------:R-:W-:Y:S01]  /*7d10*/  IMAD.SHL.U32 R3, R5, 0x8, RZ ;  /* 0x0000000805037824 */ /* 0x000fe200078e00ff */
[----:B------:R-:W-:-:S02]  /*7d20*/  IADD3 R5, R74, UR18, RZ ;  /* 0x000000124a057c10 */ /* 0x000fc4000fffe0ff */
[----:B------:R1:W-:Y:S01]  /*7d30*/  STL [R1+0xc], R90 ;  /* 0x00000c5a01007387 */ /* 0x0003e20000100800 */
[----:B------:R-:W-:Y:S01]  /*7d40*/  IMAD.IADD R79, R0, 0x1, -R4 ;  /* 0x00000001004f7824 */ /* 0x000fe200078e0a04 */
[----:B------:R-:W-:Y:S01]  /*7d50*/  ISETP.GE.AND P0, PT, R5, UR11, PT ;  /* 0x0000000b05007c0c */ /* 0x000fe2000bf06270 */
[----:B------:R-:W-:Y:S01]  /*7d60*/  IMAD.MOV.U32 R4, RZ, RZ, 0x20 ;  /* 0x00000020ff047424 */ /* 0x000fe200078e00ff */
[----:B------:R-:W-:Y:S02]  /*7d70*/  LOP3.LUT R61, R10, 0xfffffe00, R3, 0xf8, !PT ;  /* 0xfffffe000a3d7812 */ /* 0x000fe400078ef803 */
[----:B------:R-:W-:Y:S02]  /*7d80*/  R2P PR, R79, 0x6 ;  /* 0x000000064f007804 */ /* 0x000fe40000000000 */
[----:B------:R-:W-:-:S03]  /*7d90*/  SHF.R.S32.HI R225, RZ, 0x1f, R90 ;  /* 0x0000001fffe17819 */ /* 0x000fc6000001145a */
[----:B------:R-:W-:Y:S02]  /*7da0*/  SEL R2, R2, 0xfffffff0, !P1 ;  /* 0xfffffff002027807 */ /* 0x000fe40004800000 */
[----:B------:R-:W-:Y:S01]  /*7db0*/  SEL R4, R4, 0xffffffe0, !P2 ;  /* 0xffffffe004047807 */ /* 0x000fe20005000000 */
[----:B------:R-:W-:Y:S01]  /*7dc0*/  @!P3 IMAD.U32 R13, RZ, RZ, UR22 ;  /* 0x00000016ff0dbe24 */ /* 0x000fe2000f8e00ff */
[----:B------:R-:W-:Y:S05]  /*7dd0*/  @P0 BRA `(.L_x_385) ;  /* 0x0000005000000947 */ /* 0x000fea0003800000 */
[----:B-123--:R-:W-:Y:S01]  /*7de0*/  LEA R6, P0, R90, R6, 0x1 ;  /* 0x000000065a067211 */ /* 0x00efe200078008ff */
[----:B------:R-:W-:-:S03]  /*7df0*/  IMAD.SHL.U32 R0, R61, 0x2, RZ ;  /* 0x000000023d007824 */ /* 0x000fc600078e00ff */
[----:B------:R-:W-:-:S05]  /*7e00*/  LEA.HI.X R7, R90, R7, R225, 0x1, P0 ;  /* 0x000000075a077211 */ /* 0x000fca00000f0ce1 */
[----:B------:R-:W-:Y:S01]  /*7e10*/  @!PT LDS RZ, [RZ] ;  /* 0x00000000fffff984 */ /* 0x000fe20000000800 */
[----:B------:R1:W-:Y:S04]  /*7e20*/  LDGSTS.E.BYPASS.LTC128B.128 [R0+0x6100], [R6.64], !P4 ;  /* 0x0610000006007fae */ /* 0x0003e8000e101d5a */
.L_x_385:
[----:B-123--:R-:W-:Y:S05]  /*7e30*/  BSYNC B0 ;  /* 0x0000000000007941 */ /* 0x00efea0003800000 */
.L_x_384:
        /* <DEDUP_REMOVED lines=11> */
.L_x_387:
[----:B------:R-:W-:Y:S05]  /*7ef0*/  BSYNC B0 ;  /* 0x0000000000007941 */ /* 0x000fea0003800000 */
.L_x_386:
        /* <DEDUP_REMOVED lines=11> */
.L_x_389:
[----:B------:R-:W-:Y:S05]  /*7fb0*/  BSYNC B0 ;  /* 0x0000000000007941 */ /* 0x000fea0003800000 */
.L_x_388:
        /* <DEDUP_REMOVED lines=11> */
.L_x_391:
[----:B------:R-:W-:Y:S05]  /*8070*/  BSYNC B0 ;  /* 0x0000000000007941 */ /* 0x000fea0003800000 */
.L_x_390:
        /* <DEDUP_REMOVED lines=11> */
.L_x_393:
[----:B------:R-:W-:Y:S05]  /*8130*/  BSYNC B0 ;  /* 0x0000000000007941 */ /* 0x000fea0003800000 */
.L_x_392:
        /* <DEDUP_REMOVED lines=11> */
.L_x_395:
[----:B------:R-:W-:Y:S05]  /*81f0*/  BSYNC B0 ;  /* 0x0000000000007941 */ /* 0x000fea0003800000 */
.L_x_394:
        /* <DEDUP_REMOVED lines=11> */
.L_x_397:
[----:B------:R-:W-:Y:S05]  /*82b0*/  BSYNC B0 ;  /* 0x0000000000007941 */ /* 0x000fea0003800000 */
.L_x_396:
[----:B-123--:R-:W1:Y:S01]  /*82c0*/  SHFL.IDX PT, R9, R9, 0x7, 0x181f ;  /* 0x00f81f0009097f89 */ /* 0x00ee6200000e0000 */
[----:B------:R-:W-:Y:S01]  /*82d0*/  IMAD.MOV.U32 R230, RZ, RZ, c[0x0][0x2b8] ;  /* 0x0000ae00ffe67624 */ /* 0x000fe200078e00ff */
[----:B------:R-:W-:Y:S01]  /*82e0*/  UMOV UR38, 0x60 ;  /* 0x0000006000267882 */ /* 0x000fe20000000000 */
[----:B------:R-:W-:Y:S01]  /*82f0*/  IADD3 R5, R5, 0x70, RZ ;  /* 0x0000007005057810 */ /* 0x000fe20007ffe0ff */
[----:B------:R1:W2:Y:S01]  /*8300*/  SHFL.IDX PT, R11, R8, 0x7, 0x181f ;  /* 0x00f81f00080b7f89 */ /* 0x0002a200000e0000 */
[----:B------:R-:W-:Y:S01]  /*8310*/  UIMAD UR10, UR12, UR38, -0x60 ;  /* 0xffffffa00c0a74a4 */ /* 0x000fe2000f8e0226 */
[----:B------:R-:W-:Y:S01]  /*8320*/  ISETP.NE.AND P2, PT, R230, 0x1, PT ;  /* 0x00000001e600780c */ /* 0x000fe20003f45270 */
[----:B-----5:R-:W-:Y:S01]  /*8330*/  IMAD.WIDE.U32 R228, R13, c[0x0][0x2b0], RZ ;  /* 0x0000ac000de47a25 */ /* 0x020fe200078e00ff */
[----:B------:R-:W-:Y:S01]  /*8340*/  ISETP.GE.AND P1, PT, R5, UR11, PT ;  /* 0x0000000b05007c0c */ /* 0x000fe2000bf26270 */
[----:B------:R-:W-:Y:S01]  /*8350*/  ULDC.64 UR6, c[0x0][0x1e8] ;  /* 0x00007a0000067ab9 */ /* 0x000fe20000000a00 */
[----:B----4-:R-:W-:Y:S01]  /*8360*/  SHF.R.S32.HI R3, RZ, 0x1f, R13 ;  /* 0x0000001fff037819 */ /* 0x010fe2000001140d */
[----:B------:R-:W-:Y:S01]  /*8370*/  IMAD.MOV.U32 R242, RZ, RZ, RZ ;  /* 0x000000fffff27224 */ /* 0x000fe200078e00ff */
[----:B------:R-:W-:Y:S01]  /*8380*/  IADD3 R0, R227, UR10, RZ ;  /* 0x0000000ae3007c10 */ /* 0x000fe2000fffe0ff */
[----:B------:R-:W-:Y:S01]  /*8390*/  UIMAD UR38, UR12, -0x60, UR38 ;  /* 0xffffffa00c2678a4 */ /* 0x000fe2000f8e0226 */
[----:B------:R-:W-:Y:S01]  /*83a0*/  ISETP.GE.AND P6, PT, R90, c[0x0][0x1d4], PT ;  /* 0x000075005a007a0c */ /* 0x000fe20003fc6270 */
[----:B------:R-:W-:Y:S01]  /*83b0*/  IMAD R3, R3, c[0x0][0x2b0], RZ ;  /* 0x0000ac0003037a24 */ /* 0x000fe200078e02ff */
[C---:B------:R-:W-:Y:S01]  /*83c0*/  IADD3 R10, R0.reuse, UR19, RZ ;  /* 0x00000013000a7c10 */ /* 0x040fe2000fffe0ff */
[----:B------:R-:W-:Y:S01]  /*83d0*/  STL.64 [R1+0x30], R228 ;  /* 0x000030e401007387 */ /* 0x000fe20000100a00 */
[----:B------:R-:W-:Y:S01]  /*83e0*/  ISETP.GE.AND P0, PT, R0, UR15, PT ;  /* 0x0000000f00007c0c */ /* 0x000fe2000bf06270 */
[----:B------:R-:W-:-:S02]  /*83f0*/  IMAD R3, R13, c[0x0][0x2b4], R3 ;  /* 0x0000ad000d037a24 */ /* 0x000fc400078e0203 */
[----:B------:R-:W-:Y:S01]  /*8400*/  @P2 IMAD.HI.U32 R5, R10, c[0x0][0x2bc], RZ ;  /* 0x0000af000a052a27 */ /* 0x000fe200078e00ff */
[----:B------:R-:W-:-:S03]  /*8410*/  ISETP.GT.OR P0, PT, R227, 0x5f, P0 ;  /* 0x0000005fe300780c */ /* 0x000fc60000704670 */
[----:B------:R-:W-:Y:S01]  /*8420*/  IMAD.MOV.U32 R0, RZ, RZ, R10 ;  /* 0x000000ffff007224 */ /* 0x000fe200078e000a */
[----:B------:R-:W-:Y:S01]  /*8430*/  @P2 SHF.R.U32.HI R0, RZ, c[0x0][0x2c0], R5 ;  /* 0x0000b000ff002a19 */ /* 0x000fe20000011605 */
[----:B------:R-:W-:Y:S01]  /*8440*/  @!P1 IMAD.SHL.U32 R5, R61, 0x2, RZ ;  /* 0x000000023d059824 */ /* 0x000fe200078e00ff */
[----:B-1----:R-:W-:Y:S01]  /*8450*/  @!P1 LEA R8, P3, R90, R9, 0x1 ;  /* 0x000000095a089211 */ /* 0x002fe200078608ff */
[----:B------:R-:W-:-:S03]  /*8460*/  IMAD.IADD R226, R229, 0x1, R3 ;  /* 0x00000001e5e27824 */ /* 0x000fc600078e0203 */
[----:B--2---:R-:W-:Y:S01]  /*8470*/  @!P1 LEA.HI.X R9, R90, R11, R225, 0x1, P3 ;  /* 0x0000000b5a099211 */ /* 0x004fe200018f0ce1 */
[----:B------:R-:W-:Y:S01]  /*8480*/  UIMAD UR5, UR16, UR6, URZ ;  /* 0x00000006100572a4 */ /* 0x000fe2000f8e023f */
[----:B------:R-:W-:Y:S01]  /*8490*/  STL [R1+0x2c], R226 ;  /* 0x00002ce201007387 */ /* 0x000fe20000100800 */
[----:B------:R-:W-:-:S03]  /*84a0*/  @!P0 IADD3 R3, P2, R0, R228, RZ ;  /* 0x000000e400038210 */ /* 0x000fc60007f5e0ff */
[----:B------:R-:W-:Y:S01]  /*84b0*/  @!PT LDS RZ, [RZ] ;  /* 0x00000000fffff984 */ /* 0x000fe20000000800 */
[----:B------:R1:W-:Y:S01]  /*84c0*/  @!P1 LDGSTS.E.BYPASS.LTC128B.128 [R5+0x9900], [R8.64], !P4 ;  /* 0x0990000008059fae */ /* 0x0003e2000e101d5a */
[----:B------:R-:W-:Y:S02]  /*84d0*/  @!P0 LEA.HI.X.SX32 R7, R0, R226, 0x1, P2 ;  /* 0x000000e200078211 */ /* 0x000fe400010f0eff */
[C---:B------:R-:W-:Y:S01]  /*84e0*/  @!P0 LEA R6, P2, R3.reuse, c[0x0][0x2a0], 0x2 ;  /* 0x0000a80003068a11 */ /* 0x040fe200078410ff */
[----:B------:R-:W0:Y:S03]  /*84f0*/  LDGDEPBAR ;  /* 0x00000000000079af */ /* 0x000e260000000000 */
[----:B------:R-:W-:Y:S01]  /*8500*/  @!P0 LEA.HI.X R7, R3, c[0x0][0x2a4], R7, 0x2, P2 ;  /* 0x0000a90003078a11 */ /* 0x000fe200010f1407 */
[----:B------:R-:W-:Y:S06]  /*8510*/  BAR.SYNC.DEFER_BLOCKING 0x0 ;  /* 0x0000000000007b1d */ /* 0x000fec0000010000 */
[----:B------:R2:W3:Y:S01]  /*8520*/  @!P0 LDG.E R242, [R6.64] ;  /* 0x0000001a06f28981 */ /* 0x0004e2000c1e1900 */
[----:B------:R-:W-:Y:S01]  /*8530*/  IMAD.MOV R0, RZ, RZ, -R0 ;  /* 0x000000ffff007224 */ /* 0x000fe200078e0a00 */
[----:B------:R-:W-:Y:S01]  /*8540*/  UIMAD.WIDE.U32 UR8, UR17, UR6, URZ ;  /* 0x00000006110872a5 */ /* 0x000fe2000f8e003f */
[----:B------:R-:W-:Y:S01]  /*8550*/  LEA.HI R206, R210, R207, RZ, 0x5 ;  /* 0x000000cfd2ce7211 */ /* 0x000fe200078f28ff */
[----:B------:R-:W-:Y:S01]  /*8560*/  UIMAD UR5, UR17, UR7, UR5 ;  /* 0x00000007110572a4 */ /* 0x000fe2000f8e0205 */
[----:B------:R-:W-:Y:S01]  /*8570*/  IMAD R91, R0, c[0x0][0x2b8], R10 ;  /* 0x0000ae00005b7a24 */ /* 0x000fe200078e020a */
[----:B------:R-:W-:Y:S01]  /*8580*/  UIADD3 UR14, UR15, UR38, URZ ;  /* 0x000000260f0e7290 */ /* 0x000fe2000fffe03f */
[----:B------:R-:W-:Y:S01]  /*8590*/  SHF.R.S32.HI R209, RZ, 0x5, R206 ;  /* 0x00000005ffd17819 */ /* 0x000fe200000114ce */
[----:B------:R-:W-:-:S02]  /*85a0*/  UIADD3 UR5, UR9, UR5, URZ ;  /* 0x0000000509057290 */ /* 0x000fc4000fffe03f */
[----:B------:R-:W-:Y:S01]  /*85b0*/  SHF.R.S32.HI R88, RZ, 0x1f, R91 ;  /* 0x0000001fff587819 */ /* 0x000fe2000001145b */
[----:B------:R-:W-:Y:S01]  /*85c0*/  STL [R1], R91 ;  /* 0x0000005b01007387 */ /* 0x000fe20000100800 */
[----:B------:R-:W-:Y:S01]  /*85d0*/  IADD3 R62, -R74, UR14, RZ ;  /* 0x0000000e4a3e7c10 */ /* 0x000fe2000fffe1ff */
[----:B------:R-:W-:Y:S02]  /*85e0*/  ULDC.64 UR6, c[0x0][0x210] ;  /* 0x0000840000067ab9 */ /* 0x000fe40000000a00 */
[----:B------:R-:W-:Y:S01]  /*85f0*/  IMAD R0, R88, c[0x0][0x1e0], RZ ;  /* 0x0000780058007a24 */ /* 0x000fe200078e02ff */
[C---:B------:R-:W-:Y:S01]  /*8600*/  ISETP.GE.AND P1, PT, R62.reuse, 0x1, PT ;  /* 0x000000013e00780c */ /* 0x040fe20003f26270 */
[----:B------:R-:W-:Y:S01]  /*8610*/  UIMAD UR16, UR16, UR6, URZ ;  /* 0x00000006101072a4 */ /* 0x000fe2000f8e023f */
[----:B------:R-:W-:Y:S01]  /*8620*/  ISETP.GE.AND P3, PT, R62, 0x21, PT ;  /* 0x000000213e00780c */ /* 0x000fe20003f66270 */
[----:B------:R-:W-:Y:S01]  /*8630*/  IMAD R0, R91, c[0x0][0x1e4], R0 ;  /* 0x000079005b007a24 */ /* 0x000fe200078e0200 */
[----:B------:R-:W-:-:S02]  /*8640*/  UIMAD.WIDE.U32 UR44, UR17, UR6, URZ ;  /* 0x00000006112c72a5 */ /* 0x000fc4000f8e003f */
[----:B------:R-:W-:Y:S02]  /*8650*/  UIMAD UR6, UR17, UR7, UR16 ;  /* 0x00000007110672a4 */ /* 0x000fe4000f8e0210 */
[----:B------:R-:W-:Y:S01]  /*8660*/  UIADD3 UR16, UR12, -0x1, URZ ;  /* 0xffffffff0c107890 */ /* 0x000fe2000fffe03f */
[----:B--2---:R-:W-:Y:S01]  /*8670*/  IMAD.WIDE.U32 R6, R91, c[0x0][0x1e0], RZ ;  /* 0x000078005b067a25 */ /* 0x004fe200078e00ff */
[----:B------:R-:W-:-:S03]  /*8680*/  UIADD3 UR6, UR45, UR6, URZ ;  /* 0x000000062d067290 */ /* 0x000fc6000fffe03f */
[----:B------:R-:W-:Y:S02]  /*8690*/  IMAD.IADD R7, R7, 0x1, R0 ;  /* 0x0000000107077824 */ /* 0x000fe400078e0200 */
[----:B------:R-:W-:Y:S01]  /*86a0*/  @P1 IMAD.SHL.U32 R10, R61, 0x2, RZ ;  /* 0x000000023d0a1824 */ /* 0x000fe200078e00ff */
[----:B---3--:R-:W-:Y:S01]  /*86b0*/  SHF.R.S32.HI R89, RZ, 0x1f, R242 ;  /* 0x0000001fff597819 */ /* 0x008fe200000114f2 */
[----:B------:R-:W-:-:S04]  /*86c0*/  IMAD.WIDE.U32 R6, R242, c[0x0][0x1f0], R6 ;  /* 0x00007c00f2067a25 */ /* 0x000fc800078e0006 */
[----:B------:R-:W-:Y:S01]  /*86d0*/  IMAD R3, R89, c[0x0][0x1f0], RZ ;  /* 0x00007c0059037a24 */ /* 0x000fe200078e02ff */
[----:B------:R-:W-:-:S03]  /*86e0*/  IADD3 R0, P0, R6, UR8, RZ ;  /* 0x0000000806007c10 */ /* 0x000fc6000ff1e0ff */
[----:B------:R-:W-:-:S05]  /*86f0*/  IMAD R3, R242, c[0x0][0x1f4], R3 ;  /* 0x00007d00f2037a24 */ /* 0x000fca00078e0203 */
[----:B------:R-:W-:Y:S02]  /*8700*/  IADD3.X R6, R7, UR5, R3, P0, !PT ;  /* 0x0000000507067c10 */ /* 0x000fe400087fe403 */
[----:B------:R-:W-:-:S04]  /*8710*/  LEA R3, P0, R0, c[0x0][0x1c8], 0x1 ;  /* 0x0000720000037a11 */ /* 0x000fc800078008ff */
[----:B------:R-:W-:Y:S01]  /*8720*/  LEA.HI.X R0, R0, c[0x0][0x1cc], R6, 0x1, P0 ;  /* 0x0000730000007a11 */ /* 0x000fe200000f0c06 */
[----:B-1----:R-:W1:Y:S01]  /*8730*/  SHFL.IDX PT, R8, R3, RZ, 0x181f ;  /* 0x00181fff03087589 */ /* 0x002e6200000e0000 */
[----:B------:R-:W-:-:S03]  /*8740*/  ISETP.GE.AND P0, PT, R62, 0x11, PT ;  /* 0x000000113e00780c */ /* 0x000fc60003f06270 */
[----:B------:R-:W2:Y:S04]  /*8750*/  SHFL.IDX PT, R6, R3, 0x1, 0x181f ;  /* 0x00381f0003067f89 */ /* 0x000ea800000e0000 */
[----:B------:R-:W3:Y:S04]  /*8760*/  SHFL.IDX PT, R9, R0, RZ, 0x181f ;  /* 0x00181fff00097589 */ /* 0x000ee800000e0000 */
[----:B------:R-:W4:Y:S02]  /*8770*/  SHFL.IDX PT, R7, R0, 0x1, 0x181f ;  /* 0x00381f0000077f89 */ /* 0x000f2400000e0000 */
[----:B------:R-:W-:-:S02]  /*8780*/  @P0 IMAD.SHL.U32 R5, R61, 0x2, RZ ;  /* 0x000000023d050824 */ /* 0x000fc400078e00ff */
[----:B------:R-:W-:Y:S04]  /*8790*/  SHFL.IDX PT, R11, R3, 0x2, 0x181f ;  /* 0x00581f00030b7f89 */ /* 0x000fe800000e0000 */
[----:B------:R-:W-:Y:S04]  /*87a0*/  SHFL.IDX PT, R13, R0, 0x2, 0x181f ;  /* 0x00581f00000d7f89 */ /* 0x000fe800000e0000 */
[----:B------:R-:W4:Y:S01]  /*87b0*/  SHFL.IDX PT, R14, R3, 0x3, 0x181f ;  /* 0x00781f00030e7f89 */ /* 0x000f2200000e0000 */
[----:B-1----:R-:W-:-:S03]  /*87c0*/  @P1 LEA R8, P4, R90, R8, 0x1 ;  /* 0x000000085a081211 */ /* 0x002fc600078808ff */
[----:B------:R-:W-:Y:S01]  /*87d0*/  SHFL.IDX PT, R15, R3, 0x4, 0x181f ;  /* 0x00981f00030f7f89 */ /* 0x000fe200000e0000 */
[----:B--2---:R-:W-:-:S03]  /*87e0*/  @P0 LEA R6, P2, R90, R6, 0x1 ;  /* 0x000000065a060211 */ /* 0x004fc600078408ff */
[----:B------:R-:W-:Y:S01]  /*87f0*/  SHFL.IDX PT, R3, R3, 0x5, 0x181f ;  /* 0x00b81f0003037f89 */ /* 0x000fe200000e0000 */
[----:B---3--:R-:W-:-:S03]  /*8800*/  @P1 LEA.HI.X R9, R90, R9, R225, 0x1, P4 ;  /* 0x000000095a091211 */ /* 0x008fc600020f0ce1 */
[----:B------:R-:W1:Y:S01]  /*8810*/  SHFL.IDX PT, R17, R0, 0x3, 0x181f ;  /* 0x00781f0000117f89 */ /* 0x000e6200000e0000 */
[----:B----4-:R-:W-:Y:S02]  /*8820*/  @P0 LEA.HI.X R7, R90, R7, R225, 0x1, P2 ;  /* 0x000000075a070211 */ /* 0x010fe400010f0ce1 */
[C---:B------:R-:W-:Y:S01]  /*8830*/  ISETP.GE.AND P2, PT, R62.reuse, 0x31, PT ;  /* 0x000000313e00780c */ /* 0x040fe20003f46270 */
[----:B------:R-:W2:Y:S04]  /*8840*/  SHFL.IDX PT, R18, R0, 0x4, 0x181f ;  /* 0x00981f0000127f89 */ /* 0x000ea800000e0000 */
[----:B------:R3:W4:Y:S04]  /*8850*/  SHFL.IDX PT, R16, R0, 0x5, 0x181f ;  /* 0x00b81f0000107f89 */ /* 0x00072800000e0000 */
[----:B------:R1:W-:Y:S01]  /*8860*/  @P1 LDGSTS.E.BYPASS.LTC128B.128 [R10+0x3100], [R8.64], !P6 ;  /* 0x03100000080a1fae */ /* 0x0003e2000f101d5a */
[----:B------:R-:W-:-:S03]  /*8870*/  ISETP.GE.AND P1, PT, R62, 0x41, PT ;  /* 0x000000413e00780c */ /* 0x000fc60003f26270 */
[----:B------:R2:W-:Y:S01]  /*8880*/  @P0 LDGSTS.E.BYPASS.LTC128B.128 [R5+0x3900], [R6.64], !P6 ;  /* 0x0390000006050fae */ /* 0x0005e2000f101d5a */
[----:B------:R-:W-:Y:S01]  /*8890*/  ISETP.GE.AND P0, PT, R62, 0x51, PT ;  /* 0x000000513e00780c */ /* 0x000fe20003f06270 */
[C---:B---3--:R-:W-:Y:S01]  /*88a0*/  @P3 IMAD.SHL.U32 R0, R61.reuse, 0x2, RZ ;  /* 0x000000023d003824 */ /* 0x048fe200078e00ff */
[C---:B-1----:R-:W-:Y:S02]  /*88b0*/  @P2 LEA R10, P5, R90.reuse, R14, 0x1 ;  /* 0x0000000e5a0a2211 */ /* 0x042fe400078a08ff */
[C---:B--2---:R-:W-:Y:S01]  /*88c0*/  @P3 LEA R6, P4, R90.reuse, R11, 0x1 ;  /* 0x0000000b5a063211 */ /* 0x044fe200078808ff */
[----:B------:R-:W-:Y:S01]  /*88d0*/  @P2 IMAD.SHL.U32 R5, R61, 0x2, RZ ;  /* 0x000000023d052824 */ /* 0x000fe200078e00ff */
[C-C-:B------:R-:W-:Y:S02]  /*88e0*/  @P2 LEA.HI.X R11, R90.reuse, R17, R225.reuse, 0x1, P5 ;  /* 0x000000115a0b2211 */ /* 0x140fe400028f0ce1 */
[C---:B------:R-:W-:Y:S02]  /*88f0*/  @P3 LEA.HI.X R7, R90.reuse, R13, R225, 0x1, P4 ;  /* 0x0000000d5a073211 */ /* 0x040fe400020f0ce1 */
[----:B------:R-:W-:-:S02]  /*8900*/  @P1 LEA R8, P4, R90, R15, 0x1 ;  /* 0x0000000f5a081211 */ /* 0x000fc400078808ff */
[----:B------:R-:W-:Y:S01]  /*8910*/  ISETP.GT.AND P5, PT, R227, 0x5f, PT ;  /* 0x0000005fe300780c */ /* 0x000fe20003fa4270 */
[----:B------:R1:W-:Y:S01]  /*8920*/  @P3 LDGSTS.E.BYPASS.LTC128B.128 [R0+0x4100], [R6.64], !P6 ;  /* 0x0410000006003fae */ /* 0x0003e2000f101d5a */
[----:B------:R-:W-:-:S03]  /*8930*/  @P1 LEA.HI.X R9, R90, R18, R225, 0x1, P4 ;  /* 0x000000125a091211 */ /* 0x000fc600020f0ce1 */
[----:B------:R2:W-:Y:S01]  /*8940*/  @P2 LDGSTS.E.BYPASS.LTC128B.128 [R5+0x4900], [R10.64], !P6 ;  /* 0x049000000a052fae */ /* 0x0005e2000f101d5a */
[C---:B-1----:R-:W-:Y:S01]  /*8950*/  @P0 LEA R6, P3, R90.reuse, R3, 0x1 ;  /* 0x000000035a060211 */ /* 0x042fe200078608ff */
[C---:B------:R-:W-:Y:S02]  /*8960*/  @P1 IMAD.SHL.U32 R3, R61.reuse, 0x2, RZ ;  /* 0x000000023d031824 */ /* 0x040fe400078e00ff */
[----:B------:R-:W-:Y:S01]  /*8970*/  @P0 IMAD.SHL.U32 R0, R61, 0x2, RZ ;  /* 0x000000023d000824 */ /* 0x000fe200078e00ff */
[----:B----4-:R-:W-:Y:S02]  /*8980*/  @P0 LEA.HI.X R7, R90, R16, R225, 0x1, P3 ;  /* 0x000000105a070211 */ /* 0x010fe400018f0ce1 */
[----:B------:R2:W-:Y:S04]  /*8990*/  @P1 LDGSTS.E.BYPASS.LTC128B.128 [R3+0x5100], [R8.64], !P6 ;  /* 0x0510000008031fae */ /* 0x0005e8000f101d5a */
[----:B------:R2:W-:Y:S01]  /*89a0*/  @P0 LDGSTS.E.BYPASS.LTC128B.128 [R0+0x5900], [R6.64], !P6 ;  /* 0x0590000006000fae */ /* 0x0005e2000f101d5a */
[----:B------:R-:W-:-:S03]  /*89b0*/  ISETP.LT.AND P0, PT, RZ, c[0x0][0x27c], PT ;  /* 0x00009f00ff007a0c */ /* 0x000fc60003f01270 */
[----:B------:R-:W0:Y:S10]  /*89c0*/  LDGDEPBAR ;  /* 0x00000000000079af */ /* 0x000e340000000000 */
[----:B------:R-:W-:Y:S05]  /*89d0*/  @P0 BRA `(.L_x_398) ;  /* 0x0000002000000947 */ /* 0x000fea0003800000 */
[----:B------:R-:W-:-:S04]  /*89e0*/  DEPBAR.LE SB0, 0x1 ;  /* 0x000080400000791a */ /* 0x000fc80000000000 */
[----:B------:R-:W-:Y:S05]  /*89f0*/  BRA `(.L_x_399) ;  /* 0x00004e0000007947 */ /* 0x000fea0003800000 */
.L_x_398:
[----:B------:R-:W-:Y:S01]  /*8a00*/  ULDC.U8 UR7, c[0x0][0x298] ;  /* 0x0000a60000077ab9 */ /* 0x000fe20000000000 */
[----:B--2---:R-:W-:Y:S01]  /*8a10*/  SHF.R.S32.HI R0, RZ, 0x1f, R133 ;  /* 0x0000001fff007819 */ /* 0x004fe20000011485 */
[C---:B------:R-:W-:Y:S01]  /*8a20*/  IMAD.WIDE.U32 R12, R133.reuse, c[0x0][0x280], RZ ;  /* 0x0000a000850c7a25 */ /* 0x040fe200078e00ff */
[----:B------:R-:W-:Y:S01]  /*8a30*/  ISETP.NE.AND P0, PT, RZ, UR7, PT ;  /* 0x00000007ff007c0c */ /* 0x000fe2000bf05270 */
[----:B------:R-:W-:Y:S01]  /*8a40*/  BSSY B2, `(.L_x_399) ;  /* 0x00004db000027945 */ /* 0x000fe20003800000 */
[-C--:B------:R-:W-:Y:S01]  /*8a50*/  LEA.HI R6, R210, R207.reuse, RZ, 0x2 ;  /* 0x000000cfd2067211 */ /* 0x080fe200078f10ff */
[C---:B------:R-:W-:Y:S02]  /*8a60*/  IMAD R3, R0.reuse, c[0x0][0x280], RZ ;  /* 0x0000a00000037a24 */ /* 0x040fe400078e02ff */
[----:B------:R-:W-:Y:S01]  /*8a70*/  IMAD R0, R0, c[0x0][0x290], RZ ;  /* 0x0000a40000007a24 */ /* 0x000fe200078e02ff */
[----:B------:R-:W-:Y:S01]  /*8a80*/  LOP3.LUT R5, R6, 0xfffffffc, RZ, 0xc0, !PT ;  /* 0xfffffffc06057812 */ /* 0x000fe200078ec0ff */
[C---:B------:R-:W-:Y:S01]  /*8a90*/  IMAD R3, R133.reuse, c[0x0][0x284], R3 ;  /* 0x0000a10085037a24 */ /* 0x040fe200078e0203 */
[----:B------:R-:W-:Y:S01]  /*8aa0*/  SHF.R.S32.HI R60, RZ, 0x2, R6 ;  /* 0x00000002ff3c7819 */ /* 0x000fe20000011406 */
[----:B------:R-:W-:Y:S01]  /*8ab0*/  IMAD R0, R133, c[0x0][0x294], R0 ;  /* 0x0000a50085007a24 */ /* 0x000fe200078e0200 */
[----:B------:R-:W-:Y:S01]  /*8ac0*/  IADD3 R14, -R5, R207, RZ ;  /* 0x000000cf050e7210 */ /* 0x000fe20007ffe1ff */
[----:B------:R-:W-:Y:S01]  /*8ad0*/  IMAD.WIDE.U32 R10, R133, c[0x0][0x290], RZ ;  /* 0x0000a400850a7a25 */ /* 0x000fe200078e00ff */
[----:B------:R-:W-:-:S02]  /*8ae0*/  IADD3 R24, R60, UR18, RZ ;  /* 0x000000123c187c10 */ /* 0x000fc4000fffe0ff */
[----:B------:R-:W-:Y:S01]  /*8af0*/  IADD3 R9, R3, R13, RZ ;  /* 0x0000000d03097210 */ /* 0x000fe20007ffe0ff */
[----:B------:R-:W-:Y:S01]  /*8b00*/  IMAD.IADD R7, R0, 0x1, R11 ;  /* 0x0000000100077824 */ /* 0x000fe200078e020b */
[C---:B------:R-:W-:Y:S01]  /*8b10*/  SHF.L.U32 R30, R14.reuse, 0x3, RZ ;  /* 0x000000030e1e7819 */ /* 0x040fe200000006ff */
[----:B------:R-:W-:Y:S01]  /*8b20*/  IMAD R0, R14, 0x20, R24 ;  /* 0x000000200e007824 */ /* 0x000fe200078e0218 */
[----:B------:R-:W-:Y:S05]  /*8b30*/  @!P0 BRA `(.L_x_400) ;  /* 0x0000274000008947 */ /* 0x000fea0003800000 */
[----:B------:R-:W-:Y:S01]  /*8b40*/  UISETP.NE.AND UP0, UPT, UR24, URZ, UPT ;  /* 0x0000003f1800728c */ /* 0x000fe2000bf05270 */
[----:B------:R-:W-:Y:S01]  /*8b50*/  MOV R6, R10 ;  /* 0x0000000a00067202 */ /* 0x000fe20000000f00 */
[----:B------:R-:W-:Y:S01]  /*8b60*/  IMAD.MOV.U32 R8, RZ, RZ, R12 ;  /* 0x000000ffff087224 */ /* 0x000fe200078e000c */
[----:B------:R-:W-:Y:S01]  /*8b70*/  BSSY B0, `(.L_x_401) ;  /* 0x0000030000007945 */ /* 0x000fe20003800000 */
[----:B------:R-:W-:Y:S01]  /*8b80*/  IMAD.SHL.U32 R17, R14, 0x4, RZ ;  /* 0x000000040e117824 */ /* 0x000fe200078e00ff */
[----:B------:R-:W-:Y:S01]  /*8b90*/  CS2R R36, SRZ ;  /* 0x0000000000247805 */ /* 0x000fe2000001ff00 */
[----:B------:R-:W-:Y:S01]  /*8ba0*/  PLOP3.LUT P1, PT, PT, PT, UP0, 0x80, 0x0 ;  /* 0x000000000000781c */ /* 0x000fe20003f2f008 */
[----:B------:R-:W-:Y:S01]  /*8bb0*/  CS2R R22, SRZ ;  /* 0x0000000000167805 */ /* 0x000fe2000001ff00 */
[----:B------:R-:W-:Y:S01]  /*8bc0*/  PLOP3.LUT P0, PT, PT, PT, UP0, 0x80, 0x0 ;  /* 0x000000000000781c */ /* 0x000fe20003f0f008 */
[----:B------:R-:W-:Y:S01]  /*8bd0*/  CS2R R14, SRZ ;  /* 0x00000000000e7805 */ /* 0x000fe2000001ff00 */
[----:B------:R-:W-:Y:S01]  /*8be0*/  CS2R R26, SRZ ;  /* 0x00000000001a7805 */ /* 0x000fe2000001ff00 */
[----:B------:R-:W-:-:S08]  /*8bf0*/  CS2R R18, SRZ ;  /* 0x0000000000127805 */ /* 0x000fd0000001ff00 */
[----:B------:R-:W-:-:S05]  /*8c00*/  @P1 IMAD.HI.U32 R3, R0, c[0x0][0x2c8], RZ ;  /* 0x0000b20000031a27 */ /* 0x000fca00078e00ff */
[----:B------:R-:W-:-:S04]  /*8c10*/  @P0 SHF.R.U32.HI R0, RZ, c[0x0][0x2cc], R3 ;  /* 0x0000b300ff000a19 */ /* 0x000fc80000011603 */
[----:B------:R-:W-:Y:S01]  /*8c20*/  SHF.R.S32.HI R3, RZ, 0x1f, R0 ;  /* 0x0000001fff037819 */ /* 0x000fe20000011400 */
[----:B------:R-:W-:-:S04]  /*8c30*/  IMAD.WIDE.U32 R8, R0, c[0x0][0x280], R8 ;  /* 0x0000a00000087a25 */ /* 0x000fc800078e0008 */
[C---:B------:R-:W-:Y:S01]  /*8c40*/  IMAD R10, R3.reuse, c[0x0][0x280], RZ ;  /* 0x0000a000030a7a24 */ /* 0x040fe200078e02ff */
[----:B------:R-:W-:Y:S01]  /*8c50*/  LEA R21, P1, R8, c[0x0][0x270], 0x1 ;  /* 0x00009c0008157a11 */ /* 0x000fe200078208ff */
[----:B------:R-:W-:Y:S02]  /*8c60*/  IMAD R5, R3, c[0x0][0x290], RZ ;  /* 0x0000a40003057a24 */ /* 0x000fe400078e02ff */
[----:B------:R-:W-:-:S04]  /*8c70*/  IMAD.WIDE.U32 R6, R0, c[0x0][0x290], R6 ;  /* 0x0000a40000067a25 */ /* 0x000fc800078e0006 */
[----:B------:R-:W-:Y:S01]  /*8c80*/  IMAD R3, R0, c[0x0][0x284], R10 ;  /* 0x0000a10000037a24 */ /* 0x000fe200078e020a */
[----:B------:R-:W-:Y:S01]  /*8c90*/  LEA R25, P0, R6, c[0x0][0x288], 0x1 ;  /* 0x0000a20006197a11 */ /* 0x000fe200078008ff */
[----:B------:R-:W-:Y:S02]  /*8ca0*/  IMAD R0, R0, c[0x0][0x294], R5 ;  /* 0x0000a50000007a24 */ /* 0x000fe400078e0205 */
[----:B------:R-:W-:-:S03]  /*8cb0*/  IMAD.IADD R3, R9, 0x1, R3 ;  /* 0x0000000109037824 */ /* 0x000fc600078e0203 */
[----:B------:R-:W-:Y:S02]  /*8cc0*/  IADD3 R0, R7, R0, RZ ;  /* 0x0000000007007210 */ /* 0x000fe40007ffe0ff */
[----:B------:R-:W-:Y:S02]  /*8cd0*/  LEA.HI.X R20, R8, c[0x0][0x274], R3, 0x1, P1 ;  /* 0x00009d0008147a11 */ /* 0x000fe400008f0c03 */
[----:B------:R-:W-:Y:S01]  /*8ce0*/  LEA.HI.X R16, R6, c[0x0][0x28c], R0, 0x1, P0 ;  /* 0x0000a30006107a11 */ /* 0x000fe200000f0c00 */
[----:B------:R1:W2:Y:S01]  /*8cf0*/  SHFL.IDX PT, R8, R21, RZ, 0x1c1f ;  /* 0x001c1fff15087589 */ /* 0x0002a200000e0000 */
[----:B------:R-:W-:-:S03]  /*8d00*/  ISETP.GE.AND P0, PT, R24, UR11, PT ;  /* 0x0000000b18007c0c */ /* 0x000fc6000bf06270 */
[----:B------:R1:W3:Y:S04]  /*8d10*/  SHFL.IDX PT, R6, R25, RZ, 0x1c1f ;  /* 0x001c1fff19067589 */ /* 0x0002e800000e0000 */
[----:B------:R1:W4:Y:S04]  /*8d20*/  SHFL.IDX PT, R9, R20, RZ, 0x1c1f ;  /* 0x001c1fff14097589 */ /* 0x00032800000e0000 */
[----:B------:R1:W1:Y:S02]  /*8d30*/  SHFL.IDX PT, R7, R16, RZ, 0x1c1f ;  /* 0x001c1fff10077589 */ /* 0x00026400000e0000 */
[----:B------:R-:W-:Y:S05]  /*8d40*/  @P0 BRA `(.L_x_402) ;  /* 0x0000012000000947 */ /* 0x000fea0003800000 */
[C---:B------:R-:W-:Y:S01]  /*8d50*/  IADD3 R3, R17.reuse, 0x10, RZ ;  /* 0x0000001011037810 */ /* 0x040fe20007ffe0ff */
[----:B------:R-:W-:Y:S01]  /*8d60*/  CS2R R14, SRZ ;  /* 0x00000000000e7805 */ /* 0x000fe2000001ff00 */
[----:B------:R-:W-:Y:S01]  /*8d70*/  ISETP.GE.AND P1, PT, R17, c[0x0][0x27c], PT ;  /* 0x00009f0011007a0c */ /* 0x000fe20003f26270 */
[----:B------:R-:W-:Y:S01]  /*8d80*/  CS2R R18, SRZ ;  /* 0x0000000000127805 */ /* 0x000fe2000001ff00 */
[----:B------:R-:W-:Y:S01]  /*8d90*/  ISETP.GE.AND P0, PT, R3, c[0x0][0x27c], PT ;  /* 0x00009f0003007a0c */ /* 0x000fe20003f06270 */
[----:B------:R-:W-:Y:S01]  /*8da0*/  CS2R R22, SRZ ;  /* 0x0000000000167805 */ /* 0x000fe2000001ff00 */
[----:B------:R-:W-:-:S09]  /*8db0*/  CS2R R26, SRZ ;  /* 0x00000000001a7805 */ /* 0x000fd2000001ff00 */
[----:B--2-4-:R-:W-:Y:S02]  /*8dc0*/  @!P1 IMAD.WIDE R12, R17, 0x2, R8 ;  /* 0x00000002110c9825 */ /* 0x014fe400078e0208 */
[----:B------:R-:W-:-:S03]  /*8dd0*/  @!P0 SHF.R.S32.HI R0, RZ, 0x1f, R3 ;  /* 0x0000001fff008819 */ /* 0x000fc60000011403 */
[----:B------:R2:W5:Y:S01]  /*8de0*/  @!P1 LD.E.64 R14, [R12.64] ;  /* 0x0000001a0c0e9980 */ /* 0x000562000c101b00 */
[----:B------:R-:W-:-:S04]  /*8df0*/  @!P0 LEA.HI R0, R0, R3, RZ, 0x2 ;  /* 0x0000000300008211 */ /* 0x000fc800078f10ff */
[----:B------:R-:W-:-:S05]  /*8e00*/  @!P0 LOP3.LUT R0, R0, 0xfffffffc, RZ, 0xc0, !PT ;  /* 0xfffffffc00008812 */ /* 0x000fca00078ec0ff */
[----:B------:R-:W-:-:S04]  /*8e10*/  @!P0 IMAD.WIDE R10, R0, 0x2, R8 ;  /* 0x00000002000a8825 */ /* 0x000fc800078e0208 */
[--C-:B-1-3--:R-:W-:Y:S01]  /*8e20*/  @!P0 IMAD.WIDE R8, R0, 0x2, R6.reuse ;  /* 0x0000000200088825 */ /* 0x10afe200078e0206 */
[----:B------:R2:W5:Y:S03]  /*8e30*/  @!P0 LD.E.64 R22, [R10.64] ;  /* 0x0000001a0a168980 */ /* 0x000566000c101b00 */
[----:B------:R-:W-:Y:S01]  /*8e40*/  @!P1 IMAD.WIDE R6, R17, 0x2, R6 ;  /* 0x0000000211069825 */ /* 0x000fe200078e0206 */
[----:B------:R2:W5:Y:S04]  /*8e50*/  @!P0 LD.E.64 R26, [R8.64] ;  /* 0x0000001a081a8980 */ /* 0x000568000c101b00 */
[----:B------:R2:W5:Y:S02]  /*8e60*/  @!P1 LD.E.64 R18, [R6.64] ;  /* 0x0000001a06129980 */ /* 0x000564000c101b00 */
.L_x_402:
[----:B------:R-:W-:Y:S05]  /*8e70*/  BSYNC B0 ;  /* 0x0000000000007941 */ /* 0x000fea0003800000 */
.L_x_401:
[----:B------:R-:W-:Y:S01]  /*8e80*/  IADD3 R0, R24, 0x20, RZ ;  /* 0x0000002018007810 */ /* 0x000fe20007ffe0ff */
[----:B--2--5:R-:W-:Y:S01]  /*8e90*/  IMAD.MOV.U32 R10, RZ, RZ, R22 ;  /* 0x000000ffff0a7224 */ /* 0x024fe200078e0016 */
[----:B----4-:R2:W4:Y:S01]  /*8ea0*/  SHFL.IDX PT, R9, R20, 0x1, 0x1c1f ;  /* 0x003c1f0014097f89 */ /* 0x01052200000e0000 */
[----:B------:R-:W-:Y:S01]  /*8eb0*/  IMAD.MOV.U32 R5, RZ, RZ, R23 ;  /* 0x000000ffff057224 */ /* 0x000fe200078e0017 */
[----:B------:R-:W-:Y:S01]  /*8ec0*/  ISETP.GE.AND P0, PT, R0, UR11, PT ;  /* 0x0000000b00007c0c */ /* 0x000fe2000bf06270 */
[----:B------:R-:W-:Y:S01]  /*8ed0*/  IMAD.MOV.U32 R3, RZ, RZ, R14 ;  /* 0x000000ffff037224 */ /* 0x000fe200078e000e */
[----:B------:R2:W3:Y:S01]  /*8ee0*/  SHFL.IDX PT, R8, R21, 0x1, 0x1c1f ;  /* 0x003c1f0015087f89 */ /* 0x0004e200000e0000 */
[----:B------:R-:W-:Y:S01]  /*8ef0*/  IMAD.MOV.U32 R0, RZ, RZ, R15 ;  /* 0x000000ffff007224 */ /* 0x000fe200078e000f */
[----:B------:R-:W-:Y:S01]  /*8f00*/  PRMT R54, R5, 0x5410, R10 ;  /* 0x0000541005367816 */ /* 0x000fe2000000000a */
[----:B------:R-:W-:Y:S01]  /*8f10*/  IMAD.MOV.U32 R5, RZ, RZ, R27 ;  /* 0x000000ffff057224 */ /* 0x000fe200078e001b */
[----:B------:R-:W-:Y:S01]  /*8f20*/  MOV R10, R26 ;  /* 0x0000001a000a7202 */ /* 0x000fe20000000f00 */
[----:B-1----:R2:W1:Y:S01]  /*8f30*/  SHFL.IDX PT, R7, R16, 0x1, 0x1c1f ;  /* 0x003c1f0010077f89 */ /* 0x00246200000e0000 */
[----:B------:R-:W-:Y:S01]  /*8f40*/  PRMT R52, R0, 0x5410, R3 ;  /* 0x0000541000347816 */ /* 0x000fe20000000003 */
[----:B------:R-:W-:Y:S01]  /*8f50*/  IMAD.MOV.U32 R3, RZ, RZ, R18 ;  /* 0x000000ffff037224 */ /* 0x000fe200078e0012 */
[----:B------:R-:W-:Y:S01]  /*8f60*/  MOV R0, R19 ;  /* 0x0000001300007202 */ /* 0x000fe20000000f00 */
[----:B---3--:R2:W3:Y:S01]  /*8f70*/  SHFL.IDX PT, R6, R25, 0x1, 0x1c1f ;  /* 0x003c1f0019067f89 */ /* 0x0084e200000e0000 */
[----:B------:R-:W-:Y:S01]  /*8f80*/  BSSY B0, `(.L_x_403) ;  /* 0x0000019000007945 */ /* 0x000fe20003800000 */
[----:B------:R-:W-:Y:S01]  /*8f90*/  PRMT R53, R5, 0x5410, R10 ;  /* 0x0000541005357816 */ /* 0x000fe2000000000a */
[----:B------:R-:W-:Y:S01]  /*8fa0*/  CS2R R28, SRZ ;  /* 0x00000000001c7805 */ /* 0x000fe2000001ff00 */
[----:B------:R-:W-:Y:S01]  /*8fb0*/  PRMT R31, R0, 0x5410, R3 ;  /* 0x00005410001f7816 */ /* 0x000fe20000000003 */
[----:B------:R-:W-:Y:S01]  /*8fc0*/  CS2R R34, SRZ ;  /* 0x0000000000227805 */ /* 0x000fe2000001ff00 */
[----:B------:R-:W-:Y:S01]  /*8fd0*/  CS2R R32, SRZ ;  /* 0x0000000000207805 */ /* 0x000fe2000001ff00 */
        /* <DEDUP_REMOVED lines=8> */
[----:B----4-:R-:W-:Y:S02]  /*9060*/  @!P1 IMAD.WIDE R12, R17, 0x2, R8 ;  /* 0x00000002110c9825 */ /* 0x010fe400078e0208 */
        /* <DEDUP_REMOVED lines=10> */
.L_x_404:
[----:B------:R-:W-:Y:S05]  /*9110*/  BSYNC B0 ;  /* 0x0000000000007941 */ /* 0x000fea0003800000 */
.L_x_403:
[----:B------:R-:W-:Y:S01]  /*9120*/  IADD3 R0, R24, 0x40, RZ ;  /* 0x0000004018007810 */ /* 0x000fe20007ffe0ff */
[----:B----45:R-:W-:Y:S01]  /*9130*/  IMAD.MOV.U32 R10, RZ, RZ, R36 ;  /* 0x000000ffff0a7224 */ /* 0x030fe200078e0024 */
[----:B------:R4:W2:Y:S01]  /*9140*/  SHFL.IDX PT, R9, R20, 0x2, 0x1c1f ;  /* 0x005c1f0014097f89 */ /* 0x0008a200000e0000 */
        /* <DEDUP_REMOVED lines=29> */
[----:B--2---:R-:W-:Y:S02]  /*9320*/  @!P1 IMAD.WIDE R12, R17, 0x2, R8 ;  /* 0x00000002110c9825 */ /* 0x004fe400078e0208 */
        /* <DEDUP_REMOVED lines=10> */
.L_x_406:
[----:B------:R-:W-:Y:S05]  /*93d0*/  BSYNC B0 ;  /* 0x0000000000007941 */ /* 0x000fea0003800000 */
.L_x_405:
[----:B------:R-:W-:Y:S01]  /*93e0*/  IADD3 R0, R24, 0x60, RZ ;  /* 0x0000006018007810 */ /* 0x000fe20007ffe0ff */
[----:B--2--5:R-:W-:Y:S01]  /*93f0*/  IMAD.MOV.U32 R10, RZ, RZ, R42 ;  /* 0x000000ffff0a7224 */ /* 0x024fe200078e002a */
[----:B------:R-:W2:Y:S01]  /*9400*/  SHFL.IDX PT, R9, R20, 0x3, 0x1c1f ;  /* 0x007c1f0014097f89 */ /* 0x000ea200000e0000 */
[----:B------:R-:W-:Y:S01]  /*9410*/  IMAD.MOV.U32 R5, RZ, RZ, R43 ;  /* 0x000000ffff057224 */ /* 0x000fe200078e002b */
[----:B------:R-:W-:Y:S01]  /*9420*/  ISETP.GE.AND P0, PT, R0, UR11, PT ;  /* 0x0000000b00007c0c */ /* 0x000fe2000bf06270 */
[----:B------:R-:W-:Y:S01]  /*9430*/  IMAD.MOV.U32 R3, RZ, RZ, R38 ;  /* 0x000000ffff037224 */ /* 0x000fe200078e0026 */
[----:B------:R-:W4:Y:S01]  /*9440*/  SHFL.IDX PT, R8, R21, 0x3, 0x1c1f ;  /* 0x007c1f0015087f89 */ /* 0x000f2200000e0000 */
[----:B------:R-:W-:Y:S01]  /*9450*/  IMAD.MOV.U32 R0, RZ, RZ, R39 ;  /* 0x000000ffff007224 */ /* 0x000fe200078e0027 */
[----:B------:R-:W-:Y:S01]  /*9460*/  PRMT R66, R5, 0x5410, R10 ;  /* 0x0000541005427816 */ /* 0x000fe2000000000a */
[----:B------:R-:W-:Y:S01]  /*9470*/  IMAD.MOV.U32 R5, RZ, RZ, R45 ;  /* 0x000000ffff057224 */ /* 0x000fe200078e002d */
[----:B------:R-:W-:Y:S01]  /*9480*/  MOV R10, R44 ;  /* 0x0000002c000a7202 */ /* 0x000fe20000000f00 */
[----:B-1----:R-:W1:Y:S01]  /*9490*/  SHFL.IDX PT, R7, R16, 0x3, 0x1c1f ;  /* 0x007c1f0010077f89 */ /* 0x002e6200000e0000 */
[----:B------:R-:W-:Y:S01]  /*94a0*/  PRMT R64, R0, 0x5410, R3 ;  /* 0x0000541000407816 */ /* 0x000fe20000000003 */
[----:B------:R-:W-:Y:S01]  /*94b0*/  IMAD.MOV.U32 R3, RZ, RZ, R40 ;  /* 0x000000ffff037224 */ /* 0x000fe200078e0028 */
[----:B------:R-:W-:Y:S01]  /*94c0*/  MOV R0, R41 ;  /* 0x0000002900007202 */ /* 0x000fe20000000f00 */
[----:B---3--:R3:W1:Y:S01]  /*94d0*/  SHFL.IDX PT, R6, R25, 0x3, 0x1c1f ;  /* 0x007c1f0019067f89 */ /* 0x00866200000e0000 */
[----:B------:R-:W-:Y:S01]  /*94e0*/  BSSY B0, `(.L_x_407) ;  /* 0x0000019000007945 */ /* 0x000fe20003800000 */
[----:B------:R-:W-:Y:S01]  /*94f0*/  PRMT R65, R5, 0x5410, R10 ;  /* 0x0000541005417816 */ /* 0x000fe2000000000a */
[----:B------:R-:W-:Y:S01]  /*9500*/  CS2R R48, SRZ ;  /* 0x0000000000307805 */ /* 0x000fe2000001ff00 */
[----:B------:R-:W-:Y:S01]  /*9510*/  PRMT R59, R0, 0x5410, R3 ;  /* 0x00005410003b7816 */ /* 0x000fe20000000003 */
[----:B------:R-:W-:Y:S01]  /*9520*/  CS2R R46, SRZ ;  /* 0x00000000002e7805 */ /* 0x000fe2000001ff00 */
[----:B---34-:R-:W-:Y:S01]  /*9530*/  CS2R R24, SRZ ;  /* 0x0000000000187805 */ /* 0x018fe2000001ff00 */
[----:B------:R-:W-:Y:S05]  /*9540*/  @P0 BRA `(.L_x_408) ;  /* 0x0000012000000947 */ /* 0x000fea0003800000 */
[C---:B-12---:R-:W-:Y:S01]  /*9550*/  IADD3 R3, R17.reuse, 0x10, RZ ;  /* 0x0000001011037810 */ /* 0x046fe20007ffe0ff */
[----:B------:R-:W-:Y:S01]  /*9560*/  CS2R R24, SRZ ;  /* 0x0000000000187805 */ /* 0x000fe2000001ff00 */
[----:B------:R-:W-:Y:S01]  /*9570*/  ISETP.GE.AND P1, PT, R17, c[0x0][0x27c], PT ;  /* 0x00009f0011007a0c */ /* 0x000fe20003f26270 */
[----:B------:R-:W-:Y:S01]  /*9580*/  CS2R R46, SRZ ;  /* 0x00000000002e7805 */ /* 0x000fe2000001ff00 */
[----:B------:R-:W-:Y:S01]  /*9590*/  ISETP.GE.AND P0, PT, R3, c[0x0][0x27c], PT ;  /* 0x00009f0003007a0c */ /* 0x000fe20003f06270 */
[----:B------:R-:W-:Y:S01]  /*95a0*/  CS2R R50, SRZ ;  /* 0x0000000000327805 */ /* 0x000fe2000001ff00 */
[----:B------:R-:W-:-:S09]  /*95b0*/  CS2R R48, SRZ ;  /* 0x0000000000307805 */ /* 0x000fd2000001ff00 */
[----:B------:R-:W-:Y:S02]  /*95c0*/  @!P1 IMAD.WIDE R12, R17, 0x2, R8 ;  /* 0x00000002110c9825 */ /* 0x000fe400078e0208 */
[----:B------:R-:W-:-:S03]  /*95d0*/  @!P0 SHF.R.S32.HI R0, RZ, 0x1f, R3 ;  /* 0x0000001fff008819 */ /* 0x000fc60000011403 */
[----:B------:R1:W5:Y:S01]  /*95e0*/  @!P1 LD.E.64 R24, [R12.64] ;  /* 0x0000001a0c189980 */ /* 0x000362000c101b00 */
[----:B------:R-:W-:-:S04]  /*95f0*/  @!P0 LEA.HI R0, R0, R3, RZ, 0x2 ;  /* 0x0000000300008211 */ /* 0x000fc800078f10ff */
[----:B------:R-:W-:-:S05]  /*9600*/  @!P0 LOP3.LUT R0, R0, 0xfffffffc, RZ, 0xc0, !PT ;  /* 0xfffffffc00008812 */ /* 0x000fca00078ec0ff */
[----:B------:R-:W-:-:S04]  /*9610*/  @!P0 IMAD.WIDE R10, R0, 0x2, R8 ;  /* 0x00000002000a8825 */ /* 0x000fc800078e0208 */
[--C-:B------:R-:W-:Y:S01]  /*9620*/  @!P0 IMAD.WIDE R8, R0, 0x2, R6.reuse ;  /* 0x0000000200088825 */ /* 0x100fe200078e0206 */
[----:B------:R1:W5:Y:S03]  /*9630*/  @!P0 LD.E.64 R50, [R10.64] ;  /* 0x0000001a0a328980 */ /* 0x000366000c101b00 */
[----:B------:R-:W-:Y:S01]  /*9640*/  @!P1 IMAD.WIDE R6, R17, 0x2, R6 ;  /* 0x0000000211069825 */ /* 0x000fe200078e0206 */
[----:B------:R1:W5:Y:S04]  /*9650*/  @!P0 LD.E.64 R48, [R8.64] ;  /* 0x0000001a08308980 */ /* 0x000368000c101b00 */
[----:B------:R1:W5:Y:S02]  /*9660*/  @!P1 LD.E.64 R46, [R6.64] ;  /* 0x0000001a062e9980 */ /* 0x000364000c101b00 */
.L_x_408:
[----:B-12---:R-:W-:Y:S05]  /*9670*/  BSYNC B0 ;  /* 0x0000000000007941 */ /* 0x006fea0003800000 */
.L_x_407:
[----:B------:R-:W-:Y:S01]  /*9680*/  SHF.R.S32.HI R0, RZ, 0x1f, R60 ;  /* 0x0000001fff007819 */ /* 0x000fe2000001143c */
[----:B-----5:R-:W-:Y:S01]  /*9690*/  IMAD.MOV.U32 R6, RZ, RZ, R50 ;  /* 0x000000ffff067224 */ /* 0x020fe200078e0032 */
[----:B------:R-:W-:Y:S01]  /*96a0*/  UIADD3 UR7, -UR18, UR11, URZ ;  /* 0x0000000b12077290 */ /* 0x000fe2000fffe13f */
[----:B------:R-:W-:Y:S01]  /*96b0*/  IMAD.MOV.U32 R5, RZ, RZ, R51 ;  /* 0x000000ffff057224 */ /* 0x000fe200078e0033 */
[----:B------:R-:W-:Y:S01]  /*96c0*/  LEA.HI R0, R0, R60, RZ, 0x3 ;  /* 0x0000003c00007211 */ /* 0x000fe200078f18ff */
[----:B------:R-:W-:Y:S01]  /*96d0*/  IMAD.MOV.U32 R3, RZ, RZ, R24 ;  /* 0x000000ffff037224 */ /* 0x000fe200078e0018 */
[----:B------:R-:W-:Y:S01]  /*96e0*/  UISETP.LT.AND UP0, UPT, UR7, 0x80, UPT ;  /* 0x000000800700788c */ /* 0x000fe2000bf01270 */
[----:B------:R-:W-:Y:S01]  /*96f0*/  IMAD.MOV.U32 R7, RZ, RZ, R49 ;  /* 0x000000ffff077224 */ /* 0x000fe200078e0031 */
[----:B------:R-:W-:Y:S01]  /*9700*/  LOP3.LUT R0, R0, 0xfffffff8, RZ, 0xc0, !PT ;  /* 0xfffffff800007812 */ /* 0x000fe200078ec0ff */
[----:B------:R-:W-:-:S04]  /*9710*/  DEPBAR.LE SB0, 0x1 ;  /* 0x000080400000791a */ /* 0x000fc80000000000 */
[----:B------:R-:W-:Y:S01]  /*9720*/  IMAD.IADD R0, R60, 0x1, -R0 ;  /* 0x000000013c007824 */ /* 0x000fe200078e0a00 */
[----:B------:R-:W-:Y:S01]  /*9730*/  PRMT R70, R5, 0x5410, R6 ;  /* 0x0000541005467816 */ /* 0x000fe20000000006 */
[----:B------:R-:W-:Y:S01]  /*9740*/  USEL UR7, UR7, 0x80, UP0 ;  /* 0x0000008007077887 */ /* 0x000fe20008000000 */
[----:B------:R-:W-:Y:S01]  /*9750*/  PRMT R68, R68, 0x5410, R3 ;  /* 0x0000541044447816 */ /* 0x000fe20000000003 */
[C---:B------:R-:W-:Y:S01]  /*9760*/  IMAD.SHL.U32 R6, R0.reuse, 0x40, RZ ;  /* 0x0000004000067824 */ /* 0x040fe200078e00ff */
[----:B------:R-:W-:Y:S01]  /*9770*/  BAR.SYNC.DEFER_BLOCKING 0x0 ;  /* 0x0000000000007b1d */ /* 0x000fe20000010000 */
[----:B------:R-:W-:Y:S01]  /*9780*/  LOP3.LUT P1, RZ, R0, 0x4, RZ, 0xc0, !PT ;  /* 0x0000000400ff7812 */ /* 0x000fe2000782c0ff */
[----:B------:R-:W-:Y:S01]  /*9790*/  IMAD.MOV.U32 R5, RZ, RZ, R25 ;  /* 0x000000ffff057224 */ /* 0x000fe200078e0019 */
[----:B------:R-:W-:Y:S02]  /*97a0*/  ISETP.GE.AND P0, PT, R60, UR7, PT ;  /* 0x000000073c007c0c */ /* 0x000fe4000bf06270 */
[----:B------:R-:W-:Y:S01]  /*97b0*/  LOP3.LUT R0, R6, 0x1c0, RZ, 0xc0, !PT ;  /* 0x000001c006007812 */ /* 0x000fe200078ec0ff */
[----:B------:R-:W-:Y:S01]  /*97c0*/  IMAD.MOV.U32 R6, RZ, RZ, R46 ;  /* 0x000000ffff067224 */ /* 0x000fe200078e002e */
[----:B------:R-:W-:Y:S01]  /*97d0*/  PRMT R68, R5, 0x7610, R68 ;  /* 0x0000761005447816 */ /* 0x000fe20000000044 */
[----:B------:R-:W-:Y:S01]  /*97e0*/  IMAD.MOV.U32 R5, RZ, RZ, R47 ;  /* 0x000000ffff057224 */ /* 0x000fe200078e002f */
[----:B------:R-:W-:Y:S01]  /*97f0*/  LOP3.LUT R3, R0, 0x18, R30, 0xf8, !PT ;  /* 0x0000001800037812 */ /* 0x000fe200078ef81e */
[----:B------:R-:W-:Y:S01]  /*9800*/  BSSY B1, `(.L_x_409) ;  /* 0x0000070000017945 */ /* 0x000fe20003800000 */
[----:B------:R-:W-:-:S02]  /*9810*/  SHF.R.U32.HI R0, RZ, 0x3, R0 ;  /* 0x00000003ff007819 */ /* 0x000fc40000011600 */
[----:B------:R-:W-:Y:S02]  /*9820*/  PRMT R67, R5, 0x5410, R6 ;  /* 0x0000541005437816 */ /* 0x000fe40000000006 */
[----:B------:R-:W-:Y:S01]  /*9830*/  LOP3.LUT R0, R3, R0, RZ, 0x3c, !PT ;  /* 0x0000000003007212 */ /* 0x000fe200078e3cff */
[----:B------:R-:W-:-:S04]  /*9840*/  IMAD.MOV.U32 R3, RZ, RZ, R48 ;  /* 0x000000ffff037224 */ /* 0x000fc800078e0030 */
[----:B------:R-:W-:Y:S01]  /*9850*/  IMAD R0, R209, 0x200, R0 ;  /* 0x00000200d1007824 */ /* 0x000fe200078e0200 */
[----:B------:R-:W-:-:S04]  /*9860*/  PRMT R69, R69, 0x5410, R3 ;  /* 0x0000541045457816 */ /* 0x000fc80000000003 */
[C---:B------:R-:W-:Y:S02]  /*9870*/  IADD3 R3, R0.reuse, 0x20, RZ ;  /* 0x0000002000037810 */ /* 0x040fe40007ffe0ff */
[C---:B------:R-:W-:Y:S02]  /*9880*/  @P1 IADD3 R3, R0.reuse, -0x20, RZ ;  /* 0xffffffe000031810 */ /* 0x040fe40007ffe0ff */
[----:B------:R-:W-:Y:S02]  /*9890*/  PRMT R69, R7, 0x7610, R69 ;  /* 0x0000761007457816 */ /* 0x000fe40000000045 */
[----:B------:R-:W-:Y:S02]  /*98a0*/  LEA R21, R0, 0x6100, 0x1 ;  /* 0x0000610000157811 */ /* 0x000fe400078e08ff */
[----:B------:R-:W-:Y:S01]  /*98b0*/  LEA R30, R3, 0x6100, 0x1 ;  /* 0x00006100031e7811 */ /* 0x000fe200078e08ff */
[----:B------:R-:W-:Y:S05]  /*98c0*/  @P0 BRA `(.L_x_410) ;  /* 0x0000063000000947 */ /* 0x000fea0003800000 */
[----:B------:R-:W-:Y:S01]  /*98d0*/  ISETP.GE.AND P0, PT, R17, c[0x0][0x27c], PT ;  /* 0x00009f0011007a0c */ /* 0x000fe20003f06270 */
[----:B------:R-:W-:-:S12]  /*98e0*/  BSSY B0, `(.L_x_411) ;  /* 0x0000030000007945 */ /* 0x000fd80003800000 */
[----:B------:R-:W-:Y:S05]  /*98f0*/  @P0 BRA `(.L_x_412) ;  /* 0x000002e000000947 */ /* 0x000fea0003800000 */
[----:B------:R-:W1:Y:S01]  /*9900*/  LDS.128 R8, [R21] ;  /* 0x0000000015087984 */ /* 0x000e620000000c00 */
[----:B------:R-:W-:Y:S02]  /*9910*/  SHF.R.U64 R0, R14, 0x10, R15 ;  /* 0x000000100e007819 */ /* 0x000fe4000000120f */
[----:B------:R-:W-:Y:S02]  /*9920*/  SHF.R.U32.HI R6, RZ, 0x10, R19 ;  /* 0x00000010ff067819 */ /* 0x000fe40000011613 */
[----:B------:R-:W-:Y:S02]  /*9930*/  SHF.R.U32.HI R3, RZ, 0x10, R15 ;  /* 0x00000010ff037819 */ /* 0x000fe4000001160f */
[----:B------:R-:W-:Y:S02]  /*9940*/  SHF.R.U64 R5, R18, 0x10, R19 ;  /* 0x0000001012057819 */ /* 0x000fe40000001213 */
[----:B------:R-:W-:Y:S02]  /*9950*/  PRMT R14, R52, 0x5432, R0 ;  /* 0x00005432340e7816 */ /* 0x000fe40000000000 */
[----:B------:R-:W-:-:S02]  /*9960*/  PRMT R0, R31, 0x5410, R6 ;  /* 0x000054101f007816 */ /* 0x000fc40000000006 */
[----:B------:R-:W-:Y:S02]  /*9970*/  PRMT R3, R52, 0x5410, R3 ;  /* 0x0000541034037816 */ /* 0x000fe40000000003 */
[----:B------:R-:W-:Y:S01]  /*9980*/  PRMT R13, R31, 0x5432, R5 ;  /* 0x000054321f0d7816 */ /* 0x000fe20000000005 */
[C---:B------:R-:W-:Y:S01]  /*9990*/  IMAD.U32 R18, R0.reuse, 0x10000, RZ ;  /* 0x0001000000127824 */ /* 0x040fe200078e00ff */
[----:B------:R-:W-:Y:S01]  /*99a0*/  LOP3.LUT R20, R0, 0xffff0000, RZ, 0xc0, !PT ;  /* 0xffff000000147812 */ /* 0x000fe200078ec0ff */
[----:B------:R-:W-:Y:S01]  /*99b0*/  IMAD.U32 R19, R3, 0x10000, RZ ;  /* 0x0001000003137824 */ /* 0x000fe200078e00ff */
[C---:B-1----:R-:W-:Y:S01]  /*99c0*/  LOP3.LUT R5, R10.reuse, 0xffff0000, RZ, 0xc0, !PT ;  /* 0xffff00000a057812 */ /* 0x042fe200078ec0ff */
[----:B------:R-:W-:Y:S01]  /*99d0*/  IMAD.U32 R6, R10, 0x10000, RZ ;  /* 0x000100000a067824 */ /* 0x000fe200078e00ff */
[C---:B------:R-:W-:Y:S01]  /*99e0*/  LOP3.LUT R10, R11.reuse, 0xffff0000, RZ, 0xc0, !PT ;  /* 0xffff00000b0a7812 */ /* 0x040fe200078ec0ff */
[----:B------:R-:W-:Y:S01]  /*99f0*/  IMAD.U32 R12, R11, 0x10000, RZ ;  /* 0x000100000b0c7824 */ /* 0x000fe200078e00ff */
[----:B------:R-:W-:Y:S01]  /*9a00*/  LOP3.LUT R11, R3, 0xffff0000, RZ, 0xc0, !PT ;  /* 0xffff0000030b7812 */ /* 0x000fe200078ec0ff */
[C---:B------:R-:W-:Y:S01]  /*9a10*/  FMUL.FTZ R0, R5.reuse, R18 ;  /* 0x0000001205007220 */ /* 0x040fe20000410000 */
[C---:B------:R-:W-:Y:S01]  /*9a20*/  SHF.L.U32 R15, R8.reuse, 0x10, RZ ;  /* 0x00000010080f7819 */ /* 0x040fe200000006ff */
[-C--:B------:R-:W-:Y:S01]  /*9a30*/  FMUL.FTZ R5, R5, R19.reuse ;  /* 0x0000001305057220 */ /* 0x080fe20000410000 */
[----:B------:R-:W-:Y:S01]  /*9a40*/  LOP3.LUT R7, R8, 0xffff0000, RZ, 0xc0, !PT ;  /* 0xffff000008077812 */ /* 0x000fe200078ec0ff */
[----:B------:R-:W-:Y:S01]  /*9a50*/  FFMA.FTZ R19, R6, R19, -R0 ;  /* 0x0000001306137223 */ /* 0x000fe20000010800 */
[C---:B------:R-:W-:Y:S01]  /*9a60*/  SHF.L.U32 R16, R9.reuse, 0x10, RZ ;  /* 0x0000001009107819 */ /* 0x040fe200000006ff */
[C---:B------:R-:W-:Y:S01]  /*9a70*/  FMUL.FTZ R3, R10.reuse, R20 ;  /* 0x000000140a037220 */ /* 0x040fe20000410000 */
[----:B------:R-:W-:Y:S01]  /*9a80*/  LOP3.LUT R8, R9, 0xffff0000, RZ, 0xc0, !PT ;  /* 0xffff000009087812 */ /* 0x000fe200078ec0ff */
[-C--:B------:R-:W-:Y:S01]  /*9a90*/  FMUL.FTZ R0, R10, R11.reuse ;  /* 0x0000000b0a007220 */ /* 0x080fe20000410000 */
[----:B------:R-:W-:Y:S01]  /*9aa0*/  SHF.L.U32 R9, R14, 0x10, RZ ;  /* 0x000000100e097819 */ /* 0x000fe200000006ff */
[C---:B------:R-:W-:Y:S01]  /*9ab0*/  IMAD.U32 R10, R13.reuse, 0x10000, RZ ;  /* 0x000100000d0a7824 */ /* 0x040fe200078e00ff */
[----:B------:R-:W-:Y:S01]  /*9ac0*/  LOP3.LUT R13, R13, 0xffff0000, RZ, 0xc0, !PT ;  /* 0xffff00000d0d7812 */ /* 0x000fe200078ec0ff */
[----:B------:R-:W-:Y:S01]  /*9ad0*/  FFMA.FTZ R18, R6, R18, R5 ;  /* 0x0000001206127223 */ /* 0x000fe20000010005 */
[----:B------:R-:W-:Y:S01]  /*9ae0*/  LOP3.LUT R14, R14, 0xffff0000, RZ, 0xc0, !PT ;  /* 0xffff00000e0e7812 */ /* 0x000fe200078ec0ff */
[----:B------:R-:W-:-:S02]  /*9af0*/  FFMA.FTZ R6, R12, R11, -R3 ;  /* 0x0000000b0c067223 */ /* 0x000fc40000010803 */
[----:B------:R-:W-:Y:S02]  /*9b00*/  FFMA.FTZ R11, R12, R20, R0 ;  /* 0x000000140c0b7223 */ /* 0x000fe40000010000 */
[----:B------:R-:W-:Y:S02]  /*9b10*/  FMUL.FTZ R5, R7, R10 ;  /* 0x0000000a07057220 */ /* 0x000fe40000410000 */
[C---:B------:R-:W-:Y:S01]  /*9b20*/  FMUL.FTZ R0, R8.reuse, R13 ;  /* 0x0000000d08007220 */ /* 0x040fe20000410000 */
[----:B------:R-:W-:Y:S01]  /*9b30*/  F2FP.BF16.PACK_AB R11, R11, R6 ;  /* 0x000000060b0b723e */ /* 0x000fe200000010ff */
[-C--:B------:R-:W-:Y:S02]  /*9b40*/  FMUL.FTZ R3, R7, R9.reuse ;  /* 0x0000000907037220 */ /* 0x080fe40000410000 */
[----:B------:R-:W-:Y:S02]  /*9b50*/  FMUL.FTZ R8, R8, R14 ;  /* 0x0000000e08087220 */ /* 0x000fe40000410000 */
[----:B------:R-:W-:-:S02]  /*9b60*/  FFMA.FTZ R5, R15, R9, -R5 ;  /* 0x000000090f057223 */ /* 0x000fc40000010805 */
[----:B------:R-:W-:Y:S01]  /*9b70*/  FFMA.FTZ R3, R15, R10, R3 ;  /* 0x0000000a0f037223 */ /* 0x000fe20000010003 */
[----:B------:R-:W-:Y:S01]  /*9b80*/  F2FP.BF16.PACK_AB R10, R18, R19 ;  /* 0x00000013120a723e */ /* 0x000fe200000010ff */
[C---:B------:R-:W-:Y:S02]  /*9b90*/  FFMA.FTZ R0, R16.reuse, R14, -R0 ;  /* 0x0000000e10007223 */ /* 0x040fe40000010800 */
[----:B------:R-:W-:Y:S01]  /*9ba0*/  FFMA.FTZ R9, R16, R13, R8 ;  /* 0x0000000d10097223 */ /* 0x000fe20000010008 */
[----:B------:R-:W-:-:S04]  /*9bb0*/  F2FP.BF16.PACK_AB R8, R3, R5 ;  /* 0x000000050308723e */ /* 0x000fc800000010ff */
[----:B------:R-:W-:-:S05]  /*9bc0*/  F2FP.BF16.PACK_AB R9, R9, R0 ;  /* 0x000000000909723e */ /* 0x000fca00000010ff */
[----:B------:R1:W-:Y:S02]  /*9bd0*/  STS.128 [R21], R8 ;  /* 0x0000000815007388 */ /* 0x0003e40000000c00 */
.L_x_412:
[----:B------:R-:W-:Y:S05]  /*9be0*/  BSYNC B0 ;  /* 0x0000000000007941 */ /* 0x000fea0003800000 */
.L_x_411:
[----:B------:R-:W-:-:S04]  /*9bf0*/  IADD3 R0, R17, 0x10, RZ ;  /* 0x0000001011007810 */ /* 0x000fc80007ffe0ff */
[----:B------:R-:W-:-:S13]  /*9c00*/  ISETP.GE.AND P0, PT, R0, c[0x0][0x27c], PT ;  /* 0x00009f0000007a0c */ /* 0x000fda0003f06270 */
[----:B------:R-:W-:Y:S05]  /*9c10*/  @P0 BRA `(.L_x_410) ;  /* 0x000002e000000947 */ /* 0x000fea0003800000 */
[----:B-1----:R-:W1:Y:S01]  /*9c20*/  LDS.128 R8, [R30] ;  /* 0x000000001e087984 */ /* 0x002e620000000c00 */
        /* <DEDUP_REMOVED lines=45> */
.L_x_410:
[----:B------:R-:W-:Y:S05]  /*9f00*/  BSYNC B1 ;  /* 0x0000000000017941 */ /* 0x000fea0003800000 */
.L_x_409:
        /* <DEDUP_REMOVED lines=52> */
[----:B------:R1:W-:Y:S02]  /*a250*/  STS.128 [R21+0x1000], R8 ;  /* 0x0010000815007388 */ /* 0x0003e40000000c00 */
.L_x_416:
[----:B------:R-:W-:Y:S05]  /*a260*/  BSYNC B0 ;  /* 0x0000000000007941 */ /* 0x000fea0003800000 */
.L_x_415:
[----:B------:R-:W-:-:S04]  /*a270*/  IADD3 R0, R17, 0x10, RZ ;  /* 0x0000001011007810 */ /* 0x000fc80007ffe0ff */
[----:B------:R-:W-:-:S13]  /*a280*/  ISETP.GE.AND P0, PT, R0, c[0x0][0x27c], PT ;  /* 0x00009f0000007a0c */ /* 0x000fda0003f06270 */
        /* <DEDUP_REMOVED lines=47> */
.L_x_414:
[----:B------:R-:W-:Y:S05]  /*a580*/  BSYNC B1 ;  /* 0x0000000000017941 */ /* 0x000fea0003800000 */
.L_x_413:
        /* <DEDUP_REMOVED lines=53> */
.L_x_420:
[----:B------:R-:W-:Y:S05]  /*a8e0*/  BSYNC B0 ;  /* 0x0000000000007941 */ /* 0x000fea0003800000 */
.L_x_419:
        /* <DEDUP_REMOVED lines=49> */
.L_x_418:
[----:B------:R-:W-:Y:S05]  /*ac00*/  BSYNC B1 ;  /* 0x0000000000017941 */ /* 0x000fea0003800000 */
.L_x_417:
[----:B------:R-:W-:-:S04]  /*ac10*/  IADD3 R0, R60, 0x60, RZ ;  /* 0x000000603c007810 */ /* 0x000fc80007ffe0ff */
        /* <DEDUP_REMOVED lines=51> */
.L_x_423:
[----:B------:R-:W-:Y:S05]  /*af50*/  BSYNC B0 ;  /* 0x0000000000007941 */ /* 0x000fea0003800000 */
.L_x_422:
        /* <DEDUP_REMOVED lines=28> */
[----:B------:R-:W-:Y:S01]  /*b120*/  FMUL.FTZ R0, R10, R11 ;  /* 0x0000000b0a007220 */ /* 0x000fe20000410000 */
        /* <DEDUP_REMOVED lines=19> */
[----:B------:R1:W-:Y:S01]  /*b260*/  STS.128 [R30+0x3000], R8 ;  /* 0x003000081e007388 */ /* 0x0003e20000000c00 */
[----:B------:R-:W-:Y:S05]  /*b270*/  BRA `(.L_x_421) ;  /* 0x0000257000007947 */ /* 0x000fea0003800000 */
.L_x_400:
[----:B------:R-:W-:Y:S01]  /*b280*/  UISETP.NE.AND UP0, UPT, UR24, URZ, UPT ;  /* 0x0000003f1800728c */ /* 0x000fe2000bf05270 */
[----:B------:R-:W-:Y:S01]  /*b290*/  IMAD.MOV.U32 R8, RZ, RZ, R12 ;  /* 0x000000ffff087224 */ /* 0x000fe200078e000c */
[----:B------:R-:W-:Y:S01]  /*b2a0*/  ISETP.GE.AND P2, PT, R30, c[0x0][0x27c], PT ;  /* 0x00009f001e007a0c */ /* 0x000fe20003f46270 */
[----:B------:R-:W-:Y:S01]  /*b2b0*/  IMAD.MOV.U32 R6, RZ, RZ, R10 ;  /* 0x000000ffff067224 */ /* 0x000fe200078e000a */
[----:B------:R-:W-:Y:S01]  /*b2c0*/  SHF.R.S32.HI R29, RZ, 0x1f, R30 ;  /* 0x0000001fff1d7819 */ /* 0x000fe2000001141e */
[----:B------:R-:W-:Y:S01]  /*b2d0*/  CS2R R22, SRZ ;  /* 0x0000000000167805 */ /* 0x000fe2000001ff00 */
[----:B------:R-:W-:Y:S01]  /*b2e0*/  PLOP3.LUT P1, PT, PT, PT, UP0, 0x80, 0x0 ;  /* 0x000000000000781c */ /* 0x000fe20003f2f008 */
[----:B------:R-:W-:Y:S01]  /*b2f0*/  CS2R R20, SRZ ;  /* 0x0000000000147805 */ /* 0x000fe2000001ff00 */
[----:B------:R-:W-:-:S11]  /*b300*/  PLOP3.LUT P0, PT, PT, PT, UP0, 0x80, 0x0 ;  /* 0x000000000000781c */ /* 0x000fd60003f0f008 */
[----:B------:R-:W-:-:S05]  /*b310*/  @P1 IMAD.HI.U32 R3, R0, c[0x0][0x2c8], RZ ;  /* 0x0000b20000031a27 */ /* 0x000fca00078e00ff */
[----:B------:R-:W-:-:S04]  /*b320*/  @P0 SHF.R.U32.HI R0, RZ, c[0x0][0x2cc], R3 ;  /* 0x0000b300ff000a19 */ /* 0x000fc80000011603 */
[----:B------:R-:W-:Y:S01]  /*b330*/  SHF.R.S32.HI R3, RZ, 0x1f, R0 ;  /* 0x0000001fff037819 */ /* 0x000fe20000011400 */
[----:B------:R-:W-:-:S04]  /*b340*/  IMAD.WIDE.U32 R8, R0, c[0x0][0x280], R8 ;  /* 0x0000a00000087a25 */ /* 0x000fc800078e0008 */
[C---:B------:R-:W-:Y:S01]  /*b350*/  IMAD R5, R3.reuse, c[0x0][0x280], RZ ;  /* 0x0000a00003057a24 */ /* 0x040fe200078e02ff */
[----:B------:R-:W-:Y:S01]  /*b360*/  LEA R14, P0, R8, c[0x0][0x270], 0x1 ;  /* 0x00009c00080e7a11 */ /* 0x000fe200078008ff */
[----:B------:R-:W-:Y:S02]  /*b370*/  IMAD R3, R3, c[0x0][0x290], RZ ;  /* 0x0000a40003037a24 */ /* 0x000fe400078e02ff */
[C---:B------:R-:W-:Y:S02]  /*b380*/  IMAD R5, R0.reuse, c[0x0][0x284], R5 ;  /* 0x0000a10000057a24 */ /* 0x040fe400078e0205 */
[----:B------:R-:W-:-:S04]  /*b390*/  IMAD.WIDE.U32 R6, R0, c[0x0][0x290], R6 ;  /* 0x0000a40000067a25 */ /* 0x000fc800078e0006 */
[----:B------:R-:W-:Y:S02]  /*b3a0*/  IMAD.IADD R5, R9, 0x1, R5 ;  /* 0x0000000109057824 */ /* 0x000fe400078e0205 */
[----:B------:R-:W-:-:S03]  /*b3b0*/  IMAD R0, R0, c[0x0][0x294], R3 ;  /* 0x0000a50000007a24 */ /* 0x000fc600078e0203 */
[----:B------:R-:W-:Y:S01]  /*b3c0*/  LEA.HI.X R12, R8, c[0x0][0x274], R5, 0x1, P0 ;  /* 0x00009d00080c7a11 */ /* 0x000fe200000f0c05 */
[----:B------:R-:W-:Y:S01]  /*b3d0*/  IMAD.IADD R0, R7, 0x1, R0 ;  /* 0x0000000107007824 */ /* 0x000fe200078e0200 */
[----:B------:R-:W1:Y:S01]  /*b3e0*/  SHFL.IDX PT, R8, R14, RZ, 0x1c1f ;  /* 0x001c1fff0e087589 */ /* 0x000e6200000e0000 */
[----:B------:R-:W-:-:S03]  /*b3f0*/  LEA R13, P0, R6, c[0x0][0x288], 0x1 ;  /* 0x0000a200060d7a11 */ /* 0x000fc600078008ff */
[----:B------:R-:W2:Y:S01]  /*b400*/  SHFL.IDX PT, R7, R12, RZ, 0x1c1f ;  /* 0x001c1fff0c077589 */ /* 0x000ea200000e0000 */
[----:B------:R-:W-:Y:S02]  /*b410*/  LEA.HI.X R11, R6, c[0x0][0x28c], R0, 0x1, P0 ;  /* 0x0000a300060b7a11 */ /* 0x000fe400000f0c00 */
[----:B------:R-:W-:Y:S01]  /*b420*/  ISETP.GE.OR P0, PT, R24, UR11, P2 ;  /* 0x0000000b18007c0c */ /* 0x000fe20009706670 */
[----:B------:R-:W3:Y:S04]  /*b430*/  SHFL.IDX PT, R6, R13, RZ, 0x1c1f ;  /* 0x001c1fff0d067589 */ /* 0x000ee800000e0000 */
[----:B------:R-:W4:Y:S08]  /*b440*/  SHFL.IDX PT, R5, R11, RZ, 0x1c1f ;  /* 0x001c1fff0b057589 */ /* 0x000f3000000e0000 */
[C---:B------:R-:W-:Y:S01]  /*b450*/  @!P0 IMAD.SHL.U32 R0, R30.reuse, 0x2, RZ ;  /* 0x000000021e008824 */ /* 0x040fe200078e00ff */
[----:B------:R-:W-:-:S04]  /*b460*/  @!P0 SHF.L.U64.HI R3, R30, 0x1, R29 ;  /* 0x000000011e038819 */ /* 0x000fc8000001021d */
[----:B-1----:R-:W-:-:S05]  /*b470*/  @!P0 IADD3 R8, P1, R8, R0, RZ ;  /* 0x0000000008088210 */ /* 0x002fca0007f3e0ff */
[--C-:B--2---:R-:W-:Y:S01]  /*b480*/  @!P0 IMAD.X R9, R7, 0x1, R3.reuse, P1 ;  /* 0x0000000107098824 */ /* 0x104fe200008e0603 */
[----:B---3--:R-:W-:Y:S01]  /*b490*/  @!P0 IADD3 R6, P1, R6, R0, RZ ;  /* 0x0000000006068210 */ /* 0x008fe20007f3e0ff */
[----:B------:R-:W-:Y:S01]  /*b4a0*/  CS2R R18, SRZ ;  /* 0x0000000000127805 */ /* 0x000fe2000001ff00 */
[----:B------:R-:W-:Y:S02]  /*b4b0*/  CS2R R16, SRZ ;  /* 0x0000000000107805 */ /* 0x000fe4000001ff00 */
[----:B------:R1:W2:Y:S01]  /*b4c0*/  @!P0 LD.E.128 R20, [R8.64] ;  /* 0x0000001a08148980 */ /* 0x0002a2000c101d00 */
[----:B----4-:R-:W-:-:S05]  /*b4d0*/  @!P0 IMAD.X R7, R5, 0x1, R3, P1 ;  /* 0x0000000105078824 */ /* 0x010fca00008e0603 */
[----:B------:R3:W4:Y:S01]  /*b4e0*/  @!P0 LD.E.128 R16, [R6.64] ;  /* 0x0000001a06108980 */ /* 0x000722000c101d00 */
[----:B------:R-:W-:Y:S01]  /*b4f0*/  IADD3 R0, R24, 0x20, RZ ;  /* 0x0000002018007810 */ /* 0x000fe20007ffe0ff */
[----:B------:R-:W-:Y:S01]  /*b500*/  BSSY B0, `(.L_x_424) ;  /* 0x0000024000007945 */ /* 0x000fe20003800000 */
[----:B------:R-:W-:Y:S01]  /*b510*/  CS2R R38, SRZ ;  /* 0x0000000000267805 */ /* 0x000fe2000001ff00 */
[----:B------:R2:W2:Y:S01]  /*b520*/  SHFL.IDX PT, R15, R12, 0x1, 0x1c1f ;  /* 0x003c1f000c0f7f89 */ /* 0x0004a200000e0000 */
[----:B------:R-:W-:Y:S01]  /*b530*/  ISETP.GE.AND P0, PT, R0, UR11, PT ;  /* 0x0000000b00007c0c */ /* 0x000fe2000bf06270 */
[----:B------:R-:W-:Y:S01]  /*b540*/  CS2R R36, SRZ ;  /* 0x0000000000247805 */ /* 0x000fe2000001ff00 */
[----:B------:R-:W-:Y:S01]  /*b550*/  CS2R R34, SRZ ;  /* 0x0000000000227805 */ /* 0x000fe2000001ff00 */
[----:B------:R2:W2:Y:S01]  /*b560*/  SHFL.IDX PT, R10, R11, 0x1, 0x1c1f ;  /* 0x003c1f000b0a7f89 */ /* 0x0004a200000e0000 */
[----:B------:R-:W-:-:S03]  /*b570*/  CS2R R32, SRZ ;  /* 0x0000000000207805 */ /* 0x000fc6000001ff00 */
[----:B-1----:R1:W1:Y:S04]  /*b580*/  SHFL.IDX PT, R9, R13, 0x1, 0x1c1f ;  /* 0x003c1f000d097f89 */ /* 0x00226800000e0000 */
[----:B---3--:R3:W1:Y:S01]  /*b590*/  SHFL.IDX PT, R7, R14, 0x1, 0x1c1f ;  /* 0x003c1f000e077f89 */ /* 0x00866200000e0000 */
[----:B--2---:R-:W-:Y:S01]  /*b5a0*/  IMAD.MOV.U32 R3, RZ, RZ, R20 ;  /* 0x000000ffff037224 */ /* 0x004fe200078e0014 */
[----:B------:R-:W-:Y:S01]  /*b5b0*/  MOV R6, R22 ;  /* 0x0000001600067202 */ /* 0x000fe20000000f00 */
[----:B------:R-:W-:Y:S02]  /*b5c0*/  IMAD.MOV.U32 R0, RZ, RZ, R21 ;  /* 0x000000ffff007224 */ /* 0x000fe400078e0015 */
[----:B------:R-:W-:Y:S01]  /*b5d0*/  IMAD.MOV.U32 R5, RZ, RZ, R23 ;  /* 0x000000ffff057224 */ /* 0x000fe200078e0017 */
[----:B------:R-:W-:-:S02]  /*b5e0*/  PRMT R31, R6, 0x7610, R31 ;  /* 0x00007610061f7816 */ /* 0x000fc4000000001f */
[----:B------:R-:W-:Y:S01]  /*b5f0*/  PRMT R26, R0, 0x5410, R3 ;  /* 0x00005410001a7816 */ /* 0x000fe20000000003 */
[----:B----4-:R-:W-:Y:S01]  /*b600*/  IMAD.MOV.U32 R6, RZ, RZ, R18 ;  /* 0x000000ffff067224 */ /* 0x010fe200078e0012 */
[----:B------:R-:W-:Y:S01]  /*b610*/  PRMT R27, R5, 0x7610, R27 ;  /* 0x00007610051b7816 */ /* 0x000fe2000000001b */
[----:B------:R-:W-:Y:S01]  /*b620*/  IMAD.MOV.U32 R3, RZ, RZ, R16 ;  /* 0x000000ffff037224 */ /* 0x000fe200078e0010 */
[----:B------:R-:W-:Y:S01]  /*b630*/  MOV R5, R19 ;  /* 0x0000001300057202 */ /* 0x000fe20000000f00 */
[----:B------:R-:W-:-:S03]  /*b640*/  IMAD.MOV.U32 R0, RZ, RZ, R17 ;  /* 0x000000ffff007224 */ /* 0x000fc600078e0011 */
[----:B------:R-:W-:Y:S02]  /*b650*/  PRMT R28, R5, 0x5410, R6 ;  /* 0x00005410051c7816 */ /* 0x000fe40000000006 */
[----:B------:R-:W-:Y:S01]  /*b660*/  PRMT R25, R0, 0x5410, R3 ;  /* 0x0000541000197816 */ /* 0x000fe20000000003 */
[----:B------:R-:W-:Y:S05]  /*b670*/  @P0 BRA `(.L_x_425) ;  /* 0x000000c000000947 */ /* 0x000fea0003800000 */
[----:B-1-3--:R-:W-:Y:S01]  /*b680*/  CS2R R36, SRZ ;  /* 0x0000000000247805 */ /* 0x00afe2000001ff00 */
[----:B------:R-:W-:Y:S01]  /*b690*/  CS2R R34, SRZ ;  /* 0x0000000000227805 */ /* 0x000fe2000001ff00 */
[----:B------:R-:W-:Y:S01]  /*b6a0*/  CS2R R32, SRZ ;  /* 0x0000000000207805 */ /* 0x000fe2000001ff00 */
[----:B------:R-:W-:Y:S05]  /*b6b0*/  @P2 BRA `(.L_x_425) ;  /* 0x0000008000002947 */ /* 0x000fea0003800000 */
[C---:B------:R-:W-:Y:S01]  /*b6c0*/  IMAD.SHL.U32 R6, R30.reuse, 0x2, RZ ;  /* 0x000000021e067824 */ /* 0x040fe200078e00ff */
[----:B------:R-:W-:-:S04]  /*b6d0*/  SHF.L.U64.HI R0, R30, 0x1, R29 ;  /* 0x000000011e007819 */ /* 0x000fc8000001021d */
[-C--:B------:R-:W-:Y:S02]  /*b6e0*/  IADD3 R8, P1, R7, R6.reuse, RZ ;  /* 0x0000000607087210 */ /* 0x080fe40007f3e0ff */
[----:B------:R-:W-:-:S03]  /*b6f0*/  IADD3 R6, P0, R9, R6, RZ ;  /* 0x0000000609067210 */ /* 0x000fc60007f1e0ff */
[--C-:B------:R-:W-:Y:S02]  /*b700*/  IMAD.X R9, R15, 0x1, R0.reuse, P1 ;  /* 0x000000010f097824 */ /* 0x100fe400008e0600 */
[----:B------:R-:W-:-:S03]  /*b710*/  IMAD.X R7, R10, 0x1, R0, P0 ;  /* 0x000000010a077824 */ /* 0x000fc600000e0600 */
[----:B------:R1:W5:Y:S04]  /*b720*/  LD.E.128 R36, [R8.64] ;  /* 0x0000001a08247980 */ /* 0x000368000c101d00 */
[----:B------:R1:W5:Y:S02]  /*b730*/  LD.E.128 R32, [R6.64] ;  /* 0x0000001a06207980 */ /* 0x000364000c101d00 */
.L_x_425:
[----:B-1-3--:R-:W-:Y:S05]  /*b740*/  BSYNC B0 ;  /* 0x0000000000007941 */ /* 0x00afea0003800000 */
.L_x_424:
[----:B------:R-:W1:Y:S01]  /*b750*/  SHFL.IDX PT, R5, R14, 0x2, 0x1c1f ;  /* 0x005c1f000e057f89 */ /* 0x000e6200000e0000 */
[----:B------:R-:W-:Y:S01]  /*b760*/  IADD3 R0, R24, 0x40, RZ ;  /* 0x0000004018007810 */ /* 0x000fe20007ffe0ff */
[----:B------:R-:W-:Y:S01]  /*b770*/  CS2R R54, SRZ ;  /* 0x0000000000367805 */ /* 0x000fe2000001ff00 */
[----:B------:R-:W-:Y:S01]  /*b780*/  CS2R R52, SRZ ;  /* 0x0000000000347805 */ /* 0x000fe2000001ff00 */
[----:B------:R-:W2:Y:S01]  /*b790*/  SHFL.IDX PT, R7, R12, 0x2, 0x1c1f ;  /* 0x005c1f000c077f89 */ /* 0x000ea200000e0000 */
[----:B------:R-:W-:-:S03]  /*b7a0*/  ISETP.GE.OR P0, PT, R0, UR11, P2 ;  /* 0x0000000b00007c0c */ /* 0x000fc60009706670 */
[----:B------:R-:W3:Y:S04]  /*b7b0*/  SHFL.IDX PT, R6, R13, 0x2, 0x1c1f ;  /* 0x005c1f000d067f89 */ /* 0x000ee800000e0000 */
[----:B------:R-:W4:Y:S06]  /*b7c0*/  SHFL.IDX PT, R10, R11, 0x2, 0x1c1f ;  /* 0x005c1f000b0a7f89 */ /* 0x000f2c00000e0000 */
[C---:B------:R-:W-:Y:S01]  /*b7d0*/  @!P0 IMAD.SHL.U32 R0, R30.reuse, 0x2, RZ ;  /* 0x000000021e008824 */ /* 0x040fe200078e00ff */
[----:B------:R-:W-:-:S04]  /*b7e0*/  @!P0 SHF.L.U64.HI R3, R30, 0x1, R29 ;  /* 0x000000011e038819 */ /* 0x000fc8000001021d */
[----:B-1----:R-:W-:-:S05]  /*b7f0*/  @!P0 IADD3 R8, P1, R5, R0, RZ ;  /* 0x0000000005088210 */ /* 0x002fca0007f3e0ff */
[----:B--2---:R-:W-:Y:S01]  /*b800*/  @!P0 IMAD.X R9, R7, 0x1, R3, P1 ;  /* 0x0000000107098824 */ /* 0x004fe200008e0603 */
[----:B---3--:R-:W-:Y:S01]  /*b810*/  @!P0 IADD3 R6, P1, R6, R0, RZ ;  /* 0x0000000006068210 */ /* 0x008fe20007f3e0ff */
[----:B------:R-:W-:-:S03]  /*b820*/  CS2R R50, SRZ ;  /* 0x0000000000327805 */ /* 0x000fc6000001ff00 */
[----:B------:R1:W2:Y:S01]  /*b830*/  @!P0 LD.E.128 R52, [R8.64] ;  /* 0x0000001a08348980 */ /* 0x0002a2000c101d00 */
[----:B------:R-:W-:Y:S01]  /*b840*/  CS2R R48, SRZ ;  /* 0x0000000000307805 */ /* 0x000fe2000001ff00 */
[----:B----4-:R-:W-:-:S05]  /*b850*/  @!P0 IMAD.X R7, R10, 0x1, R3, P1 ;  /* 0x000000010a078824 */ /* 0x010fca00008e0603 */
[----:B------:R3:W4:Y:S01]  /*b860*/  @!P0 LD.E.128 R48, [R6.64] ;  /* 0x0000001a06308980 */ /* 0x000722000c101d00 */
[----:B------:R-:W-:Y:S01]  /*b870*/  IADD3 R0, R24, 0x60, RZ ;  /* 0x0000006018007810 */ /* 0x000fe20007ffe0ff */
[----:B-----5:R-:W-:Y:S01]  /*b880*/  IMAD.MOV.U32 R5, RZ, RZ, R39 ;  /* 0x000000ffff057224 */ /* 0x020fe200078e0027 */
[----:B------:R-:W-:Y:S01]  /*b890*/  BSSY B0, `(.L_x_426) ;  /* 0x000002d000007945 */ /* 0x000fe20003800000 */
[----:B------:R-:W-:Y:S01]  /*b8a0*/  IMAD.MOV.U32 R3, RZ, RZ, R36 ;  /* 0x000000ffff037224 */ /* 0x000fe200078e0024 */
[----:B------:R-:W-:Y:S01]  /*b8b0*/  ISETP.GE.AND P0, PT, R0, UR11, PT ;  /* 0x0000000b00007c0c */ /* 0x000fe2000bf06270 */
[----:B------:R-:W2:Y:S01]  /*b8c0*/  SHFL.IDX PT, R12, R12, 0x3, 0x1c1f ;  /* 0x007c1f000c0c7f89 */ /* 0x000ea200000e0000 */
[----:B------:R-:W-:Y:S01]  /*b8d0*/  MOV R0, R37 ;  /* 0x0000002500007202 */ /* 0x000fe20000000f00 */
[----:B------:R-:W-:Y:S01]  /*b8e0*/  CS2R R66, SRZ ;  /* 0x0000000000427805 */ /* 0x000fe2000001ff00 */
[----:B------:R-:W-:Y:S01]  /*b8f0*/  CS2R R64, SRZ ;  /* 0x0000000000407805 */ /* 0x000fe2000001ff00 */
[----:B------:R2:W2:Y:S01]  /*b900*/  SHFL.IDX PT, R10, R11, 0x3, 0x1c1f ;  /* 0x007c1f000b0a7f89 */ /* 0x0004a200000e0000 */
[----:B------:R-:W-:Y:S01]  /*b910*/  PRMT R47, R0, 0x5410, R3 ;  /* 0x00005410002f7816 */ /* 0x000fe20000000003 */
[----:B------:R-:W-:Y:S01]  /*b920*/  IMAD.MOV.U32 R3, RZ, RZ, R32 ;  /* 0x000000ffff037224 */ /* 0x000fe200078e0020 */
[----:B------:R-:W-:Y:S01]  /*b930*/  CS2R R58, SRZ ;  /* 0x00000000003a7805 */ /* 0x000fe2000001ff00 */
[----:B------:R-:W-:Y:S01]  /*b940*/  IMAD.MOV.U32 R0, RZ, RZ, R33 ;  /* 0x000000ffff007224 */ /* 0x000fe200078e0021 */
[----:B------:R-:W-:Y:S01]  /*b950*/  CS2R R56, SRZ ;  /* 0x0000000000387805 */ /* 0x000fe2000001ff00 */
[----:B-1----:R1:W1:Y:S03]  /*b960*/  SHFL.IDX PT, R9, R13, 0x3, 0x1c1f ;  /* 0x007c1f000d097f89 */ /* 0x00226600000e0000 */
[----:B------:R-:W-:Y:S01]  /*b970*/  PRMT R46, R0, 0x5410, R3 ;  /* 0x00005410002e7816 */ /* 0x000fe20000000003 */
[----:B---3--:R-:W-:Y:S01]  /*b980*/  IMAD.MOV.U32 R6, RZ, RZ, R38 ;  /* 0x000000ffff067224 */ /* 0x008fe200078e0026 */
[----:B------:R3:W1:Y:S04]  /*b990*/  SHFL.IDX PT, R7, R14, 0x3, 0x1c1f ;  /* 0x007c1f000e077f89 */ /* 0x00066800000e0000 */
[----:B------:R-:W-:Y:S01]  /*b9a0*/  PRMT R69, R5, 0x5410, R6 ;  /* 0x0000541005457816 */ /* 0x000fe20000000006 */
[----:B------:R-:W-:-:S02]  /*b9b0*/  IMAD.MOV.U32 R6, RZ, RZ, R34 ;  /* 0x000000ffff067224 */ /* 0x000fc400078e0022 */
[----:B------:R-:W-:-:S05]  /*b9c0*/  IMAD.MOV.U32 R5, RZ, RZ, R35 ;  /* 0x000000ffff057224 */ /* 0x000fca00078e0023 */
[----:B------:R-:W-:Y:S01]  /*b9d0*/  PRMT R68, R5, 0x5410, R6 ;  /* 0x0000541005447816 */ /* 0x000fe20000000006 */
[----:B--2---:R-:W-:Y:S01]  /*b9e0*/  IMAD.MOV.U32 R5, RZ, RZ, R55 ;  /* 0x000000ffff057224 */ /* 0x004fe200078e0037 */
[----:B------:R-:W-:Y:S01]  /*b9f0*/  MOV R6, R54 ;  /* 0x0000003600067202 */ /* 0x000fe20000000f00 */
[----:B------:R-:W-:Y:S02]  /*ba00*/  IMAD.MOV.U32 R3, RZ, RZ, R52 ;  /* 0x000000ffff037224 */ /* 0x000fe400078e0034 */
[----:B------:R-:W-:Y:S01]  /*ba10*/  IMAD.MOV.U32 R0, RZ, RZ, R53 ;  /* 0x000000ffff007224 */ /* 0x000fe200078e0035 */
[----:B------:R-:W-:Y:S01]  /*ba20*/  PRMT R73, R5, 0x5410, R6 ;  /* 0x0000541005497816 */ /* 0x000fe20000000006 */
[----:B----4-:R-:W-:-:S03]  /*ba30*/  IMAD.MOV.U32 R6, RZ, RZ, R50 ;  /* 0x000000ffff067224 */ /* 0x010fc600078e0032 */
[----:B------:R-:W-:Y:S01]  /*ba40*/  PRMT R71, R0, 0x5410, R3 ;  /* 0x0000541000477816 */ /* 0x000fe20000000003 */
[----:B------:R-:W-:Y:S01]  /*ba50*/  IMAD.MOV.U32 R3, RZ, RZ, R48 ;  /* 0x000000ffff037224 */ /* 0x000fe200078e0030 */
[----:B------:R-:W-:Y:S01]  /*ba60*/  MOV R5, R51 ;  /* 0x0000003300057202 */ /* 0x000fe20000000f00 */
[----:B------:R-:W-:-:S03]  /*ba70*/  IMAD.MOV.U32 R0, RZ, RZ, R49 ;  /* 0x000000ffff007224 */ /* 0x000fc600078e0031 */
[----:B------:R-:W-:Y:S02]  /*ba80*/  PRMT R72, R5, 0x5410, R6 ;  /* 0x0000541005487816 */ /* 0x000fe40000000006 */
[----:B------:R-:W-:Y:S01]  /*ba90*/  PRMT R70, R0, 0x5410, R3 ;  /* 0x0000541000467816 */ /* 0x000fe20000000003 */
[----:B------:R-:W-:Y:S05]  /*baa0*/  @P0 BRA `(.L_x_427) ;  /* 0x000000b000000947 */ /* 0x000fea0003800000 */
[C---:B-1-3--:R-:W-:Y:S01]  /*bab0*/  IMAD.SHL.U32 R3, R30.reuse, 0x2, RZ ;  /* 0x000000021e037824 */ /* 0x04afe200078e00ff */
[----:B------:R-:W-:Y:S01]  /*bac0*/  SHF.L.U64.HI R0, R30, 0x1, R29 ;  /* 0x000000011e007819 */ /* 0x000fe2000001021d */
[----:B------:R-:W-:Y:S01]  /*bad0*/  CS2R R64, SRZ ;  /* 0x0000000000407805 */ /* 0x000fe2000001ff00 */
[----:B------:R-:W-:Y:S01]  /*bae0*/  CS2R R58, SRZ ;  /* 0x00000000003a7805 */ /* 0x000fe2000001ff00 */
[----:B------:R-:W-:Y:S01]  /*baf0*/  CS2R R56, SRZ ;  /* 0x0000000000387805 */ /* 0x000fe2000001ff00 */
[-C--:B------:R-:W-:Y:S02]  /*bb00*/  IADD3 R8, P1, R7, R3.reuse, RZ ;  /* 0x0000000307087210 */ /* 0x080fe40007f3e0ff */
[----:B------:R-:W-:-:S03]  /*bb10*/  IADD3 R6, P0, R9, R3, RZ ;  /* 0x0000000309067210 */ /* 0x000fc60007f1e0ff */
[--C-:B------:R-:W-:Y:S02]  /*bb20*/  IMAD.X R9, R12, 0x1, R0.reuse, P1 ;  /* 0x000000010c097824 */ /* 0x100fe400008e0600 */
[----:B------:R-:W-:-:S03]  /*bb30*/  IMAD.X R7, R10, 0x1, R0, P0 ;  /* 0x000000010a077824 */ /* 0x000fc600000e0600 */
[----:B------:R1:W5:Y:S04]  /*bb40*/  @!P2 LD.E.128 R64, [R8.64] ;  /* 0x0000001a0840a980 */ /* 0x000368000c101d00 */
[----:B------:R1:W5:Y:S02]  /*bb50*/  @!P2 LD.E.128 R56, [R6.64] ;  /* 0x0000001a0638a980 */ /* 0x000364000c101d00 */
.L_x_427:
[----:B-1-3--:R-:W-:Y:S05]  /*bb60*/  BSYNC B0 ;  /* 0x0000000000007941 */ /* 0x00afea0003800000 */
.L_x_426:
[----:B------:R-:W-:Y:S01]  /*bb70*/  UIADD3 UR7, -UR18, UR11, URZ ;  /* 0x0000000b12077290 */ /* 0x000fe2000fffe13f */
[----:B-----5:R-:W-:Y:S01]  /*bb80*/  IMAD.MOV.U32 R0, RZ, RZ, R66 ;  /* 0x000000ffff007224 */ /* 0x020fe200078e0042 */
[----:B------:R-:W-:-:S04]  /*bb90*/  DEPBAR.LE SB0, 0x1 ;  /* 0x000080400000791a */ /* 0x000fc80000000000 */
[----:B------:R-:W-:Y:S01]  /*bba0*/  UISETP.LT.AND UP0, UPT, UR7, 0x80, UPT ;  /* 0x000000800700788c */ /* 0x000fe2000bf01270 */
[----:B------:R-:W-:Y:S01]  /*bbb0*/  PRMT R78, R78, 0x5410, R0 ;  /* 0x000054104e4e7816 */ /* 0x000fe20000000000 */
[----:B------:R-:W-:Y:S01]  /*bbc0*/  IMAD.MOV.U32 R5, RZ, RZ, R67 ;  /* 0x000000ffff057224 */ /* 0x000fe200078e0043 */
[----:B------:R-:W-:Y:S01]  /*bbd0*/  MOV R6, R58 ;  /* 0x0000003a00067202 */ /* 0x000fe20000000f00 */
[----:B------:R-:W-:Y:S01]  /*bbe0*/  USEL UR7, UR7, 0x80, UP0 ;  /* 0x0000008007077887 */ /* 0x000fe20008000000 */
[----:B------:R-:W-:Y:S01]  /*bbf0*/  IMAD.MOV.U32 R3, RZ, RZ, R64 ;  /* 0x000000ffff037224 */ /* 0x000fe200078e0040 */
[----:B------:R-:W-:Y:S01]  /*bc00*/  BSSY B0, `(.L_x_428) ;  /* 0x0000073000007945 */ /* 0x000fe20003800000 */
[----:B------:R-:W-:Y:S01]  /*bc10*/  IMAD.MOV.U32 R0, RZ, RZ, R65 ;  /* 0x000000ffff007224 */ /* 0x000fe200078e0041 */
[----:B------:R-:W-:Y:S01]  /*bc20*/  PRMT R78, R5, 0x7610, R78 ;  /* 0x00007610054e7816 */ /* 0x000fe2000000004e */
[----:B------:R-:W-:Y:S01]  /*bc30*/  IMAD.MOV.U32 R5, RZ, RZ, R59 ;  /* 0x000000ffff057224 */ /* 0x000fe200078e003b */
[----:B------:R-:W-:Y:S01]  /*bc40*/  BAR.SYNC.DEFER_BLOCKING 0x0 ;  /* 0x0000000000007b1d */ /* 0x000fe20000010000 */
[----:B------:R-:W-:-:S02]  /*bc50*/  ISETP.GE.OR P0, PT, R60, UR7, P2 ;  /* 0x000000073c007c0c */ /* 0x000fc40009706670 */
[----:B------:R-:W-:Y:S01]  /*bc60*/  PRMT R76, R0, 0x5410, R3 ;  /* 0x00005410004c7816 */ /* 0x000fe20000000003 */
[----:B------:R-:W-:Y:S01]  /*bc70*/  IMAD.MOV.U32 R3, RZ, RZ, R56 ;  /* 0x000000ffff037224 */ /* 0x000fe200078e0038 */
[----:B------:R-:W-:Y:S02]  /*bc80*/  MOV R0, R57 ;  /* 0x0000003900007202 */ /* 0x000fe40000000f00 */
[----:B------:R-:W-:Y:S02]  /*bc90*/  PRMT R77, R5, 0x5410, R6 ;  /* 0x00005410054d7816 */ /* 0x000fe40000000006 */
[----:B------:R-:W-:-:S05]  /*bca0*/  PRMT R75, R0, 0x5410, R3 ;  /* 0x00005410004b7816 */ /* 0x000fca0000000003 */
[----:B------:R-:W-:Y:S05]  /*bcb0*/  @P0 BRA `(.L_x_429) ;  /* 0x0000067000000947 */ /* 0x000fea0003800000 */
[----:B------:R-:W-:Y:S01]  /*bcc0*/  IMAD.SHL.U32 R0, R60, 0x40, RZ ;  /* 0x000000403c007824 */ /* 0x000fe200078e00ff */
[----:B------:R-:W-:Y:S01]  /*bcd0*/  IADD3 R6, R30, c[0x0][0x27c], RZ ;  /* 0x00009f001e067a10 */ /* 0x000fe20007ffe0ff */
[----:B------:R-:W-:-:S03]  /*bce0*/  IMAD.SHL.U32 R7, R209, 0x200, RZ ;  /* 0x00000200d1077824 */ /* 0x000fc600078e00ff */
[----:B------:R-:W-:-:S04]  /*bcf0*/  LOP3.LUT R0, R0, 0x1c0, RZ, 0xc0, !PT ;  /* 0x000001c000007812 */ /* 0x000fc800078ec0ff */
[C---:B------:R-:W-:Y:S02]  /*bd00*/  LOP3.LUT R3, R0.reuse, 0x38, R30, 0xf8, !PT ;  /* 0x0000003800037812 */ /* 0x040fe400078ef81e */
[----:B------:R-:W-:Y:S02]  /*bd10*/  SHF.R.U32.HI R5, RZ, 0x3, R0 ;  /* 0x00000003ff057819 */ /* 0x000fe40000011600 */
[----:B------:R-:W-:Y:S02]  /*bd20*/  LOP3.LUT R0, R0, 0x38, R6, 0xf8, !PT ;  /* 0x0000003800007812 */ /* 0x000fe400078ef806 */
[C-C-:B------:R-:W-:Y:S02]  /*bd30*/  LOP3.LUT R3, R7.reuse, R3, R5.reuse, 0xf6, !PT ;  /* 0x0000000307037212 */ /* 0x140fe400078ef605 */
[----:B------:R-:W-:Y:S02]  /*bd40*/  LOP3.LUT R0, R7, R0, R5, 0xf6, !PT ;  /* 0x0000000007007212 */ /* 0x000fe400078ef605 */
[----:B------:R-:W-:Y:S01]  /*bd50*/  SHF.R.U64 R7, R16, 0x10, R17 ;  /* 0x0000001010077819 */ /* 0x000fe20000001211 */
[----:B------:R-:W-:Y:S01]  /*bd60*/  IMAD.SHL.U32 R43, R3, 0x2, RZ ;  /* 0x00000002032b7824 */ /* 0x000fe200078e00ff */
[--C-:B------:R-:W-:Y:S01]  /*bd70*/  SHF.R.U32.HI R3, RZ, 0x10, R21.reuse ;  /* 0x00000010ff037819 */ /* 0x100fe20000011615 */
[----:B------:R-:W-:Y:S01]  /*bd80*/  IMAD.SHL.U32 R42, R0, 0x2, RZ ;  /* 0x00000002002a7824 */ /* 0x000fe200078e00ff */
[----:B------:R-:W-:-:S02]  /*bd90*/  SHF.R.U64 R0, R20, 0x10, R21 ;  /* 0x0000001014007819 */ /* 0x000fc40000001215 */
[----:B------:R-:W1:Y:S01]  /*bda0*/  LDS.128 R12, [R43+0x6100] ;  /* 0x006100002b0c7984 */ /* 0x000e620000000c00 */
[----:B------:R-:W-:Y:S02]  /*bdb0*/  SHF.R.U64 R5, R22, 0x10, R23 ;  /* 0x0000001016057819 */ /* 0x000fe40000001217 */
[----:B------:R-:W-:Y:S01]  /*bdc0*/  PRMT R20, R26, 0x5432, R0 ;  /* 0x000054321a147816 */ /* 0x000fe20000000000 */
[----:B------:R-:W2:Y:S01]  /*bdd0*/  LDS.128 R8, [R42+0x6100] ;  /* 0x006100002a087984 */ /* 0x000ea20000000c00 */
[----:B------:R-:W-:Y:S02]  /*bde0*/  PRMT R0, R25, 0x5432, R7 ;  /* 0x0000543219007816 */ /* 0x000fe40000000007 */
[----:B------:R-:W-:Y:S02]  /*bdf0*/  SHF.R.U64 R16, R18, 0x10, R19 ;  /* 0x0000001012107819 */ /* 0x000fe40000001213 */
[----:B------:R-:W-:Y:S01]  /*be00*/  PRMT R22, R26, 0x5410, R3 ;  /* 0x000054101a167816 */ /* 0x000fe20000000003 */
[----:B------:R-:W-:Y:S01]  /*be10*/  IMAD.U32 R40, R0, 0x10000, RZ ;  /* 0x0001000000287824 */ /* 0x000fe200078e00ff */
[----:B------:R-:W-:-:S02]  /*be20*/  SHF.R.U32.HI R17, RZ, 0x10, R17 ;  /* 0x00000010ff117819 */ /* 0x000fc40000011611 */
[----:B------:R-:W-:Y:S02]  /*be30*/  PRMT R31, R31, 0x5410, R5 ;  /* 0x000054101f1f7816 */ /* 0x000fe40000000005 */
[----:B------:R-:W-:Y:S02]  /*be40*/  SHF.R.U32.HI R18, RZ, 0x10, R19 ;  /* 0x00000010ff127819 */ /* 0x000fe40000011613 */
[----:B------:R-:W-:Y:S02]  /*be50*/  PRMT R26, R28, 0x5432, R16 ;  /* 0x000054321c1a7816 */ /* 0x000fe40000000010 */
[----:B------:R-:W-:Y:S02]  /*be60*/  SHF.R.U32.HI R6, RZ, 0x10, R23 ;  /* 0x00000010ff067819 */ /* 0x000fe40000011617 */
[----:B------:R-:W-:Y:S02]  /*be70*/  PRMT R17, R25, 0x5410, R17 ;  /* 0x0000541019117816 */ /* 0x000fe40000000011 */
[----:B------:R-:W-:-:S02]  /*be80*/  LOP3.LUT R45, R0, 0xffff0000, RZ, 0xc0, !PT ;  /* 0xffff0000002d7812 */ /* 0x000fc400078ec0ff */
[----:B------:R-:W-:Y:S02]  /*be90*/  PRMT R25, R28, 0x5410, R18 ;  /* 0x000054101c197816 */ /* 0x000fe40000000012 */
[----:B------:R-:W-:Y:S01]  /*bea0*/  PRMT R27, R27, 0x5410, R6 ;  /* 0x000054101b1b7816 */ /* 0x000fe20000000006 */
[C---:B-1----:R-:W-:Y:S01]  /*beb0*/  IMAD.U32 R21, R14.reuse, 0x10000, RZ ;  /* 0x000100000e157824 */ /* 0x042fe200078e00ff */
[----:B------:R-:W-:Y:S01]  /*bec0*/  LOP3.LUT R29, R14, 0xffff0000, RZ, 0xc0, !PT ;  /* 0xffff00000e1d7812 */ /* 0x000fe200078ec0ff */
[C---:B------:R-:W-:Y:S01]  /*bed0*/  IMAD.U32 R16, R12.reuse, 0x10000, RZ ;  /* 0x000100000c107824 */ /* 0x040fe200078e00ff */
[----:B------:R-:W-:Y:S01]  /*bee0*/  LOP3.LUT R19, R12, 0xffff0000, RZ, 0xc0, !PT ;  /* 0xffff00000c137812 */ /* 0x000fe200078ec0ff */
[C---:B--2---:R-:W-:Y:S01]  /*bef0*/  IMAD.U32 R3, R8.reuse, 0x10000, RZ ;  /* 0x0001000008037824 */ /* 0x044fe200078e00ff */
[----:B------:R-:W-:Y:S01]  /*bf00*/  LOP3.LUT R5, R8, 0xffff0000, RZ, 0xc0, !PT ;  /* 0xffff000008057812 */ /* 0x000fe200078ec0ff */
[----:B------:R-:W-:Y:S01]  /*bf10*/  IMAD.U32 R14, R20, 0x10000, RZ ;  /* 0x00010000140e7824 */ /* 0x000fe200078e00ff */
[----:B------:R-:W-:Y:S01]  /*bf20*/  LOP3.LUT R28, R15, 0xffff0000, RZ, 0xc0, !PT ;  /* 0xffff00000f1c7812 */ /* 0x000fe200078ec0ff */
[----:B------:R-:W-:Y:S01]  /*bf30*/  FMUL.FTZ R8, R3, R40 ;  /* 0x0000002803087220 */ /* 0x000fe20000410000 */
[----:B------:R-:W-:Y:S01]  /*bf40*/  SHF.L.U32 R7, R9, 0x10, RZ ;  /* 0x0000001009077819 */ /* 0x000fe200000006ff */
[----:B------:R-:W-:Y:S01]  /*bf50*/  IMAD.U32 R24, R15, 0x10000, RZ ;  /* 0x000100000f187824 */ /* 0x000fe200078e00ff */
[----:B------:R-:W-:Y:S01]  /*bf60*/  LOP3.LUT R6, R9, 0xffff0000, RZ, 0xc0, !PT ;  /* 0xffff000009067812 */ /* 0x000fe200078ec0ff */
[-C--:B------:R-:W-:Y:S01]  /*bf70*/  FFMA.FTZ R44, R16, R14.reuse, -R8 ;  /* 0x0000000e102c7223 */ /* 0x080fe20000010808 */
[----:B------:R-:W-:Y:S01]  /*bf80*/  SHF.L.U32 R12, R11, 0x10, RZ ;  /* 0x000000100b0c7819 */ /* 0x000fe200000006ff */
[----:B------:R-:W-:Y:S01]  /*bf90*/  FMUL.FTZ R3, R3, R14 ;  /* 0x0000000e03037220 */ /* 0x000fe20000410000 */
[----:B------:R-:W-:Y:S01]  /*bfa0*/  LOP3.LUT R15, R11, 0xffff0000, RZ, 0xc0, !PT ;  /* 0xffff00000b0f7812 */ /* 0x000fe200078ec0ff */
[----:B------:R-:W-:Y:S01]  /*bfb0*/  IMAD.U32 R9, R10, 0x10000, RZ ;  /* 0x000100000a097824 */ /* 0x000fe200078e00ff */
[----:B------:R-:W-:Y:S01]  /*bfc0*/  LOP3.LUT R8, R20, 0xffff0000, RZ, 0xc0, !PT ;  /* 0xffff000014087812 */ /* 0x000fe200078ec0ff */
[----:B------:R-:W-:Y:S01]  /*bfd0*/  IMAD.U32 R11, R17, 0x10000, RZ ;  /* 0x00010000110b7824 */ /* 0x000fe200078e00ff */
[----:B------:R-:W-:Y:S01]  /*bfe0*/  LOP3.LUT R23, R10, 0xffff0000, RZ, 0xc0, !PT ;  /* 0xffff00000a177812 */ /* 0x000fe200078ec0ff */
[----:B------:R-:W-:Y:S01]  /*bff0*/  FMUL.FTZ R0, R5, R45 ;  /* 0x0000002d05007220 */ /* 0x000fe20000410000 */
[C---:B------:R-:W-:Y:S01]  /*c000*/  SHF.L.U32 R18, R13.reuse, 0x10, RZ ;  /* 0x000000100d127819 */ /* 0x040fe200000006ff */
[----:B------:R-:W-:Y:S01]  /*c010*/  IMAD.U32 R10, R22, 0x10000, RZ ;  /* 0x00010000160a7824 */ /* 0x000fe200078e00ff */
[----:B------:R-:W-:Y:S01]  /*c020*/  LOP3.LUT R13, R13, 0xffff0000, RZ, 0xc0, !PT ;  /* 0xffff00000d0d7812 */ /* 0x000fe200078ec0ff */
[----:B------:R-:W-:Y:S01]  /*c030*/  FFMA.FTZ R41, R16, R40, R3 ;  /* 0x0000002810297223 */ /* 0x000fe20000010003 */
[----:B------:R-:W-:Y:S01]  /*c040*/  LOP3.LUT R20, R26, 0xffff0000, RZ, 0xc0, !PT ;  /* 0xffff00001a147812 */ /* 0x000fe200078ec0ff */
[----:B------:R-:W-:-:S02]  /*c050*/  FMUL.FTZ R5, R5, R8 ;  /* 0x0000000805057220 */ /* 0x000fc40000410000 */
[----:B------:R-:W-:Y:S01]  /*c060*/  FFMA.FTZ R40, R19, R8, -R0 ;  /* 0x0000000813287223 */ /* 0x000fe20000010800 */
[----:B------:R-:W-:Y:S01]  /*c070*/  LOP3.LUT R8, R17, 0xffff0000, RZ, 0xc0, !PT ;  /* 0xffff000011087812 */ /* 0x000fe200078ec0ff */
[CC--:B------:R-:W-:Y:S02]  /*c080*/  FMUL.FTZ R3, R7.reuse, R11.reuse ;  /* 0x0000000b07037220 */ /* 0x0c0fe40000410000 */
[-C--:B------:R-:W-:Y:S02]  /*c090*/  FMUL.FTZ R0, R7, R10.reuse ;  /* 0x0000000a07007220 */ /* 0x080fe40000410000 */
[----:B------:R-:W-:Y:S01]  /*c0a0*/  FFMA.FTZ R17, R18, R10, -R3 ;  /* 0x0000000a12117223 */ /* 0x000fe20000010803 */
[----:B------:R-:W-:Y:S01]  /*c0b0*/  LOP3.LUT R3, R22, 0xffff0000, RZ, 0xc0, !PT ;  /* 0xffff000016037812 */ /* 0x000fe200078ec0ff */
[----:B------:R-:W-:Y:S01]  /*c0c0*/  FFMA.FTZ R18, R18, R11, R0 ;  /* 0x0000000b12127223 */ /* 0x000fe20000010000 */
[----:B------:R-:W-:Y:S01]  /*c0d0*/  SHF.L.U32 R10, R26, 0x10, RZ ;  /* 0x000000101a0a7819 */ /* 0x000fe200000006ff */
[----:B------:R-:W-:-:S02]  /*c0e0*/  FMUL.FTZ R0, R6, R8 ;  /* 0x0000000806007220 */ /* 0x000fc40000410000 */
[----:B------:R-:W-:Y:S02]  /*c0f0*/  IMAD.U32 R7, R31, 0x10000, RZ ;  /* 0x000100001f077824 */ /* 0x000fe400078e00ff */
[----:B------:R-:W-:Y:S02]  /*c100*/  FFMA.FTZ R19, R19, R45, R5 ;  /* 0x0000002d13137223 */ /* 0x000fe40000010005 */
[-C--:B------:R-:W-:Y:S02]  /*c110*/  FFMA.FTZ R16, R13, R3.reuse, -R0 ;  /* 0x000000030d107223 */ /* 0x080fe40000010800 */
[----:B------:R-:W-:Y:S02]  /*c120*/  FMUL.FTZ R5, R6, R3 ;  /* 0x0000000306057220 */ /* 0x000fe40000410000 */
[----:B------:R-:W-:Y:S02]  /*c130*/  FMUL.FTZ R0, R9, R7 ;  /* 0x0000000709007220 */ /* 0x000fe40000410000 */
[----:B------:R-:W-:-:S02]  /*c140*/  IMAD.U32 R22, R25, 0x10000, RZ ;  /* 0x0001000019167824 */ /* 0x000fc400078e00ff */
[----:B------:R-:W-:Y:S02]  /*c150*/  IMAD.U32 R6, R27, 0x10000, RZ ;  /* 0x000100001b067824 */ /* 0x000fe400078e00ff */
[----:B------:R-:W-:Y:S02]  /*c160*/  FMUL.FTZ R3, R9, R10 ;  /* 0x0000000a09037220 */ /* 0x000fe40000410000 */
[----:B------:R-:W-:Y:S01]  /*c170*/  FFMA.FTZ R9, R13, R8, R5 ;  /* 0x000000080d097223 */ /* 0x000fe20000010005 */
[----:B------:R-:W-:Y:S01]  /*c180*/  LOP3.LUT R13, R25, 0xffff0000, RZ, 0xc0, !PT ;  /* 0xffff0000190d7812 */ /* 0x000fe200078ec0ff */
[----:B------:R-:W-:Y:S01]  /*c190*/  FFMA.FTZ R10, R21, R10, R0 ;  /* 0x0000000a150a7223 */ /* 0x000fe20000010000 */
[----:B------:R-:W-:Y:S01]  /*c1a0*/  LOP3.LUT R8, R27, 0xffff0000, RZ, 0xc0, !PT ;  /* 0xffff00001b087812 */ /* 0x000fe200078ec0ff */
[C---:B------:R-:W-:Y:S01]  /*c1b0*/  FMUL.FTZ R5, R12.reuse, R22 ;  /* 0x000000160c057220 */ /* 0x040fe20000410000 */
[----:B------:R-:W-:Y:S01]  /*c1c0*/  F2FP.BF16.PACK_AB R9, R9, R18 ;  /* 0x000000120909723e */ /* 0x000fe200000010ff */
[----:B------:R-:W-:Y:S01]  /*c1d0*/  FMUL.FTZ R0, R12, R6 ;  /* 0x000000060c007220 */ /* 0x000fe20000410000 */
[----:B------:R-:W-:Y:S01]  /*c1e0*/  LOP3.LUT R12, R31, 0xffff0000, RZ, 0xc0, !PT ;  /* 0xffff00001f0c7812 */ /* 0x000fe200078ec0ff */
[----:B------:R-:W-:-:S02]  /*c1f0*/  FFMA.FTZ R14, R21, R7, -R3 ;  /* 0x00000007150e7223 */ /* 0x000fc40000010803 */
[C---:B------:R-:W-:Y:S02]  /*c200*/  FFMA.FTZ R11, R24.reuse, R6, -R5 ;  /* 0x00000006180b7223 */ /* 0x040fe40000010805 */
[----:B------:R-:W-:Y:S02]  /*c210*/  FFMA.FTZ R7, R24, R22, R0 ;  /* 0x0000001618077223 */ /* 0x000fe40000010000 */
[----:B------:R-:W-:Y:S02]  /*c220*/  FMUL.FTZ R6, R23, R20 ;  /* 0x0000001417067220 */ /* 0x000fe40000410000 */
[----:B------:R-:W-:Y:S02]  /*c230*/  FMUL.FTZ R3, R15, R13 ;  /* 0x0000000d0f037220 */ /* 0x000fe40000410000 */
[----:B------:R-:W-:Y:S02]  /*c240*/  FMUL.FTZ R5, R23, R12 ;  /* 0x0000000c17057220 */ /* 0x000fe40000410000 */
[----:B------:R-:W-:-:S02]  /*c250*/  FMUL.FTZ R0, R15, R8 ;  /* 0x000000080f007220 */ /* 0x000fc40000410000 */
[----:B------:R-:W-:Y:S01]  /*c260*/  FFMA.FTZ R6, R29, R12, -R6 ;  /* 0x0000000c1d067223 */ /* 0x000fe20000010806 */
[----:B------:R-:W-:Y:S01]  /*c270*/  F2FP.BF16.PACK_AB R12, R40, R44 ;  /* 0x0000002c280c723e */ /* 0x000fe200000010ff */
[----:B------:R-:W-:Y:S01]  /*c280*/  FFMA.FTZ R3, R28, R8, -R3 ;  /* 0x000000081c037223 */ /* 0x000fe20000010803 */
[----:B------:R-:W-:Y:S01]  /*c290*/  F2FP.BF16.PACK_AB R8, R19, R41 ;  /* 0x000000291308723e */ /* 0x000fe200000010ff */
[----:B------:R-:W-:Y:S01]  /*c2a0*/  FFMA.FTZ R5, R29, R20, R5 ;  /* 0x000000141d057223 */ /* 0x000fe20000010005 */
[----:B------:R-:W-:Y:S01]  /*c2b0*/  F2FP.BF16.PACK_AB R14, R6, R14 ;  /* 0x0000000e060e723e */ /* 0x000fe200000010ff */
[----:B------:R-:W-:Y:S01]  /*c2c0*/  FFMA.FTZ R0, R28, R13, R0 ;  /* 0x0000000d1c007223 */ /* 0x000fe20000010000 */
[----:B------:R-:W-:Y:S02]  /*c2d0*/  F2FP.BF16.PACK_AB R13, R16, R17 ;  /* 0x00000011100d723e */ /* 0x000fe400000010ff */
[----:B------:R-:W-:Y:S02]  /*c2e0*/  F2FP.BF16.PACK_AB R15, R3, R11 ;  /* 0x0000000b030f723e */ /* 0x000fe400000010ff */
[----:B------:R-:W-:-:S02]  /*c2f0*/  F2FP.BF16.PACK_AB R10, R5, R10 ;  /* 0x0000000a050a723e */ /* 0x000fc400000010ff */
[----:B------:R-:W-:Y:S01]  /*c300*/  F2FP.BF16.PACK_AB R11, R0, R7 ;  /* 0x00000007000b723e */ /* 0x000fe200000010ff */
[----:B------:R1:W-:Y:S04]  /*c310*/  STS.128 [R43+0x6100], R12 ;  /* 0x0061000c2b007388 */ /* 0x0003e80000000c00 */
[----:B------:R1:W-:Y:S02]  /*c320*/  STS.128 [R42+0x6100], R8 ;  /* 0x006100082a007388 */ /* 0x0003e40000000c00 */
.L_x_429:
[----:B------:R-:W-:Y:S05]  /*c330*/  BSYNC B0 ;  /* 0x0000000000007941 */ /* 0x000fea0003800000 */
.L_x_428:
        /* <DEDUP_REMOVED lines=8> */
[----:B------:R-:W-:Y:S02]  /*c3c0*/  LOP3.LUT R0, R5, 0x1c0, RZ, 0xc0, !PT ;  /* 0x000001c005007812 */ /* 0x000fe400078ec0ff */
[----:B------:R-:W-:Y:S01]  /*c3d0*/  SHF.R.U64 R17, R34, 0x10, R35 ;  /* 0x0000001022117819 */ /* 0x000fe20000001223 */
[----:B------:R-:W-:Y:S01]  /*c3e0*/  IMAD.SHL.U32 R3, R3, 0x40, RZ ;  /* 0x0000004003037824 */ /* 0x000fe200078e00ff */
[----:B------:R-:W-:-:S02]  /*c3f0*/  LOP3.LUT R5, R0, 0x38, R30, 0xf8, !PT ;  /* 0x0000003800057812 */ /* 0x000fc400078ef81e */
[----:B------:R-:W-:Y:S02]  /*c400*/  SHF.R.U32.HI R6, RZ, 0x3, R0 ;  /* 0x00000003ff067819 */ /* 0x000fe40000011600 */
[----:B------:R-:W-:Y:S02]  /*c410*/  LOP3.LUT R3, R3, 0xfffffe00, RZ, 0xc0, !PT ;  /* 0xfffffe0003037812 */ /* 0x000fe400078ec0ff */
        /* <DEDUP_REMOVED lines=8> */
[----:B-1----:R-:W1:Y:S01]  /*c4a0*/  LDS.128 R12, [R41+0x6100] ;  /* 0x00610000290c7984 */ /* 0x002e620000000c00 */
[----:B------:R-:W-:Y:S02]  /*c4b0*/  SHF.R.U32.HI R16, RZ, 0x10, R33 ;  /* 0x00000010ff107819 */ /* 0x000fe40000011621 */
[C---:B------:R-:W-:Y:S01]  /*c4c0*/  PRMT R20, R47.reuse, 0x5432, R0 ;  /* 0x000054322f147816 */ /* 0x040fe20000000000 */
[----:B------:R-:W2:Y:S01]  /*c4d0*/  LDS.128 R8, [R40+0x6100] ;  /* 0x0061000028087984 */ /* 0x000ea20000000c00 */
[----:B------:R-:W-:Y:S02]  /*c4e0*/  PRMT R0, R46, 0x5432, R7 ;  /* 0x000054322e007816 */ /* 0x000fe40000000007 */
[----:B------:R-:W-:Y:S01]  /*c4f0*/  SHF.R.U32.HI R18, RZ, 0x10, R35 ;  /* 0x00000010ff127819 */ /* 0x000fe20000011623 */
[----:B------:R-:W-:Y:S01]  /*c500*/  IMAD.U32 R31, R20, 0x10000, RZ ;  /* 0x00010000141f7824 */ /* 0x000fe200078e00ff */
[----:B------:R-:W-:Y:S02]  /*c510*/  SHF.R.U64 R5, R38, 0x10, R39 ;  /* 0x0000001026057819 */ /* 0x000fe40000001227 */
[----:B------:R-:W-:-:S02]  /*c520*/  PRMT R22, R47, 0x5410, R3 ;  /* 0x000054102f167816 */ /* 0x000fc40000000003 */
[----:B------:R-:W-:Y:S02]  /*c530*/  SHF.L.U32 R32, R0, 0x10, RZ ;  /* 0x0000001000207819 */ /* 0x000fe400000006ff */
[----:B------:R-:W-:Y:S02]  /*c540*/  SHF.R.U32.HI R6, RZ, 0x10, R39 ;  /* 0x00000010ff067819 */ /* 0x000fe40000011627 */
[----:B------:R-:W-:Y:S02]  /*c550*/  PRMT R25, R68, 0x5432, R17 ;  /* 0x0000543244197816 */ /* 0x000fe40000000011 */
[----:B------:R-:W-:Y:S02]  /*c560*/  PRMT R19, R46, 0x5410, R16 ;  /* 0x000054102e137816 */ /* 0x000fe40000000010 */
[----:B------:R-:W-:Y:S02]  /*c570*/  PRMT R24, R68, 0x5410, R18 ;  /* 0x0000541044187816 */ /* 0x000fe40000000012 */
[----:B------:R-:W-:-:S02]  /*c580*/  PRMT R27, R69, 0x5432, R5 ;  /* 0x00005432451b7816 */ /* 0x000fc40000000005 */
[----:B------:R-:W-:Y:S02]  /*c590*/  LOP3.LUT R34, R0, 0xffff0000, RZ, 0xc0, !PT ;  /* 0xffff000000227812 */ /* 0x000fe400078ec0ff */
[----:B------:R-:W-:Y:S01]  /*c5a0*/  PRMT R26, R69, 0x5410, R6 ;  /* 0x00005410451a7816 */ /* 0x000fe20000000006 */
[C---:B-1----:R-:W-:Y:S01]  /*c5b0*/  IMAD.U32 R17, R13.reuse, 0x10000, RZ ;  /* 0x000100000d117824 */ /* 0x042fe200078e00ff */
[----:B------:R-:W-:Y:S01]  /*c5c0*/  LOP3.LUT R21, R13, 0xffff0000, RZ, 0xc0, !PT ;  /* 0xffff00000d157812 */ /* 0x000fe200078ec0ff */
[C---:B------:R-:W-:Y:S01]  /*c5d0*/  IMAD.U32 R16, R12.reuse, 0x10000, RZ ;  /* 0x000100000c107824 */ /* 0x040fe200078e00ff */
[----:B------:R-:W-:Y:S01]  /*c5e0*/  LOP3.LUT R18, R12, 0xffff0000, RZ, 0xc0, !PT ;  /* 0xffff00000c127812 */ /* 0x000fe200078ec0ff */
[C---:B--2---:R-:W-:Y:S01]  /*c5f0*/  IMAD.U32 R3, R8.reuse, 0x10000, RZ ;  /* 0x0001000008037824 */ /* 0x044fe200078e00ff */
[C---:B------:R-:W-:Y:S01]  /*c600*/  LOP3.LUT R28, R15.reuse, 0xffff0000, RZ, 0xc0, !PT ;  /* 0xffff00000f1c7812 */ /* 0x040fe200078ec0ff */
[----:B------:R-:W-:Y:S01]  /*c610*/  IMAD.U32 R13, R15, 0x10000, RZ ;  /* 0x000100000f0d7824 */ /* 0x000fe200078e00ff */
[----:B------:R-:W-:Y:S01]  /*c620*/  LOP3.LUT R5, R8, 0xffff0000, RZ, 0xc0, !PT ;  /* 0xffff000008057812 */ /* 0x000fe200078ec0ff */
[C---:B------:R-:W-:Y:S01]  /*c630*/  IMAD.U32 R12, R10.reuse, 0x10000, RZ ;  /* 0x000100000a0c7824 */ /* 0x040fe200078e00ff */
[----:B------:R-:W-:Y:S01]  /*c640*/  LOP3.LUT R15, R10, 0xffff0000, RZ, 0xc0, !PT ;  /* 0xffff00000a0f7812 */ /* 0x000fe200078ec0ff */
[C---:B------:R-:W-:Y:S01]  /*c650*/  IMAD.U32 R23, R14.reuse, 0x10000, RZ ;  /* 0x000100000e177824 */ /* 0x040fe200078e00ff */
[----:B------:R-:W-:Y:S01]  /*c660*/  LOP3.LUT R29, R14, 0xffff0000, RZ, 0xc0, !PT ;  /* 0xffff00000e1d7812 */ /* 0x000fe200078ec0ff */
[----:B------:R-:W-:Y:S01]  /*c670*/  FMUL.FTZ R8, R3, R32 ;  /* 0x0000002003087220 */ /* 0x000fe20000410000 */
[----:B------:R-:W-:Y:S01]  /*c680*/  LOP3.LUT R10, R20, 0xffff0000, RZ, 0xc0, !PT ;  /* 0xffff0000140a7812 */ /* 0x000fe200078ec0ff */
[C---:B------:R-:W-:Y:S01]  /*c690*/  IMAD.U32 R6, R11.reuse, 0x10000, RZ ;  /* 0x000100000b067824 */ /* 0x040fe200078e00ff */
[----:B------:R-:W-:Y:S01]  /*c6a0*/  LOP3.LUT R14, R11, 0xffff0000, RZ, 0xc0, !PT ;  /* 0xffff00000b0e7812 */ /* 0x000fe200078ec0ff */
[----:B------:R-:W-:-:S02]  /*c6b0*/  FMUL.FTZ R3, R3, R31 ;  /* 0x0000001f03037220 */ /* 0x000fc40000410000 */
[C---:B------:R-:W-:Y:S01]  /*c6c0*/  IMAD.U32 R7, R9.reuse, 0x10000, RZ ;  /* 0x0001000009077824 */ /* 0x040fe200078e00ff */
[----:B------:R-:W-:Y:S01]  /*c6d0*/  LOP3.LUT R9, R9, 0xffff0000, RZ, 0xc0, !PT ;  /* 0xffff000009097812 */ /* 0x000fe200078ec0ff */
[----:B------:R-:W-:Y:S02]  /*c6e0*/  IMAD.U32 R11, R19, 0x10000, RZ ;  /* 0x00010000130b7824 */ /* 0x000fe400078e00ff */
[C---:B------:R-:W-:Y:S02]  /*c6f0*/  FFMA.FTZ R36, R16.reuse, R31, -R8 ;  /* 0x0000001f10247223 */ /* 0x040fe40000010808 */
[----:B------:R-:W-:Y:S02]  /*c700*/  FMUL.FTZ R0, R5, R34 ;  /* 0x0000002205007220 */ /* 0x000fe40000410000 */
[----:B------:R-:W-:Y:S01]  /*c710*/  FFMA.FTZ R35, R16, R32, R3 ;  /* 0x0000002010237223 */ /* 0x000fe20000010003 */
[----:B------:R-:W-:Y:S01]  /*c720*/  SHF.L.U32 R16, R24, 0x10, RZ ;  /* 0x0000001018107819 */ /* 0x000fe200000006ff */
[----:B------:R-:W-:-:S02]  /*c730*/  IMAD.U32 R8, R22, 0x10000, RZ ;  /* 0x0001000016087824 */ /* 0x000fc400078e00ff */
[-C--:B------:R-:W-:Y:S02]  /*c740*/  FMUL.FTZ R5, R5, R10.reuse ;  /* 0x0000000a05057220 */ /* 0x080fe40000410000 */
[C---:B------:R-:W-:Y:S02]  /*c750*/  FMUL.FTZ R3, R7.reuse, R11 ;  /* 0x0000000b07037220 */ /* 0x040fe40000410000 */
[----:B------:R-:W-:Y:S01]  /*c760*/  FFMA.FTZ R33, R18, R10, -R0 ;  /* 0x0000000a12217223 */ /* 0x000fe20000010800 */
[----:B------:R-:W-:Y:S01]  /*c770*/  LOP3.LUT R10, R22, 0xffff0000, RZ, 0xc0, !PT ;  /* 0xffff0000160a7812 */ /* 0x000fe200078ec0ff */
[----:B------:R-:W-:Y:S02]  /*c780*/  FMUL.FTZ R0, R7, R8 ;  /* 0x0000000807007220 */ /* 0x000fe40000410000 */
[----:B------:R-:W-:Y:S02]  /*c790*/  FFMA.FTZ R32, R18, R34, R5 ;  /* 0x0000002212207223 */ /* 0x000fe40000010005 */
[----:B------:R-:W-:Y:S01]  /*c7a0*/  FFMA.FTZ R31, R17, R8, -R3 ;  /* 0x00000008111f7223 */ /* 0x000fe20000010803 */
[----:B------:R-:W-:Y:S01]  /*c7b0*/  LOP3.LUT R8, R19, 0xffff0000, RZ, 0xc0, !PT ;  /* 0xffff000013087812 */ /* 0x000fe200078ec0ff */
[----:B------:R-:W-:-:S02]  /*c7c0*/  IMAD.U32 R5, R26, 0x10000, RZ ;  /* 0x000100001a057824 */ /* 0x000fc400078e00ff */
[C---:B------:R-:W-:Y:S02]  /*c7d0*/  FMUL.FTZ R3, R6.reuse, R16 ;  /* 0x0000001006037220 */ /* 0x040fe40000410000 */
[----:B------:R-:W-:Y:S02]  /*c7e0*/  IMAD.U32 R19, R25, 0x10000, RZ ;  /* 0x0001000019137824 */ /* 0x000fe400078e00ff */
[----:B------:R-:W-:Y:S02]  /*c7f0*/  FFMA.FTZ R20, R17, R11, R0 ;  /* 0x0000000b11147223 */ /* 0x000fe40000010000 */
[-C--:B------:R-:W-:Y:S02]  /*c800*/  FMUL.FTZ R0, R6, R5.reuse ;  /* 0x0000000506007220 */ /* 0x080fe40000410000 */
[----:B------:R-:W-:Y:S02]  /*c810*/  FFMA.FTZ R18, R13, R5, -R3 ;  /* 0x000000050d127223 */ /* 0x000fe40000010803 */
[----:B------:R-:W-:-:S02]  /*c820*/  IMAD.U32 R7, R27, 0x10000, RZ ;  /* 0x000100001b077824 */ /* 0x000fc400078e00ff */
[----:B------:R-:W-:Y:S02]  /*c830*/  FMUL.FTZ R5, R9, R10 ;  /* 0x0000000a09057220 */ /* 0x000fe40000410000 */
[C---:B------:R-:W-:Y:S02]  /*c840*/  FMUL.FTZ R3, R12.reuse, R19 ;  /* 0x000000130c037220 */ /* 0x040fe40000410000 */
[----:B------:R-:W-:Y:S01]  /*c850*/  FFMA.FTZ R17, R13, R16, R0 ;  /* 0x000000100d117223 */ /* 0x000fe20000010000 */
[----:B------:R-:W-:Y:S01]  /*c860*/  LOP3.LUT R16, R25, 0xffff0000, RZ, 0xc0, !PT ;  /* 0xffff000019107812 */ /* 0x000fe200078ec0ff */
[-C--:B------:R-:W-:Y:S02]  /*c870*/  FMUL.FTZ R6, R9, R8.reuse ;  /* 0x0000000809067220 */ /* 0x080fe40000410000 */
[-C--:B------:R-:W-:Y:S01]  /*c880*/  FMUL.FTZ R0, R12, R7.reuse ;  /* 0x000000070c007220 */ /* 0x080fe20000410000 */
[----:B------:R-:W-:Y:S01]  /*c890*/  LOP3.LUT R12, R24, 0xffff0000, RZ, 0xc0, !PT ;  /* 0xffff0000180c7812 */ /* 0x000fe200078ec0ff */
[----:B------:R-:W-:Y:S01]  /*c8a0*/  FFMA.FTZ R9, R21, R8, R5 ;  /* 0x0000000815097223 */ /* 0x000fe20000010005 */
[----:B------:R-:W-:Y:S01]  /*c8b0*/  LOP3.LUT R8, R26, 0xffff0000, RZ, 0xc0, !PT ;  /* 0xffff00001a087812 */ /* 0x000fe200078ec0ff */
[----:B------:R-:W-:Y:S01]  /*c8c0*/  FFMA.FTZ R11, R23, R7, -R3 ;  /* 0x00000007170b7223 */ /* 0x000fe20000010803 */
[----:B------:R-:W-:Y:S01]  /*c8d0*/  LOP3.LUT R7, R27, 0xffff0000, RZ, 0xc0, !PT ;  /* 0xffff00001b077812 */ /* 0x000fe200078ec0ff */
[----:B------:R-:W-:Y:S01]  /*c8e0*/  FFMA.FTZ R13, R21, R10, -R6 ;  /* 0x0000000a150d7223 */ /* 0x000fe20000010806 */
[----:B------:R-:W-:Y:S01]  /*c8f0*/  F2FP.BF16.PACK_AB R9, R9, R20 ;  /* 0x000000140909723e */ /* 0x000fe200000010ff */
[----:B------:R-:W-:-:S02]  /*c900*/  FFMA.FTZ R10, R23, R19, R0 ;  /* 0x00000013170a7223 */ /* 0x000fc40000010000 */
[----:B------:R-:W-:Y:S01]  /*c910*/  FMUL.FTZ R6, R15, R16 ;  /* 0x000000100f067220 */ /* 0x000fe20000410000 */
[----:B------:R-:W-:Y:S01]  /*c920*/  F2FP.BF16.PACK_AB R13, R13, R31 ;  /* 0x0000001f0d0d723e */ /* 0x000fe200000010ff */
[C---:B------:R-:W-:Y:S02]  /*c930*/  FMUL.FTZ R3, R14.reuse, R12 ;  /* 0x0000000c0e037220 */ /* 0x040fe40000410000 */
[-C--:B------:R-:W-:Y:S02]  /*c940*/  FMUL.FTZ R5, R15, R7.reuse ;  /* 0x000000070f057220 */ /* 0x080fe40000410000 */
[-C--:B------:R-:W-:Y:S02]  /*c950*/  FMUL.FTZ R0, R14, R8.reuse ;  /* 0x000000080e007220 */ /* 0x080fe40000410000 */
[C---:B------:R-:W-:Y:S02]  /*c960*/  FFMA.FTZ R6, R29.reuse, R7, -R6 ;  /* 0x000000071d067223 */ /* 0x040fe40000010806 */
[----:B------:R-:W-:Y:S01]  /*c970*/  FFMA.FTZ R3, R28, R8, -R3 ;  /* 0x000000081c037223 */ /* 0x000fe20000010803 */
[----:B------:R-:W-:Y:S01]  /*c980*/  F2FP.BF16.PACK_AB R8, R32, R35 ;  /* 0x000000232008723e */ /* 0x000fe200000010ff */
[----:B------:R-:W-:Y:S01]  /*c990*/  FFMA.FTZ R5, R29, R16, R5 ;  /* 0x000000101d057223 */ /* 0x000fe20000010005 */
[----:B------:R-:W-:Y:S01]  /*c9a0*/  F2FP.BF16.PACK_AB R14, R6, R11 ;  /* 0x0000000b060e723e */ /* 0x000fe200000010ff */
[----:B------:R-:W-:Y:S01]  /*c9b0*/  FFMA.FTZ R0, R28, R12, R0 ;  /* 0x0000000c1c007223 */ /* 0x000fe20000010000 */
[----:B------:R-:W-:-:S02]  /*c9c0*/  F2FP.BF16.PACK_AB R12, R33, R36 ;  /* 0x00000024210c723e */ /* 0x000fc400000010ff */
[----:B------:R-:W-:Y:S02]  /*c9d0*/  F2FP.BF16.PACK_AB R15, R3, R18 ;  /* 0x00000012030f723e */ /* 0x000fe400000010ff */
[----:B------:R-:W-:Y:S02]  /*c9e0*/  F2FP.BF16.PACK_AB R10, R5, R10 ;  /* 0x0000000a050a723e */ /* 0x000fe400000010ff */
[----:B------:R-:W-:Y:S01]  /*c9f0*/  F2FP.BF16.PACK_AB R11, R0, R17 ;  /* 0x00000011000b723e */ /* 0x000fe200000010ff */
[----:B------:R1:W-:Y:S04]  /*ca00*/  STS.128 [R41+0x6100], R12 ;  /* 0x0061000c29007388 */ /* 0x0003e80000000c00 */
[----:B------:R1:W-:Y:S02]  /*ca10*/  STS.128 [R40+0x6100], R8 ;  /* 0x0061000828007388 */ /* 0x0003e40000000c00 */
.L_x_431:
[----:B------:R-:W-:Y:S05]  /*ca20*/  BSYNC B0 ;  /* 0x0000000000007941 */ /* 0x000fea0003800000 */
.L_x_430:
        /* <DEDUP_REMOVED lines=68> */
[-C--:B------:R-:W-:Y:S02]  /*ce70*/  FMUL.FTZ R0, R7, R8.reuse ;  /* 0x0000000807007220 */ /* 0x080fe40000410000 */
        /* <DEDUP_REMOVED lines=41> */
.L_x_433:
[----:B------:R-:W-:Y:S05]  /*d110*/  BSYNC B0 ;  /* 0x0000000000007941 */ /* 0x000fea0003800000 */
.L_x_432:
[----:B------:R-:W-:-:S04]  /*d120*/  IADD3 R0, R60, 0x60, RZ ;  /* 0x000000603c007810 */ /* 0x000fc80007ffe0ff */
[----:B------:R-:W-:-:S13]  /*d130*/  ISETP.GE.OR P0, PT, R0, UR7, P2 ;  /* 0x0000000700007c0c */ /* 0x000fda0009706670 */
[----:B------:R-:W-:Y:S05]  /*d140*/  @P0 BRA `(.L_x_421) ;  /* 0x000006a000000947 */ /* 0x000fea0003800000 */
[----:B------:R-:W-:Y:S01]  /*d150*/  SHF.R.S32.HI R3, RZ, 0x1f, R0 ;  /* 0x0000001fff037819 */ /* 0x000fe20000011400 */
[----:B------:R-:W-:Y:S01]  /*d160*/  IMAD.SHL.U32 R5, R0, 0x40, RZ ;  /* 0x0000004000057824 */ /* 0x000fe200078e00ff */
[----:B------:R-:W-:Y:S02]  /*d170*/  IADD3 R7, R30, c[0x0][0x27c], RZ ;  /* 0x00009f001e077a10 */ /* 0x000fe40007ffe0ff */
[----:B------:R-:W-:Y:S02]  /*d180*/  LEA.HI R3, R3, R0, RZ, 0x3 ;  /* 0x0000000003037211 */ /* 0x000fe400078f18ff */
[----:B------:R-:W-:Y:S02]  /*d190*/  LOP3.LUT R0, R5, 0x1c0, RZ, 0xc0, !PT ;  /* 0x000001c005007812 */ /* 0x000fe400078ec0ff */
[----:B------:R-:W-:Y:S01]  /*d1a0*/  SHF.R.U32.HI R18, RZ, 0x10, R59 ;  /* 0x00000010ff127819 */ /* 0x000fe2000001163b */
[----:B------:R-:W-:Y:S01]  /*d1b0*/  IMAD.SHL.U32 R3, R3, 0x40, RZ ;  /* 0x0000004003037824 */ /* 0x000fe200078e00ff */
[----:B------:R-:W-:-:S02]  /*d1c0*/  LOP3.LUT R5, R0, 0x38, R30, 0xf8, !PT ;  /* 0x0000003800057812 */ /* 0x000fc400078ef81e */
[----:B------:R-:W-:Y:S02]  /*d1d0*/  SHF.R.U32.HI R6, RZ, 0x3, R0 ;  /* 0x00000003ff067819 */ /* 0x000fe40000011600 */
[----:B------:R-:W-:Y:S02]  /*d1e0*/  LOP3.LUT R3, R3, 0xfffffe00, RZ, 0xc0, !PT ;  /* 0xfffffe0003037812 */ /* 0x000fe400078ec0ff */
[----:B------:R-:W-:Y:S02]  /*d1f0*/  LOP3.LUT R0, R0, 0x38, R7, 0xf8, !PT ;  /* 0x0000003800007812 */ /* 0x000fe400078ef807 */
[C-C-:B------:R-:W-:Y:S02]  /*d200*/  LOP3.LUT R5, R3.reuse, R5, R6.reuse, 0xf6, !PT ;  /* 0x0000000503057212 */ /* 0x140fe400078ef606 */
[----:B------:R-:W-:Y:S02]  /*d210*/  LOP3.LUT R0, R3, R0, R6, 0xf6, !PT ;  /* 0x0000000003007212 */ /* 0x000fe400078ef606 */
[----:B------:R-:W-:Y:S01]  /*d220*/  SHF.R.U32.HI R6, RZ, 0x10, R67 ;  /* 0x00000010ff067819 */ /* 0x000fe20000011643 */
[----:B-1----:R-:W-:Y:S01]  /*d230*/  IMAD.SHL.U32 R34, R5, 0x2, RZ ;  /* 0x0000000205227824 */ /* 0x002fe200078e00ff */
[----:B------:R-:W-:Y:S01]  /*d240*/  SHF.R.U64 R7, R56, 0x10, R57 ;  /* 0x0000001038077819 */ /* 0x000fe20000001239 */
[----:B------:R-:W-:Y:S01]  /*d250*/  IMAD.SHL.U32 R33, R0, 0x2, RZ ;  /* 0x0000000200217824 */ /* 0x000fe200078e00ff */
[----:B------:R-:W-:-:S02]  /*d260*/  PRMT R28, R78, 0x5410, R6 ;  /* 0x000054104e1c7816 */ /* 0x000fc40000000006 */
[----:B------:R-:W1:Y:S01]  /*d270*/  LDS.128 R12, [R34+0x6100] ;  /* 0x00610000220c7984 */ /* 0x000e620000000c00 */
[--C-:B------:R-:W-:Y:S02]  /*d280*/  SHF.R.U64 R0, R64, 0x10, R65.reuse ;  /* 0x0000001040007819 */ /* 0x100fe40000001241 */
[----:B------:R-:W-:Y:S01]  /*d290*/  SHF.R.U32.HI R3, RZ, 0x10, R65 ;  /* 0x00000010ff037819 */ /* 0x000fe20000011641 */
[----:B------:R-:W2:Y:S01]  /*d2a0*/  LDS.128 R8, [R33+0x6100] ;  /* 0x0061000021087984 */ /* 0x000ea20000000c00 */
[----:B------:R-:W-:Y:S02]  /*d2b0*/  PRMT R6, R75, 0x5432, R7 ;  /* 0x000054324b067816 */ /* 0x000fe40000000007 */
[----:B------:R-:W-:Y:S02]  /*d2c0*/  SHF.R.U64 R5, R66, 0x10, R67 ;  /* 0x0000001042057819 */ /* 0x000fe40000001243 */
[----:B------:R-:W-:Y:S02]  /*d2d0*/  SHF.R.U32.HI R16, RZ, 0x10, R57 ;  /* 0x00000010ff107819 */ /* 0x000fe40000011639 */
[----:B------:R-:W-:-:S02]  /*d2e0*/  PRMT R19, R76, 0x5432, R0 ;  /* 0x000054324c137816 */ /* 0x000fc40000000000 */
[----:B------:R-:W-:Y:S02]  /*d2f0*/  PRMT R22, R76, 0x5410, R3 ;  /* 0x000054104c167816 */ /* 0x000fe40000000003 */
[----:B------:R-:W-:Y:S02]  /*d300*/  SHF.L.U32 R31, R6, 0x10, RZ ;  /* 0x00000010061f7819 */ /* 0x000fe400000006ff */
[----:B------:R-:W-:Y:S02]  /*d310*/  PRMT R27, R78, 0x5432, R5 ;  /* 0x000054324e1b7816 */ /* 0x000fe40000000005 */
[----:B------:R-:W-:Y:S02]  /*d320*/  PRMT R24, R77, 0x5410, R18 ;  /* 0x000054104d187816 */ /* 0x000fe40000000012 */
[----:B------:R-:W-:Y:S02]  /*d330*/  SHF.R.U64 R17, R58, 0x10, R59 ;  /* 0x000000103a117819 */ /* 0x000fe4000000123b */
[----:B------:R-:W-:-:S02]  /*d340*/  PRMT R20, R75, 0x5410, R16 ;  /* 0x000054104b147816 */ /* 0x000fc40000000010 */
[----:B------:R-:W-:Y:S01]  /*d350*/  PRMT R25, R77, 0x5432, R17 ;  /* 0x000054324d197816 */ /* 0x000fe20000000011 */
[C---:B-1----:R-:W-:Y:S01]  /*d360*/  IMAD.U32 R18, R15.reuse, 0x10000, RZ ;  /* 0x000100000f127824 */ /* 0x042fe200078e00ff */
[----:B------:R-:W-:Y:S01]  /*d370*/  LOP3.LUT R29, R15, 0xffff0000, RZ, 0xc0, !PT ;  /* 0xffff00000f1d7812 */ /* 0x000fe200078ec0ff */
[C---:B------:R-:W-:Y:S01]  /*d380*/  IMAD.U32 R26, R14.reuse, 0x10000, RZ ;  /* 0x000100000e1a7824 */ /* 0x040fe200078e00ff */
[----:B------:R-:W-:Y:S01]  /*d390*/  LOP3.LUT R30, R14, 0xffff0000, RZ, 0xc0, !PT ;  /* 0xffff00000e1e7812 */ /* 0x000fe200078ec0ff */
[C---:B--2---:R-:W-:Y:S01]  /*d3a0*/  IMAD.U32 R3, R8.reuse, 0x10000, RZ ;  /* 0x0001000008037824 */ /* 0x044fe200078e00ff */
[----:B------:R-:W-:Y:S01]  /*d3b0*/  LOP3.LUT R5, R8, 0xffff0000, RZ, 0xc0, !PT ;  /* 0xffff000008057812 */ /* 0x000fe200078ec0ff */
[C---:B------:R-:W-:Y:S01]  /*d3c0*/  IMAD.U32 R8, R11.reuse, 0x10000, RZ ;  /* 0x000100000b087824 */ /* 0x040fe200078e00ff */
[----:B------:R-:W-:Y:S01]  /*d3d0*/  LOP3.LUT R15, R11, 0xffff0000, RZ, 0xc0, !PT ;  /* 0xffff00000b0f7812 */ /* 0x000fe200078ec0ff */
[----:B------:R-:W-:Y:S01]  /*d3e0*/  IMAD.U32 R16, R12, 0x10000, RZ ;  /* 0x000100000c107824 */ /* 0x000fe200078e00ff */
[----:B------:R-:W-:Y:S01]  /*d3f0*/  LOP3.LUT R11, R6, 0xffff0000, RZ, 0xc0, !PT ;  /* 0xffff0000060b7812 */ /* 0x000fe200078ec0ff */
[----:B------:R-:W-:Y:S01]  /*d400*/  IMAD.U32 R14, R19, 0x10000, RZ ;  /* 0x00010000130e7824 */ /* 0x000fe200078e00ff */
[----:B------:R-:W-:Y:S01]  /*d410*/  LOP3.LUT R21, R13, 0xffff0000, RZ, 0xc0, !PT ;  /* 0xffff00000d157812 */ /* 0x000fe200078ec0ff */
[----:B------:R-:W-:Y:S01]  /*d420*/  FMUL.FTZ R0, R3, R31 ;  /* 0x0000001f03007220 */ /* 0x000fe20000410000 */
[----:B------:R-:W-:Y:S01]  /*d430*/  LOP3.LUT R12, R12, 0xffff0000, RZ, 0xc0, !PT ;  /* 0xffff00000c0c7812 */ /* 0x000fe200078ec0ff */
[----:B------:R-:W-:Y:S01]  /*d440*/  IMAD.U32 R17, R13, 0x10000, RZ ;  /* 0x000100000d117824 */ /* 0x000fe200078e00ff */
[C---:B------:R-:W-:Y:S01]  /*d450*/  LOP3.LUT R23, R10.reuse, 0xffff0000, RZ, 0xc0, !PT ;  /* 0xffff00000a177812 */ /* 0x040fe200078ec0ff */
[----:B------:R-:W-:Y:S01]  /*d460*/  IMAD.U32 R13, R10, 0x10000, RZ ;  /* 0x000100000a0d7824 */ /* 0x000fe200078e00ff */
[----:B------:R-:W-:Y:S01]  /*d470*/  LOP3.LUT R19, R19, 0xffff0000, RZ, 0xc0, !PT ;  /* 0xffff000013137812 */ /* 0x000fe200078ec0ff */
[----:B------:R-:W-:-:S02]  /*d480*/  FMUL.FTZ R3, R3, R14 ;  /* 0x0000000e03037220 */ /* 0x000fc40000410000 */
[----:B------:R-:W-:Y:S01]  /*d490*/  FFMA.FTZ R36, R16, R14, -R0 ;  /* 0x0000000e10247223 */ /* 0x000fe20000010800 */
[----:B------:R-:W-:Y:S01]  /*d4a0*/  SHF.L.U32 R14, R24, 0x10, RZ ;  /* 0x00000010180e7819 */ /* 0x000fe200000006ff */
[C---:B------:R-:W-:Y:S01]  /*d4b0*/  IMAD.U32 R7, R9.reuse, 0x10000, RZ ;  /* 0x0001000009077824 */ /* 0x040fe200078e00ff */
[----:B------:R-:W-:Y:S01]  /*d4c0*/  LOP3.LUT R9, R9, 0xffff0000, RZ, 0xc0, !PT ;  /* 0xffff000009097812 */ /* 0x000fe200078ec0ff */
[C---:B------:R-:W-:Y:S01]  /*d4d0*/  IMAD.U32 R10, R20.reuse, 0x10000, RZ ;  /* 0x00010000140a7824 */ /* 0x040fe200078e00ff */
[----:B------:R-:W-:Y:S01]  /*d4e0*/  LOP3.LUT R20, R20, 0xffff0000, RZ, 0xc0, !PT ;  /* 0xffff000014147812 */ /* 0x000fe200078ec0ff */
[----:B------:R-:W-:Y:S02]  /*d4f0*/  FMUL.FTZ R0, R5, R11 ;  /* 0x0000000b05007220 */ /* 0x000fe40000410000 */
[----:B------:R-:W-:Y:S02]  /*d500*/  IMAD.U32 R6, R22, 0x10000, RZ ;  /* 0x0001000016067824 */ /* 0x000fe400078e00ff */
[----:B------:R-:W-:-:S02]  /*d510*/  FFMA.FTZ R35, R16, R31, R3 ;  /* 0x0000001f10237223 */ /* 0x000fc40000010003 */
[-C--:B------:R-:W-:Y:S02]  /*d520*/  FMUL.FTZ R5, R5, R19.reuse ;  /* 0x0000001305057220 */ /* 0x080fe40000410000 */
[C---:B------:R-:W-:Y:S02]  /*d530*/  FFMA.FTZ R32, R12.reuse, R19, -R0 ;  /* 0x000000130c207223 */ /* 0x040fe40000010800 */
[C---:B------:R-:W-:Y:S02]  /*d540*/  FMUL.FTZ R3, R7.reuse, R10 ;  /* 0x0000000a07037220 */ /* 0x040fe40000410000 */
[-C--:B------:R-:W-:Y:S02]  /*d550*/  FMUL.FTZ R0, R7, R6.reuse ;  /* 0x0000000607007220 */ /* 0x080fe40000410000 */
[----:B------:R-:W-:Y:S01]  /*d560*/  FFMA.FTZ R31, R12, R11, R5 ;  /* 0x0000000b0c1f7223 */ /* 0x000fe20000010005 */
[----:B------:R-:W-:Y:S01]  /*d570*/  LOP3.LUT R11, R22, 0xffff0000, RZ, 0xc0, !PT ;  /* 0xffff0000160b7812 */ /* 0x000fe200078ec0ff */
[----:B------:R-:W-:Y:S01]  /*d580*/  FFMA.FTZ R19, R17, R6, -R3 ;  /* 0x0000000611137223 */ /* 0x000fe20000010803 */
[----:B------:R-:W-:Y:S01]  /*d590*/  LOP3.LUT R12, R24, 0xffff0000, RZ, 0xc0, !PT ;  /* 0xffff0000180c7812 */ /* 0x000fe200078ec0ff */
[----:B------:R-:W-:-:S02]  /*d5a0*/  IMAD.U32 R5, R28, 0x10000, RZ ;  /* 0x000100001c057824 */ /* 0x000fc400078e00ff */
[----:B------:R-:W-:Y:S02]  /*d5b0*/  FFMA.FTZ R17, R17, R10, R0 ;  /* 0x0000000a11117223 */ /* 0x000fe40000010000 */
[C---:B------:R-:W-:Y:S02]  /*d5c0*/  FMUL.FTZ R3, R8.reuse, R14 ;  /* 0x0000000e08037220 */ /* 0x040fe40000410000 */
[C---:B------:R-:W-:Y:S01]  /*d5d0*/  IMAD.U32 R10, R25.reuse, 0x10000, RZ ;  /* 0x00010000190a7824 */ /* 0x040fe200078e00ff */
[----:B------:R-:W-:Y:S01]  /*d5e0*/  LOP3.LUT R25, R25, 0xffff0000, RZ, 0xc0, !PT ;  /* 0xffff000019197812 */ /* 0x000fe200078ec0ff */
[-C--:B------:R-:W-:Y:S01]  /*d5f0*/  FMUL.FTZ R0, R8, R5.reuse ;  /* 0x0000000508007220 */ /* 0x080fe20000410000 */
[----:B------:R-:W-:Y:S01]  /*d600*/  LOP3.LUT R8, R28, 0xffff0000, RZ, 0xc0, !PT ;  /* 0xffff00001c087812 */ /* 0x000fe200078ec0ff */
[----:B------:R-:W-:Y:S02]  /*d610*/  FFMA.FTZ R16, R18, R5, -R3 ;  /* 0x0000000512107223 */ /* 0x000fe40000010803 */
[----:B------:R-:W-:-:S02]  /*d620*/  IMAD.U32 R7, R27, 0x10000, RZ ;  /* 0x000100001b077824 */ /* 0x000fc400078e00ff */
[----:B------:R-:W-:Y:S02]  /*d630*/  FMUL.FTZ R3, R13, R10 ;  /* 0x0000000a0d037220 */ /* 0x000fe40000410000 */
[----:B------:R-:W-:Y:S02]  /*d640*/  FFMA.FTZ R18, R18, R14, R0 ;  /* 0x0000000e12127223 */ /* 0x000fe40000010000 */
[----:B------:R-:W-:Y:S02]  /*d650*/  FMUL.FTZ R6, R9, R20 ;  /* 0x0000001409067220 */ /* 0x000fe40000410000 */
[-C--:B------:R-:W-:Y:S02]  /*d660*/  FMUL.FTZ R0, R13, R7.reuse ;  /* 0x000000070d007220 */ /* 0x080fe40000410000 */
[----:B------:R-:W-:Y:S01]  /*d670*/  FFMA.FTZ R14, R26, R7, -R3 ;  /* 0x000000071a0e7223 */ /* 0x000fe20000010803 */
[----:B------:R-:W-:Y:S01]  /*d680*/  LOP3.LUT R7, R27, 0xffff0000, RZ, 0xc0, !PT ;  /* 0xffff00001b077812 */ /* 0x000fe200078ec0ff */
[----:B------:R-:W-:-:S02]  /*d690*/  FMUL.FTZ R5, R9, R11 ;  /* 0x0000000b09057220 */ /* 0x000fc40000410000 */
[C---:B------:R-:W-:Y:S02]  /*d6a0*/  FFMA.FTZ R11, R21.reuse, R11, -R6 ;  /* 0x0000000b150b7223 */ /* 0x040fe40000010806 */
[----:B------:R-:W-:Y:S02]  /*d6b0*/  FFMA.FTZ R9, R21, R20, R5 ;  /* 0x0000001415097223 */ /* 0x000fe40000010005 */
[----:B------:R-:W-:Y:S01]  /*d6c0*/  FFMA.FTZ R10, R26, R10, R0 ;  /* 0x0000000a1a0a7223 */ /* 0x000fe20000010000 */
[----:B------:R-:W-:Y:S01]  /*d6d0*/  F2FP.BF16.PACK_AB R13, R11, R19 ;  /* 0x000000130b0d723e */ /* 0x000fe200000010ff */
[----:B------:R-:W-:Y:S01]  /*d6e0*/  FMUL.FTZ R6, R23, R25 ;  /* 0x0000001917067220 */ /* 0x000fe20000410000 */
[----:B------:R-:W-:Y:S01]  /*d6f0*/  F2FP.BF16.PACK_AB R9, R9, R17 ;  /* 0x000000110909723e */ /* 0x000fe200000010ff */
[----:B------:R-:W-:Y:S02]  /*d700*/  FMUL.FTZ R3, R15, R12 ;  /* 0x0000000c0f037220 */ /* 0x000fe40000410000 */
[----:B------:R-:W-:-:S02]  /*d710*/  FMUL.FTZ R5, R23, R7 ;  /* 0x0000000717057220 */ /* 0x000fc40000410000 */
[-C--:B------:R-:W-:Y:S02]  /*d720*/  FMUL.FTZ R0, R15, R8.reuse ;  /* 0x000000080f007220 */ /* 0x080fe40000410000 */
[C---:B------:R-:W-:Y:S02]  /*d730*/  FFMA.FTZ R6, R30.reuse, R7, -R6 ;  /* 0x000000071e067223 */ /* 0x040fe40000010806 */
[----:B------:R-:W-:Y:S01]  /*d740*/  FFMA.FTZ R3, R29, R8, -R3 ;  /* 0x000000081d037223 */ /* 0x000fe20000010803 */
[----:B------:R-:W-:Y:S01]  /*d750*/  F2FP.BF16.PACK_AB R8, R31, R35 ;  /* 0x000000231f08723e */ /* 0x000fe200000010ff */
[----:B------:R-:W-:Y:S01]  /*d760*/  FFMA.FTZ R5, R30, R25, R5 ;  /* 0x000000191e057223 */ /* 0x000fe20000010005 */
[----:B------:R-:W-:Y:S01]  /*d770*/  F2FP.BF16.PACK_AB R14, R6, R14 ;  /* 0x0000000e060e723e */ /* 0x000fe200000010ff */
[----:B------:R-:W-:Y:S01]  /*d780*/  FFMA.FTZ R0, R29, R12, R0 ;  /* 0x0000000c1d007223 */ /* 0x000fe20000010000 */
[----:B------:R-:W-:Y:S02]  /*d790*/  F2FP.BF16.PACK_AB R12, R32, R36 ;  /* 0x00000024200c723e */ /* 0x000fe400000010ff */
[----:B------:R-:W-:-:S02]  /*d7a0*/  F2FP.BF16.PACK_AB R15, R3, R16 ;  /* 0x00000010030f723e */ /* 0x000fc400000010ff */
[----:B------:R-:W-:Y:S02]  /*d7b0*/  F2FP.BF16.PACK_AB R10, R5, R10 ;  /* 0x0000000a050a723e */ /* 0x000fe400000010ff */
[----:B------:R-:W-:Y:S01]  /*d7c0*/  F2FP.BF16.PACK_AB R11, R0, R18 ;  /* 0x00000012000b723e */ /* 0x000fe200000010ff */
[----:B------:R1:W-:Y:S04]  /*d7d0*/  STS.128 [R34+0x6100], R12 ;  /* 0x0061000c22007388 */ /* 0x0003e80000000c00 */
[----:B------:R1:W-:Y:S02]  /*d7e0*/  STS.128 [R33+0x6100], R8 ;  /* 0x0061000821007388 */ /* 0x0003e40000000c00 */
.L_x_421:
[----:B------:R-:W-:Y:S05]  /*d7f0*/  BSYNC B2 ;  /* 0x0000000000027941 */ /* 0x000fea0003800000 */
.L_x_399:
[----:B--2---:R-:W-:Y:S01]  /*d800*/  SHF.R.S32.HI R7, RZ, 0x4, R81 ;  /* 0x00000004ff077819 */ /* 0x004fe20000011451 */
[----:B------:R-:W-:Y:S01]  /*d810*/  IMAD.SHL.U32 R6, R63, 0x40, RZ ;  /* 0x000000403f067824 */ /* 0x000fe200078e00ff */
[----:B------:R-:W-:-:S04]  /*d820*/  DEPBAR.LE SB0, 0x0 ;  /* 0x000080000000791a */ /* 0x000fc80000000000 */
[----:B------:R-:W-:Y:S01]  /*d830*/  LEA.HI R0, R81, R7, RZ, 0x1 ;  /* 0x0000000751007211 */ /* 0x000fe200078f08ff */
[----:B------:R-:W-:Y:S01]  /*d840*/  IMAD.SHL.U32 R3, R79, 0x40, RZ ;  /* 0x000000404f037824 */ /* 0x000fe200078e00ff */
[----:B------:R-:W-:Y:S01]  /*d850*/  LOP3.LUT P1, RZ, R63, 0x2, RZ, 0xc0, !PT ;  /* 0x000000023fff7812 */ /* 0x000fe2000782c0ff */
[----:B------:R-:W-:Y:S01]  /*d860*/  IMAD.SHL.U32 R5, R80, 0x40, RZ ;  /* 0x0000004050057824 */ /* 0x000fe200078e00ff */
[----:B------:R-:W-:Y:S01]  /*d870*/  LOP3.LUT R0, R0, 0xfffffffe, RZ, 0xc0, !PT ;  /* 0xfffffffe00007812 */ /* 0x000fe200078ec0ff */
[----:B-1----:R-:W-:Y:S01]  /*d880*/  IMAD.SHL.U32 R8, R74, 0x8, RZ ;  /* 0x000000084a087824 */ /* 0x002fe200078e00ff */
[----:B------:R-:W-:Y:S01]  /*d890*/  LOP3.LUT R3, R3, 0x1c0, RZ, 0xc0, !PT ;  /* 0x000001c003037812 */ /* 0x000fe200078ec0ff */
[----:B------:R-:W-:Y:S01]  /*d8a0*/  IMAD.SHL.U32 R212, R90, 0x2, RZ ;  /* 0x000000025ad47824 */ /* 0x000fe200078e00ff */
[----:B------:R-:W-:Y:S01]  /*d8b0*/  LOP3.LUT R205, R5, 0xfffffe00, RZ, 0xc0, !PT ;  /* 0xfffffe0005cd7812 */ /* 0x000fe200078ec0ff */
[----:B------:R-:W-:Y:S01]  /*d8c0*/  IMAD.IADD R7, R7, 0x1, -R0 ;  /* 0x0000000107077824 */ /* 0x000fe200078e0a00 */
[----:B------:R-:W-:Y:S01]  /*d8d0*/  LOP3.LUT R0, R6, 0x1c0, RZ, 0xc0, !PT ;  /* 0x000001c006007812 */ /* 0x000fe200078ec0ff */
[----:B------:R-:W-:Y:S01]  /*d8e0*/  IMAD.SHL.U32 R211, R61, 0x2, RZ ;  /* 0x000000023dd37824 */ /* 0x000fe200078e00ff */
[----:B------:R-:W-:Y:S01]  /*d8f0*/  SHF.L.U64.HI R225, R90, 0x1, R225 ;  /* 0x000000015ae17819 */ /* 0x000fe200000102e1 */
[----:B------:R-:W-:Y:S01]  /*d900*/  IMAD.SHL.U32 R6, R7, 0x8, RZ ;  /* 0x0000000807067824 */ /* 0x000fe200078e00ff */
[----:B------:R-:W-:Y:S01]  /*d910*/  LOP3.LUT R5, R0, 0x8, R8, 0xf8, !PT ;  /* 0x0000000800057812 */ /* 0x000fe200078ef808 */
[----:B------:R-:W-:Y:S01]  /*d920*/  STL [R1+0x38], R212 ;  /* 0x000038d401007387 */ /* 0x000fe20000100800 */
[----:B------:R-:W-:Y:S01]  /*d930*/  SHF.R.U32.HI R0, RZ, 0x3, R0 ;  /* 0x00000003ff007819 */ /* 0x000fe20000011600 */
[----:B------:R-:W-:Y:S01]  /*d940*/  UISETP.GT.AND UP0, UPT, UR16, UR4, UPT ;  /* 0x000000041000728c */ /* 0x000fe2000bf04270 */
[----:B------:R-:W-:Y:S01]  /*d950*/  LOP3.LUT R8, R3, 0x8, R6, 0xf8, !PT ;  /* 0x0000000803087812 */ /* 0x000fe200078ef806 */
[----:B------:R-:W-:Y:S01]  /*d960*/  STL [R1+0x4], R211 ;  /* 0x000004d301007387 */ /* 0x000fe20000100800 */
[----:B------:R-:W-:Y:S01]  /*d970*/  SHF.R.U32.HI R6, RZ, 0x3, R3 ;  /* 0x00000003ff067819 */ /* 0x000fe20000011603 */
[----:B------:R-:W-:Y:S01]  /*d980*/  IMAD R3, R209, 0x400, R205 ;  /* 0x00000400d1037824 */ /* 0x000fe200078e02cd */
[----:B------:R-:W-:-:S02]  /*d990*/  LOP3.LUT R0, R5, R0, RZ, 0x3c, !PT ;  /* 0x0000000005007212 */ /* 0x000fc400078e3cff */
[----:B------:R-:W-:-:S03]  /*d9a0*/  LOP3.LUT R204, R8, R6, RZ, 0x3c, !PT ;  /* 0x0000000608cc7212 */ /* 0x000fc600078e3cff */
[----:B------:R-:W-:Y:S02]  /*d9b0*/  IMAD R0, R7, 0x200, R0 ;  /* 0x0000020007007824 */ /* 0x000fe400078e0200 */
[----:B------:R-:W-:Y:S02]  /*d9c0*/  IMAD.IADD R3, R204, 0x1, R3 ;  /* 0x00000001cc037824 */ /* 0x000fe400078e0203 */
[----:B------:R-:W-:Y:S01]  /*d9d0*/  IMAD.SHL.U32 R208, R0, 0x2, RZ ;  /* 0x0000000200d07824 */ /* 0x000fe200078e00ff */
[----:B------:R-:W-:Y:S01]  /*d9e0*/  BAR.SYNC.DEFER_BLOCKING 0x0 ;  /* 0x0000000000007b1d */ /* 0x000fe20000010000 */
[----:B------:R-:W-:Y:S02]  /*d9f0*/  IMAD.SHL.U32 R215, R3, 0x2, RZ ;  /* 0x0000000203d77824 */ /* 0x000fe400078e00ff */
[----:B------:R-:W-:Y:S01]  /*da00*/  IMAD R0, R88, c[0x0][0x208], RZ ;  /* 0x0000820058007a24 */ /* 0x000fe200078e02ff */
[C---:B------:R-:W-:Y:S01]  /*da10*/  IADD3 R5, R208.reuse, 0x3100, RZ ;  /* 0x00003100d0057810 */ /* 0x040fe20007ffe0ff */
[----:B------:R-:W-:Y:S01]  /*da20*/  IMAD.WIDE.U32 R6, R91, c[0x0][0x208], RZ ;  /* 0x000082005b067a25 */ /* 0x000fe200078e00ff */
[----:B------:R-:W-:-:S02]  /*da30*/  IADD3 R219, R208, 0x3120, RZ ;  /* 0x00003120d0db7810 */ /* 0x000fc40007ffe0ff */
[----:B------:R-:W-:Y:S01]  /*da40*/  @P1 IADD3 R219, R5, -0x20, RZ ;  /* 0xffffffe005db1810 */ /* 0x000fe20007ffe0ff */
[----:B------:R-:W-:Y:S01]  /*da50*/  IMAD R0, R91, c[0x0][0x20c], R0 ;  /* 0x000083005b007a24 */ /* 0x000fe200078e0200 */
[----:B------:R-:W-:Y:S01]  /*da60*/  ISETP.GE.AND P1, PT, R90, c[0x0][0x1d4], PT ;  /* 0x000075005a007a0c */ /* 0x000fe20003f26270 */
[----:B------:R-:W-:Y:S01]  /*da70*/  IMAD R3, R89, c[0x0][0x218], RZ ;  /* 0x0000860059037a24 */ /* 0x000fe200078e02ff */
[----:B------:R-:W-:Y:S01]  /*da80*/  IADD3 R224, R219, 0x800, RZ ;  /* 0x00000800dbe07810 */ /* 0x000fe20007ffe0ff */
[----:B------:R-:W-:Y:S01]  /*da90*/  IMAD.IADD R7, R7, 0x1, R0 ;  /* 0x0000000107077824 */ /* 0x000fe200078e0200 */
[----:B------:R-:W-:Y:S01]  /*daa0*/  ISETP.LT.OR P3, PT, R62, 0x1, P1 ;  /* 0x000000013e00780c */ /* 0x000fe20000f61670 */
[----:B------:R-:W-:Y:S01]  /*dab0*/  IMAD R3, R242, c[0x0][0x21c], R3 ;  /* 0x00008700f2037a24 */ /* 0x000fe200078e0203 */
[----:B------:R-:W-:Y:S01]  /*dac0*/  ISETP.LT.OR P4, PT, R62, 0x11, P1 ;  /* 0x000000113e00780c */ /* 0x000fe20000f81670 */
[----:B------:R-:W-:Y:S01]  /*dad0*/  IMAD.WIDE.U32 R6, R242, c[0x0][0x218], R6 ;  /* 0x00008600f2067a25 */ /* 0x000fe200078e0006 */
[----:B------:R-:W-:-:S02]  /*dae0*/  IADD3 R223, R219, 0x1000, RZ ;  /* 0x00001000dbdf7810 */ /* 0x000fc40007ffe0ff */
[C---:B------:R-:W-:Y:S01]  /*daf0*/  IADD3 R222, R219.reuse, 0x1800, RZ ;  /* 0x00001800dbde7810 */ /* 0x040fe20007ffe0ff */
[--C-:B------:R-:W-:Y:S01]  /*db00*/  IMAD R218, R2, 0x2, R215.reuse ;  /* 0x0000000202da7824 */ /* 0x100fe200078e02d7 */
[----:B------:R-:W-:Y:S01]  /*db10*/  IADD3 R0, P0, R6, UR44, RZ ;  /* 0x0000002c06007c10 */ /* 0x000fe2000ff1e0ff */
[----:B------:R-:W-:Y:S01]  /*db20*/  IMAD R216, R4, 0x2, R215 ;  /* 0x0000000204d87824 */ /* 0x000fe200078e02d7 */
[----:B------:R-:W-:Y:S01]  /*db30*/  LDSM.16.M88.4 R20, [R208+0x3100] ;  /* 0x00310000d014783b */ /* 0x000fe20000000200 */
[----:B------:R-:W-:Y:S02]  /*db40*/  IADD3 R221, R219, 0x2000, RZ ;  /* 0x00002000dbdd7810 */ /* 0x000fe40007ffe0ff */
[----:B------:R-:W-:Y:S01]  /*db50*/  IADD3.X R6, R7, UR6, R3, P0, !PT ;  /* 0x0000000607067c10 */ /* 0x000fe200087fe403 */
[----:B------:R-:W1:Y:S01]  /*db60*/  LDSM.16.M88.4 R8, [R215+0x8100] ;  /* 0x00810000d708783b */ /* 0x000e620000000200 */
[----:B------:R-:W-:Y:S01]  /*db70*/  LEA R3, P0, R0, c[0x0][0x1f8], 0x1 ;  /* 0x00007e0000037a11 */ /* 0x000fe200078008ff */
[----:B------:R-:W-:Y:S01]  /*db80*/  IMAD R217, R2, 0x2, R216 ;  /* 0x0000000202d97824 */ /* 0x000fe200078e02d8 */
[----:B------:R-:W-:Y:S01]  /*db90*/  IADD3 R220, R219, 0x2800, RZ ;  /* 0x00002800dbdc7810 */ /* 0x000fe20007ffe0ff */
[----:B------:R-:W2:Y:S01]  /*dba0*/  LDSM.16.M88.4 R16, [R208+0x3900] ;  /* 0x00390000d010783b */ /* 0x000ea20000000200 */
[----:B------:R-:W-:-:S03]  /*dbb0*/  LEA.HI.X R0, R0, c[0x0][0x1fc], R6, 0x1, P0 ;  /* 0x00007f0000007a11 */ /* 0x000fc600000f0c06 */
[----:B------:R-:W-:Y:S04]  /*dbc0*/  LDSM.16.M88.4 R24, [R208+0x4100] ;  /* 0x00410000d018783b */ /* 0x000fe80000000200 */
[----:B------:R-:W-:Y:S04]  /*dbd0*/  LDSM.16.M88.4 R28, [R208+0x4900] ;  /* 0x00490000d01c783b */ /* 0x000fe80000000200 */
[----:B------:R-:W-:Y:S04]  /*dbe0*/  LDSM.16.M88.4 R32, [R208+0x5100] ;  /* 0x00510000d020783b */ /* 0x000fe80000000200 */
[----:B------:R-:W-:Y:S04]  /*dbf0*/  LDSM.16.M88.4 R36, [R208+0x5900] ;  /* 0x00590000d024783b */ /* 0x000fe80000000200 */
[----:B------:R-:W-:Y:S04]  /*dc00*/  LDSM.16.M88.4 R12, [R215+0x6100] ;  /* 0x00610000d70c783b */ /* 0x000fe80000000200 */
[----:B------:R-:W3:Y:S04]  /*dc10*/  SHFL.IDX PT, R6, R3, RZ, 0x181f ;  /* 0x00181fff03067589 */ /* 0x000ee800000e0000 */
[----:B------:R-:W-:Y:S04]  /*dc20*/  SHFL.IDX PT, R5, R3, 0x1, 0x181f ;  /* 0x00381f0003057f89 */ /* 0x000fe800000e0000 */
[----:B------:R-:W4:Y:S01]  /*dc30*/  SHFL.IDX PT, R7, R0, RZ, 0x181f ;  /* 0x00181fff00077589 */ /* 0x000f2200000e0000 */
[C---:B-1----:R-:W-:Y:S03]  /*dc40*/  HMMA.16816.F32.BF16 R84, R8.reuse, R20, RZ ;  /* 0x000000140854723c */ /* 0x042fe600000418ff */
[----:B------:R-:W-:Y:S04]  /*dc50*/  LDSM.16.M88.4 R44, [R219] ;  /* 0x00000000db2c783b */ /* 0x000fe80000000200 */
[----:B------:R-:W-:Y:S01]  /*dc60*/  LDSM.16.M88.4 R40, [R219+0x800] ;  /* 0x00080000db28783b */ /* 0x000fe20000000200 */
[----:B--2---:R-:W-:Y:S01]  /*dc70*/  HMMA.16816.F32.BF16 R80, R8, R16, RZ ;  /* 0x000000100850723c */ /* 0x004fe200000418ff */
[----:B---3--:R-:W-:-:S07]  /*dc80*/  IADD3 R6, P2, R6, R212, RZ ;  /* 0x000000d406067210 */ /* 0x008fce0007f5e0ff */
[----:B------:R-:W-:Y:S01]  /*dc90*/  HMMA.16816.F32.BF16 R72, R8, R24, RZ ;  /* 0x000000180848723c */ /* 0x000fe200000418ff */
[----:B----4-:R-:W-:Y:S01]  /*dca0*/  IMAD.X R7, R7, 0x1, R225, P2 ;  /* 0x0000000107077824 */ /* 0x010fe200010e06e1 */
[----:B------:R-:W-:-:S06]  /*dcb0*/  ISETP.LT.OR P2, PT, R62, 0x21, P1 ;  /* 0x000000213e00780c */ /* 0x000fcc0000f41670 */
[C---:B------:R-:W-:Y:S08]  /*dcc0*/  HMMA.16816.F32.BF16 R64, R8.reuse, R28, RZ ;  /* 0x0000001c0840723c */ /* 0x040ff000000418ff */
[C---:B------:R-:W-:Y:S08]  /*dcd0*/  HMMA.16816.F32.BF16 R48, R8.reuse, R32, RZ ;  /* 0x000000200830723c */ /* 0x040ff000000418ff */
[C---:B------:R-:W-:Y:S08]  /*dce0*/  HMMA.16816.F32.BF16 R76, R8.reuse, R36, RZ ;  /* 0x00000024084c723c */ /* 0x040ff000000418ff */
[C---:B------:R-:W-:Y:S08]  /*dcf0*/  HMMA.16816.F32.BF16 R92, R8.reuse, R22, RZ ;  /* 0x00000016085c723c */ /* 0x040ff000000418ff */
[C---:B------:R-:W-:Y:S08]  /*dd00*/  HMMA.16816.F32.BF16 R100, R8.reuse, R18, RZ ;  /* 0x000000120864723c */ /* 0x040ff000000418ff */
[C---:B------:R-:W-:Y:S08]  /*dd10*/  HMMA.16816.F32.BF16 R96, R8.reuse, R26, RZ ;  /* 0x0000001a0860723c */ /* 0x040ff000000418ff */
[C---:B------:R-:W-:Y:S08]  /*dd20*/  HMMA.16816.F32.BF16 R128, R8.reuse, R30, RZ ;  /* 0x0000001e0880723c */ /* 0x040ff000000418ff */
[C---:B------:R-:W-:Y:S08]  /*dd30*/  HMMA.16816.F32.BF16 R136, R8.reuse, R34, RZ ;  /* 0x000000220888723c */ /* 0x040ff000000418ff */
[----:B------:R-:W-:Y:S01]  /*dd40*/  HMMA.16816.F32.BF16 R172, R8, R38, RZ ;  /* 0x0000002608ac723c */ /* 0x000fe200000418ff */
[----:B------:R-:W-:Y:S04]  /*dd50*/  SHFL.IDX PT, R9, R0, 0x1, 0x181f ;  /* 0x00381f0000097f89 */ /* 0x000fe800000e0000 */
[----:B------:R-:W-:Y:S03]  /*dd60*/  SHFL.IDX PT, R8, R3, 0x2, 0x181f ;  /* 0x00581f0003087f89 */ /* 0x000fe600000e0000 */
[C---:B------:R-:W-:Y:S01]  /*dd70*/  HMMA.16816.F32.BF16 R176, R12.reuse, R20, RZ ;  /* 0x000000140cb0723c */ /* 0x040fe200000418ff */
[----:B------:R-:W-:Y:S04]  /*dd80*/  SHFL.IDX PT, R20, R3, 0x3, 0x181f ;  /* 0x00781f0003147f89 */ /* 0x000fe800000e0000 */
[----:B------:R-:W-:Y:S03]  /*dd90*/  SHFL.IDX PT, R21, R3, 0x4, 0x181f ;  /* 0x00981f0003157f89 */ /* 0x000fe600000e0000 */
[C---:B------:R-:W-:Y:S01]  /*dda0*/  HMMA.16816.F32.BF16 R144, R12.reuse, R22, RZ ;  /* 0x000000160c90723c */ /* 0x040fe200000418ff */
[----:B------:R-:W-:Y:S04]  /*ddb0*/  SHFL.IDX PT, R23, R0, 0x3, 0x181f ;  /* 0x00781f0000177f89 */ /* 0x000fe800000e0000 */
[----:B------:R-:W-:Y:S03]  /*ddc0*/  SHFL.IDX PT, R22, R0, 0x4, 0x181f ;  /* 0x00981f0000167f89 */ /* 0x000fe600000e0000 */
[C---:B------:R-:W-:Y:S01]  /*ddd0*/  HMMA.16816.F32.BF16 R132, R12.reuse, R16, RZ ;  /* 0x000000100c84723c */ /* 0x040fe200000418ff */
[----:B------:R-:W-:Y:S07]  /*dde0*/  SHFL.IDX PT, R3, R3, 0x5, 0x181f ;  /* 0x00b81f0003037f89 */ /* 0x000fee00000e0000 */
[C---:B------:R-:W-:Y:S01]  /*ddf0*/  HMMA.16816.F32.BF16 R140, R12.reuse, R18, RZ ;  /* 0x000000120c8c723c */ /* 0x040fe200000418ff */
[----:B------:R-:W1:Y:S07]  /*de00*/  LDSM.16.M88.4 R16, [R218+0x8100] ;  /* 0x00810000da10783b */ /* 0x000e6e0000000200 */
[C---:B------:R-:W-:Y:S08]  /*de10*/  HMMA.16816.F32.BF16 R124, R12.reuse, R24, RZ ;  /* 0x000000180c7c723c */ /* 0x040ff000000418ff */
[C---:B------:R-:W-:Y:S01]  /*de20*/  HMMA.16816.F32.BF16 R148, R12.reuse, R26, RZ ;  /* 0x0000001a0c94723c */ /* 0x040fe200000418ff */
[----:B------:R-:W-:Y:S07]  /*de30*/  LDSM.16.M88.4 R24, [R219+0x2800] ;  /* 0x00280000db18783b */ /* 0x000fee0000000200 */
[C---:B------:R-:W-:Y:S08]  /*de40*/  HMMA.16816.F32.BF16 R120, R12.reuse, R28, RZ ;  /* 0x0000001c0c78723c */ /* 0x040ff000000418ff */
[C---:B------:R-:W-:Y:S01]  /*de50*/  HMMA.16816.F32.BF16 R164, R12.reuse, R30, RZ ;  /* 0x0000001e0ca4723c */ /* 0x040fe200000418ff */
[----:B------:R-:W-:Y:S07]  /*de60*/  LDSM.16.M88.4 R28, [R219+0x2000] ;  /* 0x00200000db1c783b */ /* 0x000fee0000000200 */
[C---:B------:R-:W-:Y:S08]  /*de70*/  HMMA.16816.F32.BF16 R116, R12.reuse, R32, RZ ;  /* 0x000000200c74723c */ /* 0x040ff000000418ff */
[C---:B------:R-:W-:Y:S01]  /*de80*/  HMMA.16816.F32.BF16 R112, R12.reuse, R34, RZ ;  /* 0x000000220c70723c */ /* 0x040fe200000418ff */
[----:B------:R-:W-:Y:S07]  /*de90*/  LDSM.16.M88.4 R32, [R219+0x1800] ;  /* 0x00180000db20783b */ /* 0x000fee0000000200 */
[C---:B------:R-:W-:Y:S08]  /*dea0*/  HMMA.16816.F32.BF16 R108, R12.reuse, R36, RZ ;  /* 0x000000240c6c723c */ /* 0x040ff000000418ff */
[----:B------:R-:W-:Y:S01]  /*deb0*/  HMMA.16816.F32.BF16 R104, R12, R38, RZ ;  /* 0x000000260c68723c */ /* 0x000fe200000418ff */
[----:B------:R-:W2:Y:S04]  /*dec0*/  SHFL.IDX PT, R15, R0, 0x2, 0x181f ;  /* 0x00581f00000f7f89 */ /* 0x000ea800000e0000 */
[----:B------:R-:W3:Y:S02]  /*ded0*/  LDSM.16.M88.4 R36, [R219+0x1000] ;  /* 0x00100000db24783b */ /* 0x000ee40000000200 */
[-C--:B------:R-:W-:Y:S01]  /*dee0*/  IADD3 R12, P0, R5, R212.reuse, RZ ;  /* 0x000000d4050c7210 */ /* 0x080fe20007f1e0ff */
[----:B-1----:R-:W-:Y:S01]  /*def0*/  HMMA.16816.F32.BF16 R84, R16, R44, R84 ;  /* 0x0000002c1054723c */ /* 0x002fe20000041854 */
[----:B------:R1:W4:Y:S03]  /*df00*/  SHFL.IDX PT, R5, R0, 0x5, 0x181f ;  /* 0x00b81f0000057f89 */ /* 0x00032600000e0000 */
[----:B------:R-:W-:Y:S01]  /*df10*/  IMAD.X R13, R9, 0x1, R225, P0 ;  /* 0x00000001090d7824 */ /* 0x000fe200000e06e1 */
[----:B------:R-:W-:-:S02]  /*df20*/  IADD3 R14, P0, R8, R212, RZ ;  /* 0x000000d4080e7210 */ /* 0x000fc40007f1e0ff */
[----:B------:R-:W5:Y:S01]  /*df30*/  LDSM.16.M88.4 R8, [R218+0x6100] ;  /* 0x00610000da08783b */ /* 0x000f620000000200 */
[----:B------:R-:W-:Y:S03]  /*df40*/  HMMA.16816.F32.BF16 R80, R16, R40, R80 ;  /* 0x000000281050723c */ /* 0x000fe60000041850 */
[----:B------:R-:W-:Y:S01]  /*df50*/  @!PT LDS RZ, [RZ] ;  /* 0x00000000fffff984 */ /* 0x000fe20000000800 */
[----:B------:R-:W-:Y:S01]  /*df60*/  @!PT LDS RZ, [RZ] ;  /* 0x00000000fffff984 */ /* 0x000fe20000000800 */
[----:B------:R-:W-:Y:S01]  /*df70*/  @!PT LDS RZ, [RZ] ;  /* 0x00000000fffff984 */ /* 0x000fe20000000800 */
[----:B------:R3:W-:Y:S01]  /*df80*/  LDGSTS.E.BYPASS.LTC128B.128 [R211+0x100], [R6.64], !P3 ;  /* 0x0010000006d37fae */ /* 0x0007e2000d901d5a */
[----:B------:R-:W-:-:S03]  /*df90*/  ISETP.LT.OR P3, PT, R62, 0x41, P1 ;  /* 0x000000413e00780c */ /* 0x000fc60000f61670 */
[----:B------:R4:W-:Y:S01]  /*dfa0*/  LDGSTS.E.BYPASS.LTC128B.128 [R211+0x900], [R12.64], !P4 ;  /* 0x009000000cd37fae */ /* 0x0009e2000e101d5a */
[C---:B------:R-:W-:Y:S01]  /*dfb0*/  ISETP.LT.OR P4, PT, R62.reuse, 0x31, P1 ;  /* 0x000000313e00780c */ /* 0x040fe20000f81670 */
[----:B--2---:R-:W-:Y:S01]  /*dfc0*/  IMAD.X R15, R15, 0x1, R225, P0 ;  /* 0x000000010f0f7824 */ /* 0x004fe200000e06e1 */
[----:B------:R-:W-:Y:S01]  /*dfd0*/  ISETP.LT.OR P1, PT, R62, 0x51, P1 ;  /* 0x000000513e00780c */ /* 0x000fe20000f21670 */
[----:B------:R-:W-:Y:S03]  /*dfe0*/  HMMA.16816.F32.BF16 R64, R16, R32, R64 ;  /* 0x000000201040723c */ /* 0x000fe60000041840 */
[----:B------:R2:W-:Y:S01]  /*dff0*/  LDGSTS.E.BYPASS.LTC128B.128 [R211+0x1100], [R14.64], !P2 ;  /* 0x011000000ed37fae */ /* 0x0005e2000d101d5a */
[----:B------:R-:W-:Y:S01]  /*e000*/  LOP3.LUT P2, RZ, R63, 0x4, RZ, 0xc0, !PT ;  /* 0x000000043fff7812 */ /* 0x000fe2000784c0ff */
[----:B-1----:R-:W-:-:S03]  /*e010*/  IMAD.MOV.U32 R0, RZ, RZ, 0x40 ;  /* 0x00000040ff007424 */ /* 0x002fc600078e00ff */
[----:B------:R-:W-:Y:S02]  /*e020*/  HMMA.16816.F32.BF16 R76, R16, R24, R76 ;  /* 0x00000018104c723c */ /* 0x000fe4000004184c */
[----:B------:R-:W-:-:S05]  /*e030*/  SEL R0, R0, 0xffffffc0, !P2 ;  /* 0xffffffc000007807 */ /* 0x000fca0005000000 */
[----:B------:R-:W-:Y:S01]  /*e040*/  IMAD.IADD R214, R208, 0x1, R0 ;  /* 0x00000001d0d67824 */ /* 0x000fe200078e0200 */
[----:B------:R-:W-:Y:S01]  /*e050*/  HMMA.16816.F32.BF16 R92, R16, R46, R92 ;  /* 0x0000002e105c723c */ /* 0x000fe2000004185c */
[----:B------:R-:W-:Y:S01]  /*e060*/  IMAD.IADD R213, R0, 0x1, R219 ;  /* 0x0000000100d57824 */ /* 0x000fe200078e02db */
[----:B------:R-:W-:Y:S02]  /*e070*/  LOP3.LUT R0, R204, R205, RZ, 0xfc, !PT ;  /* 0x000000cdcc007212 */ /* 0x000fe400078efcff */
[----:B---3--:R-:W-:-:S04]  /*e080*/  IADD3 R6, P0, R20, R212, RZ ;  /* 0x000000d414067210 */ /* 0x008fc80007f1e0ff */
[----:B------:R-:W-:Y:S01]  /*e090*/  HMMA.16816.F32.BF16 R72, R16, R36, R72 ;  /* 0x000000241048723c */ /* 0x000fe20000041848 */
[----:B------:R-:W-:Y:S01]  /*e0a0*/  IMAD.X R7, R23, 0x1, R225, P0 ;  /* 0x0000000117077824 */ /* 0x000fe200000e06e1 */
[----:B----4-:R-:W-:-:S04]  /*e0b0*/  IADD3 R12, P0, R21, R212, RZ ;  /* 0x000000d4150c7210 */ /* 0x010fc80007f1e0ff */
[----:B------:R1:W-:Y:S01]  /*e0c0*/  LDGSTS.E.BYPASS.LTC128B.128 [R211+0x1900], [R6.64], !P4 ;  /* 0x0190000006d37fae */ /* 0x0003e2000e101d5a */
[----:B------:R-:W-:Y:S01]  /*e0d0*/  IMAD.X R13, R22, 0x1, R225, P0 ;  /* 0x00000001160d7824 */ /* 0x000fe200000e06e1 */
[C---:B------:R-:W-:Y:S04]  /*e0e0*/  HMMA.16816.F32.BF16 R100, R16.reuse, R42, R100 ;  /* 0x0000002a1064723c */ /* 0x040fe80000041864 */
[----:B------:R2:W-:Y:S04]  /*e0f0*/  LDGSTS.E.BYPASS.LTC128B.128 [R211+0x2100], [R12.64], !P3 ;  /* 0x021000000cd37fae */ /* 0x0005e8000d901d5a */
[C---:B------:R-:W-:Y:S08]  /*e100*/  HMMA.16816.F32.BF16 R96, R16.reuse, R38, R96 ;  /* 0x000000261060723c */ /* 0x040ff00000041860 */
[C---:B------:R-:W-:Y:S08]  /*e110*/  HMMA.16816.F32.BF16 R128, R16.reuse, R34, R128 ;  /* 0x000000221080723c */ /* 0x040ff00000041880 */
[----:B------:R-:W-:Y:S01]  /*e120*/  HMMA.16816.F32.BF16 R188, R16, R30, R136 ;  /* 0x0000001e10bc723c */ /* 0x000fe20000041888 */
[----:B-1----:R-:W-:-:S02]  /*e130*/  IADD3 R6, P0, R3, R212, RZ ;  /* 0x000000d403067210 */ /* 0x002fc40007f1e0ff */
[----:B------:R-:W-:-:S03]  /*e140*/  IADD3 R3, R211, 0x100, RZ ;  /* 0x00000100d3037810 */ /* 0x000fc60007ffe0ff */
[----:B------:R-:W-:Y:S01]  /*e150*/  IMAD.X R7, R5, 0x1, R225, P0 ;  /* 0x0000000105077824 */ /* 0x000fe200000e06e1 */
[----:B------:R-:W-:Y:S01]  /*e160*/  PLOP3.LUT P0, PT, PT, PT, UP0, 0x80, 0x0 ;  /* 0x000000000000781c */ /* 0x000fe20003f0f008 */
[C---:B--2---:R-:W-:Y:S01]  /*e170*/  HMMA.16816.F32.BF16 R12, R16.reuse, R28, R48 ;  /* 0x0000001c100c723c */ /* 0x044fe20000041830 */
[----:B------:R-:W-:Y:S04]  /*e180*/  STL [R1+0x8], R3 ;  /* 0x0000080301007387 */ /* 0x000fe80000100800 */
[----:B------:R1:W-:Y:S03]  /*e190*/  LDGSTS.E.BYPASS.LTC128B.128 [R211+0x2900], [R6.64], !P1 ;  /* 0x0290000006d37fae */ /* 0x0003e6000c901d5a */
[----:B------:R-:W-:Y:S01]  /*e1a0*/  HMMA.16816.F32.BF16 R172, R16, R26, R172 ;  /* 0x0000001a10ac723c */ /* 0x000fe200000418ac */
[----:B------:R-:W-:Y:S04]  /*e1b0*/  LDSM.16.M88.4 R20, [R216+0x8100] ;  /* 0x00810000d814783b */ /* 0x000fe80000000200 */
[----:B------:R-:W2:Y:S03]  /*e1c0*/  LDSM.16.M88.4 R68, [R214+0x5100] ;  /* 0x00510000d644783b */ /* 0x000ea60000000200 */
[C---:B-----5:R-:W-:Y:S01]  /*e1d0*/  HMMA.16816.F32.BF16 R192, R8.reuse, R32, R120 ;  /* 0x0000002008c0723c */ /* 0x060fe20000041878 */
[----:B------:R-:W3:Y:S04]  /*e1e0*/  LDSM.16.M88.4 R60, [R214+0x3100] ;  /* 0x00310000d63c783b */ /* 0x000ee80000000200 */
[----:B------:R-:W4:Y:S03]  /*e1f0*/  LDSM.16.M88.4 R56, [R214+0x3900] ;  /* 0x00390000d638783b */ /* 0x000f260000000200 */
[C---:B------:R-:W-:Y:S01]  /*e200*/  HMMA.16816.F32.BF16 R176, R8.reuse, R44, R176 ;  /* 0x0000002c08b0723c */ /* 0x040fe200000418b0 */
[----:B------:R-:W-:Y:S04]  /*e210*/  LDSM.16.M88.4 R52, [R214+0x4100] ;  /* 0x00410000d634783b */ /* 0x000fe80000000200 */
[----:B------:R-:W5:Y:S03]  /*e220*/  LDSM.16.M88.4 R88, [R214+0x5900] ;  /* 0x00590000d658783b */ /* 0x000f660000000200 */
[C---:B------:R-:W-:Y:S01]  /*e230*/  HMMA.16816.F32.BF16 R180, R8.reuse, R40, R132 ;  /* 0x0000002808b4723c */ /* 0x040fe20000041884 */
[----:B------:R-:W1:Y:S04]  /*e240*/  LDSM.16.M88.4 R48, [R214+0x4900] ;  /* 0x00490000d630783b */ /* 0x000e680000000200 */
[----:B------:R-:W1:Y:S03]  /*e250*/  LDSM.16.M88.4 R16, [R216+0x6100] ;  /* 0x00610000d810783b */ /* 0x000e660000000200 */
[C---:B------:R-:W-:Y:S01]  /*e260*/  HMMA.16816.F32.BF16 R120, R8.reuse, R46, R144 ;  /* 0x0000002e0878723c */ /* 0x040fe20000041890 */
[----:B------:R-:W-:Y:S04]  /*e270*/  LDSM.16.M88.4 R44, [R213] ;  /* 0x00000000d52c783b */ /* 0x000fe80000000200 */
[----:B------:R-:W0:Y:S03]  /*e280*/  LDGDEPBAR ;  /* 0x00000000000079af */ /* 0x000e260000000000 */
[C---:B------:R-:W-:Y:S01]  /*e290*/  HMMA.16816.F32.BF16 R140, R8.reuse, R42, R140 ;  /* 0x0000002a088c723c */ /* 0x040fe2000004188c */
[----:B------:R-:W-:Y:S07]  /*e2a0*/  LDSM.16.M88.4 R40, [R213+0x800] ;  /* 0x00080000d528783b */ /* 0x000fee0000000200 */
        /* <DEDUP_REMOVED lines=11> */
[----:B------:R-:W1:Y:S03]  /*e360*/  LDSM.16.M88.4 R24, [R213+0x2800] ;  /* 0x00280000d518783b */ /* 0x000e660000000200 */
[----:B--2---:R-:W-:Y:S01]  /*e370*/  HMMA.16816.F32.BF16 R132, R20, R68, R12 ;  /* 0x000000441484723c */ /* 0x004fe2000004180c */
[----:B------:R-:W2:Y:S01]  /*e380*/  LDSM.16.M88.4 R12, [R217+0x6100] ;  /* 0x00610000d90c783b */ /* 0x000ea20000000200 */
[----:B------:R-:W-:-:S06]  /*e390*/  DEPBAR.LE SB0, 0x0 ;  /* 0x000080000000791a */ /* 0x000fcc0000000000 */
[C---:B---3--:R-:W-:Y:S08]  /*e3a0*/  HMMA.16816.F32.BF16 R156, R20.reuse, R60, R84 ;  /* 0x0000003c149c723c */ /* 0x048ff00000041854 */
[C---:B----4-:R-:W-:Y:S08]  /*e3b0*/  HMMA.16816.F32.BF16 R152, R20.reuse, R56, R80 ;  /* 0x000000381498723c */ /* 0x050ff00000041850 */
[C---:B-----5:R-:W-:Y:S08]  /*e3c0*/  HMMA.16816.F32.BF16 R124, R20.reuse, R88, R76 ;  /* 0x00000058147c723c */ /* 0x060ff0000004184c */
[C---:B------:R-:W-:Y:S08]  /*e3d0*/  HMMA.16816.F32.BF16 R116, R20.reuse, R62, R92 ;  /* 0x0000003e1474723c */ /* 0x040ff0000004185c */
[C---:B------:R-:W-:Y:S08]  /*e3e0*/  HMMA.16816.F32.BF16 R108, R20.reuse, R54, R96 ;  /* 0x00000036146c723c */ /* 0x040ff00000041860 */
[C---:B------:R-:W-:Y:S08]  /*e3f0*/  HMMA.16816.F32.BF16 R144, R20.reuse, R52, R72 ;  /* 0x000000341490723c */ /* 0x040ff00000041848 */
[C---:B-1----:R-:W-:Y:S08]  /*e400*/  HMMA.16816.F32.BF16 R136, R20.reuse, R48, R64 ;  /* 0x000000301488723c */ /* 0x042ff00000041840 */
[C---:B------:R-:W-:Y:S08]  /*e410*/  HMMA.16816.F32.BF16 R112, R20.reuse, R58, R100 ;  /* 0x0000003a1470723c */ /* 0x040ff00000041864 */
[----:B------:R-:W-:Y:S08]  /*e420*/  HMMA.16816.F32.BF16 R96, R20, R90, R172 ;  /* 0x0000005a1460723c */ /* 0x000ff000000418ac */
[C---:B------:R-:W-:Y:S08]  /*e430*/  HMMA.16816.F32.BF16 R92, R16.reuse, R60, R176 ;  /* 0x0000003c105c723c */ /* 0x040ff000000418b0 */
[C---:B------:R-:W-:Y:S08]  /*e440*/  HMMA.16816.F32.BF16 R84, R16.reuse, R62, R120 ;  /* 0x0000003e1054723c */ /* 0x040ff00000041878 */
[C---:B------:R-:W-:Y:S08]  /*e450*/  HMMA.16816.F32.BF16 R80, R16.reuse, R56, R180 ;  /* 0x000000381050723c */ /* 0x040ff000000418b4 */
[----:B------:R-:W-:Y:S08]  /*e460*/  HMMA.16816.F32.BF16 R76, R16, R58, R140 ;  /* 0x0000003a104c723c */ /* 0x000ff0000004188c */
[C---:B------:R-:W-:Y:S08]  /*e470*/  HMMA.16816.F32.BF16 R104, R20.reuse, R50, R128 ;  /* 0x000000321468723c */ /* 0x040ff00000041880 */
        /* <DEDUP_REMOVED lines=15> */
[C---:B--2---:R-:W-:Y:S08]  /*e570*/  HMMA.16816.F32.BF16 R108, R12.reuse, R44, R92 ;  /* 0x0000002c0c6c723c */ /* 0x044ff0000004185c */
[----:B------:R-:W-:Y:S08]  /*e580*/  HMMA.16816.F32.BF16 R96, R12, R40, R80 ;  /* 0x000000280c60723c */ /* 0x000ff00000041850 */
[----:B------:R-:W-:Y:S08]  /*e590*/  HMMA.16816.F32.BF16 R184, R8, R44, R156 ;  /* 0x0000002c08b8723c */ /* 0x000ff0000004189c */
        /* <DEDUP_REMOVED lines=17> */
[----:B------:R-:W-:Y:S01]  /*e6b0*/  IMAD.U32 R3, RZ, RZ, UR19 ;  /* 0x00000013ff037e24 */ /* 0x000fe2000f8e00ff */
[----:B------:R-:W-:Y:S01]  /*e6c0*/  ISETP.NE.AND P4, PT, R230, 0x1, PT ;  /* 0x00000001e600780c */ /* 0x000fe20003f85270 */
[----:B------:R-:W-:-:S03]  /*e6d0*/  IMAD.MOV.U32 R242, RZ, RZ, RZ ;  /* 0x000000fffff27224 */ /* 0x000fc600078e00ff */
[----:B------:R-:W-:-:S04]  /*e6e0*/  IADD3 R3, R227, UR10, R3 ;  /* 0x0000000ae3037c10 */ /* 0x000fc8000fffe003 */
[----:B------:R-:W-:-:S05]  /*e6f0*/  IADD3 R5, R3, -0x60, RZ ;  /* 0xffffffa003057810 */ /* 0x000fca0007ffe0ff */
[----:B------:R-:W-:-:S04]  /*e700*/  @P4 IMAD.HI.U32 R6, R5, c[0x0][0x2bc], RZ ;  /* 0x0000af0005064a27 */ /* 0x000fc800078e00ff */
[----:B------:R-:W-:Y:S01]  /*e710*/  IMAD.MOV.U32 R3, RZ, RZ, R5 ;  /* 0x000000ffff037224 */ /* 0x000fe200078e0005 */
[----:B------:R-:W-:-:S04]  /*e720*/  @P4 SHF.R.U32.HI R3, RZ, c[0x0][0x2c0], R6 ;  /* 0x0000b000ff034a19 */ /* 0x000fc80000011606 */
[----:B------:R-:W-:-:S04]  /*e730*/  @!P5 IADD3 R7, P0, R3, R228, RZ ;  /* 0x000000e40307d210 */ /* 0x000fc80007f1e0ff */
[----:B------:R-:W-:Y:S02]  /*e740*/  @!P5 LEA.HI.X.SX32 R8, R3, R226, 0x1, P0 ;  /* 0x000000e20308d211 */ /* 0x000fe400000f0eff */
[----:B------:R-:W-:-:S04]  /*e750*/  @!P5 LEA R6, P0, R7, c[0x0][0x2a0], 0x2 ;  /* 0x0000a8000706da11 */ /* 0x000fc800078010ff */
[----:B------:R-:W-:-:S05]  /*e760*/  @!P5 LEA.HI.X R7, R7, c[0x0][0x2a4], R8, 0x2, P0 ;  /* 0x0000a9000707da11 */ /* 0x000fca00000f1408 */
[----:B------:R1:W2:Y:S01]  /*e770*/  @!P5 LDG.E R242, [R6.64] ;  /* 0x0000001a06f2d981 */ /* 0x0002a2000c1e1900 */
[----:B------:R-:W-:-:S04]  /*e780*/  IMAD.MOV R3, RZ, RZ, -R3 ;  /* 0x000000ffff037224 */ /* 0x000fc800078e0a03 */
[----:B------:R-:W-:-:S05]  /*e790*/  IMAD R5, R3, c[0x0][0x2b8], R5 ;  /* 0x0000ae0003057a24 */ /* 0x000fca00078e0205 */
[----:B------:R-:W-:Y:S01]  /*e7a0*/  SHF.R.S32.HI R3, RZ, 0x1f, R5 ;  /* 0x0000001fff037819 */ /* 0x000fe20000011405 */
[----:B------:R3:W-:Y:S04]  /*e7b0*/  STL [R1], R5 ;  /* 0x0000000501007387 */ /* 0x0007e80000100800 */
[----:B------:R-:W-:-:S04]  /*e7c0*/  IMAD R3, R3, c[0x0][0x1e0], RZ ;  /* 0x0000780003037a24 */ /* 0x000fc800078e02ff */
[C---:B------:R-:W-:Y:S02]  /*e7d0*/  IMAD R3, R5.reuse, c[0x0][0x1e4], R3 ;  /* 0x0000790005037a24 */ /* 0x040fe400078e0203 */
[----:B-1----:R-:W-:-:S04]  /*e7e0*/  IMAD.WIDE.U32 R6, R5, c[0x0][0x1e0], RZ ;  /* 0x0000780005067a25 */ /* 0x002fc800078e00ff */
[----:B------:R-:W-:Y:S01]  /*e7f0*/  IMAD.IADD R7, R7, 0x1, R3 ;  /* 0x0000000107077824 */ /* 0x000fe200078e0203 */
[----:B--2---:R-:W-:-:S03]  /*e800*/  SHF.R.S32.HI R3, RZ, 0x1f, R242 ;  /* 0x0000001fff037819 */ /* 0x004fc600000114f2 */
[----:B------:R-:W-:-:S04]  /*e810*/  IMAD.WIDE.U32 R6, R242, c[0x0][0x1f0], R6 ;  /* 0x00007c00f2067a25 */ /* 0x000fc800078e0006 */
[----:B------:R-:W-:-:S04]  /*e820*/  IMAD R3, R3, c[0x0][0x1f0], RZ ;  /* 0x00007c0003037a24 */ /* 0x000fc800078e02ff */
[----:B---3--:R-:W-:Y:S01]  /*e830*/  IMAD R5, R242, c[0x0][0x1f4], R3 ;  /* 0x00007d00f2057a24 */ /* 0x008fe200078e0203 */
        /* <DEDUP_REMOVED lines=34> */
.L_x_434:
[----:B------:R-:W-:Y:S01]  /*ea60*/  FMUL.FTZ R3, R104, c[0x0][0x320] ;  /* 0x0000c80068037a20 */ /* 0x000fe20000410000 */
[----:B-1----:R-:W-:Y:S01]  /*ea70*/  SHF.R.S32.HI R7, RZ, 0x1f, R209 ;  /* 0x0000001fff077819 */ /* 0x002fe200000114d1 */
[----:B------:R-:W-:Y:S01]  /*ea80*/  FMUL.FTZ R5, R68, c[0x0][0x320] ;  /* 0x0000c80044057a20 */ /* 0x000fe20000410000 */
[----:B------:R-:W-:Y:S01]  /*ea90*/  LEA.HI R6, R210, R207, RZ, 0x2 ;  /* 0x000000cfd2067211 */ /* 0x000fe200078f10ff */
[----:B------:R1:W2:Y:S01]  /*eaa0*/  MUFU.TANH R55, R3 ;  /* 0x0000000300377308 */ /* 0x0002a20000002400 */
[----:B------:R-:W-:Y:S01]  /*eab0*/  FMUL.FTZ R9, R69, c[0x0][0x320] ;  /* 0x0000c80045097a20 */ /* 0x000fe20000410000 */
[----:B------:R-:W-:Y:S01]  /*eac0*/  UISETP.NE.AND UP1, UPT, UR24, URZ, UPT ;  /* 0x0000003f1800728c */ /* 0x000fe2000bf25270 */
[----:B------:R-:W-:Y:S01]  /*ead0*/  LOP3.LUT R6, R6, 0xfffffffc, RZ, 0xc0, !PT ;  /* 0xfffffffc06067812 */ /* 0x000fe200078ec0ff */
[----:B------:R-:W-:Y:S01]  /*eae0*/  FMUL.FTZ R10, R84, c[0x0][0x320] ;  /* 0x0000c800540a7a20 */ /* 0x000fe20000410000 */
[----:B------:R-:W-:Y:S01]  /*eaf0*/  UISETP.NE.AND UP0, UPT, UR23, URZ, UPT ;  /* 0x0000003f1700728c */ /* 0x000fe2000bf05270 */
[----:B------:R-:W0:Y:S01]  /*eb00*/  LDGDEPBAR ;  /* 0x00000000000079af */ /* 0x000e220000000000 */
[----:B------:R-:W-:Y:S01]  /*eb10*/  ULDC UR7, c[0x0][0x324] ;  /* 0x0000c90000077ab9 */ /* 0x000fe20000000800 */
[----:B------:R3:W4:Y:S01]  /*eb20*/  MUFU.TANH R17, R5 ;  /* 0x0000000500117308 */ /* 0x0007220000002400 */
[----:B------:R-:W-:Y:S01]  /*eb30*/  PLOP3.LUT P1, PT, PT, PT, UP1, 0x80, 0x0 ;  /* 0x000000000000781c */ /* 0x000fe20003f2f018 */
[----:B------:R-:W-:Y:S01]  /*eb40*/  ULOP3.LUT UR7, URZ, UR7, URZ, 0x33, !UPT ;  /* 0x000000073f077292 */ /* 0x000fe2000f8e333f */
[----:B------:R-:W-:Y:S01]  /*eb50*/  PLOP3.LUT P0, PT, PT, PT, UP1, 0x80, 0x0 ;  /* 0x000000000000781c */ /* 0x000fe20003f0f018 */
[----:B-1----:R-:W-:-:S04]  /*eb60*/  FMUL.FTZ R3, R105, c[0x0][0x320] ;  /* 0x0000c80069037a20 */ /* 0x002fc80000410000 */
[----:B------:R1:W1:Y:S01]  /*eb70*/  MUFU.TANH R16, R9 ;  /* 0x0000000900107308 */ /* 0x0002620000002400 */
[----:B---3--:R-:W-:-:S07]  /*eb80*/  LEA.HI R5, R7, R209, RZ, 0x2 ;  /* 0x000000d107057211 */ /* 0x008fce00078f10ff */
[----:B------:R3:W2:Y:S01]  /*eb90*/  MUFU.TANH R54, R3 ;  /* 0x0000000300367308 */ /* 0x0006a20000002400 */
[----:B------:R-:W-:Y:S02]  /*eba0*/  LOP3.LUT R8, R5, 0xffffffc, RZ, 0xc0, !PT ;  /* 0x0ffffffc05087812 */ /* 0x000fe400078ec0ff */
[----:B------:R-:W-:-:S03]  /*ebb0*/  IADD3 R5, -R6, R207, RZ ;  /* 0x000000cf06057210 */ /* 0x000fc60007ffe1ff */
[----:B-1----:R-:W-:Y:S01]  /*ebc0*/  IMAD.IADD R9, R209, 0x1, -R8 ;  /* 0x00000001d1097824 */ /* 0x002fe200078e0a08 */
[----:B------:R-:W-:Y:S01]  /*ebd0*/  LEA.HI R6, R5, R5, RZ, 0x1 ;  /* 0x0000000505067211 */ /* 0x000fe200078f08ff */
[----:B------:R1:W1:Y:S01]  /*ebe0*/  MUFU.TANH R15, R10 ;  /* 0x0000000a000f7308 */ /* 0x0002620000002400 */
[----:B---3--:R-:W-:-:S07]  /*ebf0*/  FMUL.FTZ R3, R96, c[0x0][0x320] ;  /* 0x0000c80060037a20 */ /* 0x008fce0000410000 */
[----:B------:R3:W2:Y:S01]  /*ec00*/  MUFU.TANH R53, R3 ;  /* 0x0000000300357308 */ /* 0x0006a20000002400 */
[----:B-1----:R-:W-:-:S07]  /*ec10*/  FMUL.FTZ R10, R85, c[0x0][0x320] ;  /* 0x0000c800550a7a20 */ /* 0x002fce0000410000 */
        /* <DEDUP_REMOVED lines=37> */
[----:B------:R-:W-:-:S03]  /*ee70*/  IADD3 R8, R5, -R9, RZ ;  /* 0x8000000905087210 */ /* 0x000fc60007ffe0ff */
[----:B------:R-:W-:-:S05]  /*ee80*/  IMAD.IADD R5, R6, 0x1, R11 ;  /* 0x0000000106057824 */ /* 0x000fca00078e020b */
[----:B------:R-:W-:Y:S01]  /*ee90*/  LEA R12, R8, R5, 0x3 ;  /* 0x00000005080c7211 */ /* 0x000fe200078e18ff */
[----:B------:R-:W-:Y:S01]  /*eea0*/  FMUL.FTZ R5, R76, c[0x0][0x320] ;  /* 0x0000c8004c057a20 */ /* 0x000fe20000410000 */
[----:B------:R-:W-:Y:S01]  /*eeb0*/  SHF.L.U32 R8, R7, 0x1, RZ ;  /* 0x0000000107087819 */ /* 0x000fe200000006ff */
[----:B------:R-:W-:Y:S02]  /*eec0*/  FMUL.FTZ R7, R88, c[0x0][0x320] ;  /* 0x0000c80058077a20 */ /* 0x000fe40000410000 */
[----:B------:R-:W-:Y:S01]  /*eed0*/  @P1 IMAD.HI.U32 R6, R12, c[0x0][0x2c8], RZ ;  /* 0x0000b2000c061a27 */ /* 0x000fe200078e00ff */
[----:B------:R3:W1:Y:S01]  /*eee0*/  MUFU.TANH R13, R5 ;  /* 0x00000005000d7308 */ /* 0x0006620000002400 */
[----:B------:R5:W-:Y:S01]  /*eef0*/  STL [R1+0x28], R12 ;  /* 0x0000280c01007387 */ /* 0x000be20000100800 */
[----:B------:R-:W-:Y:S01]  /*ef00*/  IADD3 R3, -R8, 0x1, R3 ;  /* 0x0000000108037810 */ /* 0x000fe20007ffe103 */
[----:B------:R-:W-:Y:S01]  /*ef10*/  IMAD.MOV.U32 R19, RZ, RZ, R12 ;  /* 0x000000ffff137224 */ /* 0x000fe200078e000c */
[----:B------:R-:W-:Y:S01]  /*ef20*/  @P0 SHF.R.U32.HI R19, RZ, c[0x0][0x2cc], R6 ;  /* 0x0000b300ff130a19 */ /* 0x000fe20000011606 */
[----:B------:R-:W-:Y:S01]  /*ef30*/  STL [R1+0x10], R8 ;  /* 0x0000100801007387 */ /* 0x000fe20000100800 */
[----:B------:R-:W-:-:S02]  /*ef40*/  PLOP3.LUT P0, PT, PT, PT, UP0, 0x40, 0x0 ;  /* 0x000000000000781c */ /* 0x000fc40003f0e808 */
[----:B------:R-:W-:Y:S01]  /*ef50*/  IADD3 R3, R3, -UR21, RZ ;  /* 0x8000001503037c10 */ /* 0x000fe2000fffe0ff */
[----:B------:R-:W1:Y:S01]  /*ef60*/  SHFL.IDX PT, R6, R19, RZ, 0x1c1f ;  /* 0x001c1fff13067589 */ /* 0x000e6200000e0000 */
[----:B------:R-:W1:Y:S01]  /*ef70*/  MUFU.TANH R9, R7 ;  /* 0x0000000700097308 */ /* 0x000e620000002400 */
[----:B------:R-:W-:Y:S02]  /*ef80*/  IADD3 R23, -R8, UR38, RZ ;  /* 0x0000002608177c10 */ /* 0x000fe4000fffe1ff */
[C---:B------:R-:W-:Y:S02]  /*ef90*/  IADD3 R20, R3.reuse, c[0x0][0x328], RZ ;  /* 0x0000ca0003147a10 */ /* 0x040fe40007ffe0ff */
[----:B------:R-:W-:Y:S01]  /*efa0*/  IADD3 R22, R3, UR7, RZ ;  /* 0x0000000703167c10 */ /* 0x000fe2000fffe0ff */
[----:B---3--:R-:W-:-:S04]  /*efb0*/  FMUL.FTZ R5, R77, c[0x0][0x320] ;  /* 0x0000c8004d057a20 */ /* 0x008fc80000410000 */
[----:B-----5:R3:W2:Y:S01]  /*efc0*/  MUFU.TANH R12, R5 ;  /* 0x00000005000c7308 */ /* 0x0206a20000002400 */
[----:B-1----:R-:W-:Y:S02]  /*efd0*/  IMAD.IADD R3, R22, 0x1, R6 ;  /* 0x0000000116037824 */ /* 0x002fe400078e0206 */
[----:B---3--:R-:W-:-:S05]  /*efe0*/  FMUL.FTZ R5, R108, c[0x0][0x320] ;  /* 0x0000c8006c057a20 */ /* 0x008fca0000410000 */
[----:B------:R1:W3:Y:S02]  /*eff0*/  MUFU.TANH R11, R5 ;  /* 0x00000005000b7308 */ /* 0x0002e40000002400 */
        /* <DEDUP_REMOVED lines=19> */
.L_x_437:
[----:B------:R-:W-:-:S04]  /*f130*/  MOV R7, c[0x0][0x32c] ;  /* 0x0000cb0000077a02 */ /* 0x000fc80000000f00 */
[----:B------:R-:W-:-:S13]  /*f140*/  ISETP.NE.AND P0, PT, R7, 0x1, PT ;  /* 0x000000010700780c */ /* 0x000fda0003f05270 */
[----:B------:R-:W-:-:S05]  /*f150*/  @P0 IMAD.HI.U32 R7, R6, c[0x0][0x330], RZ ;  /* 0x0000cc0006070a27 */ /* 0x000fca00078e00ff */
[----:B------:R-:W-:Y:S02]  /*f160*/  @P0 SHF.R.U32.HI R6, RZ, c[0x0][0x334], R7 ;  /* 0x0000cd00ff060a19 */ /* 0x000fe40000011607 */
.L_x_438:
[----:B------:R-:W-:Y:S05]  /*f170*/  BSYNC B0 ;  /* 0x0000000000007941 */ /* 0x000fea0003800000 */
.L_x_436:
[----:B------:R-:W-:-:S05]  /*f180*/  IMAD R6, R6, c[0x0][0x32c], R23 ;  /* 0x0000cb0006067a24 */ /* 0x000fca00078e0217 */
[----:B------:R-:W-:Y:S02]  /*f190*/  IADD3 R7, R6, c[0x0][0x32c], RZ ;  /* 0x0000cb0006077a10 */ /* 0x000fe40007ffe0ff */
[----:B------:R-:W-:Y:S02]  /*f1a0*/  IMNMX R3, R3, R6, !PT ;  /* 0x0000000603037217 */ /* 0x000fe40007800200 */
[----:B------:R-:W-:Y:S02]  /*f1b0*/  IMNMX R5, R5, R7, PT ;  /* 0x0000000705057217 */ /* 0x000fe40003800200 */
.L_x_435:
[----:B--234-:R-:W-:Y:S01]  /*f1c0*/  FMUL.FTZ R6, R95, c[0x0][0x320] ;  /* 0x0000c8005f067a20 */ /* 0x01cfe20000410000 */
[----:B------:R-:W-:Y:S01]  /*f1d0*/  UISETP.GE.AND UP0, UPT, UR38, 0x1, UPT ;  /* 0x000000012600788c */ /* 0x000fe2000bf06270 */
[----:B------:R-:W-:Y:S01]  /*f1e0*/  FMUL.FTZ R8, R107, c[0x0][0x320] ;  /* 0x0000c8006b087a20 */ /* 0x000fe20000410000 */
[----:B------:R-:W-:Y:S01]  /*f1f0*/  UISETP.GE.AND UP3, UPT, UR38, 0x2, UPT ;  /* 0x000000022600788c */ /* 0x000fe2000bf66270 */
[----:B------:R1:W2:Y:S01]  /*f200*/  MUFU.TANH R64, R6 ;  /* 0x0000000600407308 */ /* 0x0002a20000002400 */
[----:B------:R-:W-:Y:S01]  /*f210*/  UISETP.GE.AND UP2, UPT, UR38, 0x9, UPT ;  /* 0x000000092600788c */ /* 0x000fe2000bf46270 */
[----:B------:R-:W-:Y:S01]  /*f220*/  FMUL.FTZ R7, R94, c[0x0][0x320] ;  /* 0x0000c8005e077a20 */ /* 0x000fe20000410000 */
[----:B------:R-:W-:Y:S01]  /*f230*/  UP2UR UR37, UPR, URZ, 0x1 ;  /* 0x000000013f257883 */ /* 0x000fe20008000000 */
[----:B------:R-:W-:Y:S01]  /*f240*/  PLOP3.LUT P0, PT, PT, PT, UP0, 0x40, 0x0 ;  /* 0x000000000000781c */ /* 0x000fe20003f0e808 */
[----:B------:R-:W-:Y:S01]  /*f250*/  UISETP.GE.AND UP0, UPT, UR38, 0x11, UPT ;  /* 0x000000112600788c */ /* 0x000fe2000bf06270 */
[----:B------:R-:W-:Y:S01]  /*f260*/  PLOP3.LUT P1, PT, PT, PT, UP3, 0x40, 0x0 ;  /* 0x000000000000781c */ /* 0x000fe20003f2e838 */
[----:B------:R-:W-:Y:S01]  /*f270*/  UISETP.GE.AND UP1, UPT, UR38, 0xa, UPT ;  /* 0x0000000a2600788c */ /* 0x000fe2000bf26270 */
[----:B------:R-:W-:Y:S01]  /*f280*/  PLOP3.LUT P3, PT, PT, PT, UP2, 0x40, 0x0 ;  /* 0x000000000000781c */ /* 0x000fe20003f6e828 */
[----:B------:R-:W-:Y:S01]  /*f290*/  UP2UR UR33, UPR, URZ, 0x1 ;  /* 0x000000013f217883 */ /* 0x000fe20008000000 */
[C---:B------:R-:W-:Y:S01]  /*f2a0*/  ISETP.GT.AND P0, PT, R3.reuse, RZ, P0 ;  /* 0x000000ff0300720c */ /* 0x040fe20000704270 */
[----:B------:R-:W-:Y:S01]  /*f2b0*/  UISETP.GE.AND UP6, UPT, UR38, 0x42, UPT ;  /* 0x000000422600788c */ /* 0x000fe2000bfc6270 */
[C---:B------:R-:W-:Y:S01]  /*f2c0*/  ISETP.GT.AND P4, PT, R3.reuse, 0x1, P1 ;  /* 0x000000010300780c */ /* 0x040fe20000f84270 */
[----:B------:R-:W-:Y:S01]  /*f2d0*/  UISETP.GE.AND UP5, UPT, UR38, 0x49, UPT ;  /* 0x000000492600788c */ /* 0x000fe2000bfa6270 */
[----:B------:R-:W-:Y:S01]  /*f2e0*/  ISETP.GT.AND P1, PT, R3, 0x8, P3 ;  /* 0x000000080300780c */ /* 0x000fe20001f24270 */
[----:B------:R-:W-:Y:S01]  /*f2f0*/  UISETP.GE.AND UP4, UPT, UR38, 0x4a, UPT ;  /* 0x0000004a2600788c */ /* 0x000fe2000bf86270 */
[----:B-1----:R-:W-:Y:S01]  /*f300*/  FMUL.FTZ R6, R82, c[0x0][0x320] ;  /* 0x0000c80052067a20 */ /* 0x002fe20000410000 */
[----:B------:R-:W-:Y:S01]  /*f310*/  PLOP3.LUT P3, PT, PT, PT, UP0, 0x40, 0x0 ;  /* 0x000000000000781c */ /* 0x000fe20003f6e808 */
[----:B------:R-:W-:Y:S01]  /*f320*/  UISETP.GE.AND UP0, UPT, UR38, 0x12, UPT ;  /* 0x000000122600788c */ /* 0x000fe2000bf06270 */
[C---:B------:R-:W-:Y:S01]  /*f330*/  ISETP.LT.OR P2, PT, R5.reuse, 0x1, P0 ;  /* 0x000000010500780c */ /* 0x040fe20000741670 */
[----:B------:R1:W3:Y:S01]  /*f340*/  MUFU.TANH R63, R6 ;  /* 0x00000006003f7308 */ /* 0x0002e20000002400 */
[----:B------:R-:W-:Y:S01]  /*f350*/  PLOP3.LUT P0, PT, PT, PT, UP1, 0x40, 0x0 ;  /* 0x000000000000781c */ /* 0x000fe20003f0e818 */
[----:B------:R-:W-:Y:S01]  /*f360*/  UP2UR UR32, UPR, URZ, 0x1 ;  /* 0x000000013f207883 */ /* 0x000fe20008000000 */
[----:B------:R-:W-:Y:S01]  /*f370*/  ISETP.LT.OR P5, PT, R5, 0x2, P4 ;  /* 0x000000020500780c */ /* 0x000fe200027a1670 */
[----:B------:R-:W-:Y:S01]  /*f380*/  UP2UR UR35, UPR, URZ, 0x4 ;  /* 0x000000043f237883 */ /* 0x000fe20008000000 */
[----:B------:R-:W-:Y:S01]  /*f390*/  ISETP.GT.AND P4, PT, R3, 0x9, P0 ;  /* 0x000000090300780c */ /* 0x000fe20000784270 */
[----:B------:R-:W-:Y:S01]  /*f3a0*/  UP2UR UR34, UPR, URZ, 0x2 ;  /* 0x000000023f227883 */ /* 0x000fe20008000000 */
[----:B------:R-:W-:Y:S01]  /*f3b0*/  PLOP3.LUT P0, PT, PT, PT, UP0, 0x40, 0x0 ;  /* 0x000000000000781c */ /* 0x000fe20003f0e808 */
[----:B------:R-:W-:Y:S01]  /*f3c0*/  UISETP.GE.AND UP0, UPT, UR38, 0x19, UPT ;  /* 0x000000192600788c */ /* 0x000fe2000bf06270 */
[----:B------:R-:W4:Y:S01]  /*f3d0*/  MUFU.TANH R18, R8 ;  /* 0x0000000800127308 */ /* 0x000f220000002400 */
[----:B------:R-:W-:-:S02]  /*f3e0*/  UISETP.GE.AND UP2, UPT, UR38, 0x52, UPT ;  /* 0x000000522600788c */ /* 0x000fc4000bf46270 */
[----:B------:R-:W-:Y:S02]  /*f3f0*/  UP2UR UR31, UPR, URZ, 0x1 ;  /* 0x000000013f1f7883 */ /* 0x000fe40008000000 */
[----:B------:R-:W-:Y:S01]  /*f400*/  UISETP.GE.AND UP1, UPT, UR38, 0x59, UPT ;  /* 0x000000592600788c */ /* 0x000fe2000bf26270 */
[----:B-1----:R-:W-:Y:S01]  /*f410*/  FMUL.FTZ R6, R83, c[0x0][0x320] ;  /* 0x0000c80053067a20 */ /* 0x002fe20000410000 */
[----:B------:R-:W-:Y:S02]  /*f420*/  UP2UR UR39, UPR, URZ, 0x40 ;  /* 0x000000403f277883 */ /* 0x000fe40008000000 */
[----:B------:R-:W-:Y:S01]  /*f430*/  UP2UR UR36, UPR, URZ, 0x8 ;  /* 0x000000083f247883 */ /* 0x000fe20008000000 */
[----:B------:R1:W1:Y:S01]  /*f440*/  MUFU.TANH R61, R6 ;  /* 0x00000006003d7308 */ /* 0x0002620000002400 */
[----:B------:R-:W-:Y:S01]  /*f450*/  UISETP.GE.AND UP3, UPT, UR38, 0x51, UPT ;  /* 0x000000512600788c */ /* 0x000fe2000bf66270 */
        /* <DEDUP_REMOVED lines=16> */
[----:B------:R-:W-:-:S03]  /*f560*/  ISETP.LT.OR P5, PT, R5, 0xa, P4 ;  /* 0x0000000a0500780c */ /* 0x000fc600027a1670 */
[----:B------:R1:W1:Y:S01]  /*f570*/  MUFU.TANH R47, R6 ;  /* 0x00000006002f7308 */ /* 0x0002620000002400 */
[----:B------:R-:W-:Y:S02]  /*f580*/  ISETP.GT.AND P4, PT, R3, 0x11, P0 ;  /* 0x000000110300780c */ /* 0x000fe40000784270 */
[----:B------:R-:W-:Y:S02]  /*f590*/  FSEL R76, R54, -INF , !P5 ;  /* 0xff800000364c7808 */ /* 0x000fe40006800000 */
[----:B------:R-:W-:-:S04]  /*f5a0*/  ISETP.LT.OR P5, PT, R5, 0x12, P4 ;  /* 0x000000120500780c */ /* 0x000fc800027a1670 */
[----:B------:R-:W-:Y:S01]  /*f5b0*/  FSEL R83, R52, -INF , !P5 ;  /* 0xff80000034537808 */ /* 0x000fe20006800000 */
[----:B-1----:R-:W-:-:S04]  /*f5c0*/  FMUL.FTZ R6, R110, c[0x0][0x320] ;  /* 0x0000c8006e067a20 */ /* 0x002fc80000410000 */
[----:B------:R1:W1:Y:S02]  /*f5d0*/  MUFU.TANH R28, R6 ;  /* 0x00000006001c7308 */ /* 0x0002640000002400 */
[----:B-1----:R-:W-:Y:S01]  /*f5e0*/  FMUL.FTZ R6, R70, c[0x0][0x320] ;  /* 0x0000c80046067a20 */ /* 0x002fe20000410000 */
[----:B------:R-:W-:Y:S02]  /*f5f0*/  FSEL R70, R11, -INF , !P2 ;  /* 0xff8000000b467808 */ /* 0x000fe40005000000 */
[----:B------:R-:W-:-:S03]  /*f600*/  ISETP.LT.OR P2, PT, R5, 0x9, P1 ;  /* 0x000000090500780c */ /* 0x000fc60000f41670 */
[----:B------:R1:W1:Y:S01]  /*f610*/  MUFU.TANH R41, R6 ;  /* 0x0000000600297308 */ /* 0x0002620000002400 */
[----:B------:R-:W-:Y:S02]  /*f620*/  ISETP.GT.AND P1, PT, R3, 0x10, P3 ;  /* 0x000000100300780c */ /* 0x000fe40001f24270 */
[----:B------:R-:W-:Y:S01]  /*f630*/  PLOP3.LUT P3, PT, PT, PT, UP0, 0x40, 0x0 ;  /* 0x000000000000781c */ /* 0x000fe20003f6e808 */
[----:B------:R-:W-:Y:S01]  /*f640*/  UISETP.GE.AND UP0, UPT, UR38, 0x1a, UPT ;  /* 0x0000001a2600788c */ /* 0x000fe2000bf06270 */
[----:B------:R-:W-:Y:S02]  /*f650*/  FSEL R75, R55, -INF , !P2 ;  /* 0xff800000374b7808 */ /* 0x000fe40005000000 */
[----:B------:R-:W-:Y:S01]  /*f660*/  ISETP.LT.OR P2, PT, R5, 0x11, P1 ;  /* 0x000000110500780c */ /* 0x000fe20000f41670 */
[----:B------:R-:W-:Y:S01]  /*f670*/  UP2UR UR30, UPR, URZ, 0x1 ;  /* 0x000000013f1e7883 */ /* 0x000fe20008000000 */
[----:B------:R-:W-:Y:S02]  /*f680*/  ISETP.GT.AND P1, PT, R3, 0x18, P3 ;  /* 0x000000180300780c */ /* 0x000fe40001f24270 */
[----:B------:R-:W-:Y:S01]  /*f690*/  PLOP3.LUT P0, PT, PT, PT, UP0, 0x40, 0x0 ;  /* 0x000000000000781c */ /* 0x000fe20003f0e808 */
[----:B------:R-:W-:Y:S01]  /*f6a0*/  UISETP.GE.AND UP0, UPT, UR38, 0x21, UPT ;  /* 0x000000212600788c */ /* 0x000fe2000bf06270 */
[----:B------:R-:W-:-:S02]  /*f6b0*/  FSEL R82, R53, -INF , !P2 ;  /* 0xff80000035527808 */ /* 0x000fc40005000000 */
[----:B------:R-:W-:Y:S01]  /*f6c0*/  ISETP.GT.AND P4, PT, R3, 0x19, P0 ;  /* 0x000000190300780c */ /* 0x000fe20000784270 */
[----:B------:R-:W-:Y:S01]  /*f6d0*/  UP2UR UR29, UPR, URZ, 0x1 ;  /* 0x000000013f1d7883 */ /* 0x000fe20008000000 */
[----:B------:R-:W-:Y:S01]  /*f6e0*/  ISETP.LT.OR P2, PT, R5, 0x19, P1 ;  /* 0x000000190500780c */ /* 0x000fe20000f41670 */
[----:B-1----:R-:W-:Y:S01]  /*f6f0*/  FMUL.FTZ R6, R71, c[0x0][0x320] ;  /* 0x0000c80047067a20 */ /* 0x002fe20000410000 */
        /* <DEDUP_REMOVED lines=32> */
[----:B------:R-:W-:Y:S01]  /*f900*/  FSEL R110, R42, -INF , !P2 ;  /* 0xff8000002a6e7808 */ /* 0x000fe20005000000 */
        /* <DEDUP_REMOVED lines=16> */
[----:B------:R-:W-:Y:S01]  /*fa10*/  PLOP3.LUT P2, PT, PT, PT, UP6, 0x40, 0x0 ;  /* 0x000000000000781c */ /* 0x000fe20003f4e868 */
[----:B-1----:R-:W-:Y:S01]  /*fa20*/  FMUL.FTZ R6, R86, c[0x0][0x320] ;  /* 0x0000c80056067a20 */ /* 0x002fe20000410000 */
[----:B------:R-:W-:Y:S01]  /*fa30*/  ISETP.GT.AND P4, PT, R3, 0x39, P0 ;  /* 0x000000390300780c */ /* 0x000fe20000784270 */
[----:B------:R-:W-:Y:S01]  /*fa40*/  UP2UR UR7, UPR, URZ, 0x1 ;  /* 0x000000013f077883 */ /* 0x000fe20008000000 */
[----:B------:R-:W-:Y:S01]  /*fa50*/  ISETP.LT.OR P0, PT, R5, 0x39, P1 ;  /* 0x000000390500780c */ /* 0x000fe20000f01670 */
[----:B------:R1:W1:Y:S01]  /*fa60*/  MUFU.TANH R40, R6 ;  /* 0x0000000600287308 */ /* 0x0002620000002400 */
[----:B------:R-:W-:Y:S01]  /*fa70*/  PLOP3.LUT P1, PT, PT, PT, UP5, 0x40, 0x0 ;  /* 0x000000000000781c */ /* 0x000fe20003f2e858 */
[----:B------:R-:W-:Y:S01]  /*fa80*/  UISETP.NE.AND UP6, UPT, UR23, URZ, UPT ;  /* 0x0000003f1700728c */ /* 0x000fe2000bfc5270 */
[----:B------:R-:W-:-:S02]  /*fa90*/  FSEL R144, R34, -INF , !P0 ;  /* 0xff80000022907808 */ /* 0x000fc40004000000 */
[----:B------:R-:W-:Y:S02]  /*faa0*/  PLOP3.LUT P0, PT, PT, PT, UP4, 0x40, 0x0 ;  /* 0x000000000000781c */ /* 0x000fe40003f0e848 */
[C---:B------:R-:W-:Y:S02]  /*fab0*/  ISETP.GT.AND P2, PT, R3.reuse, 0x41, P2 ;  /* 0x000000410300780c */ /* 0x040fe40001744270 */
[C---:B------:R-:W-:Y:S02]  /*fac0*/  ISETP.GT.AND P1, PT, R3.reuse, 0x48, P1 ;  /* 0x000000480300780c */ /* 0x040fe40000f24270 */
[----:B------:R-:W-:Y:S02]  /*fad0*/  ISETP.GT.AND P0, PT, R3, 0x49, P0 ;  /* 0x000000490300780c */ /* 0x000fe40000704270 */
[----:B------:R-:W-:Y:S01]  /*fae0*/  PLOP3.LUT P3, PT, PT, PT, UP0, 0x40, 0x0 ;  /* 0x000000000000781c */ /* 0x000fe20003f6e808 */
[----:B------:R-:W-:Y:S01]  /*faf0*/  UISETP.GE.AND UP0, UPT, UR38, 0x5a, UPT ;  /* 0x0000005a2600788c */ /* 0x000fe2000bf06270 */
[----:B------:R-:W-:Y:S01]  /*fb00*/  ISETP.LT.OR P2, PT, R5, 0x42, P2 ;  /* 0x000000420500780c */ /* 0x000fe20001741670 */
[----:B-1----:R-:W-:Y:S01]  /*fb10*/  FMUL.FTZ R6, R87, c[0x0][0x320] ;  /* 0x0000c80057067a20 */ /* 0x002fe20000410000 */
[----:B------:R-:W-:-:S02]  /*fb20*/  ISETP.LT.OR P1, PT, R5, 0x49, P1 ;  /* 0x000000490500780c */ /* 0x000fc40000f21670 */
[----:B------:R-:W-:Y:S01]  /*fb30*/  ISETP.LT.OR P0, PT, R5, 0x4a, P0 ;  /* 0x0000004a0500780c */ /* 0x000fe20000701670 */
[----:B------:R1:W1:Y:S01]  /*fb40*/  MUFU.TANH R44, R6 ;  /* 0x00000006002c7308 */ /* 0x0002620000002400 */
[----:B------:R-:W-:Y:S02]  /*fb50*/  ISETP.GT.AND P3, PT, R3, 0x40, P3 ;  /* 0x000000400300780c */ /* 0x000fe40001f64270 */
[----:B------:R-:W-:Y:S02]  /*fb60*/  FSEL R192, R31, -INF , !P2 ;  /* 0xff8000001fc07808 */ /* 0x000fe40005000000 */
[----:B------:R-:W-:Y:S02]  /*fb70*/  PLOP3.LUT P2, PT, PT, PT, UP2, 0x40, 0x0 ;  /* 0x000000000000781c */ /* 0x000fe40003f4e828 */
[----:B------:R-:W-:Y:S02]  /*fb80*/  FSEL R191, R17, -INF , !P1 ;  /* 0xff80000011bf7808 */ /* 0x000fe40004800000 */
[----:B------:R-:W-:Y:S01]  /*fb90*/  PLOP3.LUT P1, PT, PT, PT, UP1, 0x40, 0x0 ;  /* 0x000000000000781c */ /* 0x000fe20003f2e818 */
[----:B------:R-:W2:Y:S01]  /*fba0*/  MUFU.TANH R17, R7 ;  /* 0x0000000700117308 */ /* 0x000ea20000002400 */
[----:B------:R-:W-:-:S02]  /*fbb0*/  FSEL R193, R16, -INF , !P0 ;  /* 0xff80000010c17808 */ /* 0x000fc40004000000 */
[----:B------:R-:W-:Y:S02]  /*fbc0*/  PLOP3.LUT P0, PT, PT, PT, UP0, 0x40, 0x0 ;  /* 0x000000000000781c */ /* 0x000fe40003f0e808 */
[----:B------:R-:W-:Y:S01]  /*fbd0*/  ISETP.LT.OR P3, PT, R5, 0x41, P3 ;  /* 0x000000410500780c */ /* 0x000fe20001f61670 */
[----:B-1----:R-:W-:Y:S01]  /*fbe0*/  FMUL.FTZ R6, R103, c[0x0][0x320] ;  /* 0x0000c80067067a20 */ /* 0x002fe20000410000 */
[C---:B------:R-:W-:Y:S02]  /*fbf0*/  ISETP.GT.AND P2, PT, R3.reuse, 0x51, P2 ;  /* 0x000000510300780c */ /* 0x040fe40001744270 */
[C---:B------:R-:W-:Y:S01]  /*fc00*/  ISETP.GT.AND P1, PT, R3.reuse, 0x58, P1 ;  /* 0x000000580300780c */ /* 0x040fe20000f24270 */
[----:B------:R1:W1:Y:S01]  /*fc10*/  MUFU.TANH R25, R6 ;  /* 0x0000000600197308 */ /* 0x0002620000002400 */
[----:B------:R-:W-:Y:S02]  /*fc20*/  ISETP.GT.AND P0, PT, R3, 0x59, P0 ;  /* 0x000000590300780c */ /* 0x000fe40000704270 */
[----:B------:R-:W-:-:S02]  /*fc30*/  ISETP.LT.OR P4, PT, R5, 0x3a, P4 ;  /* 0x0000003a0500780c */ /* 0x000fc40002781670 */
[----:B------:R-:W-:Y:S02]  /*fc40*/  FSEL R152, R32, -INF , !P3 ;  /* 0xff80000020987808 */ /* 0x000fe40005800000 */
[C---:B------:R-:W-:Y:S02]  /*fc50*/  ISETP.LT.OR P3, PT, R5.reuse, 0x52, P2 ;  /* 0x000000520500780c */ /* 0x040fe40001761670 */
[C---:B------:R-:W-:Y:S02]  /*fc60*/  ISETP.LT.OR P2, PT, R5.reuse, 0x59, P1 ;  /* 0x000000590500780c */ /* 0x040fe40000f41670 */
[----:B------:R-:W-:Y:S02]  /*fc70*/  ISETP.LT.OR P1, PT, R5, 0x5a, P0 ;  /* 0x0000005a0500780c */ /* 0x000fe40000721670 */
[----:B------:R-:W-:Y:S02]  /*fc80*/  FSEL R148, R33, -INF , !P4 ;  /* 0xff80000021947808 */ /* 0x000fe40006000000 */
[----:B------:R-:W-:Y:S01]  /*fc90*/  PLOP3.LUT P0, PT, PT, PT, UP6, 0x40, 0x0 ;  /* 0x000000000000781c */ /* 0x000fe20003f0e868 */
[----:B-1----:R-:W-:Y:S01]  /*fca0*/  FMUL.FTZ R6, R78, c[0x0][0x320] ;  /* 0x0000c8004e067a20 */ /* 0x002fe20000410000 */
[----:B------:R-:W-:Y:S01]  /*fcb0*/  PLOP3.LUT P4, PT, PT, PT, UP3, 0x40, 0x0 ;  /* 0x000000000000781c */ /* 0x000fe20003f8e838 */
[----:B------:R-:W-:Y:S01]  /*fcc0*/  UISETP.NE.AND UP6, UPT, UR39, URZ, UPT ;  /* 0x0000003f2700728c */ /* 0x000fe2000bfc5270 */
[----:B------:R-:W-:Y:S01]  /*fcd0*/  FSEL R141, R36, -INF , !P5 ;  /* 0xff800000248d7808 */ /* 0x000fe20006800000 */
[----:B------:R1:W1:Y:S01]  /*fce0*/  MUFU.TANH R37, R6 ;  /* 0x0000000600257308 */ /* 0x0002620000002400 */
[----:B------:R-:W-:-:S02]  /*fcf0*/  ISETP.GT.AND P4, PT, R3, 0x50, P4 ;  /* 0x000000500300780c */ /* 0x000fc40002784270 */
[----:B------:R-:W-:Y:S02]  /*fd00*/  FSEL R234, R14, -INF , !P3 ;  /* 0xff8000000eea7808 */ /* 0x000fe40005800000 */
[----:B------:R-:W-:Y:S02]  /*fd10*/  ISETP.LT.OR P4, PT, R5, 0x51, P4 ;  /* 0x000000510500780c */ /* 0x000fe40002781670 */
[----:B------:R-:W-:Y:S02]  /*fd20*/  FSEL R233, R13, -INF , !P2 ;  /* 0xff8000000de97808 */ /* 0x000fe40005000000 */
[----:B------:R-:W-:Y:S02]  /*fd30*/  FSEL R235, R15, -INF , !P4 ;  /* 0xff8000000feb7808 */ /* 0x000fe40006000000 */
[----:B------:R-:W-:Y:S01]  /*fd40*/  FSEL R232, R12, -INF , !P1 ;  /* 0xff8000000ce87808 */ /* 0x000fe20004800000 */
[----:B-1----:R-:W-:-:S04]  /*fd50*/  FMUL.FTZ R6, R79, c[0x0][0x320] ;  /* 0x0000c8004f067a20 */ /* 0x002fc80000410000 */
[----:B------:R1:W1:Y:S02]  /*fd60*/  MUFU.TANH R35, R6 ;  /* 0x0000000600237308 */ /* 0x0002640000002400 */
[----:B-1----:R-:W-:-:S06]  /*fd70*/  FMUL.FTZ R6, R106, c[0x0][0x320] ;  /* 0x0000c8006a067a20 */ /* 0x002fcc0000410000 */
[----:B------:R1:W1:Y:S02]  /*fd80*/  MUFU.TANH R24, R6 ;  /* 0x0000000600187308 */ /* 0x0002640000002400 */
[----:B-1----:R-:W1:Y:S02]  /*fd90*/  SHFL.IDX PT, R6, R19, 0x1, 0x1c1f ;  /* 0x003c1f0013067f89 */ /* 0x002e6400000e0000 */
[--C-:B-1----:R-:W-:Y:S02]  /*fda0*/  IMAD.IADD R5, R20, 0x1, R6.reuse ;  /* 0x0000000114057824 */ /* 0x102fe400078e0206 */
        /* <DEDUP_REMOVED lines=15> */
.L_x_441:
[----:B------:R-:W-:-:S04]  /*fea0*/  MOV R7, c[0x0][0x32c] ;  /* 0x0000cb0000077a02 */ /* 0x000fc80000000f00 */
[----:B------:R-:W-:-:S13]  /*feb0*/  ISETP.NE.AND P0, PT, R7, 0x1, PT ;  /* 0x000000010700780c */ /* 0x000fda0003f05270 */
[----:B------:R-:W-:-:S05]  /*fec0*/  @P0 IMAD.HI.U32 R7, R6, c[0x0][0x330], RZ ;  /* 0x0000cc0006070a27 */ /* 0x000fca00078e00ff */
[----:B------:R-:W-:Y:S02]  /*fed0*/  @P0 SHF.R.U32.HI R6, RZ, c[0x0][0x334], R7 ;  /* 0x0000cd00ff060a19 */ /* 0x000fe40000011607 */
.L_x_442:
[----:B------:R-:W-:Y:S05]  /*fee0*/  BSYNC B0 ;  /* 0x0000000000007941 */ /* 0x000fea0003800000 */
.L_x_440:
[----:B------:R-:W-:-:S05]  /*fef0*/  IMAD R6, R6, c[0x0][0x32c], R23 ;  /* 0x0000cb0006067a24 */ /* 0x000fca00078e0217 */
[----:B------:R-:W-:Y:S02]  /*ff00*/  IADD3 R7, R6, c[0x0][0x32c], RZ ;  /* 0x0000cb0006077a10 */ /* 0x000fe40007ffe0ff */
[----:B------:R-:W-:Y:S02]  /*ff10*/  IMNMX R3, R3, R6, !PT ;  /* 0x0000000603037217 */ /* 0x000fe40007800200 */
[----:B------:R-:W-:Y:S02]  /*ff20*/  IMNMX R5, R5, R7, PT ;  /* 0x0000000705057217 */ /* 0x000fe40003800200 */
.L_x_439:
        /* <DEDUP_REMOVED lines=12> */
[----:B------:R-:W-:Y:S01]  /*fff0*/  PLOP3.LUT P0, PT, PT, PT, UP4, 0x40, 0x0 ;  /* 0x000000000000781c */ /* 0x000fe20003f0e848 */
[----:B------:R-:W-:Y:S01]  /*10000*/  UP2UR UR41, UPR, URZ, 0x8 ;  /* 0x000000083f297883 */ /* 0x000fe20008000000 */
[C---:B------:R-:W-:Y:S01]  /*10010*/  ISETP.GT.AND P1, PT, R3.reuse, RZ, P1 ;  /* 0x000000ff0300720c */ /* 0x040fe20000f24270 */
[----:B------:R-:W-:Y:S01]  /*10020*/  UISETP.NE.AND UP3, UPT, UR34, URZ, UPT ;  /* 0x0000003f2200728c */ /* 0x000fe2000bf65270 */
[----:B------:R-:W-:Y:S01]  /*10030*/  ISETP.GT.AND P0, PT, R3, 0x1, P0 ;  /* 0x000000010300780c */ /* 0x000fe20000704270 */
[----:B------:R-:W-:Y:S01]  /*10040*/  UP2UR UR39, UPR, URZ, 0x2 ;  /* 0x000000023f277883 */ /* 0x000fe20008000000 */
[C---:B------:R-:W-:Y:S01]  /*10050*/  ISETP.LT.OR P1, PT, R5.reuse, 0x1, P1 ;  /* 0x000000010500780c */ /* 0x040fe20000f21670 */
[----:B------:R-:W-:Y:S01]  /*10060*/  UISETP.NE.AND UP1, UPT, UR33, URZ, UPT ;  /* 0x0000003f2100728c */ /* 0x000fe2000bf25270 */
[----:B------:R-:W-:Y:S01]  /*10070*/  PLOP3.LUT P4, PT, PT, PT, UP2, 0x40, 0x0 ;  /* 0x000000000000781c */ /* 0x000fe20003f8e828 */
[----:B------:R-:W-:Y:S01]  /*10080*/  UISETP.NE.AND UP0, UPT, UR32, URZ, UPT ;  /* 0x0000003f2000728c */ /* 0x000fe2000bf05270 */
[----:B------:R-:W-:Y:S01]  /*10090*/  ISETP.LT.OR P2, PT, R5, 0x2, P0 ;  /* 0x000000020500780c */ /* 0x000fe20000741670 */
[----:B-1----:R-:W-:Y:S01]  /*100a0*/  FMUL.FTZ R6, R173, c[0x0][0x320] ;  /* 0x0000c800ad067a20 */ /* 0x002fe20000410000 */
[----:B------:R-:W-:Y:S01]  /*100b0*/  FSEL R57, R28, -INF , !P1 ;  /* 0xff8000001c397808 */ /* 0x000fe20004800000 */
[----:B------:R-:W-:Y:S01]  /*100c0*/  UISETP.NE.AND UP2, UPT, UR30, URZ, UPT ;  /* 0x0000003f1e00728c */ /* 0x000fe2000bf45270 */
[----:B------:R-:W-:Y:S01]  /*100d0*/  PLOP3.LUT P3, PT, PT, PT, UP3, 0x40, 0x0 ;  /* 0x000000000000781c */ /* 0x000fe20003f6e838 */
[----:B------:R-:W-:Y:S01]  /*100e0*/  UISETP.NE.AND UP3, UPT, UR31, URZ, UPT ;  /* 0x0000003f1f00728c */ /* 0x000fe2000bf65270 */
[----:B------:R-:W-:Y:S01]  /*100f0*/  ISETP.GT.AND P1, PT, R3, 0x8, P4 ;  /* 0x000000080300780c */ /* 0x000fe20002724270 */
[----:B------:R1:W3:Y:S01]  /*10100*/  MUFU.TANH R56, R6 ;  /* 0x0000000600387308 */ /* 0x0002e20000002400 */
[----:B------:R-:W-:Y:S01]  /*10110*/  FSEL R59, R27, -INF , !P2 ;  /* 0xff8000001b3b7808 */ /* 0x000fe20005000000 */
[----:B------:R-:W-:Y:S01]  /*10120*/  UISETP.NE.AND UP4, UPT, UR42, URZ, UPT ;  /* 0x0000003f2a00728c */ /* 0x000fe2000bf85270 */
[----:B------:R-:W-:Y:S01]  /*10130*/  PLOP3.LUT P0, PT, PT, PT, UP1, 0x40, 0x0 ;  /* 0x000000000000781c */ /* 0x000fe20003f0e818 */
[----:B------:R-:W-:Y:S01]  /*10140*/  UISETP.NE.AND UP1, UPT, UR29, URZ, UPT ;  /* 0x0000003f1d00728c */ /* 0x000fe2000bf25270 */
[----:B------:R-:W-:Y:S01]  /*10150*/  ISETP.GT.AND P2, PT, R3, 0x9, P3 ;  /* 0x000000090300780c */ /* 0x000fe20001f44270 */
[----:B------:R-:W-:Y:S01]  /*10160*/  FMUL.FTZ R16, R125, c[0x0][0x320] ;  /* 0x0000c8007d107a20 */ /* 0x000fe20000410000 */
[----:B------:R-:W-:Y:S01]  /*10170*/  ISETP.LT.OR P1, PT, R5, 0x9, P1 ;  /* 0x000000090500780c */ /* 0x000fe20000f21670 */
[----:B------:R4:W2:Y:S01]  /*10180*/  MUFU.TANH R46, R11 ;  /* 0x0000000b002e7308 */ /* 0x0008a20000002400 */
[----:B------:R-:W-:Y:S01]  /*10190*/  PLOP3.LUT P5, PT, PT, PT, UP0, 0x40, 0x0 ;  /* 0x000000000000781c */ /* 0x000fe20003fae808 */
[----:B------:R-:W-:Y:S01]  /*101a0*/  UISETP.NE.AND UP0, UPT, UR28, URZ, UPT ;  /* 0x0000003f1c00728c */ /* 0x000fe2000bf05270 */
[----:B------:R-:W-:Y:S01]  /*101b0*/  ISETP.GT.AND P0, PT, R3, 0x10, P0 ;  /* 0x000000100300780c */ /* 0x000fe20000704270 */
[----:B------:R-:W-:Y:S01]  /*101c0*/  FMUL.FTZ R15, R121, c[0x0][0x320] ;  /* 0x0000c800790f7a20 */ /* 0x000fe20000410000 */
[----:B------:R-:W-:Y:S01]  /*101d0*/  ISETP.LT.OR P2, PT, R5, 0xa, P2 ;  /* 0x0000000a0500780c */ /* 0x000fe20001741670 */
[----:B------:R-:W-:Y:S01]  /*101e0*/  FMUL.FTZ R13, R129, c[0x0][0x320] ;  /* 0x0000c800810d7a20 */ /* 0x000fe20000410000 */
[----:B------:R-:W-:Y:S01]  /*101f0*/  FSEL R65, R24, -INF , !P1 ;  /* 0xff80000018417808 */ /* 0x000fe20004800000 */
[----:B-1----:R-:W-:Y:S01]  /*10200*/  FMUL.FTZ R6, R161, c[0x0][0x320] ;  /* 0x0000c800a1067a20 */ /* 0x002fe20000410000 */
[----:B------:R-:W-:Y:S01]  /*10210*/  ISETP.GT.AND P1, PT, R3, 0x11, P5 ;  /* 0x000000110300780c */ /* 0x000fe20002f24270 */
[----:B------:R-:W-:Y:S01]  /*10220*/  FMUL.FTZ R10, R172, c[0x0][0x320] ;  /* 0x0000c800ac0a7a20 */ /* 0x000fe20000410000 */
[----:B------:R-:W-:Y:S01]  /*10230*/  PLOP3.LUT P4, PT, PT, PT, UP3, 0x40, 0x0 ;  /* 0x000000000000781c */ /* 0x000fe20003f8e838 */
[----:B------:R1:W1:Y:S01]  /*10240*/  MUFU.TANH R53, R6 ;  /* 0x0000000600357308 */ /* 0x0002620000002400 */
[C---:B------:R-:W-:Y:S01]  /*10250*/  ISETP.LT.OR P0, PT, R5.reuse, 0x11, P0 ;  /* 0x000000110500780c */ /* 0x040fe20000701670 */
[----:B------:R-:W-:Y:S01]  /*10260*/  UISETP.NE.AND UP3, UPT, UR14, URZ, UPT ;  /* 0x0000003f0e00728c */ /* 0x000fe2000bf65270 */
[----:B------:R-:W-:Y:S01]  /*10270*/  FSEL R66, R18, -INF , !P2 ;  /* 0xff80000012427808 */ /* 0x000fe20005000000 */
[----:B------:R-:W-:Y:S01]  /*10280*/  FMUL.FTZ R9, R116, c[0x0][0x320] ;  /* 0x0000c80074097a20 */ /* 0x000fe20000410000 */
[----:B------:R-:W-:Y:S01]  /*10290*/  ISETP.LT.OR P2, PT, R5, 0x12, P1 ;  /* 0x000000120500780c */ /* 0x000fe20000f41670 */
[----:B------:R-:W-:Y:S01]  /*102a0*/  FMUL.FTZ R8, R117, c[0x0][0x320] ;  /* 0x0000c80075087a20 */ /* 0x000fe20000410000 */
[----:B------:R-:W-:Y:S01]  /*102b0*/  PLOP3.LUT P3, PT, PT, PT, UP2, 0x40, 0x0 ;  /* 0x000000000000781c */ /* 0x000fe20003f6e828 */
[----:B------:R-:W-:Y:S01]  /*102c0*/  UISETP.NE.AND UP2, UPT, UR25, URZ, UPT ;  /* 0x0000003f1900728c */ /* 0x000fe2000bf45270 */
[----:B------:R-:W-:Y:S01]  /*102d0*/  ISETP.GT.AND P1, PT, R3, 0x18, P4 ;  /* 0x000000180300780c */ /* 0x000fe20002724270 */
[----:B------:R-:W-:Y:S01]  /*102e0*/  FMUL.FTZ R7, R169, c[0x0][0x320] ;  /* 0x0000c800a9077a20 */ /* 0x000fe20000410000 */
[----:B------:R-:W-:Y:S01]  /*102f0*/  FSEL R80, R30, -INF , !P0 ;  /* 0xff8000001e507808 */ /* 0x000fe20004000000 */
[----:B----4-:R-:W-:Y:S01]  /*10300*/  FMUL.FTZ R11, R132, c[0x0][0x320] ;  /* 0x0000c800840b7a20 */ /* 0x010fe20000410000 */
[----:B------:R-:W-:Y:S01]  /*10310*/  PLOP3.LUT P0, PT, PT, PT, UP1, 0x40, 0x0 ;  /* 0x000000000000781c */ /* 0x000fe20003f0e818 */
[----:B------:R-:W-:Y:S01]  /*10320*/  UISETP.NE.AND UP1, UPT, UR20, URZ, UPT ;  /* 0x0000003f1400728c */ /* 0x000fe2000bf25270 */
[----:B------:R-:W-:Y:S01]  /*10330*/  FSEL R81, R29, -INF , !P2 ;  /* 0xff8000001d517808 */ /* 0x000fe20005000000 */
[----:B-1----:R-:W-:Y:S01]  /*10340*/  FMUL.FTZ R6, R137, c[0x0][0x320] ;  /* 0x0000c80089067a20 */ /* 0x002fe20000410000 */
[----:B------:R-:W-:Y:S01]  /*10350*/  ISETP.GT.AND P2, PT, R3, 0x19, P3 ;  /* 0x000000190300780c */ /* 0x000fe20001f44270 */
[----:B------:R-:W1:Y:S01]  /*10360*/  MUFU.TANH R49, R16 ;  /* 0x0000001000317308 */ /* 0x000e620000002400 */
[----:B------:R-:W-:-:S02]  /*10370*/  ISETP.LT.OR P1, PT, R5, 0x19, P1 ;  /* 0x000000190500780c */ /* 0x000fc40000f21670 */
[----:B------:R-:W-:Y:S01]  /*10380*/  PLOP3.LUT P5, PT, PT, PT, UP0, 0x40, 0x0 ;  /* 0x000000000000781c */ /* 0x000fe20003fae808 */
[----:B------:R-:W-:Y:S01]  /*10390*/  UISETP.NE.AND UP0, UPT, UR16, URZ, UPT ;  /* 0x0000003f1000728c */ /* 0x000fe2000bf05270 */
[----:B------:R-:W-:Y:S02]  /*103a0*/  ISETP.GT.AND P0, PT, R3, 0x20, P0 ;  /* 0x000000200300780c */ /* 0x000fe40000704270 */
[----:B------:R-:W-:Y:S01]  /*103b0*/  ISETP.LT.OR P2, PT, R5, 0x1a, P2 ;  /* 0x0000001a0500780c */ /* 0x000fe20001741670 */
[----:B------:R4:W1:Y:S01]  /*103c0*/  MUFU.TANH R55, R6 ;  /* 0x0000000600377308 */ /* 0x0008620000002400 */
[----:B------:R-:W-:Y:S02]  /*103d0*/  FSEL R96, R26, -INF , !P1 ;  /* 0xff8000001a607808 */ /* 0x000fe40004800000 */
[----:B------:R-:W-:Y:S02]  /*103e0*/  ISETP.GT.AND P1, PT, R3, 0x21, P5 ;  /* 0x000000210300780c */ /* 0x000fe40002f24270 */
[----:B------:R-:W-:Y:S01]  /*103f0*/  PLOP3.LUT P4, PT, PT, PT, UP2, 0x40, 0x0 ;  /* 0x000000000000781c */ /* 0x000fe20003f8e828 */
[----:B------:R-:W-:Y:S01]  /*10400*/  UISETP.NE.AND UP2, UPT, UR11, URZ, UPT ;  /* 0x0000003f0b00728c */ /* 0x000fe2000bf45270 */
[----:B------:R-:W-:Y:S01]  /*10410*/  ISETP.LT.OR P0, PT, R5, 0x21, P0 ;  /* 0x000000210500780c */ /* 0x000fe20000701670 */
[----:B------:R-:W1:Y:S01]  /*10420*/  MUFU.TANH R34, R15 ;  /* 0x0000000f00227308 */ /* 0x000e620000002400 */
[----:B------:R-:W-:-:S02]  /*10430*/  FSEL R97, R25, -INF , !P2 ;  /* 0xff80000019617808 */ /* 0x000fc40005000000 */
[----:B------:R-:W-:Y:S02]  /*10440*/  ISETP.LT.OR P2, PT, R5, 0x22, P1 ;  /* 0x000000220500780c */ /* 0x000fe40000f41670 */
[----:B------:R-:W-:Y:S01]  /*10450*/  PLOP3.LUT P3, PT, PT, PT, UP1, 0x40, 0x0 ;  /* 0x000000000000781c */ /* 0x000fe20003f6e818 */
[----:B------:R-:W-:Y:S01]  /*10460*/  UISETP.NE.AND UP1, UPT, UR10, URZ, UPT ;  /* 0x0000003f0a00728c */ /* 0x000fe2000bf25270 */
[----:B------:R-:W-:Y:S01]  /*10470*/  ISETP.GT.AND P1, PT, R3, 0x28, P4 ;  /* 0x000000280300780c */ /* 0x000fe20002724270 */
[----:B----4-:R-:W-:Y:S01]  /*10480*/  FMUL.FTZ R6, R185, c[0x0][0x320] ;  /* 0x0000c800b9067a20 */ /* 0x010fe20000410000 */
[----:B------:R-:W-:Y:S01]  /*10490*/  FSEL R104, R17, -INF , !P0 ;  /* 0xff80000011687808 */ /* 0x000fe20004000000 */
[----:B------:R-:W4:Y:S01]  /*104a0*/  MUFU.TANH R33, R14 ;  /* 0x0000000e00217308 */ /* 0x000f220000002400 */
[----:B------:R-:W-:Y:S01]  /*104b0*/  PLOP3.LUT P0, PT, PT, PT, UP0, 0x40, 0x0 ;  /* 0x000000000000781c */ /* 0x000fe20003f0e808 */
[----:B------:R-:W-:Y:S01]  /*104c0*/  UISETP.NE.AND UP0, UPT, UR7, URZ, UPT ;  /* 0x0000003f0700728c */ /* 0x000fe2000bf05270 */
[----:B------:R-:W-:-:S02]  /*104d0*/  FSEL R105, R64, -INF , !P2 ;  /* 0xff80000040697808 */ /* 0x000fc40005000000 */
[----:B------:R-:W-:Y:S02]  /*104e0*/  ISETP.GT.AND P2, PT, R3, 0x29, P3 ;  /* 0x000000290300780c */ /* 0x000fe40001f44270 */
[----:B------:R-:W-:Y:S01]  /*104f0*/  ISETP.LT.OR P1, PT, R5, 0x29, P1 ;  /* 0x000000290500780c */ /* 0x000fe20000f21670 */
[----:B------:R5:W1:Y:S01]  /*10500*/  MUFU.TANH R50, R6 ;  /* 0x0000000600327308 */ /* 0x000a620000002400 */
[----:B------:R-:W-:Y:S01]  /*10510*/  PLOP3.LUT P5, PT, PT, PT, UP3, 0x40, 0x0 ;  /* 0x000000000000781c */ /* 0x000fe20003fae838 */
[----:B------:R-:W-:Y:S01]  /*10520*/  UISETP.NE.AND UP3, UPT, UR41, URZ, UPT ;  /* 0x0000003f2900728c */ /* 0x000fe2000bf65270 */
[----:B------:R-:W-:Y:S02]  /*10530*/  ISETP.GT.AND P0, PT, R3, 0x30, P0 ;  /* 0x000000300300780c */ /* 0x000fe40000704270 */
[----:B------:R-:W-:Y:S02]  /*10540*/  ISETP.LT.OR P2, PT, R5, 0x2a, P2 ;  /* 0x0000002a0500780c */ /* 0x000fe40001741670 */
[----:B------:R-:W-:Y:S01]  /*10550*/  FSEL R106, R63, -INF , !P1 ;  /* 0xff8000003f6a7808 */ /* 0x000fe20004800000 */
[----:B------:R-:W1:Y:S01]  /*10560*/  MUFU.TANH R32, R13 ;  /* 0x0000000d00207308 */ /* 0x000e620000002400 */
[----:B------:R-:W-:-:S02]  /*10570*/  ISETP.GT.AND P1, PT, R3, 0x31, P5 ;  /* 0x000000310300780c */ /* 0x000fc40002f24270 */
[----:B------:R-:W-:Y:S01]  /*10580*/  PLOP3.LUT P4, PT, PT, PT, UP2, 0x40, 0x0 ;  /* 0x000000000000781c */ /* 0x000fe20003f8e828 */
[----:B------:R-:W-:Y:S01]  /*10590*/  UISETP.NE.AND UP2, UPT, UR40, URZ, UPT ;  /* 0x0000003f2800728c */ /* 0x000fe2000bf45270 */
[----:B------:R-:W-:Y:S02]  /*105a0*/  ISETP.LT.OR P0, PT, R5, 0x31, P0 ;  /* 0x000000310500780c */ /* 0x000fe40000701670 */
[----:B------:R-:W-:Y:S01]  /*105b0*/  FSEL R109, R61, -INF , !P2 ;  /* 0xff8000003d6d7808 */ /* 0x000fe20005000000 */
[----:B-----5:R-:W-:Y:S01]  /*105c0*/  FMUL.FTZ R6, R112, c[0x0][0x320] ;  /* 0x0000c80070067a20 */ /* 0x020fe20000410000 */
[----:B------:R-:W-:Y:S01]  /*105d0*/  ISETP.LT.OR P2, PT, R5, 0x32, P1 ;  /* 0x000000320500780c */ /* 0x000fe20000f41670 */
[----:B------:R-:W1:Y:S01]  /*105e0*/  MUFU.TANH R30, R10 ;  /* 0x0000000a001e7308 */ /* 0x000e620000002400 */
[----:B------:R-:W-:Y:S01]  /*105f0*/  PLOP3.LUT P3, PT, PT, PT, UP1, 0x40, 0x0 ;  /* 0x000000000000781c */ /* 0x000fe20003f6e818 */
[----:B------:R-:W-:Y:S01]  /*10600*/  UISETP.NE.AND UP1, UPT, UR39, URZ, UPT ;  /* 0x0000003f2700728c */ /* 0x000fe2000bf25270 */
[----:B------:R-:W-:-:S02]  /*10610*/  FSEL R164, R58, -INF , !P0 ;  /* 0xff8000003aa47808 */ /* 0x000fc40004000000 */
[C---:B------:R-:W-:Y:S02]  /*10620*/  ISETP.GT.AND P1, PT, R3.reuse, 0x38, P4 ;  /* 0x000000380300780c */ /* 0x040fe40002724270 */
[----:B------:R-:W-:Y:S01]  /*10630*/  PLOP3.LUT P0, PT, PT, PT, UP0, 0x40, 0x0 ;  /* 0x000000000000781c */ /* 0x000fe20003f0e808 */
[----:B------:R5:W1:Y:S01]  /*10640*/  MUFU.TANH R54, R6 ;  /* 0x0000000600367308 */ /* 0x000a620000002400 */
[----:B------:R-:W-:Y:S01]  /*10650*/  FSEL R166, R60, -INF , !P2 ;  /* 0xff8000003ca67808 */ /* 0x000fe20005000000 */
[----:B------:R-:W-:Y:S01]  /*10660*/  UISETP.NE.AND UP0, UPT, UR38, URZ, UPT ;  /* 0x0000003f2600728c */ /* 0x000fe2000bf05270 */
[----:B------:R-:W-:Y:S01]  /*10670*/  ISETP.GT.AND P2, PT, R3, 0x39, P3 ;  /* 0x000000390300780c */ /* 0x000fe20001f44270 */
[----:B------:R-:W-:Y:S01]  /*10680*/  UP2UR UR38, UPR, URZ, 0x40 ;  /* 0x000000403f267883 */ /* 0x000fe20008000000 */
[----:B------:R-:W-:Y:S02]  /*10690*/  ISETP.LT.OR P1, PT, R5, 0x39, P1 ;  /* 0x000000390500780c */ /* 0x000fe40000f21670 */
[----:B------:R-:W-:Y:S01]  /*106a0*/  ISETP.GT.AND P0, PT, R3, 0x40, P0 ;  /* 0x000000400300780c */ /* 0x000fe20000704270 */
[----:B------:R-:W1:Y:S01]  /*106b0*/  MUFU.TANH R31, R9 ;  /* 0x00000009001f7308 */ /* 0x000e620000002400 */
[----:B------:R-:W-:-:S02]  /*106c0*/  ISETP.LT.OR P2, PT, R5, 0x3a, P2 ;  /* 0x0000003a0500780c */ /* 0x000fc40001741670 */
[----:B------:R-:W-:Y:S02]  /*106d0*/  FSEL R165, R51, -INF , !P1 ;  /* 0xff80000033a57808 */ /* 0x000fe40004800000 */
[----:B------:R-:W-:Y:S01]  /*106e0*/  PLOP3.LUT P4, PT, PT, PT, UP6, 0x40, 0x0 ;  /* 0x000000000000781c */ /* 0x000fe20003f8e868 */
[----:B------:R-:W-:Y:S01]  /*106f0*/  UISETP.NE.AND UP6, UPT, UR23, URZ, UPT ;  /* 0x0000003f1700728c */ /* 0x000fe2000bfc5270 */
[----:B------:R-:W-:Y:S01]  /*10700*/  ISETP.LT.OR P1, PT, R5, 0x41, P0 ;  /* 0x000000410500780c */ /* 0x000fe20000721670 */
[----:B-----5:R-:W-:Y:S01]  /*10710*/  FMUL.FTZ R6, R113, c[0x0][0x320] ;  /* 0x0000c80071067a20 */ /* 0x020fe20000410000 */
[----:B------:R-:W-:Y:S01]  /*10720*/  PLOP3.LUT P3, PT, PT, PT, UP5, 0x40, 0x0 ;  /* 0x000000000000781c */ /* 0x000fe20003f6e858 */
[----:B------:R-:W1:Y:S01]  /*10730*/  MUFU.TANH R29, R8 ;  /* 0x00000008001d7308 */ /* 0x000e620000002400 */
[----:B------:R-:W-:Y:S02]  /*10740*/  PLOP3.LUT P0, PT, PT, PT, UP4, 0x40, 0x0 ;  /* 0x000000000000781c */ /* 0x000fe40003f0e848 */
[----:B------:R-:W-:-:S02]  /*10750*/  FSEL R168, R48, -INF , !P2 ;  /* 0xff80000030a87808 */ /* 0x000fc40005000000 */
[----:B------:R-:W-:Y:S02]  /*10760*/  FSEL R179, R45, -INF , !P1 ;  /* 0xff8000002db37808 */ /* 0x000fe40004800000 */
[C---:B------:R-:W-:Y:S01]  /*10770*/  ISETP.GT.AND P2, PT, R3.reuse, 0x41, P4 ;  /* 0x000000410300780c */ /* 0x040fe20002744270 */
[----:B------:R5:W1:Y:S01]  /*10780*/  MUFU.TANH R52, R6 ;  /* 0x0000000600347308 */ /* 0x000a620000002400 */
[C---:B------:R-:W-:Y:S02]  /*10790*/  ISETP.GT.AND P1, PT, R3.reuse, 0x48, P3 ;  /* 0x000000480300780c */ /* 0x040fe40001f24270 */
[----:B------:R-:W-:Y:S02]  /*107a0*/  ISETP.GT.AND P0, PT, R3, 0x49, P0 ;  /* 0x000000490300780c */ /* 0x000fe40000704270 */
[C---:B------:R-:W-:Y:S02]  /*107b0*/  ISETP.LT.OR P2, PT, R5.reuse, 0x42, P2 ;  /* 0x000000420500780c */ /* 0x040fe40001741670 */
[C---:B------:R-:W-:Y:S01]  /*107c0*/  ISETP.LT.OR P1, PT, R5.reuse, 0x49, P1 ;  /* 0x000000490500780c */ /* 0x040fe20000f21670 */
[----:B------:R-:W1:Y:S01]  /*107d0*/  MUFU.TANH R28, R7 ;  /* 0x00000007001c7308 */ /* 0x000e620000002400 */
[----:B------:R-:W-:-:S02]  /*107e0*/  ISETP.LT.OR P0, PT, R5, 0x4a, P0 ;  /* 0x0000004a0500780c */ /* 0x000fc40000701670 */
[----:B------:R-:W-:Y:S02]  /*107f0*/  FSEL R180, R47, -INF , !P2 ;  /* 0xff8000002fb47808 */ /* 0x000fe40005000000 */
[----:B------:R-:W-:Y:S02]  /*10800*/  PLOP3.LUT P2, PT, PT, PT, UP2, 0x40, 0x0 ;  /* 0x000000000000781c */ /* 0x000fe40003f4e828 */
[----:B------:R-:W-:Y:S01]  /*10810*/  FSEL R182, R41, -INF , !P1 ;  /* 0xff80000029b67808 */ /* 0x000fe20004800000 */
[----:B-----5:R-:W-:Y:S01]  /*10820*/  FMUL.FTZ R6, R156, c[0x0][0x320] ;  /* 0x0000c8009c067a20 */ /* 0x020fe20000410000 */
[----:B------:R-:W-:Y:S01]  /*10830*/  PLOP3.LUT P1, PT, PT, PT, UP1, 0x40, 0x0 ;  /* 0x000000000000781c */ /* 0x000fe20003f2e818 */
[----:B------:R-:W1:Y:S01]  /*10840*/  MUFU.TANH R26, R12 ;  /* 0x0000000c001a7308 */ /* 0x000e620000002400 */
[----:B------:R-:W-:Y:S02]  /*10850*/  FSEL R184, R38, -INF , !P0 ;  /* 0xff80000026b87808 */ /* 0x000fe40004000000 */
[----:B------:R-:W-:-:S02]  /*10860*/  PLOP3.LUT P0, PT, PT, PT, UP0, 0x40, 0x0 ;  /* 0x000000000000781c */ /* 0x000fc40003f0e808 */
[C---:B------:R-:W-:Y:S02]  /*10870*/  ISETP.GT.AND P2, PT, R3.reuse, 0x51, P2 ;  /* 0x000000510300780c */ /* 0x040fe40001744270 */
[C---:B------:R-:W-:Y:S01]  /*10880*/  ISETP.GT.AND P1, PT, R3.reuse, 0x58, P1 ;  /* 0x000000580300780c */ /* 0x040fe20000f24270 */
[----:B------:R5:W1:Y:S01]  /*10890*/  MUFU.TANH R43, R6 ;  /* 0x00000006002b7308 */ /* 0x000a620000002400 */
[----:B------:R-:W-:Y:S02]  /*108a0*/  ISETP.GT.AND P0, PT, R3, 0x59, P0 ;  /* 0x000000590300780c */ /* 0x000fe40000704270 */
[C---:B------:R-:W-:Y:S02]  /*108b0*/  ISETP.LT.OR P3, PT, R5.reuse, 0x52, P2 ;  /* 0x000000520500780c */ /* 0x040fe40001761670 */
[C---:B------:R-:W-:Y:S02]  /*108c0*/  ISETP.LT.OR P2, PT, R5.reuse, 0x59, P1 ;  /* 0x000000590500780c */ /* 0x040fe40000f41670 */
[----:B------:R-:W-:Y:S01]  /*108d0*/  ISETP.LT.OR P1, PT, R5, 0x5a, P0 ;  /* 0x0000005a0500780c */ /* 0x000fe20000721670 */
[----:B------:R-:W1:Y:S01]  /*108e0*/  MUFU.TANH R25, R11 ;  /* 0x0000000b00197308 */ /* 0x000e620000002400 */
[----:B------:R-:W-:Y:S01]  /*108f0*/  PLOP3.LUT P0, PT, PT, PT, UP6, 0x40, 0x0 ;  /* 0x000000000000781c */ /* 0x000fe20003f0e868 */
[----:B------:R-:W-:Y:S01]  /*10900*/  UISETP.NE.AND UP6, UPT, UR38, URZ, UPT ;  /* 0x0000003f2600728c */ /* 0x000fe2000bfc5270 */
[----:B------:R-:W-:-:S02]  /*10910*/  PLOP3.LUT P5, PT, PT, PT, UP3, 0x40, 0x0 ;  /* 0x000000000000781c */ /* 0x000fc40003fae838 */
[----:B------:R-:W-:Y:S02]  /*10920*/  FSEL R204, R44, -INF , !P3 ;  /* 0xff8000002ccc7808 */ /* 0x000fe40005800000 */
[----:B------:R-:W-:Y:S01]  /*10930*/  ISETP.GT.AND P4, PT, R3, 0x50, P5 ;  /* 0x000000500300780c */ /* 0x000fe20002f84270 */
[----:B-----5:R-:W-:Y:S01]  /*10940*/  FMUL.FTZ R6, R157, c[0x0][0x320] ;  /* 0x0000c8009d067a20 */ /* 0x020fe20000410000 */
[----:B------:R-:W-:Y:S01]  /*10950*/  FSEL R203, R37, -INF , !P2 ;  /* 0xff80000025cb7808 */ /* 0x000fe20005000000 */
[----:B------:R-:W-:Y:S01]  /*10960*/  FMUL.FTZ R3, R136, c[0x0][0x320] ;  /* 0x0000c80088037a20 */ /* 0x000fe20000410000 */
[----:B------:R-:W-:Y:S01]  /*10970*/  ISETP.LT.OR P4, PT, R5, 0x51, P4 ;  /* 0x000000510500780c */ /* 0x000fe20002781670 */
[----:B------:R5:W1:Y:S01]  /*10980*/  MUFU.TANH R42, R6 ;  /* 0x00000006002a7308 */ /* 0x000a620000002400 */
[----:B------:R-:W-:Y:S02]  /*10990*/  FSEL R202, R35, -INF , !P1 ;  /* 0xff80000023ca7808 */ /* 0x000fe40004800000 */
[----:B------:R-:W-:-:S05]  /*109a0*/  FSEL R205, R40, -INF , !P4 ;  /* 0xff80000028cd7808 */ /* 0x000fca0006000000 */
[----:B------:R-:W1:Y:S01]  /*109b0*/  MUFU.TANH R24, R3 ;  /* 0x0000000300187308 */ /* 0x000e620000002400 */
[----:B-----5:R-:W-:-:S07]  /*109c0*/  FMUL.FTZ R6, R128, c[0x0][0x320] ;  /* 0x0000c80080067a20 */ /* 0x020fce0000410000 */
[----:B------:R5:W1:Y:S02]  /*109d0*/  MUFU.TANH R39, R6 ;  /* 0x0000000600277308 */ /* 0x000a640000002400 */
[----:B-----5:R-:W-:-:S06]  /*109e0*/  FMUL.FTZ R6, R120, c[0x0][0x320] ;  /* 0x0000c80078067a20 */ /* 0x020fcc0000410000 */
[----:B------:R5:W1:Y:S02]  /*109f0*/  MUFU.TANH R36, R6 ;  /* 0x0000000600247308 */ /* 0x000a640000002400 */
[----:B-----5:R-:W-:-:S06]  /*10a00*/  FMUL.FTZ R6, R160, c[0x0][0x320] ;  /* 0x0000c800a0067a20 */ /* 0x020fcc0000410000 */
[----:B------:R5:W1:Y:S02]  /*10a10*/  MUFU.TANH R27, R6 ;  /* 0x00000006001b7308 */ /* 0x000a640000002400 */
[----:B-----5:R-:W5:Y:S02]  /*10a20*/  SHFL.IDX PT, R6, R19, 0x2, 0x1c1f ;  /* 0x005c1f0013067f89 */ /* 0x020f6400000e0000 */
[--C-:B-----5:R-:W-:Y:S02]  /*10a30*/  IMAD.IADD R5, R20, 0x1, R6.reuse ;  /* 0x0000000114057824 */ /* 0x120fe400078e0206 */
        /* <DEDUP_REMOVED lines=15> */
.L_x_445:
[----:B------:R-:W-:-:S04]  /*10b30*/  MOV R7, c[0x0][0x32c] ;  /* 0x0000cb0000077a02 */ /* 0x000fc80000000f00 */
[----:B------:R-:W-:-:S13]  /*10b40*/  ISETP.NE.AND P0, PT, R7, 0x1, PT ;  /* 0x000000010700780c */ /* 0x000fda0003f05270 */
[----:B------:R-:W-:-:S05]  /*10b50*/  @P0 IMAD.HI.U32 R7, R6, c[0x0][0x330], RZ ;  /* 0x0000cc0006070a27 */ /* 0x000fca00078e00ff */
[----:B------:R-:W-:Y:S02]  /*10b60*/  @P0 SHF.R.U32.HI R6, RZ, c[0x0][0x334], R7 ;  /* 0x0000cd00ff060a19 */ /* 0x000fe40000011607 */
.L_x_446:
[----:B------:R-:W-:Y:S05]  /*10b70*/  BSYNC B0 ;  /* 0x0000000000007941 */ /* 0x000fea0003800000 */
.L_x_444:
[----:B------:R-:W-:-:S05]  /*10b80*/  IMAD R6, R6, c[0x0][0x32c], R23 ;  /* 0x0000cb0006067a24 */ /* 0x000fca00078e0217 */
[----:B------:R-:W-:Y:S02]  /*10b90*/  IADD3 R7, R6, c[0x0][0x32c], RZ ;  /* 0x0000cb0006077a10 */ /* 0x000fe40007ffe0ff */
[----:B------:R-:W-:Y:S02]  /*10ba0*/  IMNMX R3, R3, R6, !PT ;  /* 0x0000000603037217 */ /* 0x000fe40007800200 */
[----:B------:R-:W-:Y:S02]  /*10bb0*/  IMNMX R5, R5, R7, PT ;  /* 0x0000000705057217 */ /* 0x000fe40003800200 */
.L_x_443:
[----:B-1234-:R-:W-:Y:S01]  /*10bc0*/  UP2UR UR42, UPR, URZ, 0x10 ;  /* 0x000000103f2a7883 */ /* 0x01efe20008000000 */
        /* <DEDUP_REMOVED lines=17> */
[----:B------:R-:W-:Y:S01]  /*10ce0*/  PLOP3.LUT P0, PT, PT, PT, UP2, 0x40, 0x0 ;  /* 0x000000000000781c */ /* 0x000fe20003f0e828 */
[----:B------:R-:W-:Y:S01]  /*10cf0*/  UISETP.NE.AND UP1, UPT, UR33, URZ, UPT ;  /* 0x0000003f2100728c */ /* 0x000fe2000bf25270 */
[C---:B------:R-:W-:Y:S01]  /*10d00*/  ISETP.GT.AND P1, PT, R3.reuse, 0x1, P1 ;  /* 0x000000010300780c */ /* 0x040fe20000f24270 */
[----:B------:R-:W-:Y:S01]  /*10d10*/  UISETP.NE.AND UP3, UPT, UR32, URZ, UPT ;  /* 0x0000003f2000728c */ /* 0x000fe2000bf65270 */
[----:B------:R-:W-:Y:S01]  /*10d20*/  PLOP3.LUT P3, PT, PT, PT, UP0, 0x40, 0x0 ;  /* 0x000000000000781c */ /* 0x000fe20003f6e808 */
[----:B------:R-:W-:Y:S01]  /*10d30*/  UISETP.NE.AND UP2, UPT, UR31, URZ, UPT ;  /* 0x0000003f1f00728c */ /* 0x000fe2000bf45270 */
[----:B------:R-:W-:Y:S01]  /*10d40*/  FSEL R100, R26, -INF , !P2 ;  /* 0xff8000001a647808 */ /* 0x000fe20005000000 */
[----:B------:R-:W-:Y:S01]  /*10d50*/  UISETP.NE.AND UP0, UPT, UR29, URZ, UPT ;  /* 0x0000003f1d00728c */ /* 0x000fe2000bf05270 */
[----:B------:R-:W-:Y:S01]  /*10d60*/  ISETP.GT.AND P2, PT, R3, 0x8, P0 ;  /* 0x000000080300780c */ /* 0x000fe20000744270 */
[----:B-1----:R-:W-:Y:S01]  /*10d70*/  FMUL.FTZ R6, R162, c[0x0][0x320] ;  /* 0x0000c800a2067a20 */ /* 0x002fe20000410000 */
[----:B------:R-:W-:Y:S01]  /*10d80*/  ISETP.LT.OR P0, PT, R5, 0x2, P1 ;  /* 0x000000020500780c */ /* 0x000fe20000f01670 */
[----:B------:R-:W-:Y:S01]  /*10d90*/  UISETP.NE.AND UP4, UPT, UR42, URZ, UPT ;  /* 0x0000003f2a00728c */ /* 0x000fe2000bf85270 */
[----:B------:R-:W-:Y:S01]  /*10da0*/  PLOP3.LUT P5, PT, PT, PT, UP1, 0x40, 0x0 ;  /* 0x000000000000781c */ /* 0x000fe20003fae818 */
[----:B------:R-:W-:Y:S01]  /*10db0*/  UISETP.NE.AND UP1, UPT, UR30, URZ, UPT ;  /* 0x0000003f1e00728c */ /* 0x000fe2000bf25270 */
[----:B------:R-:W-:Y:S01]  /*10dc0*/  ISETP.GT.AND P1, PT, R3, 0x9, P3 ;  /* 0x000000090300780c */ /* 0x000fe20001f24270 */
[----:B------:R1:W3:Y:S01]  /*10dd0*/  MUFU.TANH R74, R6 ;  /* 0x00000006004a7308 */ /* 0x0002e20000002400 */
[----:B------:R-:W-:Y:S01]  /*10de0*/  ISETP.LT.OR P2, PT, R5, 0x9, P2 ;  /* 0x000000090500780c */ /* 0x000fe20001741670 */
[----:B------:R-:W-:Y:S01]  /*10df0*/  FMUL.FTZ R13, R118, c[0x0][0x320] ;  /* 0x0000c800760d7a20 */ /* 0x000fe20000410000 */
[----:B------:R-:W-:Y:S01]  /*10e00*/  FSEL R101, R50, -INF , !P0 ;  /* 0xff80000032657808 */ /* 0x000fe20004000000 */
[----:B------:R-:W-:Y:S01]  /*10e10*/  FMUL.FTZ R12, R119, c[0x0][0x320] ;  /* 0x0000c800770c7a20 */ /* 0x000fe20000410000 */
[----:B------:R-:W-:Y:S01]  /*10e20*/  ISETP.GT.AND P0, PT, R3, 0x10, P5 ;  /* 0x000000100300780c */ /* 0x000fe20002f04270 */
[----:B------:R-:W-:Y:S01]  /*10e30*/  FMUL.FTZ R11, R135, c[0x0][0x320] ;  /* 0x0000c800870b7a20 */ /* 0x000fe20000410000 */
[----:B------:R-:W-:Y:S01]  /*10e40*/  ISETP.LT.OR P1, PT, R5, 0xa, P1 ;  /* 0x0000000a0500780c */ /* 0x000fe20000f21670 */
[----:B------:R-:W-:Y:S01]  /*10e50*/  FMUL.FTZ R18, R131, c[0x0][0x320] ;  /* 0x0000c80083127a20 */ /* 0x000fe20000410000 */
[----:B------:R-:W-:Y:S01]  /*10e60*/  PLOP3.LUT P4, PT, PT, PT, UP3, 0x40, 0x0 ;  /* 0x000000000000781c */ /* 0x000fe20003f8e838 */
[----:B------:R-:W-:Y:S01]  /*10e70*/  UISETP.NE.AND UP3, UPT, UR28, URZ, UPT ;  /* 0x0000003f1c00728c */ /* 0x000fe2000bf65270 */
[----:B------:R-:W-:Y:S01]  /*10e80*/  FSEL R102, R27, -INF , !P2 ;  /* 0xff8000001b667808 */ /* 0x000fe20005000000 */
[----:B------:R-:W-:Y:S01]  /*10e90*/  FMUL.FTZ R14, R134, c[0x0][0x320] ;  /* 0x0000c800860e7a20 */ /* 0x000fe20000410000 */
[----:B------:R-:W-:Y:S01]  /*10ea0*/  ISETP.LT.OR P2, PT, R5, 0x11, P0 ;  /* 0x000000110500780c */ /* 0x000fe20000741670 */
[----:B------:R-:W-:Y:S01]  /*10eb0*/  FMUL.FTZ R15, R158, c[0x0][0x320] ;  /* 0x0000c8009e0f7a20 */ /* 0x000fe20000410000 */
[----:B------:R-:W-:Y:S01]  /*10ec0*/  FSEL R103, R53, -INF , !P1 ;  /* 0xff80000035677808 */ /* 0x000fe20004800000 */
[----:B-1----:R-:W-:Y:S01]  /*10ed0*/  FMUL.FTZ R6, R114, c[0x0][0x320] ;  /* 0x0000c80072067a20 */ /* 0x002fe20000410000 */
[----:B------:R-:W-:Y:S01]  /*10ee0*/  PLOP3.LUT P3, PT, PT, PT, UP2, 0x40, 0x0 ;  /* 0x000000000000781c */ /* 0x000fe20003f6e828 */
[----:B------:R-:W-:Y:S01]  /*10ef0*/  UISETP.NE.AND UP2, UPT, UR25, URZ, UPT ;  /* 0x0000003f1900728c */ /* 0x000fe2000bf45270 */
[----:B------:R-:W-:Y:S01]  /*10f00*/  ISETP.GT.AND P1, PT, R3, 0x11, P4 ;  /* 0x000000110300780c */ /* 0x000fe20002724270 */
[----:B------:R1:W4:Y:S01]  /*10f10*/  MUFU.TANH R47, R6 ;  /* 0x00000006002f7308 */ /* 0x0003220000002400 */
        /* <DEDUP_REMOVED lines=8> */
[----:B------:R-:W-:Y:S01]  /*10fa0*/  PLOP3.LUT P0, PT, PT, PT, UP1, 0x40, 0x0 ;  /* 0x000000000000781c */ /* 0x000fe20003f0e818 */
[----:B------:R-:W-:Y:S01]  /*10fb0*/  UISETP.NE.AND UP1, UPT, UR20, URZ, UPT ;  /* 0x0000003f1400728c */ /* 0x000fe2000bf25270 */
[----:B------:R-:W-:Y:S01]  /*10fc0*/  ISETP.LT.OR P2, PT, R5, 0x19, P2 ;  /* 0x000000190500780c */ /* 0x000fe20001741670 */
[----:B------:R5:W2:Y:S01]  /*10fd0*/  MUFU.TANH R116, R7 ;  /* 0x0000000700747308 */ /* 0x000aa20000002400 */
[----:B------:R-:W-:-:S02]  /*10fe0*/  FSEL R113, R56, -INF , !P1 ;  /* 0xff80000038717808 */ /* 0x000fc40004800000 */
[----:B------:R-:W-:Y:S01]  /*10ff0*/  ISETP.GT.AND P1, PT, R3, 0x20, P5 ;  /* 0x000000200300780c */ /* 0x000fe20002f24270 */
[----:B-1----:R-:W-:Y:S01]  /*11000*/  FMUL.FTZ R6, R115, c[0x0][0x320] ;  /* 0x0000c80073067a20 */ /* 0x002fe20000410000 */
[----:B------:R-:W-:Y:S02]  /*11010*/  ISETP.GT.AND P0, PT, R3, 0x19, P0 ;  /* 0x000000190300780c */ /* 0x000fe40000704270 */
[----:B------:R-:W-:Y:S01]  /*11020*/  PLOP3.LUT P4, PT, PT, PT, UP3, 0x40, 0x0 ;  /* 0x000000000000781c */ /* 0x000fe20003f8e838 */
[----:B------:R1:W1:Y:S01]  /*11030*/  MUFU.TANH R48, R6 ;  /* 0x0000000600307308 */ /* 0x0002620000002400 */
[----:B------:R-:W-:Y:S01]  /*11040*/  FSEL R114, R33, -INF , !P2 ;  /* 0xff80000021727808 */ /* 0x000fe20005000000 */
[----:B------:R-:W-:Y:S01]  /*11050*/  UISETP.NE.AND UP3, UPT, UR14, URZ, UPT ;  /* 0x0000003f0e00728c */ /* 0x000fe2000bf65270 */
[C---:B------:R-:W-:Y:S02]  /*11060*/  ISETP.LT.OR P2, PT, R5.reuse, 0x21, P1 ;  /* 0x000000210500780c */ /* 0x040fe40000f41670 */
[----:B------:R-:W-:-:S02]  /*11070*/  ISETP.LT.OR P0, PT, R5, 0x1a, P0 ;  /* 0x0000001a0500780c */ /* 0x000fc40000701670 */
[----:B------:R-:W-:Y:S01]  /*11080*/  PLOP3.LUT P3, PT, PT, PT, UP2, 0x40, 0x0 ;  /* 0x000000000000781c */ /* 0x000fe20003f6e828 */
[----:B------:R-:W-:Y:S01]  /*11090*/  UISETP.NE.AND UP2, UPT, UR11, URZ, UPT ;  /* 0x0000003f0b00728c */ /* 0x000fe2000bf45270 */
[----:B------:R-:W-:Y:S01]  /*110a0*/  ISETP.GT.AND P1, PT, R3, 0x21, P4 ;  /* 0x000000210300780c */ /* 0x000fe20002724270 */
[----:B-----5:R-:W-:Y:S01]  /*110b0*/  FMUL.FTZ R7, R170, c[0x0][0x320] ;  /* 0x0000c800aa077a20 */ /* 0x020fe20000410000 */
[----:B------:R-:W-:Y:S01]  /*110c0*/  FSEL R167, R43, -INF , !P2 ;  /* 0xff8000002ba77808 */ /* 0x000fe20005000000 */
[----:B------:R-:W2:Y:S01]  /*110d0*/  MUFU.TANH R18, R18 ;  /* 0x0000001200127308 */ /* 0x000ea20000002400 */
[----:B------:R-:W-:Y:S02]  /*110e0*/  FSEL R115, R28, -INF , !P0 ;  /* 0xff8000001c737808 */ /* 0x000fe40004000000 */
[----:B------:R-:W-:Y:S01]  /*110f0*/  ISETP.GT.AND P2, PT, R3, 0x28, P3 ;  /* 0x000000280300780c */ /* 0x000fe20001f44270 */
[----:B-1----:R-:W-:Y:S01]  /*11100*/  FMUL.FTZ R6, R163, c[0x0][0x320] ;  /* 0x0000c800a3067a20 */ /* 0x002fe20000410000 */
[----:B------:R-:W-:-:S02]  /*11110*/  ISETP.LT.OR P1, PT, R5, 0x22, P1 ;  /* 0x000000220500780c */ /* 0x000fc40000f21670 */
[----:B------:R-:W-:Y:S01]  /*11120*/  PLOP3.LUT P0, PT, PT, PT, UP1, 0x40, 0x0 ;  /* 0x000000000000781c */ /* 0x000fe20003f0e818 */
[----:B------:R1:W1:Y:S01]  /*11130*/  MUFU.TANH R44, R6 ;  /* 0x00000006002c7308 */ /* 0x0002620000002400 */
[----:B------:R-:W-:Y:S01]  /*11140*/  PLOP3.LUT P5, PT, PT, PT, UP0, 0x40, 0x0 ;  /* 0x000000000000781c */ /* 0x000fe20003fae808 */
[----:B------:R-:W-:Y:S01]  /*11150*/  UISETP.NE.AND UP1, UPT, UR10, URZ, UPT ;  /* 0x0000003f0a00728c */ /* 0x000fe2000bf25270 */
[----:B------:R-:W-:Y:S01]  /*11160*/  ISETP.LT.OR P2, PT, R5, 0x29, P2 ;  /* 0x000000290500780c */ /* 0x000fe20001741670 */
[----:B------:R-:W-:Y:S01]  /*11170*/  UISETP.NE.AND UP0, UPT, UR7, URZ, UPT ;  /* 0x0000003f0700728c */ /* 0x000fe2000bf05270 */
[----:B------:R-:W-:Y:S02]  /*11180*/  FSEL R169, R42, -INF , !P1 ;  /* 0xff8000002aa97808 */ /* 0x000fe40004800000 */
[C---:B------:R-:W-:Y:S01]  /*11190*/  ISETP.GT.AND P0, PT, R3.reuse, 0x29, P0 ;  /* 0x000000290300780c */ /* 0x040fe20000704270 */
[----:B------:R-:W2:Y:S01]  /*111a0*/  MUFU.TANH R43, R13 ;  /* 0x0000000d002b7308 */ /* 0x000ea20000002400 */
[----:B------:R-:W-:-:S02]  /*111b0*/  ISETP.GT.AND P1, PT, R3, 0x30, P5 ;  /* 0x000000300300780c */ /* 0x000fc40002f24270 */
[----:B------:R-:W-:Y:S02]  /*111c0*/  FSEL R174, R39, -INF , !P2 ;  /* 0xff80000027ae7808 */ /* 0x000fe40005000000 */
[----:B------:R-:W-:Y:S01]  /*111d0*/  PLOP3.LUT P4, PT, PT, PT, UP3, 0x40, 0x0 ;  /* 0x000000000000781c */ /* 0x000fe20003f8e838 */
[----:B------:R-:W-:Y:S01]  /*111e0*/  UISETP.NE.AND UP3, UPT, UR41, URZ, UPT ;  /* 0x0000003f2900728c */ /* 0x000fe2000bf65270 */
[C---:B------:R-:W-:Y:S01]  /*111f0*/  ISETP.LT.OR P0, PT, R5.reuse, 0x2a, P0 ;  /* 0x0000002a0500780c */ /* 0x040fe20000701670 */
[----:B-1----:R-:W-:Y:S01]  /*11200*/  FMUL.FTZ R6, R186, c[0x0][0x320] ;  /* 0x0000c800ba067a20 */ /* 0x002fe20000410000 */
[----:B------:R-:W-:Y:S01]  /*11210*/  ISETP.LT.OR P2, PT, R5, 0x31, P1 ;  /* 0x000000310500780c */ /* 0x000fe20000f41670 */
[----:B------:R-:W1:Y:S01]  /*11220*/  MUFU.TANH R39, R12 ;  /* 0x0000000c00277308 */ /* 0x000e620000002400 */
[----:B------:R-:W-:Y:S01]  /*11230*/  PLOP3.LUT P3, PT, PT, PT, UP2, 0x40, 0x0 ;  /* 0x000000000000781c */ /* 0x000fe20003f6e828 */
[----:B------:R-:W-:Y:S01]  /*11240*/  UISETP.NE.AND UP2, UPT, UR40, URZ, UPT ;  /* 0x0000003f2800728c */ /* 0x000fe2000bf45270 */
[----:B------:R-:W-:-:S02]  /*11250*/  FSEL R175, R32, -INF , !P0 ;  /* 0xff80000020af7808 */ /* 0x000fc40004000000 */
[C---:B------:R-:W-:Y:S02]  /*11260*/  ISETP.GT.AND P1, PT, R3.reuse, 0x31, P4 ;  /* 0x000000310300780c */ /* 0x040fe40002724270 */
[----:B------:R-:W-:Y:S01]  /*11270*/  FSEL R198, R24, -INF , !P2 ;  /* 0xff80000018c67808 */ /* 0x000fe20005000000 */
[----:B------:R5:W1:Y:S01]  /*11280*/  MUFU.TANH R41, R6 ;  /* 0x0000000600297308 */ /* 0x000a620000002400 */
[----:B------:R-:W-:Y:S01]  /*11290*/  PLOP3.LUT P0, PT, PT, PT, UP1, 0x40, 0x0 ;  /* 0x000000000000781c */ /* 0x000fe20003f0e818 */
[----:B------:R-:W-:Y:S01]  /*112a0*/  UISETP.NE.AND UP1, UPT, UR39, URZ, UPT ;  /* 0x0000003f2700728c */ /* 0x000fe2000bf25270 */
[----:B------:R-:W-:Y:S02]  /*112b0*/  ISETP.GT.AND P2, PT, R3, 0x38, P3 ;  /* 0x000000380300780c */ /* 0x000fe40001f44270 */
[----:B------:R-:W-:Y:S01]  /*112c0*/  PLOP3.LUT P5, PT, PT, PT, UP0, 0x40, 0x0 ;  /* 0x000000000000781c */ /* 0x000fe20003fae808 */
[----:B------:R-:W-:Y:S01]  /*112d0*/  UISETP.NE.AND UP0, UPT, UR38, URZ, UPT ;  /* 0x0000003f2600728c */ /* 0x000fe2000bf05270 */
[----:B------:R-:W-:Y:S01]  /*112e0*/  ISETP.LT.OR P3, PT, R5, 0x32, P1 ;  /* 0x000000320500780c */ /* 0x000fe20000f61670 */
[----:B------:R-:W-:Y:S01]  /*112f0*/  UP2UR UR38, UPR, URZ, 0x40 ;  /* 0x000000403f267883 */ /* 0x000fe20008000000 */
[----:B------:R-:W-:Y:S01]  /*11300*/  ISETP.GT.AND P0, PT, R3, 0x39, P0 ;  /* 0x000000390300780c */ /* 0x000fe20000704270 */
[----:B------:R-:W1:Y:S01]  /*11310*/  MUFU.TANH R13, R11 ;  /* 0x0000000b000d7308 */ /* 0x000e620000002400 */
[----:B------:R-:W-:-:S02]  /*11320*/  ISETP.LT.OR P1, PT, R5, 0x39, P2 ;  /* 0x000000390500780c */ /* 0x000fc40001721670 */
[----:B------:R-:W-:Y:S02]  /*11330*/  ISETP.GT.AND P2, PT, R3, 0x40, P5 ;  /* 0x000000400300780c */ /* 0x000fe40002f44270 */
[----:B------:R-:W-:Y:S01]  /*11340*/  FSEL R197, R55, -INF , !P3 ;  /* 0xff80000037c57808 */ /* 0x000fe20005800000 */
[----:B-----5:R-:W-:Y:S01]  /*11350*/  FMUL.FTZ R6, R187, c[0x0][0x320] ;  /* 0x0000c800bb067a20 */ /* 0x020fe20000410000 */
[C---:B------:R-:W-:Y:S01]  /*11360*/  ISETP.LT.OR P3, PT, R5.reuse, 0x3a, P0 ;  /* 0x0000003a0500780c */ /* 0x040fe20000761670 */
[----:B------:R-:W1:Y:S01]  /*11370*/  MUFU.TANH R12, R10 ;  /* 0x0000000a000c7308 */ /* 0x000e620000002400 */
[----:B------:R-:W-:Y:S02]  /*11380*/  FSEL R196, R36, -INF , !P1 ;  /* 0xff80000024c47808 */ /* 0x000fe40004800000 */
[----:B------:R-:W-:Y:S01]  /*11390*/  PLOP3.LUT P4, PT, PT, PT, UP6, 0x40, 0x0 ;  /* 0x000000000000781c */ /* 0x000fe20003f8e868 */
[----:B------:R-:W-:Y:S01]  /*113a0*/  UISETP.NE.AND UP6, UPT, UR23, URZ, UPT ;  /* 0x0000003f1700728c */ /* 0x000fe2000bfc5270 */
[----:B------:R-:W-:-:S02]  /*113b0*/  ISETP.LT.OR P1, PT, R5, 0x41, P2 ;  /* 0x000000410500780c */ /* 0x000fc40001721670 */
[----:B------:R-:W-:Y:S01]  /*113c0*/  PLOP3.LUT P0, PT, PT, PT, UP5, 0x40, 0x0 ;  /* 0x000000000000781c */ /* 0x000fe20003f0e858 */
[----:B------:R5:W1:Y:S01]  /*113d0*/  MUFU.TANH R40, R6 ;  /* 0x0000000600287308 */ /* 0x000a620000002400 */
[----:B------:R-:W-:Y:S02]  /*113e0*/  PLOP3.LUT P2, PT, PT, PT, UP4, 0x40, 0x0 ;  /* 0x000000000000781c */ /* 0x000fe40003f4e848 */
[----:B------:R-:W-:Y:S02]  /*113f0*/  FSEL R201, R34, -INF , !P3 ;  /* 0xff80000022c97808 */ /* 0x000fe40005800000 */
[----:B------:R-:W-:Y:S02]  /*11400*/  ISETP.GT.AND P3, PT, R3, 0x41, P4 ;  /* 0x000000410300780c */ /* 0x000fe40002764270 */
[----:B------:R-:W-:Y:S01]  /*11410*/  FSEL R227, R25, -INF , !P1 ;  /* 0xff80000019e37808 */ /* 0x000fe20004800000 */
[----:B------:R-:W1:Y:S01]  /*11420*/  MUFU.TANH R11, R9 ;  /* 0x00000009000b7308 */ /* 0x000e620000002400 */
[----:B------:R-:W-:-:S02]  /*11430*/  ISETP.GT.AND P1, PT, R3, 0x48, P0 ;  /* 0x000000480300780c */ /* 0x000fc40000724270 */
[----:B------:R-:W-:Y:S02]  /*11440*/  ISETP.GT.AND P0, PT, R3, 0x49, P2 ;  /* 0x000000490300780c */ /* 0x000fe40001704270 */
[C---:B------:R-:W-:Y:S02]  /*11450*/  ISETP.LT.OR P2, PT, R5.reuse, 0x42, P3 ;  /* 0x000000420500780c */ /* 0x040fe40001f41670 */
[C---:B------:R-:W-:Y:S01]  /*11460*/  ISETP.LT.OR P1, PT, R5.reuse, 0x49, P1 ;  /* 0x000000490500780c */ /* 0x040fe20000f21670 */
[----:B-----5:R-:W-:Y:S01]  /*11470*/  FMUL.FTZ R6, R122, c[0x0][0x320] ;  /* 0x0000c8007a067a20 */ /* 0x020fe20000410000 */
[----:B------:R-:W-:Y:S01]  /*11480*/  ISETP.LT.OR P0, PT, R5, 0x4a, P0 ;  /* 0x0000004a0500780c */ /* 0x000fe20000701670 */
[----:B------:R-:W1:Y:S01]  /*11490*/  MUFU.TANH R17, R17 ;  /* 0x0000001100117308 */ /* 0x000e620000002400 */
[----:B------:R-:W-:Y:S02]  /*114a0*/  FSEL R226, R62, -INF , !P2 ;  /* 0xff8000003ee27808 */ /* 0x000fe40005000000 */
[----:B------:R-:W-:-:S02]  /*114b0*/  PLOP3.LUT P2, PT, PT, PT, UP2, 0x40, 0x0 ;  /* 0x000000000000781c */ /* 0x000fc40003f4e828 */
[----:B------:R-:W-:Y:S02]  /*114c0*/  FSEL R228, R54, -INF , !P1 ;  /* 0xff80000036e47808 */ /* 0x000fe40004800000 */
[----:B------:R-:W-:Y:S01]  /*114d0*/  PLOP3.LUT P1, PT, PT, PT, UP1, 0x40, 0x0 ;  /* 0x000000000000781c */ /* 0x000fe20003f2e818 */
[----:B------:R5:W1:Y:S01]  /*114e0*/  MUFU.TANH R38, R6 ;  /* 0x0000000600267308 */ /* 0x000a620000002400 */
[----:B------:R-:W-:Y:S02]  /*114f0*/  FSEL R229, R52, -INF , !P0 ;  /* 0xff80000034e57808 */ /* 0x000fe40004000000 */
[----:B------:R-:W-:Y:S02]  /*11500*/  PLOP3.LUT P0, PT, PT, PT, UP0, 0x40, 0x0 ;  /* 0x000000000000781c */ /* 0x000fe40003f0e808 */
[C---:B------:R-:W-:Y:S02]  /*11510*/  ISETP.GT.AND P2, PT, R3.reuse, 0x51, P2 ;  /* 0x000000510300780c */ /* 0x040fe40001744270 */
[C---:B------:R-:W-:Y:S01]  /*11520*/  ISETP.GT.AND P1, PT, R3.reuse, 0x58, P1 ;  /* 0x000000580300780c */ /* 0x040fe20000f24270 */
[----:B------:R-:W1:Y:S01]  /*11530*/  MUFU.TANH R16, R16 ;  /* 0x0000001000107308 */ /* 0x000e620000002400 */
[----:B------:R-:W-:-:S02]  /*11540*/  ISETP.GT.AND P0, PT, R3, 0x59, P0 ;  /* 0x000000590300780c */ /* 0x000fc40000704270 */
[C---:B------:R-:W-:Y:S02]  /*11550*/  ISETP.LT.OR P3, PT, R5.reuse, 0x52, P2 ;  /* 0x000000520500780c */ /* 0x040fe40001761670 */
[C---:B------:R-:W-:Y:S02]  /*11560*/  ISETP.LT.OR P2, PT, R5.reuse, 0x59, P1 ;  /* 0x000000590500780c */ /* 0x040fe40000f41670 */
[----:B------:R-:W-:Y:S01]  /*11570*/  ISETP.LT.OR P1, PT, R5, 0x5a, P0 ;  /* 0x0000005a0500780c */ /* 0x000fe20000721670 */
[----:B-----5:R-:W-:Y:S01]  /*11580*/  FMUL.FTZ R6, R123, c[0x0][0x320] ;  /* 0x0000c8007b067a20 */ /* 0x020fe20000410000 */
[----:B------:R-:W-:Y:S01]  /*11590*/  PLOP3.LUT P0, PT, PT, PT, UP6, 0x40, 0x0 ;  /* 0x000000000000781c */ /* 0x000fe20003f0e868 */
[----:B------:R-:W1:Y:S01]  /*115a0*/  MUFU.TANH R15, R15 ;  /* 0x0000000f000f7308 */ /* 0x000e620000002400 */
[----:B------:R-:W-:Y:S01]  /*115b0*/  PLOP3.LUT P4, PT, PT, PT, UP3, 0x40, 0x0 ;  /* 0x000000000000781c */ /* 0x000fe20003f8e838 */
[----:B------:R-:W-:Y:S01]  /*115c0*/  UISETP.NE.AND UP6, UPT, UR38, URZ, UPT ;  /* 0x0000003f2600728c */ /* 0x000fe2000bfc5270 */
[----:B------:R-:W-:-:S02]  /*115d0*/  FSEL R206, R49, -INF , !P3 ;  /* 0xff80000031ce7808 */ /* 0x000fc40005800000 */
[----:B------:R-:W-:Y:S02]  /*115e0*/  ISETP.GT.AND P4, PT, R3, 0x50, P4 ;  /* 0x000000500300780c */ /* 0x000fe40002784270 */
[----:B------:R-:W-:Y:S01]  /*115f0*/  FSEL R230, R31, -INF , !P2 ;  /* 0xff8000001fe67808 */ /* 0x000fe20005000000 */
[----:B------:R5:W1:Y:S01]  /*11600*/  MUFU.TANH R37, R6 ;  /* 0x0000000600257308 */ /* 0x000a620000002400 */
[----:B------:R-:W-:Y:S02]  /*11610*/  ISETP.LT.OR P4, PT, R5, 0x51, P4 ;  /* 0x000000510500780c */ /* 0x000fe40002781670 */
[----:B------:R-:W-:Y:S02]  /*11620*/  FSEL R231, R29, -INF , !P1 ;  /* 0xff8000001de77808 */ /* 0x000fe40004800000 */
[----:B------:R-:W-:-:S03]  /*11630*/  FSEL R207, R46, -INF , !P4 ;  /* 0xff8000002ecf7808 */ /* 0x000fc60006000000 */
[----:B------:R-:W1:Y:S01]  /*11640*/  MUFU.TANH R14, R14 ;  /* 0x0000000e000e7308 */ /* 0x000e620000002400 */
[----:B-----5:R-:W-:-:S07]  /*11650*/  FMUL.FTZ R6, R130, c[0x0][0x320] ;  /* 0x0000c80082067a20 */ /* 0x020fce0000410000 */
[----:B------:R-:W1:Y:S08]  /*11660*/  MUFU.TANH R10, R8 ;  /* 0x00000008000a7308 */ /* 0x000e700000002400 */
[----:B------:R5:W1:Y:S08]  /*11670*/  MUFU.TANH R35, R6 ;  /* 0x0000000600237308 */ /* 0x000a700000002400 */
[----:B------:R-:W1:Y:S01]  /*11680*/  MUFU.TANH R9, R7 ;  /* 0x0000000700097308 */ /* 0x000e620000002400 */
[----:B-----5:R-:W-:-:S07]  /*11690*/  FMUL.FTZ R6, R127, c[0x0][0x320] ;  /* 0x0000c8007f067a20 */ /* 0x020fce0000410000 */
        /* <DEDUP_REMOVED lines=18> */
.L_x_449:
[----:B------:R-:W-:-:S04]  /*117c0*/  MOV R7, c[0x0][0x32c] ;  /* 0x0000cb0000077a02 */ /* 0x000fc80000000f00 */
[----:B------:R-:W-:-:S13]  /*117d0*/  ISETP.NE.AND P0, PT, R7, 0x1, PT ;  /* 0x000000010700780c */ /* 0x000fda0003f05270 */
[----:B------:R-:W-:-:S05]  /*117e0*/  @P0 IMAD.HI.U32 R7, R6, c[0x0][0x330], RZ ;  /* 0x0000cc0006070a27 */ /* 0x000fca00078e00ff */
[----:B------:R-:W-:Y:S02]  /*117f0*/  @P0 SHF.R.U32.HI R6, RZ, c[0x0][0x334], R7 ;  /* 0x0000cd00ff060a19 */ /* 0x000fe40000011607 */
.L_x_450:
[----:B------:R-:W-:Y:S05]  /*11800*/  BSYNC B0 ;  /* 0x0000000000007941 */ /* 0x000fea0003800000 */
.L_x_448:
[----:B------:R-:W-:-:S05]  /*11810*/  IMAD R6, R6, c[0x0][0x32c], R23 ;  /* 0x0000cb0006067a24 */ /* 0x000fca00078e0217 */
[----:B------:R-:W-:Y:S02]  /*11820*/  IADD3 R7, R6, c[0x0][0x32c], RZ ;  /* 0x0000cb0006077a10 */ /* 0x000fe40007ffe0ff */
[----:B------:R-:W-:Y:S02]  /*11830*/  IMNMX R3, R3, R6, !PT ;  /* 0x0000000603037217 */ /* 0x000fe40007800200 */
[----:B------:R-:W-:Y:S02]  /*11840*/  IMNMX R5, R5, R7, PT ;  /* 0x0000000705057217 */ /* 0x000fe40003800200 */
.L_x_447:
        /* <DEDUP_REMOVED lines=21> */
[----:B------:R-:W-:Y:S01]  /*119a0*/  STL [R1+0x4c], R216 ;  /* 0x00004cd801007387 */ /* 0x000fe20000100800 */
[----:B------:R-:W-:Y:S01]  /*119b0*/  FMNMX.FTZ R6, R96, R6, !PT ;  /* 0x0000000660067209 */ /* 0x000fe20007810000 */
[----:B------:R-:W-:Y:S01]  /*119c0*/  IMAD.SHL.U32 R209, R0, 0x2, RZ ;  /* 0x0000000200d17824 */ /* 0x000fe200078e00ff */
[----:B------:R-:W-:Y:S01]  /*119d0*/  FMNMX.FTZ R72, R99, R72, !PT ;  /* 0x0000004863487209 */ /* 0x000fe20007810000 */
[----:B------:R-:W-:Y:S01]  /*119e0*/  STL [R1+0x48], R215 ;  /* 0x000048d701007387 */ /* 0x000fe20000100800 */
[----:B------:R-:W-:Y:S01]  /*119f0*/  FMNMX.FTZ R6, R97, R6, !PT ;  /* 0x0000000661067209 */ /* 0x000fe20007810000 */
[--C-:B------:R-:W-:Y:S01]  /*11a00*/  IMAD R210, R4, 0x2, R209.reuse ;  /* 0x0000000204d27824 */ /* 0x100fe200078e02d1 */
[----:B------:R-:W-:Y:S01]  /*11a10*/  FMNMX.FTZ R72, R107, R72, !PT ;  /* 0x000000486b487209 */ /* 0x000fe20007810000 */
[----:B------:R-:W-:Y:S01]  /*11a20*/  STL [R1+0x44], R214 ;  /* 0x000044d601007387 */ /* 0x000fe20000100800 */
        /* <DEDUP_REMOVED lines=39> */
[----:B------:R-:W-:Y:S01]  /*11ca0*/  PLOP3.LUT P1, PT, PT, PT, UP2, 0x40, 0x0 ;  /* 0x000000000000781c */ /* 0x000fe20003f2e828 */
[----:B------:R-:W1:Y:S01]  /*11cb0*/  SHFL.BFLY PT, R7, R72, 0x2, 0x1f ;  /* 0x0c401f0048077f89 */ /* 0x000e6200000e0000 */
[----:B------:R-:W-:Y:S01]  /*11cc0*/  PLOP3.LUT P2, PT, PT, PT, UP3, 0x40, 0x0 ;  /* 0x000000000000781c */ /* 0x000fe20003f4e838 */
[----:B------:R-:W-:Y:S01]  /*11cd0*/  UISETP.NE.AND UP3, UPT, UR33, URZ, UPT ;  /* 0x0000003f2100728c */ /* 0x000fe2000bf65270 */
[----:B------:R-:W-:Y:S01]  /*11ce0*/  PLOP3.LUT P4, PT, PT, PT, UP4, 0x40, 0x0 ;  /* 0x000000000000781c */ /* 0x000fe20003f8e848 */
[----:B------:R-:W2:Y:S01]  /*11cf0*/  SHFL.BFLY PT, R8, R6, 0x2, 0x1f ;  /* 0x0c401f0006087f89 */ /* 0x000ea200000e0000 */
[----:B------:R-:W-:Y:S01]  /*11d00*/  PLOP3.LUT P5, PT, PT, PT, UP0, 0x40, 0x0 ;  /* 0x000000000000781c */ /* 0x000fe20003fae808 */
[----:B------:R-:W-:Y:S01]  /*11d10*/  UISETP.NE.AND UP2, UPT, UR32, URZ, UPT ;  /* 0x0000003f2000728c */ /* 0x000fe2000bf45270 */
[----:B------:R-:W-:Y:S01]  /*11d20*/  LEA R211, R2, R210, 0x1 ;  /* 0x000000d202d37211 */ /* 0x000fe200078e08ff */
[----:B------:R-:W-:Y:S01]  /*11d30*/  UISETP.NE.AND UP0, UPT, UR30, URZ, UPT ;  /* 0x0000003f1e00728c */ /* 0x000fe2000bf05270 */
[----:B------:R-:W-:Y:S01]  /*11d40*/  PLOP3.LUT P3, PT, PT, PT, UP3, 0x40, 0x0 ;  /* 0x000000000000781c */ /* 0x000fe20003f6e838 */
[----:B------:R-:W-:-:S02]  /*11d50*/  UISETP.NE.AND UP3, UPT, UR29, URZ, UPT ;  /* 0x0000003f1d00728c */ /* 0x000fc4000bf65270 */
[----:B------:R-:W-:Y:S01]  /*11d60*/  UISETP.NE.AND UP4, UPT, UR16, URZ, UPT ;  /* 0x0000003f1000728c */ /* 0x000fe2000bf85270 */
[----:B------:R-:W-:Y:S04]  /*11d70*/  LDSM.16.MT88.4 R88, [R211+0x100] ;  /* 0x00010000d358783b */ /* 0x000fe80000004200 */
[----:B------:R-:W-:Y:S04]  /*11d80*/  LDSM.16.MT88.4 R52, [R211+0x900] ;  /* 0x00090000d334783b */ /* 0x000fe80000004200 */
[----:B------:R-:W-:Y:S01]  /*11d90*/  LDSM.16.MT88.4 R156, [R211+0x1100] ;  /* 0x00110000d39c783b */ /* 0x000fe20000004200 */
[----:B-1----:R-:W-:-:S02]  /*11da0*/  FMNMX.FTZ R72, R72, R7, !PT ;  /* 0x0000000748487209 */ /* 0x002fc40007810000 */
[----:B--2---:R-:W-:-:S03]  /*11db0*/  FMNMX.FTZ R6, R6, R8, !PT ;  /* 0x0000000806067209 */ /* 0x004fc60007810000 */
[----:B------:R-:W1:Y:S04]  /*11dc0*/  SHFL.BFLY PT, R7, R72, 0x1, 0x1f ;  /* 0x0c201f0048077f89 */ /* 0x000e6800000e0000 */
[----:B------:R-:W2:Y:S01]  /*11dd0*/  SHFL.BFLY PT, R71, R6, 0x1, 0x1f ;  /* 0x0c201f0006477f89 */ /* 0x000ea200000e0000 */
[----:B-1----:R-:W-:Y:S02]  /*11de0*/  FMNMX.FTZ R72, R72, R7, !PT ;  /* 0x0000000748487209 */ /* 0x002fe40007810000 */
[----:B--2---:R-:W-:-:S03]  /*11df0*/  FMNMX.FTZ R71, R6, R71, !PT ;  /* 0x0000004706477209 */ /* 0x004fc60007810000 */
[C---:B------:R-:W-:Y:S01]  /*11e00*/  FMUL.FTZ R7, R72.reuse, c[0x0][0x2d0] ;  /* 0x0000b40048077a20 */ /* 0x040fe20000410000 */
[----:B------:R-:W-:Y:S01]  /*11e10*/  FSETP.NEU.FTZ.AND P0, PT, R72, -INF , PT ;  /* 0xff8000004800780b */ /* 0x000fe20003f1d000 */
[----:B------:R-:W-:-:S03]  /*11e20*/  FMUL.FTZ R6, R71, c[0x0][0x2d0] ;  /* 0x0000b40047067a20 */ /* 0x000fc60000410000 */
[----:B------:R-:W-:Y:S02]  /*11e30*/  FSEL R7, R7, RZ, P0 ;  /* 0x000000ff07077208 */ /* 0x000fe40000000000 */
[----:B------:R-:W-:-:S03]  /*11e40*/  FSETP.NEU.FTZ.AND P0, PT, R71, -INF , PT ;  /* 0xff8000004700780b */ /* 0x000fc60003f1d000 */
[----:B------:R-:W-:Y:S01]  /*11e50*/  FFMA.FTZ R8, R70, c[0x0][0x2d0], -R7 ;  /* 0x0000b40046087a23 */ /* 0x000fe20000010807 */
[----:B------:R-:W-:Y:S02]  /*11e60*/  FSEL R6, R6, RZ, P0 ;  /* 0x000000ff06067208 */ /* 0x000fe40000000000 */
[----:B------:R-:W-:Y:S01]  /*11e70*/  ISETP.GT.AND P0, PT, R3, RZ, P1 ;  /* 0x000000ff0300720c */ /* 0x000fe20000f04270 */
[----:B------:R1:W-:Y:S01]  /*11e80*/  MUFU.EX2 R150, R8 ;  /* 0x0000000800967308 */ /* 0x0003e20000000800 */
[----:B------:R-:W-:Y:S01]  /*11e90*/  PLOP3.LUT P1, PT, PT, PT, UP2, 0x40, 0x0 ;  /* 0x000000000000781c */ /* 0x000fe20003f2e828 */
[----:B------:R-:W-:Y:S01]  /*11ea0*/  UISETP.NE.AND UP2, UPT, UR28, URZ, UPT ;  /* 0x0000003f1c00728c */ /* 0x000fe2000bf45270 */
[----:B------:R-:W-:-:S04]  /*11eb0*/  ISETP.LT.OR P0, PT, R5, 0x1, P0 ;  /* 0x000000010500780c */ /* 0x000fc80000701670 */
[----:B------:R-:W-:Y:S02]  /*11ec0*/  FSEL R69, R41, -INF , !P0 ;  /* 0xff80000029457808 */ /* 0x000fe40004000000 */
[----:B------:R-:W-:Y:S02]  /*11ed0*/  ISETP.GT.AND P0, PT, R3, 0x1, P2 ;  /* 0x000000010300780c */ /* 0x000fe40001704270 */
[----:B------:R-:W-:Y:S01]  /*11ee0*/  PLOP3.LUT P2, PT, PT, PT, UP3, 0x40, 0x0 ;  /* 0x000000000000781c */ /* 0x000fe20003f4e838 */
[----:B------:R-:W-:Y:S01]  /*11ef0*/  UISETP.NE.AND UP3, UPT, UR14, URZ, UPT ;  /* 0x0000003f0e00728c */ /* 0x000fe2000bf65270 */
[----:B------:R-:W-:Y:S01]  /*11f00*/  ISETP.LT.OR P0, PT, R5, 0x2, P0 ;  /* 0x000000020500780c */ /* 0x000fe20000701670 */
[----:B-1----:R-:W-:-:S03]  /*11f10*/  FFMA.FTZ R8, R67, c[0x0][0x2d0], -R7 ;  /* 0x0000b40043087a23 */ /* 0x002fc60000010807 */
[----:B------:R-:W-:Y:S02]  /*11f20*/  FSEL R68, R40, -INF , !P0 ;  /* 0xff80000028447808 */ /* 0x000fe40004000000 */
[----:B------:R-:W-:Y:S01]  /*11f30*/  ISETP.GT.AND P0, PT, R3, 0x8, P4 ;  /* 0x000000080300780c */ /* 0x000fe20002704270 */
[----:B------:R1:W2:Y:S01]  /*11f40*/  MUFU.EX2 R149, R8 ;  /* 0x0000000800957308 */ /* 0x0002a20000000800 */
[----:B------:R-:W-:Y:S01]  /*11f50*/  PLOP3.LUT P4, PT, PT, PT, UP1, 0x40, 0x0 ;  /* 0x000000000000781c */ /* 0x000fe20003f8e818 */
[----:B------:R-:W-:Y:S01]  /*11f60*/  UISETP.NE.AND UP1, UPT, UR25, URZ, UPT ;  /* 0x0000003f1900728c */ /* 0x000fe2000bf25270 */
[----:B------:R-:W-:-:S04]  /*11f70*/  ISETP.LT.OR P0, PT, R5, 0x9, P0 ;  /* 0x000000090500780c */ /* 0x000fc80000701670 */
[----:B------:R-:W-:Y:S02]  /*11f80*/  FSEL R74, R74, -INF , !P0 ;  /* 0xff8000004a4a7808 */ /* 0x000fe40004000000 */
[----:B------:R-:W-:Y:S02]  /*11f90*/  ISETP.GT.AND P0, PT, R3, 0x9, P5 ;  /* 0x000000090300780c */ /* 0x000fe40002f04270 */
[----:B------:R-:W-:Y:S01]  /*11fa0*/  PLOP3.LUT P5, PT, PT, PT, UP0, 0x40, 0x0 ;  /* 0x000000000000781c */ /* 0x000fe20003fae808 */
[----:B------:R-:W-:Y:S01]  /*11fb0*/  UISETP.NE.AND UP0, UPT, UR20, URZ, UPT ;  /* 0x0000003f1400728c */ /* 0x000fe2000bf05270 */
[----:B------:R-:W-:Y:S02]  /*11fc0*/  ISETP.LT.OR P0, PT, R5, 0xa, P0 ;  /* 0x0000000a0500780c */ /* 0x000fe40000701670 */
[----:B-1----:R-:W-:Y:S02]  /*11fd0*/  FMNMX.FTZ R8, R100, R101, !PT ;  /* 0x0000006564087209 */ /* 0x002fe40007810000 */
[----:B------:R-:W-:-:S02]  /*11fe0*/  FSEL R73, R44, -INF , !P0 ;  /* 0xff8000002c497808 */ /* 0x000fc40004000000 */
[----:B------:R-:W-:Y:S02]  /*11ff0*/  ISETP.GT.AND P0, PT, R3, 0x10, P3 ;  /* 0x000000100300780c */ /* 0x000fe40001f04270 */
[----:B------:R-:W-:Y:S01]  /*12000*/  PLOP3.LUT P3, PT, PT, PT, UP1, 0x40, 0x0 ;  /* 0x000000000000781c */ /* 0x000fe20003f6e818 */
[----:B------:R-:W-:Y:S01]  /*12010*/  UISETP.NE.AND UP1, UPT, UR10, URZ, UPT ;  /* 0x0000003f0a00728c */ /* 0x000fe2000bf25270 */
[----:B------:R-:W-:Y:S02]  /*12020*/  ISETP.LT.OR P0, PT, R5, 0x11, P0 ;  /* 0x000000110500780c */ /* 0x000fe40000701670 */
[----:B------:R-:W-:Y:S02]  /*12030*/  FMNMX.FTZ R8, R102, R8, !PT ;  /* 0x0000000866087209 */ /* 0x000fe40007810000 */
[----:B------:R-:W-:Y:S02]  /*12040*/  FSEL R92, R17, -INF , !P0 ;  /* 0xff800000115c7808 */ /* 0x000fe40004000000 */
[----:B------:R-:W-:-:S02]  /*12050*/  ISETP.GT.AND P0, PT, R3, 0x11, P1 ;  /* 0x000000110300780c */ /* 0x000fc40000f04270 */
[----:B------:R-:W-:Y:S01]  /*12060*/  PLOP3.LUT P1, PT, PT, PT, UP2, 0x40, 0x0 ;  /* 0x000000000000781c */ /* 0x000fe20003f2e828 */
[----:B------:R-:W-:Y:S01]  /*12070*/  UISETP.NE.AND UP2, UPT, UR11, URZ, UPT ;  /* 0x0000003f0b00728c */ /* 0x000fe2000bf45270 */
[----:B------:R-:W-:Y:S02]  /*12080*/  ISETP.LT.OR P0, PT, R5, 0x12, P0 ;  /* 0x000000120500780c */ /* 0x000fe40000701670 */
[----:B------:R-:W-:Y:S01]  /*12090*/  PLOP3.LUT P6, PT, PT, PT, UP1, 0x40, 0x0 ;  /* 0x000000000000781c */ /* 0x000fe20003fce818 */
[----:B------:R-:W-:Y:S01]  /*120a0*/  UISETP.NE.AND UP1, UPT, UR39, URZ, UPT ;  /* 0x0000003f2700728c */ /* 0x000fe2000bf25270 */
[----:B------:R-:W-:Y:S01]  /*120b0*/  FSEL R93, R16, -INF , !P0 ;  /* 0xff800000105d7808 */ /* 0x000fe20004000000 */
[----:B------:R-:W-:Y:S01]  /*120c0*/  ULDC.64 UR10, c[0x0][0x2c8] ;  /* 0x0000b200000a7ab9 */ /* 0x000fe20000000a00 */
[----:B------:R-:W-:Y:S02]  /*120d0*/  ISETP.GT.AND P0, PT, R3, 0x18, P4 ;  /* 0x000000180300780c */ /* 0x000fe40002704270 */
[----:B------:R-:W-:Y:S01]  /*120e0*/  PLOP3.LUT P4, PT, PT, PT, UP2, 0x40, 0x0 ;  /* 0x000000000000781c */ /* 0x000fe20003f8e828 */
[----:B------:R-:W-:Y:S01]  /*120f0*/  UISETP.NE.AND UP2, UPT, UR36, URZ, UPT ;  /* 0x0000003f2400728c */ /* 0x000fe2000bf45270 */
[----:B------:R-:W-:-:S04]  /*12100*/  ISETP.LT.OR P0, PT, R5, 0x19, P0 ;  /* 0x000000190500780c */ /* 0x000fc80000701670 */
[----:B------:R-:W-:Y:S01]  /*12110*/  FSEL R94, R9, -INF , !P0 ;  /* 0xff800000095e7808 */ /* 0x000fe20004000000 */
[----:B------:R-:W-:Y:S01]  /*12120*/  FFMA.FTZ R9, R75, c[0x0][0x2d0], -R7 ;  /* 0x0000b4004b097a23 */ /* 0x000fe20000010807 */
[----:B------:R-:W-:Y:S02]  /*12130*/  ISETP.GT.AND P0, PT, R3, 0x19, P5 ;  /* 0x000000190300780c */ /* 0x000fe40002f04270 */
[----:B------:R-:W-:Y:S01]  /*12140*/  PLOP3.LUT P5, PT, PT, PT, UP0, 0x40, 0x0 ;  /* 0x000000000000781c */ /* 0x000fe20003fae808 */
[----:B------:R1:W-:Y:S01]  /*12150*/  MUFU.EX2 R208, R9 ;  /* 0x0000000900d07308 */ /* 0x0003e20000000800 */
[----:B------:R-:W-:Y:S01]  /*12160*/  ISETP.LT.OR P0, PT, R5, 0x1a, P0 ;  /* 0x0000001a0500780c */ /* 0x000fe20000701670 */
[----:B------:R-:W-:-:S03]  /*12170*/  UISETP.NE.AND UP0, UPT, UR7, URZ, UPT ;  /* 0x0000003f0700728c */ /* 0x000fc6000bf05270 */
[----:B------:R-:W-:Y:S02]  /*12180*/  FSEL R95, R45, -INF , !P0 ;  /* 0xff8000002d5f7808 */ /* 0x000fe40004000000 */
[----:B------:R-:W-:Y:S02]  /*12190*/  ISETP.GT.AND P0, PT, R3, 0x20, P2 ;  /* 0x000000200300780c */ /* 0x000fe40001704270 */
        /* <DEDUP_REMOVED lines=8> */
[----:B-1----:R-:W-:Y:S01]  /*12220*/  FMNMX.FTZ R9, R103, R8, !PT ;  /* 0x0000000867097209 */ /* 0x002fe20007810000 */
[----:B------:R-:W-:Y:S01]  /*12230*/  FFMA.FTZ R8, R76, c[0x0][0x2d0], -R7 ;  /* 0x0000b4004c087a23 */ /* 0x000fe20000010807 */
[----:B------:R-:W-:Y:S01]  /*12240*/  FSEL R161, R12, -INF , !P0 ;  /* 0xff8000000ca17808 */ /* 0x000fe20004000000 */
[----:B------:R-:W-:Y:S01]  /*12250*/  LDSM.16.MT88.4 R76, [R212+0x100] ;  /* 0x00010000d44c783b */ /* 0x000fe20000004200 */
[----:B------:R-:W-:Y:S01]  /*12260*/  ISETP.GT.AND P0, PT, R3, 0x28, P3 ;  /* 0x000000280300780c */ /* 0x000fe20001f04270 */
[----:B------:R1:W3:Y:S01]  /*12270*/  MUFU.EX2 R154, R8 ;  /* 0x00000008009a7308 */ /* 0x0002e20000000800 */
[----:B------:R-:W-:-:S02]  /*12280*/  FMNMX.FTZ R9, R112, R9, !PT ;  /* 0x0000000970097209 */ /* 0x000fc40007810000 */
[----:B------:R-:W-:Y:S02]  /*12290*/  ISETP.LT.OR P0, PT, R5, 0x29, P0 ;  /* 0x000000290500780c */ /* 0x000fe40000701670 */
[----:B------:R-:W-:Y:S02]  /*122a0*/  FMNMX.FTZ R0, R113, R9, !PT ;  /* 0x0000000971007209 */ /* 0x000fe40007810000 */
[----:B------:R-:W-:Y:S02]  /*122b0*/  FSEL R162, R35, -INF , !P0 ;  /* 0xff80000023a27808 */ /* 0x000fe40004000000 */
[----:B------:R-:W-:Y:S02]  /*122c0*/  ISETP.GT.AND P0, PT, R3, 0x29, P5 ;  /* 0x000000290300780c */ /* 0x000fe40002f04270 */
[----:B------:R-:W-:Y:S02]  /*122d0*/  FMNMX.FTZ R9, R69, R68, !PT ;  /* 0x0000004445097209 */ /* 0x000fe40007810000 */
[----:B------:R-:W-:-:S02]  /*122e0*/  ISETP.LT.OR P0, PT, R5, 0x2a, P0 ;  /* 0x0000002a0500780c */ /* 0x000fc40000701670 */
[----:B------:R-:W-:Y:S01]  /*122f0*/  FMNMX.FTZ R0, R114, R0, !PT ;  /* 0x0000000072007209 */ /* 0x000fe20007810000 */
[----:B-1----:R-:W-:Y:S01]  /*12300*/  FFMA.FTZ R8, R57, c[0x0][0x2d0], -R6 ;  /* 0x0000b40039087a23 */ /* 0x002fe20000010806 */
[----:B------:R-:W-:Y:S02]  /*12310*/  FSEL R163, R18, -INF , !P0 ;  /* 0xff80000012a37808 */ /* 0x000fe40004000000 */
[----:B------:R-:W-:Y:S01]  /*12320*/  ISETP.GT.AND P0, PT, R3, 0x30, P2 ;  /* 0x000000300300780c */ /* 0x000fe20001704270 */
[----:B------:R1:W-:Y:S01]  /*12330*/  MUFU.EX2 R215, R8 ;  /* 0x0000000800d77308 */ /* 0x0003e20000000800 */
[----:B------:R-:W-:Y:S02]  /*12340*/  FMNMX.FTZ R9, R74, R9, !PT ;  /* 0x000000094a097209 */ /* 0x000fe40007810000 */
[----:B------:R-:W-:Y:S02]  /*12350*/  ISETP.LT.OR P0, PT, R5, 0x31, P0 ;  /* 0x000000310500780c */ /* 0x000fe40000701670 */
[----:B------:R-:W-:-:S02]  /*12360*/  FMNMX.FTZ R0, R115, R0, !PT ;  /* 0x0000000073007209 */ /* 0x000fc40007810000 */
[----:B------:R-:W-:Y:S02]  /*12370*/  FSEL R176, R11, -INF , !P0 ;  /* 0xff8000000bb07808 */ /* 0x000fe40004000000 */
[----:B------:R-:W-:Y:S02]  /*12380*/  ISETP.GT.AND P0, PT, R3, 0x31, P1 ;  /* 0x000000310300780c */ /* 0x000fe40000f04270 */
[----:B------:R-:W-:Y:S02]  /*12390*/  FMNMX.FTZ R9, R73, R9, !PT ;  /* 0x0000000949097209 */ /* 0x000fe40007810000 */
[----:B------:R-:W-:Y:S02]  /*123a0*/  ISETP.LT.OR P0, PT, R5, 0x32, P0 ;  /* 0x000000320500780c */ /* 0x000fe40000701670 */
[----:B------:R-:W-:Y:S01]  /*123b0*/  PLOP3.LUT P2, PT, PT, PT, UP0, 0x40, 0x0 ;  /* 0x000000000000781c */ /* 0x000fe20003f4e808 */
[----:B-1----:R-:W-:Y:S01]  /*123c0*/  FFMA.FTZ R8, R59, c[0x0][0x2d0], -R6 ;  /* 0x0000b4003b087a23 */ /* 0x002fe20000010806 */
[----:B------:R-:W-:Y:S01]  /*123d0*/  FSEL R183, R10, -INF , !P0 ;  /* 0xff8000000ab77808 */ /* 0x000fe20004000000 */
[----:B------:R-:W-:Y:S01]  /*123e0*/  UISETP.NE.AND UP0, UPT, UR37, URZ, UPT ;  /* 0x0000003f2500728c */ /* 0x000fe2000bf05270 */
[----:B------:R-:W-:Y:S01]  /*123f0*/  ISETP.GT.AND P0, PT, R3, 0x38, P4 ;  /* 0x000000380300780c */ /* 0x000fe20002704270 */
[----:B------:R1:W4:Y:S01]  /*12400*/  MUFU.EX2 R216, R8 ;  /* 0x0000000800d87308 */ /* 0x0003220000000800 */
[----:B------:R-:W-:Y:S01]  /*12410*/  PLOP3.LUT P3, PT, PT, PT, UP6, 0x40, 0x0 ;  /* 0x000000000000781c */ /* 0x000fe20003f6e868 */
[----:B------:R-:W2:Y:S01]  /*12420*/  LDSM.16.MT88.4 R56, [R209+0x100] ;  /* 0x00010000d138783b */ /* 0x000ea20000004200 */
[----:B------:R-:W-:Y:S01]  /*12430*/  ISETP.LT.OR P0, PT, R5, 0x39, P0 ;  /* 0x000000390500780c */ /* 0x000fe20000701670 */
[----:B------:R-:W-:Y:S01]  /*12440*/  UISETP.NE.AND UP6, UPT, UR23, URZ, UPT ;  /* 0x0000003f1700728c */ /* 0x000fe2000bfc5270 */
[----:B------:R-:W-:-:S02]  /*12450*/  FMNMX.FTZ R0, R167, R0, !PT ;  /* 0x00000000a7007209 */ /* 0x000fc40007810000 */
[----:B------:R-:W-:Y:S02]  /*12460*/  FSEL R185, R38, -INF , !P0 ;  /* 0xff80000026b97808 */ /* 0x000fe40004000000 */
[----:B------:R-:W-:Y:S02]  /*12470*/  ISETP.GT.AND P0, PT, R3, 0x39, P6 ;  /* 0x000000390300780c */ /* 0x000fe40003704270 */
[----:B------:R-:W-:Y:S02]  /*12480*/  FMNMX.FTZ R9, R92, R9, !PT ;  /* 0x000000095c097209 */ /* 0x000fe40007810000 */
[----:B------:R-:W-:Y:S02]  /*12490*/  ISETP.LT.OR P1, PT, R5, 0x3a, P0 ;  /* 0x0000003a0500780c */ /* 0x000fe40000721670 */
[----:B------:R-:W-:Y:S01]  /*124a0*/  ISETP.GT.AND P2, PT, R3, 0x40, P2 ;  /* 0x000000400300780c */ /* 0x000fe20001744270 */
[----:B-1----:R-:W-:Y:S01]  /*124b0*/  FFMA.FTZ R8, R65, c[0x0][0x2d0], -R6 ;  /* 0x0000b40041087a23 */ /* 0x002fe20000010806 */
[----:B------:R-:W-:-:S02]  /*124c0*/  ISETP.GT.AND P0, PT, R3, 0x41, P3 ;  /* 0x000000410300780c */ /* 0x000fc40001f04270 */
[----:B------:R-:W-:Y:S01]  /*124d0*/  FMNMX.FTZ R0, R169, R0, !PT ;  /* 0x00000000a9007209 */ /* 0x000fe20007810000 */
[----:B------:R1:W-:Y:S01]  /*124e0*/  MUFU.EX2 R146, R8 ;  /* 0x0000000800927308 */ /* 0x0003e20000000800 */
[----:B------:R-:W-:Y:S02]  /*124f0*/  FMNMX.FTZ R4, R93, R9, !PT ;  /* 0x000000095d047209 */ /* 0x000fe40007810000 */
[C---:B------:R-:W-:Y:S02]  /*12500*/  ISETP.LT.OR P3, PT, R5.reuse, 0x41, P2 ;  /* 0x000000410500780c */ /* 0x040fe40001761670 */
[----:B------:R-:W-:Y:S02]  /*12510*/  ISETP.LT.OR P0, PT, R5, 0x42, P0 ;  /* 0x000000420500780c */ /* 0x000fe40000701670 */
[----:B------:R-:W-:Y:S02]  /*12520*/  FMNMX.FTZ R0, R174, R0, !PT ;  /* 0x00000000ae007209 */ /* 0x000fe40007810000 */
[----:B------:R-:W-:Y:S01]  /*12530*/  PLOP3.LUT P5, PT, PT, PT, UP5, 0x40, 0x0 ;  /* 0x000000000000781c */ /* 0x000fe20003fae858 */
[----:B------:R-:W-:Y:S01]  /*12540*/  UISETP.NE.AND UP5, UPT, UR24, URZ, UPT ;  /* 0x0000003f1800728c */ /* 0x000fe2000bfa5270 */
[----:B------:R-:W-:-:S02]  /*12550*/  PLOP3.LUT P2, PT, PT, PT, UP4, 0x40, 0x0 ;  /* 0x000000000000781c */ /* 0x000fc40003f4e848 */
[----:B------:R-:W-:Y:S02]  /*12560*/  FSEL R186, R37, -INF , !P1 ;  /* 0xff80000025ba7808 */ /* 0x000fe40004800000 */
[----:B------:R-:W-:Y:S02]  /*12570*/  FSEL R199, R13, -INF , !P0 ;  /* 0xff8000000dc77808 */ /* 0x000fe40004000000 */
[----:B-1----:R-:W-:Y:S01]  /*12580*/  FMNMX.FTZ R8, R94, R4, !PT ;  /* 0x000000045e087209 */ /* 0x002fe20007810000 */
[----:B------:R-:W-:Y:S01]  /*12590*/  FFMA.FTZ R4, R66, c[0x0][0x2d0], -R6 ;  /* 0x0000b40042047a23 */ /* 0x000fe20000010806 */
[----:B------:R-:W-:Y:S01]  /*125a0*/  FMNMX.FTZ R0, R175, R0, !PT ;  /* 0x00000000af007209 */ /* 0x000fe20007810000 */
[----:B------:R-:W-:Y:S01]  /*125b0*/  LDSM.16.MT88.4 R64, [R212+0x900] ;  /* 0x00090000d440783b */ /* 0x000fe20000004200 */
[C---:B------:R-:W-:Y:S01]  /*125c0*/  ISETP.GT.AND P1, PT, R3.reuse, 0x48, P5 ;  /* 0x000000480300780c */ /* 0x040fe20002f24270 */
[----:B------:R1:W1:Y:S01]  /*125d0*/  MUFU.EX2 R237, R4 ;  /* 0x0000000400ed7308 */ /* 0x0002620000000800 */
[----:B------:R-:W-:-:S02]  /*125e0*/  ISETP.GT.AND P0, PT, R3, 0x49, P2 ;  /* 0x000000490300780c */ /* 0x000fc40001704270 */
[----:B------:R-:W-:Y:S02]  /*125f0*/  FMNMX.FTZ R2, R95, R8, !PT ;  /* 0x000000085f027209 */ /* 0x000fe40007810000 */
[----:B------:R-:W-:Y:S02]  /*12600*/  FMNMX.FTZ R0, R198, R0, !PT ;  /* 0x00000000c6007209 */ /* 0x000fe40007810000 */
[C---:B------:R-:W-:Y:S02]  /*12610*/  ISETP.LT.OR P1, PT, R5.reuse, 0x49, P1 ;  /* 0x000000490500780c */ /* 0x040fe40000f21670 */
[----:B------:R-:W-:Y:S02]  /*12620*/  ISETP.LT.OR P0, PT, R5, 0x4a, P0 ;  /* 0x0000004a0500780c */ /* 0x000fe40000701670 */
[----:B------:R-:W-:Y:S02]  /*12630*/  FMNMX.FTZ R2, R160, R2, !PT ;  /* 0x00000002a0027209 */ /* 0x000fe40007810000 */
[----:B------:R-:W-:-:S02]  /*12640*/  FMNMX.FTZ R0, R197, R0, !PT ;  /* 0x00000000c5007209 */ /* 0x000fc40007810000 */
[----:B------:R-:W-:Y:S01]  /*12650*/  FSEL R200, R14, -INF , !P3 ;  /* 0xff8000000ec87808 */ /* 0x000fe20005800000 */
[----:B-1----:R-:W-:Y:S01]  /*12660*/  FFMA.FTZ R4, R82, c[0x0][0x2d0], -R7 ;  /* 0x0000b40052047a23 */ /* 0x002fe20000010807 */
[----:B------:R-:W-:Y:S02]  /*12670*/  FSEL R195, R47, -INF , !P1 ;  /* 0xff8000002fc37808 */ /* 0x000fe40004800000 */
[----:B------:R-:W-:Y:S01]  /*12680*/  FSEL R194, R48, -INF , !P0 ;  /* 0xff80000030c27808 */ /* 0x000fe20004000000 */
[----:B------:R-:W-:Y:S01]  /*12690*/  MUFU.EX2 R249, R4 ;  /* 0x0000000400f97308 */ /* 0x000fe20000000800 */
[----:B------:R-:W-:Y:S02]  /*126a0*/  PLOP3.LUT P3, PT, PT, PT, UP3, 0x40, 0x0 ;  /* 0x000000000000781c */ /* 0x000fe40003f6e838 */
[----:B------:R-:W-:Y:S02]  /*126b0*/  PLOP3.LUT P4, PT, PT, PT, UP2, 0x40, 0x0 ;  /* 0x000000000000781c */ /* 0x000fe40003f8e828 */
[----:B------:R-:W-:-:S02]  /*126c0*/  PLOP3.LUT P1, PT, PT, PT, UP1, 0x40, 0x0 ;  /* 0x000000000000781c */ /* 0x000fc40003f2e818 */
[----:B------:R-:W-:Y:S02]  /*126d0*/  PLOP3.LUT P0, PT, PT, PT, UP0, 0x40, 0x0 ;  /* 0x000000000000781c */ /* 0x000fe40003f0e808 */
[----:B------:R-:W-:Y:S02]  /*126e0*/  FMNMX.FTZ R2, R161, R2, !PT ;  /* 0x00000002a1027209 */ /* 0x000fe40007810000 */
[----:B------:R-:W-:Y:S02]  /*126f0*/  FMNMX.FTZ R0, R196, R0, !PT ;  /* 0x00000000c4007209 */ /* 0x000fe40007810000 */
[C---:B------:R-:W-:Y:S02]  /*12700*/  ISETP.GT.AND P3, PT, R3.reuse, 0x50, P3 ;  /* 0x000000500300780c */ /* 0x040fe40001f64270 */
[C---:B------:R-:W-:Y:S02]  /*12710*/  ISETP.GT.AND P2, PT, R3.reuse, 0x51, P4 ;  /* 0x000000510300780c */ /* 0x040fe40002744270 */
[----:B------:R-:W-:-:S02]  /*12720*/  ISETP.GT.AND P1, PT, R3, 0x58, P1 ;  /* 0x000000580300780c */ /* 0x000fc40000f24270 */
[----:B------:R-:W-:Y:S02]  /*12730*/  ISETP.GT.AND P0, PT, R3, 0x59, P0 ;  /* 0x000000590300780c */ /* 0x000fe40000704270 */
[----:B------:R-:W-:Y:S02]  /*12740*/  FMNMX.FTZ R3, R162, R2, !PT ;  /* 0x00000002a2037209 */ /* 0x000fe40007810000 */
[----:B------:R-:W-:Y:S01]  /*12750*/  FMNMX.FTZ R2, R201, R0, !PT ;  /* 0x00000000c9027209 */ /* 0x000fe20007810000 */
[----:B------:R-:W-:Y:S01]  /*12760*/  FFMA.FTZ R0, R83, c[0x0][0x2d0], -R7 ;  /* 0x0000b40053007a23 */ /* 0x000fe20000010807 */
[----:B------:R-:W-:Y:S02]  /*12770*/  FMNMX.FTZ R3, R163, R3, !PT ;  /* 0x00000003a3037209 */ /* 0x000fe40007810000 */
[----:B------:R-:W-:Y:S01]  /*12780*/  FMNMX.FTZ R2, R227, R2, !PT ;  /* 0x00000002e3027209 */ /* 0x000fe20007810000 */
[----:B------:R1:W1:Y:S01]  /*12790*/  MUFU.EX2 R240, R0 ;  /* 0x0000000000f07308 */ /* 0x0002620000000800 */
[----:B------:R-:W-:-:S02]  /*127a0*/  FMNMX.FTZ R3, R176, R3, !PT ;  /* 0x00000003b0037209 */ /* 0x000fc40007810000 */
[----:B------:R-:W-:Y:S02]  /*127b0*/  FMNMX.FTZ R2, R226, R2, !PT ;  /* 0x00000002e2027209 */ /* 0x000fe40007810000 */
[----:B------:R-:W-:Y:S02]  /*127c0*/  FMNMX.FTZ R3, R183, R3, !PT ;  /* 0x00000003b7037209 */ /* 0x000fe40007810000 */
[----:B------:R-:W-:Y:S02]  /*127d0*/  ISETP.LT.OR P3, PT, R5, 0x51, P3 ;  /* 0x000000510500780c */ /* 0x000fe40001f61670 */
[----:B------:R-:W-:Y:S02]  /*127e0*/  FMNMX.FTZ R3, R185, R3, !PT ;  /* 0x00000003b9037209 */ /* 0x000fe40007810000 */
[----:B------:R-:W-:Y:S02]  /*127f0*/  ISETP.LT.OR P2, PT, R5, 0x52, P2 ;  /* 0x000000520500780c */ /* 0x000fe40001741670 */
[----:B------:R-:W-:-:S02]  /*12800*/  FMNMX.FTZ R3, R186, R3, !PT ;  /* 0x00000003ba037209 */ /* 0x000fc40007810000 */
[----:B------:R-:W-:Y:S01]  /*12810*/  FSEL R187, R116, -INF , !P3 ;  /* 0xff80000074bb7808 */ /* 0x000fe20005800000 */
[----:B-1----:R-:W-:Y:S01]  /*12820*/  FFMA.FTZ R0, R98, c[0x0][0x2d0], -R7 ;  /* 0x0000b40062007a23 */ /* 0x002fe20000010807 */
[----:B------:R-:W-:Y:S02]  /*12830*/  FMNMX.FTZ R3, R200, R3, !PT ;  /* 0x00000003c8037209 */ /* 0x000fe40007810000 */
[----:B------:R-:W-:Y:S01]  /*12840*/  ISETP.LT.OR P1, PT, R5, 0x59, P1 ;  /* 0x000000590500780c */ /* 0x000fe20000f21670 */
[----:B------:R1:W-:Y:S01]  /*12850*/  MUFU.EX2 R142, R0 ;  /* 0x00000000008e7308 */ /* 0x0003e20000000800 */
[----:B------:R-:W-:Y:S02]  /*12860*/  FMNMX.FTZ R3, R199, R3, !PT ;  /* 0x00000003c7037209 */ /* 0x000fe40007810000 */
[----:B------:R-:W-:Y:S02]  /*12870*/  FSEL R188, R51, -INF , !P2 ;  /* 0xff80000033bc7808 */ /* 0x000fe40005000000 */
[----:B------:R-:W-:-:S02]  /*12880*/  FMNMX.FTZ R3, R195, R3, !PT ;  /* 0x00000003c3037209 */ /* 0x000fc40007810000 */
[----:B------:R-:W-:Y:S02]  /*12890*/  ISETP.LT.OR P0, PT, R5, 0x5a, P0 ;  /* 0x0000005a0500780c */ /* 0x000fe40000701670 */
[----:B------:R-:W-:Y:S02]  /*128a0*/  FMNMX.FTZ R3, R194, R3, !PT ;  /* 0x00000003c2037209 */ /* 0x000fe40007810000 */
[----:B------:R-:W-:Y:S02]  /*128b0*/  FSEL R189, R43, -INF , !P1 ;  /* 0xff8000002bbd7808 */ /* 0x000fe40004800000 */
[----:B------:R-:W-:Y:S02]  /*128c0*/  FMNMX.FTZ R3, R187, R3, !PT ;  /* 0x00000003bb037209 */ /* 0x000fe40007810000 */
[----:B------:R-:W-:Y:S02]  /*128d0*/  FSEL R190, R39, -INF , !P0 ;  /* 0xff80000027be7808 */ /* 0x000fe40004000000 */
[----:B-1----:R-:W-:Y:S01]  /*128e0*/  FMNMX.FTZ R0, R228, R2, !PT ;  /* 0x00000002e4007209 */ /* 0x002fe20007810000 */
[----:B------:R-:W-:Y:S01]  /*128f0*/  FFMA.FTZ R2, R99, c[0x0][0x2d0], -R7 ;  /* 0x0000b40063027a23 */ /* 0x000fe20000010807 */
[----:B------:R-:W-:-:S02]  /*12900*/  FMNMX.FTZ R3, R188, R3, !PT ;  /* 0x00000003bc037209 */ /* 0x000fc40007810000 */
[----:B------:R-:W-:Y:S01]  /*12910*/  FMNMX.FTZ R0, R229, R0, !PT ;  /* 0x00000000e5007209 */ /* 0x000fe20007810000 */
[----:B------:R1:W1:Y:S01]  /*12920*/  MUFU.EX2 R147, R2 ;  /* 0x0000000200937308 */ /* 0x0002620000000800 */
[----:B------:R-:W-:Y:S02]  /*12930*/  FMNMX.FTZ R3, R189, R3, !PT ;  /* 0x00000003bd037209 */ /* 0x000fe40007810000 */
[----:B------:R-:W-:Y:S02]  /*12940*/  FMNMX.FTZ R0, R207, R0, !PT ;  /* 0x00000000cf007209 */ /* 0x000fe40007810000 */
[----:B------:R-:W-:Y:S02]  /*12950*/  FMNMX.FTZ R3, R190, R3, !PT ;  /* 0x00000003be037209 */ /* 0x000fe40007810000 */
[----:B------:R-:W-:Y:S02]  /*12960*/  FMNMX.FTZ R0, R206, R0, !PT ;  /* 0x00000000ce007209 */ /* 0x000fe40007810000 */
[----:B--2---:R-:W-:Y:S01]  /*12970*/  F2FP.BF16.PACK_AB R8, R149, R150 ;  /* 0x000000969508723e */ /* 0x004fe200000010ff */
[----:B------:R-:W2:Y:S01]  /*12980*/  SHFL.BFLY PT, R5, R3, 0x2, 0x1f ;  /* 0x0c401f0003057f89 */ /* 0x000ea200000e0000 */
[----:B------:R-:W-:-:S02]  /*12990*/  FMNMX.FTZ R0, R230, R0, !PT ;  /* 0x00000000e6007209 */ /* 0x000fc40007810000 */
[----:B---3--:R-:W-:Y:S02]  /*129a0*/  F2FP.BF16.PACK_AB R10, R154, R208 ;  /* 0x000000d09a0a723e */ /* 0x008fe400000010ff */
[----:B------:R-:W-:Y:S01]  /*129b0*/  FMNMX.FTZ R0, R231, R0, !PT ;  /* 0x00000000e7007209 */ /* 0x000fe20007810000 */
[----:B-1----:R-:W-:Y:S01]  /*129c0*/  FFMA.FTZ R2, R80, c[0x0][0x2d0], -R6 ;  /* 0x0000b40050027a23 */ /* 0x002fe20000010806 */
[----:B----4-:R-:W-:Y:S02]  /*129d0*/  F2FP.BF16.PACK_AB R9, R216, R215 ;  /* 0x000000d7d809723e */ /* 0x010fe400000010ff */
[----:B------:R-:W-:Y:S01]  /*129e0*/  F2FP.BF16.PACK_AB R11, R237, R146 ;  /* 0x00000092ed0b723e */ /* 0x000fe200000010ff */
[----:B------:R-:W1:Y:S01]  /*129f0*/  SHFL.BFLY PT, R4, R0, 0x2, 0x1f ;  /* 0x0c401f0000047f89 */ /* 0x000e6200000e0000 */
[----:B------:R3:W-:Y:S01]  /*12a00*/  MUFU.EX2 R248, R2 ;  /* 0x0000000200f87308 */ /* 0x0007e20000000800 */
[----:B------:R-:W-:Y:S02]  /*12a10*/  F2FP.BF16.PACK_AB R12, R240, R249 ;  /* 0x000000f9f00c723e */ /* 0x000fe400000010ff */
[----:B------:R-:W-:-:S02]  /*12a20*/  F2FP.BF16.PACK_AB R14, R147, R142 ;  /* 0x0000008e930e723e */ /* 0x000fc400000010ff */
[----:B------:R-:W-:Y:S01]  /*12a30*/  HMMA.16816.F32.BF16 R32, R8, R56, RZ ;  /* 0x000000380820723c */ /* 0x000fe200000418ff */
[----:B--2---:R-:W-:-:S07]  /*12a40*/  FMNMX.FTZ R3, R3, R5, !PT ;  /* 0x0000000503037209 */ /* 0x004fce0007810000 */
[C---:B------:R-:W-:Y:S01]  /*12a50*/  HMMA.16816.F32.BF16 R24, R8.reuse, R84, RZ ;  /* 0x000000540818723c */ /* 0x040fe200000418ff */
[--C-:B---3--:R-:W-:Y:S01]  /*12a60*/  FFMA.FTZ R2, R81, c[0x0][0x2d0], -R6.reuse ;  /* 0x0000b40051027a23 */ /* 0x108fe20000010806 */
[----:B------:R-:W2:Y:S03]  /*12a70*/  SHFL.BFLY PT, R5, R3, 0x1, 0x1f ;  /* 0x0c201f0003057f89 */ /* 0x000ea600000e0000 */
[----:B------:R3:W4:Y:S01]  /*12a80*/  MUFU.EX2 R241, R2 ;  /* 0x0000000200f17308 */ /* 0x0007220000000800 */
[----:B------:R-:W-:Y:S01]  /*12a90*/  LDSM.16.MT88.4 R80, [R209+0x900] ;  /* 0x00090000d150783b */ /* 0x000fe20000004200 */
[----:B-1----:R-:W-:Y:S01]  /*12aa0*/  FMNMX.FTZ R0, R0, R4, !PT ;  /* 0x0000000400007209 */ /* 0x002fe20007810000 */
[C---:B------:R-:W-:Y:S04]  /*12ab0*/  HMMA.16816.F32.BF16 R28, R8.reuse, R76, RZ ;  /* 0x0000004c081c723c */ /* 0x040fe800000418ff */
[----:B------:R-:W1:Y:S04]  /*12ac0*/  SHFL.BFLY PT, R4, R0, 0x1, 0x1f ;  /* 0x0c201f0000047f89 */ /* 0x000e6800000e0000 */
[----:B------:R-:W-:Y:S01]  /*12ad0*/  HMMA.16816.F32.BF16 R16, R8, R88, RZ ;  /* 0x000000580810723c */ /* 0x000fe200000418ff */
[----:B---3--:R-:W-:Y:S01]  /*12ae0*/  FFMA.FTZ R2, R96, c[0x0][0x2d0], -R6 ;  /* 0x0000b40060027a23 */ /* 0x008fe20000010806 */
[----:B----4-:R-:W-:-:S03]  /*12af0*/  F2FP.BF16.PACK_AB R13, R241, R248 ;  /* 0x000000f8f10d723e */ /* 0x010fc600000010ff */
[----:B------:R3:W-:Y:S03]  /*12b00*/  MUFU.EX2 R151, R2 ;  /* 0x0000000200977308 */ /* 0x0007e60000000800 */
[----:B------:R-:W-:Y:S01]  /*12b10*/  HMMA.16816.F32.BF16 R20, R8, R58, RZ ;  /* 0x0000003a0814723c */ /* 0x000fe200000418ff */
[----:B--2---:R-:W-:-:S07]  /*12b20*/  FMNMX.FTZ R3, R5, R3, !PT ;  /* 0x0000000305037209 */ /* 0x004fce0007810000 */
[C---:B------:R-:W-:Y:S01]  /*12b30*/  HMMA.16816.F32.BF16 R36, R8.reuse, R78, RZ ;  /* 0x0000004e0824723c */ /* 0x040fe200000418ff */
[----:B-1----:R-:W-:Y:S01]  /*12b40*/  FMNMX.FTZ R70, R0, R4, !PT ;  /* 0x0000000400467209 */ /* 0x002fe20007810000 */
[--C-:B------:R-:W-:Y:S02]  /*12b50*/  FFMA.FTZ R0, R106, c[0x0][0x2d0], -R6.reuse ;  /* 0x0000b4006a007a23 */ /* 0x100fe40000010806 */
[--C-:B---3--:R-:W-:Y:S01]  /*12b60*/  FFMA.FTZ R2, R97, c[0x0][0x2d0], -R6.reuse ;  /* 0x0000b40061027a23 */ /* 0x108fe20000010806 */
[----:B------:R-:W-:Y:S01]  /*12b70*/  FSETP.NEU.FTZ.AND P0, PT, R70, -INF , PT ;  /* 0xff8000004600780b */ /* 0x000fe20003f1d000 */
[----:B------:R1:W-:Y:S02]  /*12b80*/  MUFU.EX2 R145, R0 ;  /* 0x0000000000917308 */ /* 0x0003e40000000800 */
[C---:B------:R-:W-:Y:S06]  /*12b90*/  HMMA.16816.F32.BF16 R40, R8.reuse, R86, RZ ;  /* 0x000000560828723c */ /* 0x040fec00000418ff */
[----:B------:R2:W3:Y:S02]  /*12ba0*/  MUFU.EX2 R245, R2 ;  /* 0x0000000200f57308 */ /* 0x0004e40000000800 */
[----:B------:R-:W-:Y:S01]  /*12bb0*/  HMMA.16816.F32.BF16 R8, R8, R90, RZ ;  /* 0x0000005a0808723c */ /* 0x000fe200000418ff */
[----:B-1----:R-:W-:-:S05]  /*12bc0*/  FFMA.FTZ R0, R109, c[0x0][0x2d0], -R6 ;  /* 0x0000b4006d007a23 */ /* 0x002fca0000010806 */
[----:B------:R-:W-:Y:S01]  /*12bd0*/  MUFU.EX2 R75, R0 ;  /* 0x00000000004b7308 */ /* 0x000fe20000000800 */
[----:B--2---:R-:W-:Y:S01]  /*12be0*/  FFMA.FTZ R2, R107, c[0x0][0x2d0], -R7 ;  /* 0x0000b4006b027a23 */ /* 0x004fe20000010807 */
[----:B---3--:R-:W-:-:S06]  /*12bf0*/  F2FP.BF16.PACK_AB R15, R245, R151 ;  /* 0x00000097f50f723e */ /* 0x008fcc00000010ff */
[----:B------:R1:W-:Y:S01]  /*12c00*/  MUFU.EX2 R153, R2 ;  /* 0x0000000200997308 */ /* 0x0003e20000000800 */
[C---:B------:R-:W-:Y:S08]  /*12c10*/  HMMA.16816.F32.BF16 R48, R12.reuse, R80, R32 ;  /* 0x000000500c30723c */ /* 0x040ff00000041820 */
[----:B------:R-:W-:Y:S01]  /*12c20*/  HMMA.16816.F32.BF16 R32, R12, R60, R24 ;  /* 0x0000003c0c20723c */ /* 0x000fe20000041818 */
[----:B-1----:R-:W-:-:S04]  /*12c30*/  FFMA.FTZ R2, R108, c[0x0][0x2d0], -R7 ;  /* 0x0000b4006c027a23 */ /* 0x002fc80000010807 */
[----:B------:R1:W2:Y:S03]  /*12c40*/  MUFU.EX2 R247, R2 ;  /* 0x0000000200f77308 */ /* 0x0002a60000000800 */
        /* <DEDUP_REMOVED lines=8> */
[----:B------:R1:W3:Y:S03]  /*12cd0*/  MUFU.EX2 R243, R2 ;  /* 0x0000000200f37308 */ /* 0x0002e60000000800 */
[----:B------:R-:W-:Y:S07]  /*12ce0*/  HMMA.16816.F32.BF16 R12, R12, R54, R8 ;  /* 0x000000360c0c723c */ /* 0x000fee0000041808 */
[----:B--2---:R-:W-:-:S02]  /*12cf0*/  F2FP.BF16.PACK_AB R8, R247, R153 ;  /* 0x00000099f708723e */ /* 0x004fc400000010ff */
[----:B------:R-:W-:Y:S01]  /*12d00*/  F2FP.BF16.PACK_AB R11, R75, R145 ;  /* 0x000000914b0b723e */ /* 0x000fe200000010ff */
[----:B-1----:R-:W-:Y:S01]  /*12d10*/  FFMA.FTZ R2, R104, c[0x0][0x2d0], -R6 ;  /* 0x0000b40068027a23 */ /* 0x002fe20000010806 */
[----:B---3--:R-:W-:-:S03]  /*12d20*/  F2FP.BF16.PACK_AB R10, R243, R143 ;  /* 0x0000008ff30a723e */ /* 0x008fc600000010ff */
[----:B------:R1:W-:Y:S02]  /*12d30*/  MUFU.EX2 R246, R2 ;  /* 0x0000000200f67308 */ /* 0x0003e40000000800 */
[----:B-1----:R-:W-:-:S06]  /*12d40*/  FFMA.FTZ R2, R105, c[0x0][0x2d0], -R6 ;  /* 0x0000b40069027a23 */ /* 0x002fcc0000010806 */
[----:B------:R1:W2:Y:S02]  /*12d50*/  MUFU.EX2 R244, R2 ;  /* 0x0000000200f47308 */ /* 0x0002a40000000800 */
[----:B-1----:R-:W-:Y:S01]  /*12d60*/  FMUL.FTZ R2, R70, c[0x0][0x2d0] ;  /* 0x0000b40046027a20 */ /* 0x002fe20000410000 */
[----:B--2---:R-:W-:-:S04]  /*12d70*/  F2FP.BF16.PACK_AB R9, R244, R246 ;  /* 0x000000f6f409723e */ /* 0x004fc800000010ff */
[----:B------:R-:W-:Y:S02]  /*12d80*/  FSEL R2, R2, RZ, P0 ;  /* 0x000000ff02027208 */ /* 0x000fe40000000000 */
[----:B------:R-:W-:Y:S01]  /*12d90*/  FSETP.NEU.FTZ.AND P0, PT, R3, -INF , PT ;  /* 0xff8000000300780b */ /* 0x000fe20003f1d000 */
[C---:B------:R-:W-:Y:S02]  /*12da0*/  HMMA.16816.F32.BF16 R120, R8.reuse, R136, R32 ;  /* 0x000000880878723c */ /* 0x040fe40000041820 */
[--C-:B------:R-:W-:Y:S02]  /*12db0*/  FFMA.FTZ R0, R100, c[0x0][0x2d0], -R2.reuse ;  /* 0x0000b40064007a23 */ /* 0x100fe40000010802 */
[--C-:B------:R-:W-:Y:S02]  /*12dc0*/  FFMA.FTZ R4, R103, c[0x0][0x2d0], -R2.reuse ;  /* 0x0000b40067047a23 */ /* 0x100fe40000010802 */
[----:B------:R1:W-:Y:S02]  /*12dd0*/  MUFU.EX2 R213, R0 ;  /* 0x0000000000d57308 */ /* 0x0003e40000000800 */
[C---:B------:R-:W-:Y:S06]  /*12de0*/  HMMA.16816.F32.BF16 R116, R8.reuse, R132, R44 ;  /* 0x000000840874723c */ /* 0x040fec000004182c */
[----:B------:R-:W-:Y:S02]  /*12df0*/  MUFU.EX2 R238, R4 ;  /* 0x0000000400ee7308 */ /* 0x000fe40000000800 */
[----:B------:R-:W-:Y:S01]  /*12e00*/  HMMA.16816.F32.BF16 R108, R8, R128, R48 ;  /* 0x00000080086c723c */ /* 0x000fe20000041830 */
[----:B-1----:R-:W-:-:S06]  /*12e10*/  FFMA.FTZ R0, R101, c[0x0][0x2d0], -R2 ;  /* 0x0000b40065007a23 */ /* 0x002fcc0000010802 */
[----:B------:R-:W-:Y:S01]  /*12e20*/  MOV R51, R149 ;  /* 0x0000009500337202 */ /* 0x000fe20000000f00 */
[----:B------:R-:W-:Y:S01]  /*12e30*/  HMMA.16816.F32.BF16 R124, R8, R156, R28 ;  /* 0x0000009c087c723c */ /* 0x000fe2000004181c */
[----:B------:R-:W-:Y:S01]  /*12e40*/  IMAD.MOV.U32 R50, RZ, RZ, R147 ;  /* 0x000000ffff327224 */ /* 0x000fe200078e0093 */
[----:B------:R1:W2:Y:S01]  /*12e50*/  MUFU.EX2 R214, R0 ;  /* 0x0000000000d67308 */ /* 0x0002a20000000800 */
[----:B------:R-:W-:Y:S02]  /*12e60*/  IMAD.MOV.U32 R49, RZ, RZ, R146 ;  /* 0x000000ffff317224 */ /* 0x000fe400078e0092 */
[----:B------:R-:W-:-:S03]  /*12e70*/  IMAD.MOV.U32 R48, RZ, RZ, R145 ;  /* 0x000000ffff307224 */ /* 0x000fc600078e0091 */
[C---:B------:R-:W-:Y:S08]  /*12e80*/  HMMA.16816.F32.BF16 R44, R8.reuse, R130, R24 ;  /* 0x00000082082c723c */ /* 0x040ff00000041818 */
[----:B------:R-:W-:Y:S01]  /*12e90*/  HMMA.16816.F32.BF16 R96, R8, R134, R20 ;  /* 0x000000860860723c */ /* 0x000fe20000041814 */
[----:B-1----:R-:W-:-:S04]  /*12ea0*/  FFMA.FTZ R0, R102, c[0x0][0x2d0], -R2 ;  /* 0x0000b40066007a23 */ /* 0x002fc80000010802 */
[----:B------:R1:W-:Y:S03]  /*12eb0*/  MUFU.EX2 R155, R0 ;  /* 0x00000000009b7308 */ /* 0x0003e60000000800 */
[C---:B------:R-:W-:Y:S08]  /*12ec0*/  HMMA.16816.F32.BF16 R100, R8.reuse, R138, R16 ;  /* 0x0000008a0864723c */ /* 0x040ff00000041810 */
[----:B------:R-:W-:Y:S01]  /*12ed0*/  HMMA.16816.F32.BF16 R104, R8, R158, R12 ;  /* 0x0000009e0868723c */ /* 0x000fe2000004180c */
[----:B-1----:R-:W-:-:S06]  /*12ee0*/  FMUL.FTZ R0, R3, c[0x0][0x2d0] ;  /* 0x0000b40003007a20 */ /* 0x002fcc0000410000 */
[----:B--2---:R-:W-:Y:S02]  /*12ef0*/  F2FP.BF16.PACK_AB R8, R214, R213 ;  /* 0x000000d5d608723e */ /* 0x004fe400000010ff */
[----:B------:R-:W-:-:S05]  /*12f00*/  FSEL R0, R0, RZ, P0 ;  /* 0x000000ff00007208 */ /* 0x000fca0000000000 */
[----:B------:R-:W-:Y:S01]  /*12f10*/  FFMA.FTZ R4, R69, c[0x0][0x2d0], -R0 ;  /* 0x0000b40045047a23 */ /* 0x000fe20000010800 */
[----:B------:R-:W-:-:S03]  /*12f20*/  MOV R69, R143 ;  /* 0x0000008f00457202 */ /* 0x000fc60000000f00 */
[----:B------:R1:W-:Y:S02]  /*12f30*/  MUFU.EX2 R181, R4 ;  /* 0x0000000400b57308 */ /* 0x0003e40000000800 */
[----:B-1----:R-:W-:Y:S02]  /*12f40*/  FFMA.FTZ R4, R68, c[0x0][0x2d0], -R0 ;  /* 0x0000b40044047a23 */ /* 0x002fe40000010800 */
[----:B------:R-:W-:-:S04]  /*12f50*/  IMAD.MOV.U32 R68, RZ, RZ, R142 ;  /* 0x000000ffff447224 */ /* 0x000fc800078e008e */
[----:B------:R1:W2:Y:S02]  /*12f60*/  MUFU.EX2 R178, R4 ;  /* 0x0000000400b27308 */ /* 0x0002a40000000800 */
[----:B-1----:R-:W-:Y:S01]  /*12f70*/  FFMA.FTZ R4, R74, c[0x0][0x2d0], -R0 ;  /* 0x0000b4004a047a23 */ /* 0x002fe20000010800 */
[----:B--2---:R-:W-:-:S05]  /*12f80*/  F2FP.BF16.PACK_AB R9, R178, R181 ;  /* 0x000000b5b209723e */ /* 0x004fca00000010ff */
[----:B------:R1:W-:Y:S02]  /*12f90*/  MUFU.EX2 R239, R4 ;  /* 0x0000000400ef7308 */ /* 0x0003e40000000800 */
[----:B-1----:R-:W-:Y:S02]  /*12fa0*/  FFMA.FTZ R4, R73, c[0x0][0x2d0], -R0 ;  /* 0x0000b40049047a23 */ /* 0x002fe40000010800 */
[----:B------:R-:W-:-:S04]  /*12fb0*/  IMAD.MOV.U32 R73, RZ, RZ, R155 ;  /* 0x000000ffff497224 */ /* 0x000fc800078e009b */
[----:B------:R1:W2:Y:S01]  /*12fc0*/  MUFU.EX2 R177, R4 ;  /* 0x0000000400b17308 */ /* 0x0002a20000000800 */
[----:B------:R-:W-:Y:S01]  /*12fd0*/  F2FP.BF16.PACK_AB R10, R238, R73 ;  /* 0x00000049ee0a723e */ /* 0x000fe200000010ff */
[----:B-1----:R-:W-:Y:S01]  /*12fe0*/  FFMA.FTZ R4, R112, c[0x0][0x2d0], -R2 ;  /* 0x0000b40070047a23 */ /* 0x002fe20000010802 */
[----:B--2---:R-:W-:Y:S02]  /*12ff0*/  F2FP.BF16.PACK_AB R11, R177, R239 ;  /* 0x000000efb10b723e */ /* 0x004fe400000010ff */
[----:B------:R-:W-:-:S03]  /*13000*/  MOV R112, R154 ;  /* 0x0000009a00707202 */ /* 0x000fc60000000f00 */
[----:B------:R1:W-:Y:S02]  /*13010*/  MUFU.EX2 R5, R4 ;  /* 0x0000000400057308 */ /* 0x0003e40000000800 */
[C---:B------:R-:W-:Y:S08]  /*13020*/  HMMA.16816.F32.BF16 R24, R8.reuse, R76, RZ ;  /* 0x0000004c0818723c */ /* 0x040ff000000418ff */
[----:B------:R-:W-:Y:S01]  /*13030*/  HMMA.16816.F32.BF16 R28, R8, R56, RZ ;  /* 0x00000038081c723c */ /* 0x000fe200000418ff */
[----:B-1----:R-:W-:-:S02]  /*13040*/  FFMA.FTZ R4, R113, c[0x0][0x2d0], -R2 ;  /* 0x0000b40071047a23 */ /* 0x002fc40000010802 */
[----:B------:R-:W-:Y:S02]  /*13050*/  IMAD.MOV.U32 R113, RZ, RZ, R153 ;  /* 0x000000ffff717224 */ /* 0x000fe400078e0099 */
[----:B------:R1:W2:Y:S03]  /*13060*/  MUFU.EX2 R33, R4 ;  /* 0x0000000400217308 */ /* 0x0002a60000000800 */
[C---:B------:R-:W-:Y:S08]  /*13070*/  HMMA.16816.F32.BF16 R36, R8.reuse, R78, RZ ;  /* 0x0000004e0824723c */ /* 0x040ff000000418ff */
[----:B------:R-:W-:Y:S01]  /*13080*/  HMMA.16816.F32.BF16 R40, R8, R58, RZ ;  /* 0x0000003a0828723c */ /* 0x000fe200000418ff */
[----:B------:R-:W-:Y:S01]  /*13090*/  LDSM.16.MT88.4 R56, [R209+0x1900] ;  /* 0x00190000d138783b */ /* 0x000fe20000004200 */
[----:B-1----:R-:W-:-:S06]  /*130a0*/  FFMA.FTZ R4, R114, c[0x0][0x2d0], -R2 ;  /* 0x0000b40072047a23 */ /* 0x002fcc0000010802 */
[----:B------:R-:W-:Y:S01]  /*130b0*/  HMMA.16816.F32.BF16 R16, R8, R84, RZ ;  /* 0x000000540810723c */ /* 0x000fe200000418ff */
[----:B--2---:R-:W-:Y:S01]  /*130c0*/  IMAD.MOV.U32 R78, RZ, RZ, R33 ;  /* 0x000000ffff4e7224 */ /* 0x004fe200078e0021 */
[----:B------:R1:W-:Y:S01]  /*130d0*/  MUFU.EX2 R236, R4 ;  /* 0x0000000400ec7308 */ /* 0x0003e20000000800 */
[----:B------:R-:W-:-:S05]  /*130e0*/  IMAD.MOV.U32 R114, RZ, RZ, R151 ;  /* 0x000000ffff727224 */ /* 0x000fca00078e0097 */
[C---:B------:R-:W-:Y:S07]  /*130f0*/  HMMA.16816.F32.BF16 R12, R8.reuse, R88, RZ ;  /* 0x00000058080c723c */ /* 0x040fee00000418ff */
[----:B------:R-:W-:Y:S01]  /*13100*/  IMAD.MOV.U32 R88, RZ, RZ, R249 ;  /* 0x000000ffff587224 */ /* 0x000fe200078e00f9 */
[----:B------:R-:W-:Y:S01]  /*13110*/  HMMA.16816.F32.BF16 R20, R8, R90, RZ ;  /* 0x0000005a0814723c */ /* 0x000fe200000418ff */
[----:B------:R-:W-:Y:S02]  /*13120*/  IMAD.MOV.U32 R89, RZ, RZ, R245 ;  /* 0x000000ffff597224 */ /* 0x000fe400078e00f5 */
[----:B-1----:R-:W-:-:S02]  /*13130*/  FFMA.FTZ R4, R115, c[0x0][0x2d0], -R2 ;  /* 0x0000b40073047a23 */ /* 0x002fc40000010802 */
[----:B------:R-:W-:Y:S02]  /*13140*/  IMAD.MOV.U32 R115, RZ, RZ, R150 ;  /* 0x000000ffff737224 */ /* 0x000fe400078e0096 */
[----:B------:R1:W2:Y:S01]  /*13150*/  MUFU.EX2 R32, R4 ;  /* 0x0000000400207308 */ /* 0x0002a20000000800 */
[----:B------:R-:W-:Y:S02]  /*13160*/  IMAD.MOV.U32 R90, RZ, RZ, R247 ;  /* 0x000000ffff5a7224 */ /* 0x000fe400078e00f7 */
[----:B------:R-:W-:Y:S02]  /*13170*/  IMAD.MOV.U32 R91, RZ, RZ, R248 ;  /* 0x000000ffff5b7224 */ /* 0x000fe400078e00f8 */
[----:B-1----:R-:W-:Y:S01]  /*13180*/  FFMA.FTZ R4, R92, c[0x0][0x2d0], -R0 ;  /* 0x0000b4005c047a23 */ /* 0x002fe20000010800 */
[----:B------:R-:W-:-:S03]  /*13190*/  MOV R92, R246 ;  /* 0x000000f6005c7202 */ /* 0x000fc60000000f00 */
[----:B------:R1:W-:Y:S02]  /*131a0*/  MUFU.EX2 R171, R4 ;  /* 0x0000000400ab7308 */ /* 0x0003e40000000800 */
[----:B-1----:R-:W-:Y:S02]  /*131b0*/  FFMA.FTZ R4, R93, c[0x0][0x2d0], -R0 ;  /* 0x0000b4005d047a23 */ /* 0x002fe40000010800 */
[----:B------:R-:W-:-:S04]  /*131c0*/  IMAD.MOV.U32 R93, RZ, RZ, R113 ;  /* 0x000000ffff5d7224 */ /* 0x000fc800078e0071 */
[----:B------:R1:W3:Y:S02]  /*131d0*/  MUFU.EX2 R170, R4 ;  /* 0x0000000400aa7308 */ /* 0x0002e40000000800 */
[----:B-1----:R-:W-:Y:S02]  /*131e0*/  FFMA.FTZ R4, R94, c[0x0][0x2d0], -R0 ;  /* 0x0000b4005e047a23 */ /* 0x002fe40000010800 */
[----:B--2---:R-:W-:-:S04]  /*131f0*/  IMAD.MOV.U32 R94, RZ, RZ, R32 ;  /* 0x000000ffff5e7224 */ /* 0x004fc800078e0020 */
[----:B------:R1:W-:Y:S01]  /*13200*/  MUFU.EX2 R173, R4 ;  /* 0x0000000400ad7308 */ /* 0x0003e20000000800 */
[----:B------:R-:W-:Y:S07]  /*13210*/  HMMA.16816.F32.BF16 R32, R8, R86, RZ ;  /* 0x000000560820723c */ /* 0x000fee00000418ff */
[----:B------:R-:W-:Y:S02]  /*13220*/  F2FP.BF16.PACK_AB R8, R78, R5 ;  /* 0x000000054e08723e */ /* 0x000fe400000010ff */
[----:B------:R-:W-:-:S02]  /*13230*/  F2FP.BF16.PACK_AB R10, R94, R236 ;  /* 0x000000ec5e0a723e */ /* 0x000fc400000010ff */
[----:B---3--:R-:W-:Y:S01]  /*13240*/  F2FP.BF16.PACK_AB R9, R170, R171 ;  /* 0x000000abaa09723e */ /* 0x008fe200000010ff */
[----:B-1----:R-:W-:Y:S02]  /*13250*/  FFMA.FTZ R4, R95, c[0x0][0x2d0], -R0 ;  /* 0x0000b4005f047a23 */ /* 0x002fe40000010800 */
[----:B------:R-:W-:Y:S02]  /*13260*/  IMAD.MOV.U32 R95, RZ, RZ, R114 ;  /* 0x000000ffff5f7224 */ /* 0x000fe400078e0072 */
[----:B------:R1:W2:Y:S02]  /*13270*/  MUFU.EX2 R172, R4 ;  /* 0x0000000400ac7308 */ /* 0x0002a40000000800 */
[----:B-1----:R-:W-:Y:S01]  /*13280*/  FFMA.FTZ R4, R140, c[0x0][0x2d0], -R7 ;  /* 0x0000b4008c047a23 */ /* 0x002fe20000010807 */
[----:B--2---:R-:W-:-:S05]  /*13290*/  F2FP.BF16.PACK_AB R11, R172, R173 ;  /* 0x000000adac0b723e */ /* 0x004fca00000010ff */
[----:B------:R1:W-:Y:S02]  /*132a0*/  MUFU.EX2 R74, R4 ;  /* 0x00000004004a7308 */ /* 0x0003e40000000800 */
[----:B------:R-:W-:Y:S01]  /*132b0*/  HMMA.16816.F32.BF16 R84, R8, R82, R40 ;  /* 0x000000520854723c */ /* 0x000fe20000041828 */
[----:B-1----:R-:W-:-:S07]  /*132c0*/  FFMA.FTZ R4, R141, c[0x0][0x2d0], -R7 ;  /* 0x0000b4008d047a23 */ /* 0x002fce0000010807 */
[C---:B------:R-:W-:Y:S01]  /*132d0*/  HMMA.16816.F32.BF16 R140, R8.reuse, R80, R28 ;  /* 0x00000050088c723c */ /* 0x040fe2000004181c */
[----:B------:R1:W-:Y:S06]  /*132e0*/  MUFU.EX2 R76, R4 ;  /* 0x00000004004c7308 */ /* 0x0003ec0000000800 */
[----:B------:R-:W-:Y:S01]  /*132f0*/  IMAD.MOV.U32 R31, RZ, RZ, R68 ;  /* 0x000000ffff1f7224 */ /* 0x000fe200078e0044 */
[----:B------:R-:W-:Y:S01]  /*13300*/  MOV R30, R69 ;  /* 0x00000045001e7202 */ /* 0x000fe20000000f00 */
[----:B------:R-:W-:Y:S01]  /*13310*/  IMAD.MOV.U32 R69, RZ, RZ, R48 ;  /* 0x000000ffff457224 */ /* 0x000fe200078e0030 */
[----:B------:R-:W-:Y:S01]  /*13320*/  MOV R28, R51 ;  /* 0x00000033001c7202 */ /* 0x000fe20000000f00 */
[----:B------:R-:W-:Y:S01]  /*13330*/  IMAD.MOV.U32 R68, RZ, RZ, R49 ;  /* 0x000000ffff447224 */ /* 0x000fe200078e0031 */
[----:B------:R-:W-:Y:S01]  /*13340*/  HMMA.16816.F32.BF16 R80, R8, R66, R36 ;  /* 0x000000420850723c */ /* 0x000fe20000041824 */
[----:B------:R-:W-:-:S02]  /*13350*/  IMAD.MOV.U32 R29, RZ, RZ, R50 ;  /* 0x000000ffff1d7224 */ /* 0x000fc400078e0032 */
[----:B------:R-:W-:Y:S01]  /*13360*/  LDSM.16.MT88.4 R48, [R212+0x1900] ;  /* 0x00190000d430783b */ /* 0x000fe20000004200 */
[----:B-1----:R-:W-:-:S04]  /*13370*/  FFMA.FTZ R4, R144, c[0x0][0x2d0], -R7 ;  /* 0x0000b40090047a23 */ /* 0x002fc80000010807 */
[C---:B------:R-:W-:Y:S01]  /*13380*/  HMMA.16816.F32.BF16 R144, R8.reuse, R64, R24 ;  /* 0x000000400890723c */ /* 0x040fe20000041818 */
[----:B------:R1:W-:Y:S07]  /*13390*/  MUFU.EX2 R77, R4 ;  /* 0x00000004004d7308 */ /* 0x0003ee0000000800 */
[----:B------:R-:W-:Y:S01]  /*133a0*/  HMMA.16816.F32.BF16 R64, R8, R62, R32 ;  /* 0x0000003e0840723c */ /* 0x000fe20000041820 */
[----:B-1----:R-:W-:-:S07]  /*133b0*/  FFMA.FTZ R4, R148, c[0x0][0x2d0], -R7 ;  /* 0x0000b40094047a23 */ /* 0x002fce0000010807 */
[----:B------:R-:W-:Y:S01]  /*133c0*/  HMMA.16816.F32.BF16 R148, R8, R60, R16 ;  /* 0x0000003c0894723c */ /* 0x000fe20000041810 */
[----:B------:R-:W1:Y:S01]  /*133d0*/  LDSM.16.MT88.4 R60, [R210+0x1900] ;  /* 0x00190000d23c783b */ /* 0x000e620000004200 */
[----:B------:R2:W3:Y:S05]  /*133e0*/  MUFU.EX2 R79, R4 ;  /* 0x00000004004f7308 */ /* 0x0004ea0000000800 */
[----:B------:R-:W-:Y:S01]  /*133f0*/  IMAD.MOV.U32 R18, RZ, RZ, R244 ;  /* 0x000000ffff127224 */ /* 0x000fe200078e00f4 */
[----:B------:R-:W-:Y:S01]  /*13400*/  MOV R16, R30 ;  /* 0x0000001e00107202 */ /* 0x000fe20000000f00 */
[----:B------:R-:W-:Y:S02]  /*13410*/  IMAD.MOV.U32 R19, RZ, RZ, R243 ;  /* 0x000000ffff137224 */ /* 0x000fe400078e00f3 */
[----:B------:R-:W-:-:S02]  /*13420*/  IMAD.MOV.U32 R17, RZ, RZ, R31 ;  /* 0x000000ffff117224 */ /* 0x000fc400078e001f */
[----:B--2---:R-:W-:Y:S02]  /*13430*/  FFMA.FTZ R4, R152, c[0x0][0x2d0], -R7 ;  /* 0x0000b40098047a23 */ /* 0x004fe40000010807 */
[----:B------:R-:W-:Y:S02]  /*13440*/  HMMA.16816.F32.BF16 R152, R8, R52, R12 ;  /* 0x000000340898723c */ /* 0x000fe4000004180c */
[----:B------:R2:W-:Y:S05]  /*13450*/  MUFU.EX2 R252, R4 ;  /* 0x0000000400fc7308 */ /* 0x0005ea0000000800 */
[----:B------:R-:W-:Y:S02]  /*13460*/  IMAD.MOV.U32 R15, RZ, RZ, R29 ;  /* 0x000000ffff0f7224 */ /* 0x000fe400078e001d */
[----:B--2---:R-:W-:Y:S01]  /*13470*/  FFMA.FTZ R4, R164, c[0x0][0x2d0], -R6 ;  /* 0x0000b400a4047a23 */ /* 0x004fe20000010806 */
[----:B------:R-:W-:-:S03]  /*13480*/  MOV R164, R73 ;  /* 0x0000004900a47202 */ /* 0x000fc60000000f00 */
[----:B------:R2:W-:Y:S02]  /*13490*/  MUFU.EX2 R251, R4 ;  /* 0x0000000400fb7308 */ /* 0x0005e40000000800 */
[----:B--2---:R-:W-:Y:S02]  /*134a0*/  FFMA.FTZ R4, R166, c[0x0][0x2d0], -R6 ;  /* 0x0000b400a6047a23 */ /* 0x004fe40000010806 */
[----:B------:R-:W-:-:S04]  /*134b0*/  IMAD.MOV.U32 R166, RZ, RZ, R92 ;  /* 0x000000ffffa67224 */ /* 0x000fc800078e005c */
[----:B------:R2:W4:Y:S02]  /*134c0*/  MUFU.EX2 R250, R4 ;  /* 0x0000000400fa7308 */ /* 0x0005240000000800 */
[----:B--2---:R-:W-:Y:S02]  /*134d0*/  FFMA.FTZ R4, R165, c[0x0][0x2d0], -R6 ;  /* 0x0000b400a5047a23 */ /* 0x004fe40000010806 */
[----:B---3--:R-:W-:-:S04]  /*134e0*/  IMAD.MOV.U32 R165, RZ, RZ, R79 ;  /* 0x000000ffffa57224 */ /* 0x008fc800078e004f */
[----:B------:R2:W-:Y:S01]  /*134f0*/  MUFU.EX2 R247, R4 ;  /* 0x0000000400f77308 */ /* 0x0005e20000000800 */
[----:B------:R-:W-:Y:S02]  /*13500*/  IMAD.MOV.U32 R79, RZ, RZ, R112 ;  /* 0x000000ffff4f7224 */ /* 0x000fe400078e0070 */
[----:B--2---:R-:W-:-:S05]  /*13510*/  FFMA.FTZ R4, R168, c[0x0][0x2d0], -R6 ;  /* 0x0000b400a8047a23 */ /* 0x004fca0000010806 */
[----:B------:R2:W3:Y:S02]  /*13520*/  MUFU.EX2 R249, R4 ;  /* 0x0000000400f97308 */ /* 0x0004e40000000800 */
[----:B--2---:R-:W-:-:S06]  /*13530*/  FFMA.FTZ R4, R192, c[0x0][0x2d0], -R7 ;  /* 0x0000b400c0047a23 */ /* 0x004fcc0000010807 */
[----:B------:R2:W1:Y:S02]  /*13540*/  MUFU.EX2 R248, R4 ;  /* 0x0000000400f87308 */ /* 0x0004640000000800 */
[----:B--2---:R-:W-:Y:S01]  /*13550*/  FFMA.FTZ R4, R191, c[0x0][0x2d0], -R7 ;  /* 0x0000b400bf047a23 */ /* 0x004fe20000010807 */
[----:B------:R-:W-:Y:S02]  /*13560*/  MOV R191, R115 ;  /* 0x0000007300bf7202 */ /* 0x000fe40000000f00 */
[----:B------:R-:W-:Y:S01]  /*13570*/  HMMA.16816.F32.BF16 R112, R8, R54, R20 ;  /* 0x000000360870723c */ /* 0x000fe20000041814 */
[----:B------:R-:W2:Y:S02]  /*13580*/  LDSM.16.MT88.4 R52, [R211+0x1900] ;  /* 0x00190000d334783b */ /* 0x000ea40000004200 */
[----:B------:R1:W-:Y:S04]  /*13590*/  MUFU.EX2 R246, R4 ;  /* 0x0000000400f67308 */ /* 0x0003e80000000800 */
[----:B------:R-:W-:-:S02]  /*135a0*/  F2FP.BF16.PACK_AB R8, R76, R74 ;  /* 0x0000004a4c08723e */ /* 0x000fc400000010ff */
[----:B----4-:R-:W-:Y:S02]  /*135b0*/  F2FP.BF16.PACK_AB R9, R250, R251 ;  /* 0x000000fbfa09723e */ /* 0x010fe400000010ff */
[----:B------:R-:W-:Y:S02]  /*135c0*/  F2FP.BF16.PACK_AB R10, R165, R77 ;  /* 0x0000004da50a723e */ /* 0x000fe400000010ff */
[----:B---3--:R-:W-:Y:S01]  /*135d0*/  F2FP.BF16.PACK_AB R11, R249, R247 ;  /* 0x000000f7f90b723e */ /* 0x008fe200000010ff */
[----:B-1----:R-:W-:-:S06]  /*135e0*/  FFMA.FTZ R4, R193, c[0x0][0x2d0], -R7 ;  /* 0x0000b400c1047a23 */ /* 0x002fcc0000010807 */
[C---:B------:R-:W-:Y:S01]  /*135f0*/  HMMA.16816.F32.BF16 R24, R8.reuse, R60, R120 ;  /* 0x0000003c0818723c */ /* 0x040fe20000041878 */
[----:B------:R1:W-:Y:S06]  /*13600*/  MUFU.EX2 R245, R4 ;  /* 0x0000000400f57308 */ /* 0x0003ec0000000800 */
[----:B------:R-:W-:Y:S01]  /*13610*/  MOV R123, R238 ;  /* 0x000000ee007b7202 */ /* 0x000fe20000000f00 */
[----:B------:R-:W-:Y:S01]  /*13620*/  HMMA.16816.F32.BF16 R32, R8, R48, R116 ;  /* 0x000000300820723c */ /* 0x000fe20000041874 */
[----:B------:R-:W-:Y:S01]  /*13630*/  IMAD.MOV.U32 R121, RZ, RZ, R91 ;  /* 0x000000ffff797224 */ /* 0x000fe200078e005b */
[----:B------:R-:W-:Y:S01]  /*13640*/  MOV R120, R16 ;  /* 0x0000001000787202 */ /* 0x000fe20000000f00 */
[----:B------:R-:W-:-:S04]  /*13650*/  IMAD.MOV.U32 R122, RZ, RZ, R88 ;  /* 0x000000ffff7a7224 */ /* 0x000fc800078e0058 */
[----:B------:R-:W-:Y:S01]  /*13660*/  MOV R119, R90 ;  /* 0x0000005a00777202 */ /* 0x000fe20000000f00 */
[C---:B------:R-:W-:Y:S01]  /*13670*/  HMMA.16816.F32.BF16 R20, R8.reuse, R62, R100 ;  /* 0x0000003e0814723c */ /* 0x040fe20000041864 */
[----:B------:R-:W-:Y:S01]  /*13680*/  LDSM.16.MT88.4 R100, [R211+0x2100] ;  /* 0x00210000d364783b */ /* 0x000fe20000004200 */
[----:B-1----:R-:W-:Y:S02]  /*13690*/  FFMA.FTZ R4, R179, c[0x0][0x2d0], -R6 ;  /* 0x0000b400b3047a23 */ /* 0x002fe40000010806 */
[----:B------:R-:W-:Y:S02]  /*136a0*/  IMAD.MOV.U32 R179, RZ, RZ, R28 ;  /* 0x000000ffffb37224 */ /* 0x000fe400078e001c */
[----:B------:R1:W-:Y:S01]  /*136b0*/  MUFU.EX2 R244, R4 ;  /* 0x0000000400f47308 */ /* 0x0003e20000000800 */
[----:B------:R-:W-:Y:S01]  /*136c0*/  IMAD.MOV.U32 R116, RZ, RZ, R17 ;  /* 0x000000ffff747224 */ /* 0x000fe200078e0011 */
[----:B------:R-:W-:Y:S01]  /*136d0*/  HMMA.16816.F32.BF16 R28, R8, R50, R96 ;  /* 0x00000032081c723c */ /* 0x000fe20000041860 */
[----:B------:R-:W-:-:S02]  /*136e0*/  IMAD.MOV.U32 R117, RZ, RZ, R18 ;  /* 0x000000ffff757224 */ /* 0x000fc400078e0012 */
[----:B------:R-:W-:-:S04]  /*136f0*/  IMAD.MOV.U32 R118, RZ, RZ, R19 ;  /* 0x000000ffff767224 */ /* 0x000fc800078e0013 */
[----:B------:R-:W-:Y:S01]  /*13700*/  IMAD.MOV.U32 R96, RZ, RZ, R77 ;  /* 0x000000ffff607224 */ /* 0x000fe200078e004d */
[----:B------:R-:W-:Y:S01]  /*13710*/  MOV R98, R94 ;  /* 0x0000005e00627202 */ /* 0x000fe20000000f00 */
[----:B------:R-:W-:Y:S01]  /*13720*/  IMAD.MOV.U32 R77, RZ, RZ, R240 ;  /* 0x000000ffff4d7224 */ /* 0x000fe200078e00f0 */
[----:B------:R-:W-:Y:S01]  /*13730*/  HMMA.16816.F32.BF16 R40, R8, R56, R108 ;  /* 0x000000380828723c */ /* 0x000fe2000004186c */
[----:B------:R-:W-:Y:S02]  /*13740*/  IMAD.MOV.U32 R99, RZ, RZ, R93 ;  /* 0x000000ffff637224 */ /* 0x000fe400078e005d */
[----:B-1----:R-:W-:-:S04]  /*13750*/  FFMA.FTZ R4, R180, c[0x0][0x2d0], -R6 ;  /* 0x0000b400b4047a23 */ /* 0x002fc80000010806 */
[----:B------:R1:W3:Y:S01]  /*13760*/  MUFU.EX2 R243, R4 ;  /* 0x0000000400f37308 */ /* 0x0002e20000000800 */
[C---:B------:R-:W-:Y:S08]  /*13770*/  HMMA.16816.F32.BF16 R36, R8.reuse, R58, R44 ;  /* 0x0000003a0824723c */ /* 0x040ff0000004182c */
[----:B--2---:R-:W-:Y:S01]  /*13780*/  HMMA.16816.F32.BF16 R16, R8, R52, R124 ;  /* 0x000000340810723c */ /* 0x004fe2000004187c */
[----:B-1----:R-:W-:Y:S01]  /*13790*/  FFMA.FTZ R4, R182, c[0x0][0x2d0], -R6 ;  /* 0x0000b400b6047a23 */ /* 0x002fe20000010806 */
[----:B------:R-:W-:Y:S01]  /*137a0*/  MOV R182, R79 ;  /* 0x0000004f00b67202 */ /* 0x000fe20000000f00 */
[----:B------:R-:W-:-:S02]  /*137b0*/  IMAD.MOV.U32 R79, RZ, RZ, R241 ;  /* 0x000000ffff4f7224 */ /* 0x000fc400078e00f1 */
[----:B------:R1:W-:Y:S02]  /*137c0*/  MUFU.EX2 R241, R4 ;  /* 0x0000000400f17308 */ /* 0x0003e40000000800 */
[----:B-1----:R-:W-:-:S06]  /*137d0*/  FFMA.FTZ R4, R184, c[0x0][0x2d0], -R6 ;  /* 0x0000b400b8047a23 */ /* 0x002fcc0000010806 */
[----:B------:R1:W2:Y:S02]  /*137e0*/  MUFU.EX2 R240, R4 ;  /* 0x0000000400f07308 */ /* 0x0002a40000000800 */
[----:B-1----:R-:W-:Y:S01]  /*137f0*/  FFMA.FTZ R4, R167, c[0x0][0x2d0], -R2 ;  /* 0x0000b400a7047a23 */ /* 0x002fe20000010802 */
[----:B------:R-:W-:Y:S01]  /*13800*/  MOV R167, R89 ;  /* 0x0000005900a77202 */ /* 0x000fe20000000f00 */
[----:B------:R-:W-:Y:S02]  /*13810*/  IMAD.MOV.U32 R89, RZ, RZ, R95 ;  /* 0x000000ffff597224 */ /* 0x000fe400078e005f */
[----:B------:R-:W-:Y:S02]  /*13820*/  IMAD.MOV.U32 R95, RZ, RZ, R237 ;  /* 0x000000ffff5f7224 */ /* 0x000fe400078e00ed */
[----:B------:R1:W-:Y:S02]  /*13830*/  MUFU.EX2 R237, R4 ;  /* 0x0000000400ed7308 */ /* 0x0003e40000000800 */
[----:B------:R-:W-:-:S02]  /*13840*/  IMAD.MOV.U32 R97, RZ, RZ, R95 ;  /* 0x000000ffff617224 */ /* 0x000fc400078e005f */
[----:B------:R-:W4:Y:S01]  /*13850*/  LDSM.16.MT88.4 R92, [R210+0x2100] ;  /* 0x00210000d25c783b */ /* 0x000f220000004200 */
[----:B-1----:R-:W-:Y:S02]  /*13860*/  FFMA.FTZ R4, R169, c[0x0][0x2d0], -R2 ;  /* 0x0000b400a9047a23 */ /* 0x002fe40000010802 */
[----:B------:R-:W-:Y:S02]  /*13870*/  IMAD.MOV.U32 R169, RZ, RZ, R15 ;  /* 0x000000ffffa97224 */ /* 0x000fe400078e000f */
[----:B------:R1:W1:Y:S01]  /*13880*/  MUFU.EX2 R238, R4 ;  /* 0x0000000400ee7308 */ /* 0x0002620000000800 */
[----:B------:R-:W-:Y:S07]  /*13890*/  HMMA.16816.F32.BF16 R12, R8, R54, R104 ;  /* 0x00000036080c723c */ /* 0x000fee0000041868 */
[----:B------:R-:W-:Y:S01]  /*138a0*/  IMAD.MOV.U32 R104, RZ, RZ, R236 ;  /* 0x000000ffff687224 */ /* 0x000fe200078e00ec */
[----:B------:R-:W-:Y:S01]  /*138b0*/  MOV R106, R77 ;  /* 0x0000004d006a7202 */ /* 0x000fe20000000f00 */
[----:B------:R-:W-:Y:S01]  /*138c0*/  IMAD.MOV.U32 R107, RZ, RZ, R79 ;  /* 0x000000ffff6b7224 */ /* 0x000fe200078e004f */
[----:B------:R-:W-:Y:S01]  /*138d0*/  F2FP.BF16.PACK_AB R8, R248, R252 ;  /* 0x000000fcf808723e */ /* 0x000fe200000010ff */
[----:B------:R-:W-:Y:S01]  /*138e0*/  IMAD.MOV.U32 R105, RZ, RZ, R76 ;  /* 0x000000ffff697224 */ /* 0x000fe200078e004c */
[----:B---3--:R-:W-:-:S02]  /*138f0*/  F2FP.BF16.PACK_AB R9, R243, R244 ;  /* 0x000000f4f309723e */ /* 0x008fc400000010ff */
[----:B------:R-:W-:Y:S01]  /*13900*/  F2FP.BF16.PACK_AB R10, R245, R246 ;  /* 0x000000f6f50a723e */ /* 0x000fe200000010ff */
[----:B-1----:R-:W-:Y:S01]  /*13910*/  FFMA.FTZ R4, R174, c[0x0][0x2d0], -R2 ;  /* 0x0000b400ae047a23 */ /* 0x002fe20000010802 */
[----:B--2---:R-:W-:Y:S01]  /*13920*/  F2FP.BF16.PACK_AB R11, R240, R241 ;  /* 0x000000f1f00b723e */ /* 0x004fe200000010ff */
[----:B------:R-:W-:Y:S02]  /*13930*/  IMAD.MOV.U32 R174, RZ, RZ, R78 ;  /* 0x000000ffffae7224 */ /* 0x000fe400078e004e */
[----:B------:R1:W-:Y:S01]  /*13940*/  MUFU.EX2 R236, R4 ;  /* 0x0000000400ec7308 */ /* 0x0003e20000000800 */
[----:B------:R-:W2:Y:S03]  /*13950*/  LDSM.16.MT88.4 R76, [R209+0x2100] ;  /* 0x00210000d14c783b */ /* 0x000ea60000004200 */
[C---:B----4-:R-:W-:Y:S08]  /*13960*/  HMMA.16816.F32.BF16 R24, R8.reuse, R92, R24 ;  /* 0x0000005c0818723c */ /* 0x050ff00000041818 */
[----:B------:R-:W-:Y:S01]  /*13970*/  HMMA.16816.F32.BF16 R20, R8, R94, R20 ;  /* 0x0000005e0814723c */ /* 0x000fe20000041814 */
[----:B-1----:R-:W-:Y:S01]  /*13980*/  FFMA.FTZ R4, R175, c[0x0][0x2d0], -R2 ;  /* 0x0000b400af047a23 */ /* 0x002fe20000010802 */
[----:B------:R-:W-:-:S03]  /*13990*/  MOV R175, R239 ;  /* 0x000000ef00af7202 */ /* 0x000fc60000000f00 */
[----:B------:R1:W3:Y:S03]  /*139a0*/  MUFU.EX2 R239, R4 ;  /* 0x0000000400ef7308 */ /* 0x0002e60000000800 */
[C---:B------:R-:W-:Y:S08]  /*139b0*/  HMMA.16816.F32.BF16 R16, R8.reuse, R100, R16 ;  /* 0x000000640810723c */ /* 0x040ff00000041810 */
[----:B------:R-:W-:Y:S01]  /*139c0*/  HMMA.16816.F32.BF16 R12, R8, R102, R12 ;  /* 0x00000066080c723c */ /* 0x000fe2000004180c */
[----:B-1----:R-:W-:-:S02]  /*139d0*/  FFMA.FTZ R4, R160, c[0x0][0x2d0], -R0 ;  /* 0x0000b400a0047a23 */ /* 0x002fc40000010800 */
[----:B------:R-:W-:Y:S02]  /*139e0*/  IMAD.MOV.U32 R160, RZ, RZ, R89 ;  /* 0x000000ffffa07224 */ /* 0x000fe400078e0059 */
[----:B------:R-:W1:Y:S01]  /*139f0*/  LDSM.16.MT88.4 R88, [R212+0x2100] ;  /* 0x00210000d458783b */ /* 0x000e620000004200 */
[----:B------:R4:W-:Y:S02]  /*13a00*/  MUFU.EX2 R73, R4 ;  /* 0x0000000400497308 */ /* 0x0009e40000000800 */
[C---:B--2---:R-:W-:Y:S08]  /*13a10*/  HMMA.16816.F32.BF16 R40, R8.reuse, R76, R40 ;  /* 0x0000004c0828723c */ /* 0x044ff00000041828 */
[----:B------:R-:W-:Y:S01]  /*13a20*/  HMMA.16816.F32.BF16 R36, R8, R78, R36 ;  /* 0x0000004e0824723c */ /* 0x000fe20000041824 */
[----:B----4-:R-:W-:-:S02]  /*13a30*/  FFMA.FTZ R4, R161, c[0x0][0x2d0], -R0 ;  /* 0x0000b400a1047a23 */ /* 0x010fc40000010800 */
[----:B------:R-:W-:Y:S02]  /*13a40*/  IMAD.MOV.U32 R161, RZ, RZ, R74 ;  /* 0x000000ffffa17224 */ /* 0x000fe400078e004a */
[----:B------:R2:W4:Y:S02]  /*13a50*/  MUFU.EX2 R168, R4 ;  /* 0x0000000400a87308 */ /* 0x0005240000000800 */
[--C-:B--2---:R-:W-:Y:S02]  /*13a60*/  FFMA.FTZ R4, R162, c[0x0][0x2d0], -R0.reuse ;  /* 0x0000b400a2047a23 */ /* 0x104fe40000010800 */
[----:B------:R-:W-:Y:S01]  /*13a70*/  IMAD.MOV.U32 R162, RZ, RZ, R75 ;  /* 0x000000ffffa27224 */ /* 0x000fe200078e004b */
[C---:B-1----:R-:W-:Y:S03]  /*13a80*/  HMMA.16816.F32.BF16 R32, R8.reuse, R88, R32 ;  /* 0x000000580820723c */ /* 0x042fe60000041820 */
[----:B------:R1:W-:Y:S05]  /*13a90*/  MUFU.EX2 R75, R4 ;  /* 0x00000004004b7308 */ /* 0x0003ea0000000800 */
[----:B------:R-:W-:Y:S07]  /*13aa0*/  HMMA.16816.F32.BF16 R28, R8, R90, R28 ;  /* 0x0000005a081c723c */ /* 0x000fee000004181c */
[----:B------:R-:W-:Y:S01]  /*13ab0*/  F2FP.BF16.PACK_AB R8, R238, R237 ;  /* 0x000000edee08723e */ /* 0x000fe200000010ff */
[----:B-1----:R-:W-:Y:S01]  /*13ac0*/  FFMA.FTZ R4, R163, c[0x0][0x2d0], -R0 ;  /* 0x0000b400a3047a23 */ /* 0x002fe20000010800 */
[----:B---3--:R-:W-:-:S02]  /*13ad0*/  F2FP.BF16.PACK_AB R10, R239, R236 ;  /* 0x000000ecef0a723e */ /* 0x008fc400000010ff */
[----:B----4-:R-:W-:Y:S01]  /*13ae0*/  F2FP.BF16.PACK_AB R9, R168, R73 ;  /* 0x00000049a809723e */ /* 0x010fe200000010ff */
[----:B------:R1:W2:Y:S01]  /*13af0*/  MUFU.EX2 R74, R4 ;  /* 0x00000004004a7308 */ /* 0x0002a20000000800 */
[----:B------:R-:W-:Y:S01]  /*13b00*/  MOV R163, R175 ;  /* 0x000000af00a37202 */ /* 0x000fe20000000f00 */
[----:B-1----:R-:W-:Y:S01]  /*13b10*/  FFMA.FTZ R4, R235, c[0x0][0x2d0], -R7 ;  /* 0x0000b400eb047a23 */ /* 0x002fe20000010807 */
[----:B--2---:R-:W-:-:S05]  /*13b20*/  F2FP.BF16.PACK_AB R11, R74, R75 ;  /* 0x0000004b4a0b723e */ /* 0x004fca00000010ff */
[----:B------:R1:W-:Y:S02]  /*13b30*/  MUFU.EX2 R192, R4 ;  /* 0x0000000400c07308 */ /* 0x0003e40000000800 */
[C---:B------:R-:W-:Y:S08]  /*13b40*/  HMMA.16816.F32.BF16 R44, R8.reuse, R130, R84 ;  /* 0x00000082082c723c */ /* 0x040ff00000041854 */
[----:B------:R-:W-:Y:S01]  /*13b50*/  HMMA.16816.F32.BF16 R84, R8, R134, R80 ;  /* 0x000000860854723c */ /* 0x000fe20000041850 */
[----:B-1----:R-:W-:-:S06]  /*13b60*/  FFMA.FTZ R4, R234, c[0x0][0x2d0], -R7 ;  /* 0x0000b400ea047a23 */ /* 0x002fcc0000010807 */
[----:B------:R-:W-:Y:S01]  /*13b70*/  IMAD.MOV.U32 R134, RZ, RZ, R69 ;  /* 0x000000ffff867224 */ /* 0x000fe200078e0045 */
[----:B------:R1:W2:Y:S01]  /*13b80*/  MUFU.EX2 R234, R4 ;  /* 0x0000000400ea7308 */ /* 0x0002a20000000800 */
[C---:B------:R-:W-:Y:S08]  /*13b90*/  HMMA.16816.F32.BF16 R80, R8.reuse, R138, R64 ;  /* 0x0000008a0850723c */ /* 0x040ff00000041840 */
[----:B------:R-:W-:Y:S01]  /*13ba0*/  HMMA.16816.F32.BF16 R64, R8, R156, R152 ;  /* 0x0000009c0840723c */ /* 0x000fe20000041898 */
[----:B-1----:R-:W-:-:S07]  /*13bb0*/  FFMA.FTZ R4, R233, c[0x0][0x2d0], -R7 ;  /* 0x0000b400e9047a23 */ /* 0x002fce0000010807 */
[C---:B------:R-:W-:Y:S01]  /*13bc0*/  HMMA.16816.F32.BF16 R156, R8.reuse, R158, R112 ;  /* 0x0000009e089c723c */ /* 0x040fe20000041870 */
[----:B------:R-:W1:Y:S01]  /*13bd0*/  LDSM.16.MT88.4 R112, [R209+0x2900] ;  /* 0x00290000d170783b */ /* 0x000e620000004200 */
[----:B------:R-:W-:Y:S01]  /*13be0*/  FFMA.FTZ R7, R232, c[0x0][0x2d0], -R7 ;  /* 0x0000b400e8077a23 */ /* 0x000fe20000010807 */
[----:B------:R3:W-:Y:S05]  /*13bf0*/  MUFU.EX2 R233, R4 ;  /* 0x0000000400e97308 */ /* 0x0007ea0000000800 */
[C---:B------:R-:W-:Y:S03]  /*13c00*/  HMMA.16816.F32.BF16 R108, R8.reuse, R128, R140 ;  /* 0x00000080086c723c */ /* 0x040fe6000004188c */
[----:B------:R-:W4:Y:S04]  /*13c10*/  MUFU.EX2 R193, R7 ;  /* 0x0000000700c17308 */ /* 0x000f280000000800 */
[----:B------:R-:W-:Y:S01]  /*13c20*/  IMAD.MOV.U32 R129, RZ, RZ, R160 ;  /* 0x000000ffff817224 */ /* 0x000fe200078e00a0 */
[----:B------:R-:W-:Y:S01]  /*13c30*/  MOV R160, R106 ;  /* 0x0000006a00a07202 */ /* 0x000fe20000000f00 */
[C---:B------:R-:W-:Y:S01]  /*13c40*/  HMMA.16816.F32.BF16 R124, R8.reuse, R132, R144 ;  /* 0x00000084087c723c */ /* 0x040fe20000041890 */
[----:B------:R-:W-:Y:S01]  /*13c50*/  MOV R106, R169 ;  /* 0x000000a9006a7202 */ /* 0x000fe20000000f00 */
[----:B---3--:R-:W-:Y:S01]  /*13c60*/  FFMA.FTZ R4, R205, c[0x0][0x2d0], -R6 ;  /* 0x0000b400cd047a23 */ /* 0x008fe20000010806 */
[----:B------:R-:W-:Y:S01]  /*13c70*/  MOV R169, R182 ;  /* 0x000000b600a97202 */ /* 0x000fe20000000f00 */
[----:B------:R-:W-:Y:S02]  /*13c80*/  LDSM.16.MT88.4 R144, [R210+0x2900] ;  /* 0x00290000d290783b */ /* 0x000fe40000004200 */
[----:B------:R3:W-:Y:S01]  /*13c90*/  MUFU.EX2 R180, R4 ;  /* 0x0000000400b47308 */ /* 0x0007e20000000800 */
[----:B------:R-:W-:Y:S01]  /*13ca0*/  IMAD.MOV.U32 R133, RZ, RZ, R160 ;  /* 0x000000ffff857224 */ /* 0x000fe200078e00a0 */
[----:B------:R-:W-:Y:S01]  /*13cb0*/  HMMA.16816.F32.BF16 R140, R8, R136, R148 ;  /* 0x00000088088c723c */ /* 0x000fe20000041894 */
[----:B------:R-:W-:-:S06]  /*13cc0*/  IMAD.MOV.U32 R139, RZ, RZ, R106 ;  /* 0x000000ffff8b7224 */ /* 0x000fcc00078e006a */
[----:B------:R-:W-:Y:S01]  /*13cd0*/  MOV R10, R129 ;  /* 0x00000081000a7202 */ /* 0x000fe20000000f00 */
[----:B------:R-:W-:Y:S01]  /*13ce0*/  IMAD.MOV.U32 R136, RZ, RZ, R169 ;  /* 0x000000ffff887224 */ /* 0x000fe200078e00a9 */
[----:B------:R-:W-:Y:S01]  /*13cf0*/  LDSM.16.MT88.4 R128, [R212+0x2900] ;  /* 0x00290000d480783b */ /* 0x000fe20000004200 */
[----:B------:R-:W-:Y:S01]  /*13d00*/  IMAD.MOV.U32 R9, RZ, RZ, R163 ;  /* 0x000000ffff097224 */ /* 0x000fe200078e00a3 */
[----:B------:R-:W-:Y:S01]  /*13d10*/  MOV R149, R99 ;  /* 0x0000006300957202 */ /* 0x000fe20000000f00 */
[----:B------:R-:W-:Y:S01]  /*13d20*/  IMAD.MOV.U32 R137, RZ, RZ, R97 ;  /* 0x000000ffff897224 */ /* 0x000fe200078e0061 */
[----:B------:R-:W-:Y:S01]  /*13d30*/  MOV R163, R164 ;  /* 0x000000a400a37202 */ /* 0x000fe20000000f00 */
[----:B---3--:R-:W-:Y:S01]  /*13d40*/  FFMA.FTZ R4, R204, c[0x0][0x2d0], -R6 ;  /* 0x0000b400cc047a23 */ /* 0x008fe20000010806 */
[----:B--2---:R-:W-:Y:S01]  /*13d50*/  F2FP.BF16.PACK_AB R164, R234, R192 ;  /* 0x000000c0eaa4723e */ /* 0x004fe200000010ff */
[----:B------:R-:W-:Y:S02]  /*13d60*/  IMAD.MOV.U32 R204, RZ, RZ, R161 ;  /* 0x000000ffffcc7224 */ /* 0x000fe400078e00a1 */
[----:B------:R2:W3:Y:S01]  /*13d70*/  MUFU.EX2 R184, R4 ;  /* 0x0000000400b87308 */ /* 0x0004e20000000800 */
[----:B------:R-:W-:-:S02]  /*13d80*/  IMAD.MOV.U32 R161, RZ, RZ, R105 ;  /* 0x000000ffffa17224 */ /* 0x000fc400078e0069 */
[----:B------:R-:W-:Y:S02]  /*13d90*/  IMAD.MOV.U32 R105, RZ, RZ, R174 ;  /* 0x000000ffff697224 */ /* 0x000fe400078e00ae */
[----:B------:R-:W-:Y:S01]  /*13da0*/  IMAD.MOV.U32 R174, RZ, RZ, R96 ;  /* 0x000000ffffae7224 */ /* 0x000fe200078e0060 */
[----:B------:R-:W-:Y:S01]  /*13db0*/  MOV R205, R161 ;  /* 0x000000a100cd7202 */ /* 0x000fe20000000f00 */
[----:B------:R-:W-:Y:S01]  /*13dc0*/  IMAD.MOV.U32 R96, RZ, RZ, R191 ;  /* 0x000000ffff607224 */ /* 0x000fe200078e00bf */
[----:B------:R-:W-:Y:S01]  /*13dd0*/  MOV R135, R105 ;  /* 0x0000006900877202 */ /* 0x000fe20000000f00 */
[----:B------:R-:W-:Y:S01]  /*13de0*/  IMAD.MOV.U32 R148, RZ, RZ, R98 ;  /* 0x000000ffff947224 */ /* 0x000fe200078e0062 */
[----:B------:R-:W-:Y:S01]  /*13df0*/  MOV R235, R174 ;  /* 0x000000ae00eb7202 */ /* 0x000fe20000000f00 */
[----:B------:R-:W-:Y:S01]  /*13e00*/  IMAD.MOV.U32 R150, RZ, RZ, R165 ;  /* 0x000000ffff967224 */ /* 0x000fe200078e00a5 */
[----:B------:R-:W-:Y:S01]  /*13e10*/  MOV R161, R96 ;  /* 0x0000006000a17202 */ /* 0x000fe20000000f00 */
[----:B------:R-:W-:Y:S01]  /*13e20*/  IMAD.MOV.U32 R151, RZ, RZ, R166 ;  /* 0x000000ffff977224 */ /* 0x000fe200078e00a6 */
[----:B------:R-:W1:Y:S01]  /*13e30*/  LDSM.16.MT88.4 R96, [R211+0x2900] ;  /* 0x00290000d360783b */ /* 0x000e620000004200 */
[----:B----4-:R-:W-:Y:S01]  /*13e40*/  F2FP.BF16.PACK_AB R166, R193, R233 ;  /* 0x000000e9c1a6723e */ /* 0x010fe200000010ff */
[----:B--2---:R-:W-:Y:S01]  /*13e50*/  FFMA.FTZ R4, R203, c[0x0][0x2d0], -R6 ;  /* 0x0000b400cb047a23 */ /* 0x004fe20000010806 */
[----:B------:R-:W-:Y:S01]  /*13e60*/  MOV R203, R162 ;  /* 0x000000a200cb7202 */ /* 0x000fe20000000f00 */
[----:B------:R-:W-:Y:S01]  /*13e70*/  IMAD.MOV.U32 R162, RZ, RZ, R104 ;  /* 0x000000ffffa27224 */ /* 0x000fe200078e0068 */
[----:B---3--:R-:W-:Y:S01]  /*13e80*/  F2FP.BF16.PACK_AB R165, R184, R180 ;  /* 0x000000b4b8a5723e */ /* 0x008fe200000010ff */
[----:B------:R2:W-:Y:S01]  /*13e90*/  MUFU.EX2 R191, R4 ;  /* 0x0000000400bf7308 */ /* 0x0005e20000000800 */
[----:B------:R-:W-:-:S02]  /*13ea0*/  IMAD.MOV.U32 R104, RZ, RZ, R107 ;  /* 0x000000ffff687224 */ /* 0x000fc400078e006b */
[----:B------:R-:W-:Y:S02]  /*13eb0*/  FFMA.FTZ R6, R202, c[0x0][0x2d0], -R6 ;  /* 0x0000b400ca067a23 */ /* 0x000fe40000010806 */
[----:B------:R-:W-:Y:S02]  /*13ec0*/  IMAD.MOV.U32 R107, RZ, RZ, R167 ;  /* 0x000000ffff6b7224 */ /* 0x000fe400078e00a7 */
[----:B------:R-:W-:Y:S01]  /*13ed0*/  IMAD.MOV.U32 R167, RZ, RZ, R179 ;  /* 0x000000ffffa77224 */ /* 0x000fe200078e00b3 */
[----:B------:R-:W3:Y:S01]  /*13ee0*/  MUFU.EX2 R182, R6 ;  /* 0x0000000600b67308 */ /* 0x000ee20000000800 */
[----:B------:R-:W-:Y:S02]  /*13ef0*/  IMAD.MOV.U32 R8, RZ, RZ, R162 ;  /* 0x000000ffff087224 */ /* 0x000fe400078e00a2 */
[----:B------:R-:W-:Y:S02]  /*13f00*/  IMAD.MOV.U32 R162, RZ, RZ, R68 ;  /* 0x000000ffffa27224 */ /* 0x000fe400078e0044 */
[----:B------:R-:W-:-:S02]  /*13f10*/  IMAD.MOV.U32 R160, RZ, RZ, R167 ;  /* 0x000000ffffa07224 */ /* 0x000fc400078e00a7 */
[----:B------:R-:W-:Y:S02]  /*13f20*/  IMAD.MOV.U32 R132, RZ, RZ, R104 ;  /* 0x000000ffff847224 */ /* 0x000fe400078e0068 */
[----:B--2---:R-:W-:Y:S01]  /*13f30*/  FFMA.FTZ R4, R198, c[0x0][0x2d0], -R2 ;  /* 0x0000b400c6047a23 */ /* 0x004fe20000010802 */
[----:B------:R-:W-:Y:S01]  /*13f40*/  MOV R198, R134 ;  /* 0x0000008600c67202 */ /* 0x000fe20000000f00 */
[----:B------:R-:W-:Y:S02]  /*13f50*/  IMAD.MOV.U32 R232, RZ, RZ, R107 ;  /* 0x000000ffffe87224 */ /* 0x000fe400078e006b */
[----:B------:R2:W-:Y:S01]  /*13f60*/  MUFU.EX2 R175, R4 ;  /* 0x0000000400af7308 */ /* 0x0005e20000000800 */
[----:B------:R-:W-:Y:S01]  /*13f70*/  IMAD.MOV.U32 R11, RZ, RZ, R116 ;  /* 0x000000ffff0b7224 */ /* 0x000fe200078e0074 */
[----:B---3--:R-:W-:Y:S01]  /*13f80*/  F2FP.BF16.PACK_AB R167, R182, R191 ;  /* 0x000000bfb6a7723e */ /* 0x008fe200000010ff */
[----:B------:R-:W-:-:S06]  /*13f90*/  IMAD.MOV.U32 R202, RZ, RZ, R118 ;  /* 0x000000ffffca7224 */ /* 0x000fcc00078e0076 */
[----:B-1----:R-:W-:Y:S01]  /*13fa0*/  HMMA.16816.F32.BF16 R104, R164, R112, R40 ;  /* 0x00000070a468723c */ /* 0x002fe20000041828 */
[----:B--2---:R-:W-:-:S06]  /*13fb0*/  FFMA.FTZ R4, R197, c[0x0][0x2d0], -R2 ;  /* 0x0000b400c5047a23 */ /* 0x004fcc0000010802 */
[----:B------:R-:W-:Y:S01]  /*13fc0*/  MOV R41, R136 ;  /* 0x0000008800297202 */ /* 0x000fe20000000f00 */
[----:B------:R-:W-:Y:S01]  /*13fd0*/  IMAD.MOV.U32 R197, RZ, RZ, R120 ;  /* 0x000000ffffc57224 */ /* 0x000fe200078e0078 */
[----:B------:R-:W-:Y:S01]  /*13fe0*/  HMMA.16816.F32.BF16 R152, R164, R96, R16 ;  /* 0x00000060a498723c */ /* 0x000fe20000041810 */
[----:B------:R1:W-:Y:S01]  /*13ff0*/  MUFU.EX2 R179, R4 ;  /* 0x0000000400b37308 */ /* 0x0003e20000000800 */
[----:B------:R-:W-:Y:S01]  /*14000*/  IMAD.MOV.U32 R42, RZ, RZ, R232 ;  /* 0x000000ffff2a7224 */ /* 0x000fe200078e00e8 */
[----:B------:R-:W-:Y:S01]  /*14010*/  MOV R43, R139 ;  /* 0x0000008b002b7202 */ /* 0x000fe20000000f00 */
[----:B------:R-:W-:Y:S02]  /*14020*/  IMAD.MOV.U32 R232, RZ, RZ, R235 ;  /* 0x000000ffffe87224 */ /* 0x000fe400078e00eb */
[----:B------:R-:W-:Y:S02]  /*14030*/  IMAD.MOV.U32 R235, RZ, RZ, R150 ;  /* 0x000000ffffeb7224 */ /* 0x000fe400078e0096 */
[----:B-1----:R-:W-:Y:S01]  /*14040*/  FFMA.FTZ R4, R196, c[0x0][0x2d0], -R2 ;  /* 0x0000b400c4047a23 */ /* 0x002fe20000010802 */
[----:B------:R-:W-:-:S03]  /*14050*/  MOV R196, R117 ;  /* 0x0000007500c47202 */ /* 0x000fc60000000f00 */
[----:B------:R1:W-:Y:S02]  /*14060*/  MUFU.EX2 R169, R4 ;  /* 0x0000000400a97308 */ /* 0x0003e40000000800 */
[----:B-1----:R-:W-:Y:S02]  /*14070*/  FFMA.FTZ R4, R201, c[0x0][0x2d0], -R2 ;  /* 0x0000b400c9047a23 */ /* 0x002fe40000010802 */
[----:B------:R-:W-:-:S04]  /*14080*/  IMAD.MOV.U32 R201, RZ, RZ, R119 ;  /* 0x000000ffffc97224 */ /* 0x000fc800078e0077 */
[----:B------:R1:W2:Y:S01]  /*14090*/  MUFU.EX2 R174, R4 ;  /* 0x0000000400ae7308 */ /* 0x0002a20000000800 */
[----:B------:R-:W-:Y:S07]  /*140a0*/  HMMA.16816.F32.BF16 R116, R164, R114, R36 ;  /* 0x00000072a474723c */ /* 0x000fee0000041824 */
[----:B------:R-:W-:Y:S01]  /*140b0*/  MOV R37, R121 ;  /* 0x0000007900257202 */ /* 0x000fe20000000f00 */
[----:B------:R-:W-:Y:S02]  /*140c0*/  IMAD.MOV.U32 R38, RZ, RZ, R122 ;  /* 0x000000ffff267224 */ /* 0x000fe400078e007a */
[----:B------:R-:W-:-:S02]  /*140d0*/  IMAD.MOV.U32 R39, RZ, RZ, R123 ;  /* 0x000000ffff277224 */ /* 0x000fc400078e007b */
[----:B------:R-:W-:Y:S01]  /*140e0*/  HMMA.16816.F32.BF16 R120, R164, R128, R32 ;  /* 0x00000080a478723c */ /* 0x000fe20000041820 */
[----:B-1----:R-:W-:Y:S01]  /*140f0*/  FFMA.FTZ R4, R176, c[0x0][0x2d0], -R0 ;  /* 0x0000b400b0047a23 */ /* 0x002fe20000010800 */
[----:B--2---:R-:W-:Y:S01]  /*14100*/  F2FP.BF16.PACK_AB R6, R174, R169 ;  /* 0x000000a9ae06723e */ /* 0x004fe200000010ff */
[----:B------:R-:W-:Y:S02]  /*14110*/  IMAD.MOV.U32 R176, RZ, RZ, R151 ;  /* 0x000000ffffb07224 */ /* 0x000fe400078e0097 */
[----:B------:R1:W-:Y:S02]  /*14120*/  MUFU.EX2 R68, R4 ;  /* 0x0000000400447308 */ /* 0x0003e40000000800 */
[----:B------:R-:W-:Y:S01]  /*14130*/  MOV R35, R5 ;  /* 0x0000000500237202 */ /* 0x000fe20000000f00 */
[----:B------:R-:W-:Y:S01]  /*14140*/  IMAD.MOV.U32 R33, RZ, RZ, R132 ;  /* 0x000000ffff217224 */ /* 0x000fe200078e0084 */
[----:B------:R-:W-:Y:S01]  /*14150*/  MOV R32, R135 ;  /* 0x0000008700207202 */ /* 0x000fe20000000f00 */
[----:B------:R-:W-:-:S02]  /*14160*/  IMAD.MOV.U32 R34, RZ, RZ, R133 ;  /* 0x000000ffff227224 */ /* 0x000fc400078e0085 */
[----:B------:R-:W-:Y:S01]  /*14170*/  HMMA.16816.F32.BF16 R132, R164, R130, R28 ;  /* 0x00000082a484723c */ /* 0x000fe2000004181c */
[----:B-1----:R-:W-:Y:S01]  /*14180*/  FFMA.FTZ R4, R183, c[0x0][0x2d0], -R0 ;  /* 0x0000b400b7047a23 */ /* 0x002fe20000010800 */
[----:B------:R-:W-:-:S03]  /*14190*/  MOV R183, R149 ;  /* 0x0000009500b77202 */ /* 0x000fc60000000f00 */
[----:B------:R1:W2:Y:S02]  /*141a0*/  MUFU.EX2 R69, R4 ;  /* 0x0000000400457308 */ /* 0x0002a40000000800 */
[----:B-1----:R-:W-:Y:S01]  /*141b0*/  FFMA.FTZ R4, R185, c[0x0][0x2d0], -R0 ;  /* 0x0000b400b9047a23 */ /* 0x002fe20000010800 */
[----:B--2---:R-:W-:Y:S01]  /*141c0*/  F2FP.BF16.PACK_AB R5, R69, R68 ;  /* 0x000000444505723e */ /* 0x004fe200000010ff */
[----:B------:R-:W-:-:S04]  /*141d0*/  IMAD.MOV.U32 R185, RZ, RZ, R148 ;  /* 0x000000ffffb97224 */ /* 0x000fc800078e0094 */
[----:B------:R1:W-:Y:S01]  /*141e0*/  MUFU.EX2 R40, R4 ;  /* 0x0000000400287308 */ /* 0x0003e20000000800 */
[----:B------:R-:W-:Y:S01]  /*141f0*/  HMMA.16816.F32.BF16 R148, R164, R146, R20 ;  /* 0x00000092a494723c */ /* 0x000fe20000041814 */
[----:B-1----:R-:W-:Y:S02]  /*14200*/  FFMA.FTZ R4, R186, c[0x0][0x2d0], -R0 ;  /* 0x0000b400ba047a23 */ /* 0x002fe40000010800 */
[----:B------:R-:W-:-:S04]  /*14210*/  IMAD.MOV.U32 R186, RZ, RZ, R137 ;  /* 0x000000ffffba7224 */ /* 0x000fc800078e0089 */
[----:B------:R1:W2:Y:S01]  /*14220*/  MUFU.EX2 R36, R4 ;  /* 0x0000000400247308 */ /* 0x0002a20000000800 */
[C---:B------:R-:W-:Y:S08]  /*14230*/  HMMA.16816.F32.BF16 R136, R164.reuse, R144, R24 ;  /* 0x00000090a488723c */ /* 0x040ff00000041818 */
[----:B------:R-:W-:Y:S01]  /*14240*/  HMMA.16816.F32.BF16 R164, R164, R98, R12 ;  /* 0x00000062a4a4723c */ /* 0x000fe2000004180c */
[----:B-1----:R-:W-:-:S02]  /*14250*/  F2FP.BF16.PACK_AB R4, R179, R175 ;  /* 0x000000afb304723e */ /* 0x002fc400000010ff */
[----:B--2---:R-:W-:-:S07]  /*14260*/  F2FP.BF16.PACK_AB R7, R36, R40 ;  /* 0x000000282407723e */ /* 0x004fce00000010ff */
[C---:B------:R-:W-:Y:S07]  /*14270*/  HMMA.16816.F32.BF16 R108, R4.reuse, R56, R108 ;  /* 0x00000038046c723c */ /* 0x040fee000004186c */
[----:B------:R-:W-:Y:S01]  /*14280*/  MOV R56, R8 ;  /* 0x0000000800387202 */ /* 0x000fe20000000f00 */
[----:B------:R-:W-:Y:S01]  /*14290*/  FFMA.FTZ R8, R227, c[0x0][0x2d0], -R2 ;  /* 0x0000b400e3087a23 */ /* 0x000fe20000010802 */
[----:B------:R-:W-:Y:S01]  /*142a0*/  HMMA.16816.F32.BF16 R16, R4, R50, R84 ;  /* 0x000000320410723c */ /* 0x000fe20000041854 */
[----:B------:R-:W-:-:S06]  /*142b0*/  IMAD.MOV.U32 R57, RZ, RZ, R43 ;  /* 0x000000ffff397224 */ /* 0x000fcc00078e002b */
[----:B------:R-:W-:Y:S01]  /*142c0*/  IMAD.MOV.U32 R86, RZ, RZ, R37 ;  /* 0x000000ffff567224 */ /* 0x000fe200078e0025 */
[----:B------:R-:W-:Y:S01]  /*142d0*/  MOV R85, R38 ;  /* 0x0000002600557202 */ /* 0x000fe20000000f00 */
[----:B------:R1:W-:Y:S01]  /*142e0*/  MUFU.EX2 R37, R8 ;  /* 0x0000000800257308 */ /* 0x0003e20000000800 */
[----:B------:R-:W-:Y:S01]  /*142f0*/  MOV R50, R41 ;  /* 0x0000002900327202 */ /* 0x000fe20000000f00 */
[----:B------:R-:W-:Y:S01]  /*14300*/  IMAD.MOV.U32 R51, RZ, RZ, R186 ;  /* 0x000000ffff337224 */ /* 0x000fe200078e00ba */
[----:B------:R-:W-:Y:S01]  /*14310*/  HMMA.16816.F32.BF16 R12, R4, R58, R44 ;  /* 0x0000003a040c723c */ /* 0x000fe2000004182c */
[----:B------:R-:W-:Y:S02]  /*14320*/  IMAD.MOV.U32 R186, RZ, RZ, R42 ;  /* 0x000000ffffba7224 */ /* 0x000fe400078e002a */
[----:B------:R-:W-:Y:S02]  /*14330*/  IMAD.MOV.U32 R87, RZ, RZ, R35 ;  /* 0x000000ffff577224 */ /* 0x000fe400078e0023 */
[----:B------:R-:W-:-:S02]  /*14340*/  IMAD.MOV.U32 R84, RZ, RZ, R39 ;  /* 0x000000ffff547224 */ /* 0x000fc400078e0027 */
[----:B------:R-:W-:Y:S01]  /*14350*/  IMAD.MOV.U32 R58, RZ, RZ, R32 ;  /* 0x000000ffff3a7224 */ /* 0x000fe200078e0020 */
[C---:B------:R-:W-:Y:S01]  /*14360*/  HMMA.16816.F32.BF16 R124, R4.reuse, R48, R124 ;  /* 0x00000030047c723c */ /* 0x040fe2000004187c */
[----:B------:R-:W-:Y:S01]  /*14370*/  IMAD.MOV.U32 R47, RZ, RZ, R9 ;  /* 0x000000ffff2f7224 */ /* 0x000fe200078e0009 */
[----:B------:R-:W-:Y:S01]  /*14380*/  MOV R59, R11 ;  /* 0x0000000b003b7202 */ /* 0x000fe20000000f00 */
[----:B------:R-:W-:Y:S02]  /*14390*/  IMAD.MOV.U32 R46, RZ, RZ, R10 ;  /* 0x000000ffff2e7224 */ /* 0x000fe400078e000a */
[----:B-1----:R-:W-:Y:S02]  /*143a0*/  FFMA.FTZ R8, R226, c[0x0][0x2d0], -R2 ;  /* 0x0000b400e2087a23 */ /* 0x002fe40000010802 */
[----:B------:R-:W-:Y:S01]  /*143b0*/  IMAD.MOV.U32 R49, RZ, RZ, R33 ;  /* 0x000000ffff317224 */ /* 0x000fe200078e0021 */
[----:B------:R-:W-:Y:S01]  /*143c0*/  MOV R48, R34 ;  /* 0x0000002200307202 */ /* 0x000fe20000000f00 */
[----:B------:R1:W-:Y:S01]  /*143d0*/  MUFU.EX2 R38, R8 ;  /* 0x0000000800267308 */ /* 0x0003e20000000800 */
[C---:B------:R-:W-:Y:S07]  /*143e0*/  HMMA.16816.F32.BF16 R140, R4.reuse, R60, R140 ;  /* 0x0000003c048c723c */ /* 0x040fee000004188c */
[----:B------:R-:W-:Y:S01]  /*143f0*/  IMAD.MOV.U32 R60, RZ, RZ, R162 ;  /* 0x000000ffff3c7224 */ /* 0x000fe200078e00a2 */
[----:B------:R-:W-:Y:S01]  /*14400*/  HMMA.16816.F32.BF16 R20, R4, R62, R80 ;  /* 0x0000003e0414723c */ /* 0x000fe20000041850 */
[----:B------:R-:W-:-:S02]  /*14410*/  IMAD.MOV.U32 R61, RZ, RZ, R163 ;  /* 0x000000ffff3d7224 */ /* 0x000fc400078e00a3 */
[----:B-1----:R-:W-:-:S05]  /*14420*/  FFMA.FTZ R8, R228, c[0x0][0x2d0], -R2 ;  /* 0x0000b400e4087a23 */ /* 0x002fca0000010802 */
[----:B------:R-:W-:Y:S01]  /*14430*/  HMMA.16816.F32.BF16 R24, R4, R52, R64 ;  /* 0x000000340418723c */ /* 0x000fe20000041840 */
[----:B------:R-:W-:Y:S01]  /*14440*/  MOV R83, R161 ;  /* 0x000000a100537202 */ /* 0x000fe20000000f00 */
[----:B------:R-:W-:Y:S01]  /*14450*/  IMAD.MOV.U32 R82, RZ, RZ, R160 ;  /* 0x000000ffff527224 */ /* 0x000fe200078e00a0 */
[----:B------:R1:W-:Y:S02]  /*14460*/  MUFU.EX2 R41, R8 ;  /* 0x0000000800297308 */ /* 0x0003e40000000800 */
[----:B-1----:R-:W-:-:S06]  /*14470*/  FFMA.FTZ R8, R229, c[0x0][0x2d0], -R2 ;  /* 0x0000b400e5087a23 */ /* 0x002fcc0000010802 */
[----:B------:R1:W-:Y:S02]  /*14480*/  MUFU.EX2 R42, R8 ;  /* 0x00000008002a7308 */ /* 0x0003e40000000800 */
[----:B-1----:R-:W-:-:S06]  /*14490*/  FFMA.FTZ R8, R207, c[0x0][0x2d0], -R2 ;  /* 0x0000b400cf087a23 */ /* 0x002fcc0000010802 */
[----:B------:R1:W-:Y:S02]  /*144a0*/  MUFU.EX2 R44, R8 ;  /* 0x00000008002c7308 */ /* 0x0003e40000000800 */
[----:B-1----:R-:W-:-:S06]  /*144b0*/  FFMA.FTZ R8, R206, c[0x0][0x2d0], -R2 ;  /* 0x0000b400ce087a23 */ /* 0x002fcc0000010802 */
        /* <DEDUP_REMOVED lines=14> */
[----:B------:R1:W-:Y:S08]  /*145a0*/  MUFU.EX2 R43, R8 ;  /* 0x00000008002b7308 */ /* 0x0003f00000000800 */
[----:B------:R4:W2:Y:S01]  /*145b0*/  MUFU.EX2 R39, R2 ;  /* 0x0000000200277308 */ /* 0x0008a20000000800 */
[----:B-1----:R-:W-:Y:S07]  /*145c0*/  HMMA.16816.F32.BF16 R8, R4, R54, R156 ;  /* 0x000000360408723c */ /* 0x002fee000004189c */
[----:B------:R-:W-:Y:S01]  /*145d0*/  F2FP.BF16.PACK_AB R4, R38, R37 ;  /* 0x000000252604723e */ /* 0x000fe200000010ff */
[----:B----4-:R-:W-:Y:S01]  /*145e0*/  FFMA.FTZ R2, R187, c[0x0][0x2d0], -R0 ;  /* 0x0000b400bb027a23 */ /* 0x010fe20000010800 */
[----:B------:R-:W-:-:S02]  /*145f0*/  F2FP.BF16.PACK_AB R6, R42, R41 ;  /* 0x000000292a06723e */ /* 0x000fc400000010ff */
[----:B--2---:R-:W-:Y:S01]  /*14600*/  F2FP.BF16.PACK_AB R5, R33, R32 ;  /* 0x000000202105723e */ /* 0x004fe200000010ff */
[----:B------:R1:W-:Y:S01]  /*14610*/  MUFU.EX2 R31, R2 ;  /* 0x00000002001f7308 */ /* 0x0003e20000000800 */
[----:B---3--:R-:W-:Y:S01]  /*14620*/  F2FP.BF16.PACK_AB R7, R35, R34 ;  /* 0x000000222307723e */ /* 0x008fe200000010ff */
[----:B------:R-:W-:Y:S01]  /*14630*/  @UP5 UMOV UR7, UR29 ;  /* 0x0000001d00075c82 */ /* 0x000fe20008000000 */
[----:B------:R-:W-:-:S05]  /*14640*/  F2FP.BF16.PACK_AB R162, R39, R43 ;  /* 0x0000002b27a2723e */ /* 0x000fca00000010ff */
[----:B------:R-:W-:Y:S01]  /*14650*/  HMMA.16816.F32.BF16 R108, R4, R76, R108 ;  /* 0x0000004c046c723c */ /* 0x000fe2000004186c */
[----:B-1----:R-:W-:-:S07]  /*14660*/  FFMA.FTZ R2, R188, c[0x0][0x2d0], -R0 ;  /* 0x0000b400bc027a23 */ /* 0x002fce0000010800 */
[C---:B------:R-:W-:Y:S01]  /*14670*/  HMMA.16816.F32.BF16 R12, R4.reuse, R78, R12 ;  /* 0x0000004e040c723c */ /* 0x040fe2000004180c */
[----:B------:R1:W2:Y:S07]  /*14680*/  MUFU.EX2 R30, R2 ;  /* 0x00000002001e7308 */ /* 0x0002ae0000000800 */
[C---:B------:R-:W-:Y:S08]  /*14690*/  HMMA.16816.F32.BF16 R124, R4.reuse, R88, R124 ;  /* 0x00000058047c723c */ /* 0x040ff0000004187c */
        /* <DEDUP_REMOVED lines=8> */
[----:B-1----:R-:W-:-:S07]  /*14720*/  FADD.FTZ R2, R215, R216 ;  /* 0x000000d8d7027221 */ /* 0x002fce0000010000 */
[----:B------:R-:W-:Y:S01]  /*14730*/  HMMA.16816.F32.BF16 R24, R4, R100, R24 ;  /* 0x000000640418723c */ /* 0x000fe20000041818 */
[----:B------:R1:W5:Y:S01]  /*14740*/  LDL.LU R216, [R1+0x4c] ;  /* 0x00004c0001d87983 */ /* 0x0003620000300800 */
[----:B------:R-:W-:-:S03]  /*14750*/  FADD.FTZ R2, R60, R2 ;  /* 0x000000023c027221 */ /* 0x000fc60000010000 */
[----:B------:R1:W5:Y:S01]  /*14760*/  LDL.LU R215, [R1+0x48] ;  /* 0x0000480001d77983 */ /* 0x0003620000300800 */
[----:B--2---:R-:W-:Y:S02]  /*14770*/  FADD.FTZ R0, R83, R82 ;  /* 0x0000005253007221 */ /* 0x004fe40000010000 */
[----:B------:R-:W-:Y:S01]  /*14780*/  HMMA.16816.F32.BF16 R8, R4, R102, R8 ;  /* 0x000000660408723c */ /* 0x000fe20000041808 */
[----:B------:R-:W-:Y:S01]  /*14790*/  FADD.FTZ R2, R51, R2 ;  /* 0x0000000233027221 */ /* 0x000fe20000010000 */
[----:B---3--:R-:W-:Y:S01]  /*147a0*/  F2FP.BF16.PACK_AB R163, R28, R29 ;  /* 0x0000001d1ca3723e */ /* 0x008fe200000010ff */
[----:B------:R-:W-:-:S04]  /*147b0*/  FADD.FTZ R0, R208, R0 ;  /* 0x00000000d0007221 */ /* 0x000fc80000010000 */
        /* <DEDUP_REMOVED lines=14> */
[----:B------:R-:W-:Y:S01]  /*148a0*/  UIADD3 UR18, UR13, UR18, URZ ;  /* 0x000000120d127290 */ /* 0x000fe2000fffe03f */
        /* <DEDUP_REMOVED lines=11> */
[----:B------:R-:W-:Y:S01]  /*14960*/  ULDC UR7, c[0x0][0x328] ;  /* 0x0000ca0000077ab9 */ /* 0x000fe20000000800 */
        /* <DEDUP_REMOVED lines=74> */
[----:B------:R-:W-:Y:S01]  /*14e10*/  HMMA.16816.F32.BF16 R128, R160, R130, R16 ;  /* 0x00000082a080723c */ /* 0x000fe20000041810 */
[----:B------:R-:W-:-:S02]  /*14e20*/  UIADD3 UR12, UR12, -0x2, URZ ;  /* 0xfffffffe0c0c7890 */ /* 0x000fc4000fffe03f */
[----:B------:R-:W-:-:S05]  /*14e30*/  UIADD3 UR7, UR18, UR7, URZ ;  /* 0x0000000712077290 */ /* 0x000fca000fffe03f */
        /* <DEDUP_REMOVED lines=10> */
[----:B------:R-:W-:Y:S02]  /*14ee0*/  UIADD3 UR13, -UR18, URZ, URZ ;  /* 0x0000003f120d7290 */ /* 0x000fe4000fffe13f */
[----:B------:R-:W-:Y:S02]  /*14ef0*/  ULDC.64 UR10, c[0x0][0x330] ;  /* 0x0000cc00000a7ab9 */ /* 0x000fe40000000a00 */
[----:B------:R-:W-:-:S07]  /*14f00*/  UIMAD.WIDE.U32 UR28, UR13, UR10, URZ ;  /* 0x0000000a0d1c72a5 */ /* 0x000fce000f8e003f */
[----:B------:R-:W-:Y:S02]  /*14f10*/  @UP0 UMOV UR25, UR29 ;  /* 0x0000001d00190c82 */ /* 0x000fe40008000000 */
[----:B------:R-:W-:-:S04]  /*14f20*/  @UP0 USHF.R.U32.HI UR13, URZ, UR11, UR25 ;  /* 0x0000000b3f0d0299 */ /* 0x000fc80008011619 */
[----:B------:R-:W-:Y:S01]  /*14f30*/  ULOP3.LUT UR13, URZ, UR13, URZ, 0x33, !UPT ;  /* 0x0000000d3f0d7292 */ /* 0x000fe2000f8e333f */
[----:B------:R-:W-:Y:S05]  /*14f40*/  BRA `(.L_x_453) ;  /* 0x0000007000007947 */ /* 0x000fea0003800000 */
.L_x_452:
[----:B------:R-:W-:Y:S02]  /*14f50*/  UMOV UR11, 0x1 ;  /* 0x00000001000b7882 */ /* 0x000fe40000000000 */
[----:B------:R-:W-:Y:S02]  /*14f60*/  ULDC UR10, c[0x0][0x32c] ;  /* 0x0000cb00000a7ab9 */ /* 0x000fe40000000800 */
[----:B------:R-:W-:-:S03]  /*14f70*/  UISETP.NE.AND UP0, UPT, UR11, UR10, UPT ;  /* 0x0000000a0b00728c */ /* 0x000fc6000bf05270 */
[----:B------:R-:W-:Y:S02]  /*14f80*/  ULDC.64 UR10, c[0x0][0x330] ;  /* 0x0000cc00000a7ab9 */ /* 0x000fe40000000a00 */
[----:B------:R-:W-:-:S07]  /*14f90*/  UIMAD.WIDE.U32 UR28, UR13, UR10, URZ ;  /* 0x0000000a0d1c72a5 */ /* 0x000fce000f8e003f */
[----:B------:R-:W-:Y:S02]  /*14fa0*/  @UP0 UMOV UR25, UR29 ;  /* 0x0000001d00190c82 */ /* 0x000fe40008000000 */
[----:B------:R-:W-:Y:S02]  /*14fb0*/  @UP0 USHF.R.U32.HI UR13, URZ, UR11, UR25 ;  /* 0x0000000b3f0d0299 */ /* 0x000fe40008011619 */
.L_x_453:
[----:B------:R-:W-:Y:S02]  /*14fc0*/  ULDC UR10, c[0x0][0x32c] ;  /* 0x0000cb00000a7ab9 */ /* 0x000fe40000000800 */
[----:B------:R-:W-:-:S04]  /*14fd0*/  UIMAD UR10, UR13, UR10, UR10 ;  /* 0x0000000a0d0a72a4 */ /* 0x000fc8000f8e020a */
[----:B------:R-:W-:-:S04]  /*14fe0*/  UISETP.LT.AND UP0, UPT, UR7, UR10, UPT ;  /* 0x0000000a0700728c */ /* 0x000fc8000bf01270 */
[----:B------:R-:W-:-:S04]  /*14ff0*/  USEL UR7, UR7, UR10, UP0 ;  /* 0x0000000a07077287 */ /* 0x000fc80008000000 */
.L_x_451:
        /* <DEDUP_REMOVED lines=11> */
[----:B------:R-:W-:Y:S01]  /*150b0*/  MOV R102, R70 ;  /* 0x0000004600667202 */ /* 0x000fe20000000f00 */
[----:B------:R-:W-:Y:S02]  /*150c0*/  ULDC UR7, c[0x0][0x324] ;  /* 0x0000c90000077ab9 */ /* 0x000fe40000000800 */
[----:B------:R-:W-:Y:S02]  /*150d0*/  ULOP3.LUT UR7, URZ, UR7, URZ, 0x33, !UPT ;  /* 0x000000073f077292 */ /* 0x000fe4000f8e333f */
.L_x_473:
[----:B-1----:R-:W2:Y:S01]  /*150e0*/  LDL R0, [R1+0xc] ;  /* 0x00000c0001007983 */ /* 0x002ea20000100800 */
[----:B------:R-:W-:Y:S04]  /*150f0*/  DEPBAR.LE SB0, 0x0 ;  /* 0x000080000000791a */ /* 0x000fe80000000000 */
[----:B------:R-:W-:Y:S01]  /*15100*/  BAR.SYNC.DEFER_BLOCKING 0x0 ;  /* 0x0000000000007b1d */ /* 0x000fe20000010000 */
[----:B------:R-:W-:Y:S05]  /*15110*/  UISETP.GT.AND UP0, UPT, UR4, UR12, UPT ;  /* 0x0000000c0400728c */ /* 0x000fea000bf04270 */
[----:B-----5:R1:W5:Y:S01]  /*15120*/  LDL R226, [R1+0x38] ;  /* 0x0000380001e27983 */ /* 0x0203620000100800 */
[----:B------:R-:W-:Y:S03]  /*15130*/  PLOP3.LUT P0, PT, PT, PT, UP0, 0x80, 0x0 ;  /* 0x000000000000781c */ /* 0x000fe60003f0f008 */
        /* <DEDUP_REMOVED lines=16> */
[----:B--2---:R-:W-:Y:S01]  /*15240*/  ISETP.GE.AND P4, PT, R0, c[0x0][0x1d4], PT ;  /* 0x0000750000007a0c */ /* 0x004fe20003f86270 */
[----:B------:R-:W-:-:S05]  /*15250*/  @P0 BRA `(.L_x_455) ;  /* 0x000002d000000947 */ /* 0x000fca0003800000 */
[----:B-1-34-:R-:W2:Y:S04]  /*15260*/  LDL R4, [R1] ;  /* 0x0000000001047983 */ /* 0x01aea80000100800 */
[----:B------:R-:W3:Y:S01]  /*15270*/  LDL R15, [R1+0x8] ;  /* 0x00000800010f7983 */ /* 0x000ee20000100800 */
[----:B--2---:R-:W-:Y:S01]  /*15280*/  SHF.R.S32.HI R0, RZ, 0x1f, R4 ;  /* 0x0000001fff007819 */ /* 0x004fe20000011404 */
[----:B------:R-:W-:Y:S04]  /*15290*/  IMAD.WIDE.U32 R2, R4, c[0x0][0x208], RZ ;  /* 0x0000820004027a25 */ /* 0x000fe800078e00ff */
[----:B------:R-:W-:Y:S04]  /*152a0*/  IMAD R0, R0, c[0x0][0x208], RZ ;  /* 0x0000820000007a24 */ /* 0x000fe800078e02ff */
[----:B------:R-:W-:Y:S01]  /*152b0*/  IMAD R0, R4, c[0x0][0x20c], R0 ;  /* 0x0000830004007a24 */ /* 0x000fe200078e0200 */
[----:B------:R-:W-:Y:S03]  /*152c0*/  SHF.R.S32.HI R4, RZ, 0x1f, R242 ;  /* 0x0000001fff047819 */ /* 0x000fe600000114f2 */
[----:B------:R-:W-:Y:S02]  /*152d0*/  IMAD.IADD R3, R3, 0x1, R0 ;  /* 0x0000000103037824 */ /* 0x000fe400078e0200 */
[----:B------:R-:W-:Y:S02]  /*152e0*/  IMAD R4, R4, c[0x0][0x218], RZ ;  /* 0x0000860004047a24 */ /* 0x000fe400078e02ff */
[C---:B------:R-:W-:Y:S04]  /*152f0*/  IMAD.WIDE.U32 R2, R242.reuse, c[0x0][0x218], R2 ;  /* 0x00008600f2027a25 */ /* 0x040fe800078e0002 */
[----:B------:R-:W-:Y:S01]  /*15300*/  IMAD R4, R242, c[0x0][0x21c], R4 ;  /* 0x00008700f2047a24 */ /* 0x000fe200078e0204 */
[----:B------:R-:W-:Y:S04]  /*15310*/  IADD3 R0, P0, R2, UR44, RZ ;  /* 0x0000002c02007c10 */ /* 0x000fe8000ff1e0ff */
[----:B------:R-:W-:Y:S02]  /*15320*/  IADD3.X R3, R3, UR6, R4, P0, !PT ;  /* 0x0000000603037c10 */ /* 0x000fe400087fe404 */
[C---:B------:R-:W-:Y:S04]  /*15330*/  LEA R2, P0, R0.reuse, c[0x0][0x1f8], 0x1 ;  /* 0x00007e0000027a11 */ /* 0x040fe800078008ff */
[----:B------:R-:W-:Y:S01]  /*15340*/  LEA.HI.X R0, R0, c[0x0][0x1fc], R3, 0x1, P0 ;  /* 0x00007f0000007a11 */ /* 0x000fe200000f0c03 */
[----:B------:R-:W1:Y:S04]  /*15350*/  SHFL.IDX PT, R4, R2, RZ, 0x181f ;  /* 0x00181fff02047589 */ /* 0x000e6800000e0000 */
[----:B------:R-:W2:Y:S04]  /*15360*/  SHFL.IDX PT, R3, R0, RZ, 0x181f ;  /* 0x00181fff00037589 */ /* 0x000ea800000e0000 */
[----:B------:R-:W4:Y:S04]  /*15370*/  SHFL.IDX PT, R10, R2, 0x1, 0x181f ;  /* 0x00381f00020a7f89 */ /* 0x000f2800000e0000 */
[----:B------:R-:W3:Y:S04]  /*15380*/  SHFL.IDX PT, R8, R2, 0x2, 0x181f ;  /* 0x00581f0002087f89 */ /* 0x000ee800000e0000 */
[----:B------:R-:W3:Y:S04]  /*15390*/  SHFL.IDX PT, R7, R0, 0x1, 0x181f ;  /* 0x00381f0000077f89 */ /* 0x000ee800000e0000 */
[----:B------:R-:W3:Y:S04]  /*153a0*/  SHFL.IDX PT, R6, R2, 0x3, 0x181f ;  /* 0x00781f0002067f89 */ /* 0x000ee800000e0000 */
[----:B------:R-:W-:Y:S01]  /*153b0*/  SHFL.IDX PT, R9, R2, 0x4, 0x181f ;  /* 0x00981f0002097f89 */ /* 0x000fe200000e0000 */
[-C--:B-1---5:R-:W-:Y:S03]  /*153c0*/  IADD3 R4, P0, R4, R226.reuse, RZ ;  /* 0x000000e204047210 */ /* 0x0a2fe60007f1e0ff */
[----:B------:R-:W-:Y:S02]  /*153d0*/  SHFL.IDX PT, R14, R0, 0x2, 0x181f ;  /* 0x00581f00000e7f89 */ /* 0x000fe400000e0000 */
[--C-:B--2---:R-:W-:Y:S02]  /*153e0*/  IMAD.X R5, R3, 0x1, R225.reuse, P0 ;  /* 0x0000000103057824 */ /* 0x104fe400000e06e1 */
[----:B------:R-:W1:Y:S01]  /*153f0*/  SHFL.IDX PT, R13, R0, 0x3, 0x181f ;  /* 0x00781f00000d7f89 */ /* 0x000e6200000e0000 */
[-C--:B----4-:R-:W-:Y:S03]  /*15400*/  IADD3 R10, P0, R10, R226.reuse, RZ ;  /* 0x000000e20a0a7210 */ /* 0x090fe60007f1e0ff */
[----:B---3--:R2:W-:Y:S01]  /*15410*/  LDGSTS.E.BYPASS.LTC128B.128 [R15], [R4.64], !P4 ;  /* 0x00000000040f7fae */ /* 0x0085e2000e101d5a */
[-C--:B------:R-:W-:Y:S03]  /*15420*/  IADD3 R8, P3, R8, R226.reuse, RZ ;  /* 0x000000e208087210 */ /* 0x080fe60007f7e0ff */
[----:B------:R-:W3:Y:S01]  /*15430*/  SHFL.IDX PT, R2, R2, 0x5, 0x181f ;  /* 0x00b81f0002027f89 */ /* 0x000ee200000e0000 */
[--C-:B------:R-:W-:Y:S03]  /*15440*/  IMAD.X R11, R7, 0x1, R225.reuse, P0 ;  /* 0x00000001070b7824 */ /* 0x100fe600000e06e1 */
[----:B------:R-:W4:Y:S01]  /*15450*/  SHFL.IDX PT, R12, R0, 0x4, 0x181f ;  /* 0x00981f00000c7f89 */ /* 0x000f2200000e0000 */
[-C--:B------:R-:W-:Y:S03]  /*15460*/  IADD3 R6, P2, R6, R226.reuse, RZ ;  /* 0x000000e206067210 */ /* 0x080fe60007f5e0ff */
[----:B------:R-:W4:Y:S04]  /*15470*/  SHFL.IDX PT, R0, R0, 0x5, 0x181f ;  /* 0x00b81f0000007f89 */ /* 0x000f2800000e0000 */
[----:B------:R4:W-:Y:S01]  /*15480*/  LDGSTS.E.BYPASS.LTC128B.128 [R15+0x800], [R10.64], !P4 ;  /* 0x008000000a0f7fae */ /* 0x0009e2000e101d5a */
[--C-:B-1----:R-:W-:Y:S01]  /*15490*/  IMAD.X R7, R13, 0x1, R225.reuse, P2 ;  /* 0x000000010d077824 */ /* 0x102fe200010e06e1 */
[-C--:B--2---:R-:W-:Y:S02]  /*154a0*/  IADD3 R4, P1, R9, R226.reuse, RZ ;  /* 0x000000e209047210 */ /* 0x084fe40007f3e0ff */
[-C--:B------:R-:W-:Y:S02]  /*154b0*/  IADD3.X R9, R14, R225.reuse, RZ, P3, !PT ;  /* 0x000000e10e097210 */ /* 0x080fe40001ffe4ff */
[----:B---3--:R-:W-:Y:S01]  /*154c0*/  IADD3 R2, P0, R2, R226, RZ ;  /* 0x000000e202027210 */ /* 0x008fe20007f1e0ff */
[----:B----4-:R-:W-:Y:S02]  /*154d0*/  IMAD.X R5, R12, 0x1, R225, P1 ;  /* 0x000000010c057824 */ /* 0x010fe400008e06e1 */
[----:B------:R1:W-:Y:S01]  /*154e0*/  LDGSTS.E.BYPASS.LTC128B.128 [R15+0x1000], [R8.64], !P4 ;  /* 0x01000000080f7fae */ /* 0x0003e2000e101d5a */
[----:B------:R-:W-:Y:S03]  /*154f0*/  IADD3.X R3, R0, R225, RZ, P0, !PT ;  /* 0x000000e100037210 */ /* 0x000fe600007fe4ff */
[----:B------:R1:W-:Y:S04]  /*15500*/  LDGSTS.E.BYPASS.LTC128B.128 [R15+0x1800], [R6.64], !P4 ;  /* 0x01800000060f7fae */ /* 0x0003e8000e101d5a */
[----:B------:R1:W-:Y:S04]  /*15510*/  LDGSTS.E.BYPASS.LTC128B.128 [R15+0x2000], [R4.64], !P4 ;  /* 0x02000000040f7fae */ /* 0x0003e8000e101d5a */
[----:B------:R1:W-:Y:S02]  /*15520*/  LDGSTS.E.BYPASS.LTC128B.128 [R15+0x2800], [R2.64], !P4 ;  /* 0x02800000020f7fae */ /* 0x0003e4000e101d5a */
.L_x_455:
[----:B-1-34-:R-:W-:Y:S01]  /*15530*/  LDSM.16.M88.4 R204, [R214+0x5900] ;  /* 0x00590000d6cc783b */ /* 0x01afe20000000200 */
[-C--:B------:R-:W-:Y:S01]  /*15540*/  HMMA.16816.F32.BF16 R4, R96, R16.reuse, RZ ;  /* 0x000000106004723c */ /* 0x080fe200000418ff */
[----:B------:R-:W-:Y:S06]  /*15550*/  UISETP.GT.AND UP0, UPT, UR12, UR4, UPT ;  /* 0x000000040c00728c */ /* 0x000fec000bf04270 */
[----:B------:R-:W0:Y:S01]  /*15560*/  LDGDEPBAR ;  /* 0x00000000000079af */ /* 0x000e220000000000 */
[C---:B------:R-:W-:Y:S01]  /*15570*/  HMMA.16816.F32.BF16 R8, R92.reuse, R16, RZ ;  /* 0x000000105c08723c */ /* 0x040fe200000418ff */
[----:B------:R-:W-:Y:S07]  /*15580*/  PLOP3.LUT P0, PT, PT, PT, UP0, 0x80, 0x0 ;  /* 0x000000000000781c */ /* 0x000fee0003f0f008 */
        /* <DEDUP_REMOVED lines=47> */
[----:B------:R-:W1:Y:S07]  /*15880*/  LDSM.16.M88.4 R196, [R214+0x4900] ;  /* 0x00490000d6c4783b */ /* 0x000e6e0000000200 */
        /* <DEDUP_REMOVED lines=75> */
[----:B------:R-:W2:Y:S01]  /*15d40*/  MUFU.TANH R17, R17 ;  /* 0x0000001100117308 */ /* 0x000ea20000002400 */
        /* <DEDUP_REMOVED lines=20> */
[-C--:B--2---:R-:W-:Y:S03]  /*15e90*/  HMMA.16816.F32.BF16 R52, R172, R4.reuse, R52 ;  /* 0x00000004ac34723c */ /* 0x084fe60000041834 */
[----:B------:R4:W2:Y:S01]  /*15ea0*/  MUFU.TANH R16, R21 ;  /* 0x0000001500107308 */ /* 0x0008a20000002400 */
        /* <DEDUP_REMOVED lines=160> */
[----:B------:R-:W-:Y:S01]  /*168b0*/  UIMAD UR10, UR12, 0x60, UR19 ;  /* 0x000000600c0a78a4 */ /* 0x000fe2000f8e0213 */
[----:B------:R-:W-:Y:S01]  /*168c0*/  IMAD.MOV.U32 R2, RZ, RZ, c[0x0][0x2b8] ;  /* 0x0000ae00ff027624 */ /* 0x000fe200078e00ff */
[----:B------:R-:W3:Y:S04]  /*168d0*/  LDL.64 R228, [R1+0x30] ;  /* 0x0000300001e47983 */ /* 0x000ee80000100a00 */
[----:B------:R-:W4:Y:S01]  /*168e0*/  LDL R227, [R1+0x2c] ;  /* 0x00002c0001e37983 */ /* 0x000f220000100800 */
[----:B------:R-:W-:Y:S01]  /*168f0*/  ISETP.NE.AND P2, PT, R2, 0x1, PT ;  /* 0x000000010200780c */ /* 0x000fe20003f45270 */
[----:B------:R-:W-:Y:S02]  /*16900*/  IMAD.U32 R2, RZ, RZ, UR10 ;  /* 0x0000000aff027e24 */ /* 0x000fe4000f8e00ff */
[----:B------:R-:W3:Y:S03]  /*16910*/  LDL R19, [R1+0x4] ;  /* 0x0000040001137983 */ /* 0x000ee60000100800 */
[----:B--2---:R-:W-:Y:S02]  /*16920*/  IADD3 R2, R2, -0x60, R0 ;  /* 0xffffffa002027810 */ /* 0x004fe40007ffe000 */
[----:B------:R-:W-:Y:S05]  /*16930*/  ISETP.GT.AND P1, PT, R0, 0x5f, PT ;  /* 0x0000005f0000780c */ /* 0x000fea0003f24270 */
[----:B------:R-:W-:Y:S04]  /*16940*/  @P2 IMAD.HI.U32 R3, R2, c[0x0][0x2bc], RZ ;  /* 0x0000af0002032a27 */ /* 0x000fe800078e00ff */
[----:B------:R-:W-:Y:S01]  /*16950*/  IMAD.MOV.U32 R0, RZ, RZ, R2 ;  /* 0x000000ffff007224 */ /* 0x000fe200078e0002 */
[----:B------:R-:W-:Y:S04]  /*16960*/  @P2 SHF.R.U32.HI R0, RZ, c[0x0][0x2c0], R3 ;  /* 0x0000b000ff002a19 */ /* 0x000fe80000011603 */
[C---:B---3--:R-:W-:Y:S04]  /*16970*/  @!P1 IADD3 R3, P0, R0.reuse, R228, RZ ;  /* 0x000000e400039210 */ /* 0x048fe80007f1e0ff */
[----:B----4-:R-:W-:Y:S01]  /*16980*/  @!P1 LEA.HI.X.SX32 R5, R0, R227, 0x1, P0 ;  /* 0x000000e300059211 */ /* 0x010fe200000f0eff */
[----:B------:R-:W-:Y:S01]  /*16990*/  IMAD.MOV R0, RZ, RZ, -R0 ;  /* 0x000000ffff007224 */ /* 0x000fe200078e0a00 */
[C---:B------:R-:W-:Y:S03]  /*169a0*/  @!P1 LEA R4, P0, R3.reuse, c[0x0][0x2a0], 0x2 ;  /* 0x0000a80003049a11 */ /* 0x040fe600078010ff */
[----:B------:R-:W-:Y:S01]  /*169b0*/  IMAD R6, R0, c[0x0][0x2b8], R2 ;  /* 0x0000ae0000067a24 */ /* 0x000fe200078e0202 */
[----:B------:R-:W-:Y:S03]  /*169c0*/  @!P1 LEA.HI.X R5, R3, c[0x0][0x2a4], R5, 0x2, P0 ;  /* 0x0000a90003059a11 */ /* 0x000fe600000f1405 */
[----:B------:R-:W-:Y:S01]  /*169d0*/  IMAD.WIDE.U32 R2, R6, c[0x0][0x1e0], RZ ;  /* 0x0000780006027a25 */ /* 0x000fe200078e00ff */
[----:B------:R-:W-:Y:S01]  /*169e0*/  STL [R1], R6 ;  /* 0x0000000601007387 */ /* 0x000fe20000100800 */
[----:B------:R-:W-:Y:S03]  /*169f0*/  SHF.R.S32.HI R0, RZ, 0x1f, R6 ;  /* 0x0000001fff007819 */ /* 0x000fe60000011406 */
[----:B------:R-:W2:Y:S02]  /*16a00*/  @!P1 LDG.E R242, [R4.64] ;  /* 0x0000001a04f29981 */ /* 0x000ea4000c1e1900 */
        /* <DEDUP_REMOVED lines=13> */
[----:B------:R-:W4:Y:S04]  /*16ae0*/  SHFL.IDX PT, R10, R2, 0x1, 0x181f ;  /* 0x00381f00020a7f89 */ /* 0x000f2800000e0000 */
[----:B------:R-:W1:Y:S04]  /*16af0*/  SHFL.IDX PT, R8, R2, 0x2, 0x181f ;  /* 0x00581f0002087f89 */ /* 0x000e6800000e0000 */
[----:B------:R-:W1:Y:S04]  /*16b00*/  SHFL.IDX PT, R7, R0, 0x1, 0x181f ;  /* 0x00381f0000077f89 */ /* 0x000e6800000e0000 */
[----:B------:R-:W1:Y:S04]  /*16b10*/  SHFL.IDX PT, R6, R2, 0x3, 0x181f ;  /* 0x00781f0002067f89 */ /* 0x000e6800000e0000 */
[----:B------:R-:W-:Y:S01]  /*16b20*/  SHFL.IDX PT, R9, R2, 0x4, 0x181f ;  /* 0x00981f0002097f89 */ /* 0x000fe200000e0000 */
[-C--:B--2--5:R-:W-:Y:S03]  /*16b30*/  IADD3 R4, P0, R4, R226.reuse, RZ ;  /* 0x000000e204047210 */ /* 0x0a4fe60007f1e0ff */
[----:B------:R-:W-:Y:S02]  /*16b40*/  SHFL.IDX PT, R14, R0, 0x2, 0x181f ;  /* 0x00581f00000e7f89 */ /* 0x000fe400000e0000 */
[--C-:B---3--:R-:W-:Y:S02]  /*16b50*/  IMAD.X R5, R3, 0x1, R225.reuse, P0 ;  /* 0x0000000103057824 */ /* 0x108fe400000e06e1 */
[----:B------:R-:W2:Y:S01]  /*16b60*/  SHFL.IDX PT, R13, R0, 0x3, 0x181f ;  /* 0x00781f00000d7f89 */ /* 0x000ea200000e0000 */
[-C--:B----4-:R-:W-:Y:S03]  /*16b70*/  IADD3 R10, P0, R10, R226.reuse, RZ ;  /* 0x000000e20a0a7210 */ /* 0x090fe60007f1e0ff */
[----:B------:R3:W-:Y:S01]  /*16b80*/  LDGSTS.E.BYPASS.LTC128B.128 [R19+0x3100], [R4.64], !P4 ;  /* 0x0310000004137fae */ /* 0x0007e2000e101d5a */
[-C--:B-1----:R-:W-:Y:S03]  /*16b90*/  IADD3 R8, P3, R8, R226.reuse, RZ ;  /* 0x000000e208087210 */ /* 0x082fe60007f7e0ff */
[----:B------:R-:W1:Y:S01]  /*16ba0*/  SHFL.IDX PT, R2, R2, 0x5, 0x181f ;  /* 0x00b81f0002027f89 */ /* 0x000e6200000e0000 */
[--C-:B------:R-:W-:Y:S03]  /*16bb0*/  IMAD.X R11, R7, 0x1, R225.reuse, P0 ;  /* 0x00000001070b7824 */ /* 0x100fe600000e06e1 */
[----:B------:R-:W4:Y:S01]  /*16bc0*/  SHFL.IDX PT, R12, R0, 0x4, 0x181f ;  /* 0x00981f00000c7f89 */ /* 0x000f2200000e0000 */
[-C--:B------:R-:W-:Y:S03]  /*16bd0*/  IADD3 R6, P2, R6, R226.reuse, RZ ;  /* 0x000000e206067210 */ /* 0x080fe60007f5e0ff */
[----:B------:R-:W4:Y:S04]  /*16be0*/  SHFL.IDX PT, R0, R0, 0x5, 0x181f ;  /* 0x00b81f0000007f89 */ /* 0x000f2800000e0000 */
[----:B------:R4:W-:Y:S01]  /*16bf0*/  LDGSTS.E.BYPASS.LTC128B.128 [R19+0x3900], [R10.64], !P4 ;  /* 0x039000000a137fae */ /* 0x0009e2000e101d5a */
[--C-:B--2---:R-:W-:Y:S01]  /*16c00*/  IMAD.X R7, R13, 0x1, R225.reuse, P2 ;  /* 0x000000010d077824 */ /* 0x104fe200010e06e1 */
[-C--:B---3--:R-:W-:Y:S01]  /*16c10*/  IADD3 R4, P1, R9, R226.reuse, RZ ;  /* 0x000000e209047210 */ /* 0x088fe20007f3e0ff */
[--C-:B------:R-:W-:Y:S01]  /*16c20*/  IMAD.X R9, R14, 0x1, R225.reuse, P3 ;  /* 0x000000010e097824 */ /* 0x100fe200018e06e1 */
[----:B-1----:R-:W-:Y:S03]  /*16c30*/  IADD3 R2, P0, R2, R226, RZ ;  /* 0x000000e202027210 */ /* 0x002fe60007f1e0ff */
[--C-:B----4-:R-:W-:Y:S01]  /*16c40*/  IMAD.X R5, R12, 0x1, R225.reuse, P1 ;  /* 0x000000010c057824 */ /* 0x110fe200008e06e1 */
[----:B------:R1:W-:Y:S01]  /*16c50*/  LDGSTS.E.BYPASS.LTC128B.128 [R19+0x4100], [R8.64], !P4 ;  /* 0x0410000008137fae */ /* 0x0003e2000e101d5a */
[----:B------:R-:W-:Y:S03]  /*16c60*/  IMAD.X R3, R0, 0x1, R225, P0 ;  /* 0x0000000100037824 */ /* 0x000fe600000e06e1 */
[----:B------:R1:W-:Y:S04]  /*16c70*/  LDGSTS.E.BYPASS.LTC128B.128 [R19+0x4900], [R6.64], !P4 ;  /* 0x0490000006137fae */ /* 0x0003e8000e101d5a */
[----:B------:R1:W-:Y:S04]  /*16c80*/  LDGSTS.E.BYPASS.LTC128B.128 [R19+0x5100], [R4.64], !P4 ;  /* 0x0510000004137fae */ /* 0x0003e8000e101d5a */
[----:B------:R1:W-:Y:S02]  /*16c90*/  LDGSTS.E.BYPASS.LTC128B.128 [R19+0x5900], [R2.64], !P4 ;  /* 0x0590000002137fae */ /* 0x0003e4000e101d5a */
.L_x_456:
        /* <DEDUP_REMOVED lines=36> */
.L_x_459:
[----:B------:R-:W-:Y:S04]  /*16ee0*/  MOV R7, c[0x0][0x32c] ;  /* 0x0000cb0000077a02 */ /* 0x000fe80000000f00 */
[----:B------:R-:W-:Y:S11]  /*16ef0*/  ISETP.NE.AND P0, PT, R7, 0x1, PT ;  /* 0x000000010700780c */ /* 0x000ff60003f05270 */
[----:B------:R-:W-:Y:S02]  /*16f00*/  @!UPT UIADD3 URZ, URZ, URZ, URZ ;  /* 0x0000003f3f3ff290 */ /* 0x000fe4000fffe03f */
[----:B------:R-:W-:Y:S05]  /*16f10*/  @P0 IMAD.HI.U32 R7, R3, c[0x0][0x330], RZ ;  /* 0x0000cc0003070a27 */ /* 0x000fea00078e00ff */
[----:B------:R-:W-:Y:S02]  /*16f20*/  @P0 SHF.R.U32.HI R3, RZ, c[0x0][0x334], R7 ;  /* 0x0000cd00ff030a19 */ /* 0x000fe40000011607 */
.L_x_460:
[----:B------:R-:W-:Y:S05]  /*16f30*/  BSYNC B0 ;  /* 0x0000000000007941 */ /* 0x000fea0003800000 */
.L_x_458:
[----:B------:R-:W-:Y:S05]  /*16f40*/  IADD3 R7, -R9, UR10, RZ ;  /* 0x0000000a09077c10 */ /* 0x000fea000fffe1ff */
[----:B------:R-:W-:Y:S05]  /*16f50*/  IMAD R3, R3, c[0x0][0x32c], R7 ;  /* 0x0000cb0003037a24 */ /* 0x000fea00078e0207 */
[----:B------:R-:W-:Y:S02]  /*16f60*/  IADD3 R7, R3, c[0x0][0x32c], RZ ;  /* 0x0000cb0003077a10 */ /* 0x000fe40007ffe0ff */
[----:B------:R-:W-:Y:S02]  /*16f70*/  IMNMX R0, R0, R3, !PT ;  /* 0x0000000300007217 */ /* 0x000fe40007800200 */
[----:B------:R-:W-:Y:S02]  /*16f80*/  IMNMX R2, R2, R7, PT ;  /* 0x0000000702027217 */ /* 0x000fe40003800200 */
.L_x_457:
        /* <DEDUP_REMOVED lines=8> */
[----:B------:R-:W-:Y:S01]  /*17010*/  PLOP3.LUT P3, PT, PT, PT, UP2, 0x40, 0x0 ;  /* 0x000000000000781c */ /* 0x000fe20003f6e828 */
[----:B------:R-:W-:Y:S01]  /*17020*/  UISETP.GE.AND UP1, UPT, UR10, 0xa, UPT ;  /* 0x0000000a0a00788c */ /* 0x000fe2000bf26270 */
[C---:B------:R-:W-:Y:S01]  /*17030*/  ISETP.GT.AND P0, PT, R0.reuse, RZ, P0 ;  /* 0x000000ff0000720c */ /* 0x040fe20000704270 */
[----:B------:R-:W-:Y:S01]  /*17040*/  UP2UR UR34, UPR, URZ, 0x1 ;  /* 0x000000013f227883 */ /* 0x000fe20008000000 */
[C---:B------:R-:W-:Y:S01]  /*17050*/  ISETP.GT.AND P4, PT, R0.reuse, 0x1, P1 ;  /* 0x000000010000780c */ /* 0x040fe20000f84270 */
[----:B------:R-:W-:Y:S01]  /*17060*/  UISETP.GE.AND UP6, UPT, UR10, 0x42, UPT ;  /* 0x000000420a00788c */ /* 0x000fe2000bfc6270 */
[----:B------:R-:W-:Y:S01]  /*17070*/  ISETP.GT.AND P1, PT, R0, 0x8, P3 ;  /* 0x000000080000780c */ /* 0x000fe20001f24270 */
[----:B------:R-:W-:Y:S01]  /*17080*/  UISETP.GE.AND UP5, UPT, UR10, 0x49, UPT ;  /* 0x000000490a00788c */ /* 0x000fe2000bfa6270 */
[----:B------:R-:W-:Y:S01]  /*17090*/  PLOP3.LUT P3, PT, PT, PT, UP0, 0x40, 0x0 ;  /* 0x000000000000781c */ /* 0x000fe20003f6e808 */
[----:B------:R-:W-:Y:S01]  /*170a0*/  UISETP.GE.AND UP0, UPT, UR10, 0x12, UPT ;  /* 0x000000120a00788c */ /* 0x000fe2000bf06270 */
[C---:B------:R-:W-:Y:S01]  /*170b0*/  ISETP.LT.OR P2, PT, R2.reuse, 0x1, P0 ;  /* 0x000000010200780c */ /* 0x040fe20000741670 */
[----:B------:R-:W-:Y:S01]  /*170c0*/  UISETP.GE.AND UP4, UPT, UR10, 0x4a, UPT ;  /* 0x0000004a0a00788c */ /* 0x000fe2000bf86270 */
        /* <DEDUP_REMOVED lines=8> */
[----:B------:R-:W-:Y:S01]  /*17150*/  FSEL R11, R189, -INF , !P2 ;  /* 0xff800000bd0b7808 */ /* 0x000fe20005000000 */
[----:B------:R-:W-:Y:S01]  /*17160*/  UISETP.GE.AND UP2, UPT, UR10, 0x52, UPT ;  /* 0x000000520a00788c */ /* 0x000fe2000bf46270 */
[----:B------:R-:W-:Y:S01]  /*17170*/  ISETP.LT.OR P2, PT, R2, 0x9, P1 ;  /* 0x000000090200780c */ /* 0x000fe20000f41670 */
[----:B------:R-:W-:Y:S01]  /*17180*/  UP2UR UR32, UPR, URZ, 0x1 ;  /* 0x000000013f207883 */ /* 0x000fe20008000000 */
[----:B------:R-:W-:Y:S01]  /*17190*/  ISETP.GT.AND P1, PT, R0, 0x10, P3 ;  /* 0x000000100000780c */ /* 0x000fe20001f24270 */
[----:B------:R-:W-:Y:S01]  /*171a0*/  UISETP.GE.AND UP1, UPT, UR10, 0x59, UPT ;  /* 0x000000590a00788c */ /* 0x000fe2000bf26270 */
[----:B------:R-:W-:Y:S01]  /*171b0*/  PLOP3.LUT P3, PT, PT, PT, UP0, 0x40, 0x0 ;  /* 0x000000000000781c */ /* 0x000fe20003f6e808 */
[----:B------:R-:W-:Y:S01]  /*171c0*/  UISETP.GE.AND UP0, UPT, UR10, 0x1a, UPT ;  /* 0x0000001a0a00788c */ /* 0x000fe2000bf06270 */
[----:B------:R-:W-:Y:S01]  /*171d0*/  FSEL R19, R187, -INF , !P5 ;  /* 0xff800000bb137808 */ /* 0x000fe20006800000 */
        /* <DEDUP_REMOVED lines=53> */
[----:B------:R-:W-:Y:S02]  /*17530*/  FSEL R176, R15, -INF , !P2 ;  /* 0xff8000000fb07808 */ /* 0x000fe40005000000 */
[----:B------:R-:W-:Y:S02]  /*17540*/  ISETP.GT.AND P4, PT, R0, 0x31, P0 ;  /* 0x000000310000780c */ /* 0x000fe40000784270 */
[----:B------:R-:W-:Y:S02]  /*17550*/  ISETP.LT.OR P2, PT, R2, 0x31, P1 ;  /* 0x000000310200780c */ /* 0x000fe40000f41670 */
[----:B------:R-:W-:Y:S01]  /*17560*/  PLOP3.LUT P0, PT, PT, PT, UP0, 0x40, 0x0 ;  /* 0x000000000000781c */ /* 0x000fe20003f0e808 */
[----:B------:R-:W-:Y:S01]  /*17570*/  UISETP.GE.AND UP0, UPT, UR10, 0x41, UPT ;  /* 0x000000410a00788c */ /* 0x000fe2000bf06270 */
[----:B------:R-:W-:Y:S02]  /*17580*/  ISETP.GT.AND P1, PT, R0, 0x38, P3 ;  /* 0x000000380000780c */ /* 0x000fe40001f24270 */
[----:B------:R-:W-:Y:S01]  /*17590*/  FSEL R177, R49, -INF , !P5 ;  /* 0xff80000031b17808 */ /* 0x000fe20006800000 */
[----:B------:R-:W-:Y:S01]  /*175a0*/  UP2UR UR13, UPR, URZ, 0x1 ;  /* 0x000000013f0d7883 */ /* 0x000fe20008000000 */
[----:B------:R-:W-:Y:S02]  /*175b0*/  ISETP.LT.OR P5, PT, R2, 0x32, P4 ;  /* 0x000000320200780c */ /* 0x000fe400027a1670 */
[----:B------:R-:W-:Y:S02]  /*175c0*/  ISETP.GT.AND P4, PT, R0, 0x39, P0 ;  /* 0x000000390000780c */ /* 0x000fe40000784270 */
[----:B------:R-:W-:Y:S02]  /*175d0*/  ISETP.LT.OR P0, PT, R2, 0x39, P1 ;  /* 0x000000390200780c */ /* 0x000fe40000f01670 */
[----:B------:R-:W-:Y:S02]  /*175e0*/  FSEL R179, R52, -INF , !P2 ;  /* 0xff80000034b37808 */ /* 0x000fe40005000000 */
[----:B------:R-:W-:Y:S01]  /*175f0*/  PLOP3.LUT P2, PT, PT, PT, UP6, 0x40, 0x0 ;  /* 0x000000000000781c */ /* 0x000fe20003f4e868 */
[----:B------:R-:W-:Y:S01]  /*17600*/  UISETP.NE.AND UP6, UPT, UR23, URZ, UPT ;  /* 0x0000003f1700728c */ /* 0x000fe2000bfc5270 */
[----:B------:R-:W-:Y:S02]  /*17610*/  FSEL R196, R64, -INF , !P0 ;  /* 0xff80000040c47808 */ /* 0x000fe40004000000 */
[----:B------:R-:W-:Y:S02]  /*17620*/  PLOP3.LUT P1, PT, PT, PT, UP5, 0x40, 0x0 ;  /* 0x000000000000781c */ /* 0x000fe40003f2e858 */
[----:B------:R-:W-:Y:S02]  /*17630*/  PLOP3.LUT P0, PT, PT, PT, UP4, 0x40, 0x0 ;  /* 0x000000000000781c */ /* 0x000fe40003f0e848 */
[C---:B------:R-:W-:Y:S02]  /*17640*/  ISETP.GT.AND P2, PT, R0.reuse, 0x41, P2 ;  /* 0x000000410000780c */ /* 0x040fe40001744270 */
[C---:B------:R-:W-:Y:S02]  /*17650*/  ISETP.GT.AND P1, PT, R0.reuse, 0x48, P1 ;  /* 0x000000480000780c */ /* 0x040fe40000f24270 */
[----:B------:R-:W-:Y:S02]  /*17660*/  ISETP.GT.AND P0, PT, R0, 0x49, P0 ;  /* 0x000000490000780c */ /* 0x000fe40000704270 */
[----:B------:R-:W-:Y:S01]  /*17670*/  PLOP3.LUT P3, PT, PT, PT, UP0, 0x40, 0x0 ;  /* 0x000000000000781c */ /* 0x000fe20003f6e808 */
[----:B------:R-:W-:Y:S01]  /*17680*/  UISETP.GE.AND UP0, UPT, UR10, 0x5a, UPT ;  /* 0x0000005a0a00788c */ /* 0x000fe2000bf06270 */
[C---:B------:R-:W-:Y:S02]  /*17690*/  ISETP.LT.OR P2, PT, R2.reuse, 0x42, P2 ;  /* 0x000000420200780c */ /* 0x040fe40001741670 */
[C---:B------:R-:W-:Y:S02]  /*176a0*/  ISETP.LT.OR P1, PT, R2.reuse, 0x49, P1 ;  /* 0x000000490200780c */ /* 0x040fe40000f21670 */
[----:B------:R-:W-:Y:S02]  /*176b0*/  ISETP.LT.OR P0, PT, R2, 0x4a, P0 ;  /* 0x0000004a0200780c */ /* 0x000fe40000701670 */
[----:B------:R-:W-:Y:S02]  /*176c0*/  ISETP.GT.AND P3, PT, R0, 0x40, P3 ;  /* 0x000000400000780c */ /* 0x000fe40001f64270 */
[----:B------:R-:W-:Y:S02]  /*176d0*/  FSEL R230, R69, -INF , !P2 ;  /* 0xff80000045e67808 */ /* 0x000fe40005000000 */
[----:B------:R-:W-:Y:S02]  /*176e0*/  PLOP3.LUT P2, PT, PT, PT, UP2, 0x40, 0x0 ;  /* 0x000000000000781c */ /* 0x000fe40003f4e828 */
[----:B------:R-:W-:Y:S02]  /*176f0*/  FSEL R233, R80, -INF , !P1 ;  /* 0xff80000050e97808 */ /* 0x000fe40004800000 */
[----:B------:R-:W-:Y:S02]  /*17700*/  PLOP3.LUT P1, PT, PT, PT, UP1, 0x40, 0x0 ;  /* 0x000000000000781c */ /* 0x000fe40003f2e818 */
[----:B------:R-:W-:Y:S02]  /*17710*/  FSEL R234, R81, -INF , !P0 ;  /* 0xff80000051ea7808 */ /* 0x000fe40004000000 */
[----:B------:R-:W-:Y:S02]  /*17720*/  PLOP3.LUT P0, PT, PT, PT, UP0, 0x40, 0x0 ;  /* 0x000000000000781c */ /* 0x000fe40003f0e808 */
[----:B------:R-:W-:Y:S02]  /*17730*/  ISETP.LT.OR P3, PT, R2, 0x41, P3 ;  /* 0x000000410200780c */ /* 0x000fe40001f61670 */
[C---:B------:R-:W-:Y:S02]  /*17740*/  ISETP.GT.AND P2, PT, R0.reuse, 0x51, P2 ;  /* 0x000000510000780c */ /* 0x040fe40001744270 */
[C---:B------:R-:W-:Y:S02]  /*17750*/  ISETP.GT.AND P1, PT, R0.reuse, 0x58, P1 ;  /* 0x000000580000780c */ /* 0x040fe40000f24270 */
[----:B------:R-:W-:Y:S02]  /*17760*/  ISETP.GT.AND P0, PT, R0, 0x59, P0 ;  /* 0x000000590000780c */ /* 0x000fe40000704270 */
[----:B------:R-:W-:Y:S02]  /*17770*/  ISETP.LT.OR P4, PT, R2, 0x3a, P4 ;  /* 0x0000003a0200780c */ /* 0x000fe40002781670 */
[----:B------:R-:W-:Y:S02]  /*17780*/  FSEL R198, R68, -INF , !P3 ;  /* 0xff80000044c67808 */ /* 0x000fe40005800000 */
[C---:B------:R-:W-:Y:S02]  /*17790*/  ISETP.LT.OR P3, PT, R2.reuse, 0x52, P2 ;  /* 0x000000520200780c */ /* 0x040fe40001761670 */
[C---:B------:R-:W-:Y:S02]  /*177a0*/  ISETP.LT.OR P2, PT, R2.reuse, 0x59, P1 ;  /* 0x000000590200780c */ /* 0x040fe40000f41670 */
[----:B------:R-:W-:Y:S02]  /*177b0*/  ISETP.LT.OR P1, PT, R2, 0x5a, P0 ;  /* 0x0000005a0200780c */ /* 0x000fe40000721670 */
[----:B------:R-:W-:Y:S01]  /*177c0*/  PLOP3.LUT P0, PT, PT, PT, UP6, 0x40, 0x0 ;  /* 0x000000000000781c */ /* 0x000fe20003f0e868 */
[----:B------:R-:W-:Y:S01]  /*177d0*/  UISETP.NE.AND UP6, UPT, UR39, URZ, UPT ;  /* 0x0000003f2700728c */ /* 0x000fe2000bfc5270 */
[----:B------:R-:W-:Y:S02]  /*177e0*/  FSEL R197, R65, -INF , !P4 ;  /* 0xff80000041c57808 */ /* 0x000fe40006000000 */
[----:B------:R-:W-:Y:S02]  /*177f0*/  PLOP3.LUT P4, PT, PT, PT, UP3, 0x40, 0x0 ;  /* 0x000000000000781c */ /* 0x000fe40003f8e838 */
[----:B------:R-:W-:Y:S02]  /*17800*/  FSEL R189, R53, -INF , !P5 ;  /* 0xff80000035bd7808 */ /* 0x000fe40006800000 */
[----:B------:R-:W-:Y:S01]  /*17810*/  ISETP.GT.AND P4, PT, R0, 0x50, P4 ;  /* 0x000000500000780c */ /* 0x000fe20002784270 */
[--C-:B-1----:R-:W-:Y:S01]  /*17820*/  IMAD.IADD R0, R6, 0x1, R3.reuse ;  /* 0x0000000106007824 */ /* 0x102fe200078e0203 */
[----:B------:R-:W-:Y:S02]  /*17830*/  FSEL R244, R85, -INF , !P3 ;  /* 0xff80000055f47808 */ /* 0x000fe40005800000 */
[----:B------:R-:W-:Y:S01]  /*17840*/  ISETP.LT.OR P4, PT, R2, 0x51, P4 ;  /* 0x000000510200780c */ /* 0x000fe20002781670 */
[----:B------:R-:W-:Y:S01]  /*17850*/  IMAD.IADD R2, R5, 0x1, R3 ;  /* 0x0000000105027824 */ /* 0x000fe200078e0203 */
        /* <DEDUP_REMOVED lines=18> */
.L_x_463:
[----:B------:R-:W-:Y:S04]  /*17980*/  MOV R2, c[0x0][0x32c] ;  /* 0x0000cb0000027a02 */ /* 0x000fe80000000f00 */
[----:B------:R-:W-:Y:S11]  /*17990*/  ISETP.NE.AND P0, PT, R2, 0x1, PT ;  /* 0x000000010200780c */ /* 0x000ff60003f05270 */
[----:B------:R-:W-:Y:S02]  /*179a0*/  @!UPT UIADD3 URZ, URZ, URZ, URZ ;  /* 0x0000003f3f3ff290 */ /* 0x000fe4000fffe03f */
[----:B------:R-:W-:Y:S05]  /*179b0*/  @P0 IMAD.HI.U32 R2, R0, c[0x0][0x330], RZ ;  /* 0x0000cc0000020a27 */ /* 0x000fea00078e00ff */
[----:B------:R-:W-:Y:S02]  /*179c0*/  @P0 SHF.R.U32.HI R0, RZ, c[0x0][0x334], R2 ;  /* 0x0000cd00ff000a19 */ /* 0x000fe40000011602 */
.L_x_464:
[----:B------:R-:W-:Y:S05]  /*179d0*/  BSYNC B0 ;  /* 0x0000000000007941 */ /* 0x000fea0003800000 */
.L_x_462:
        /* <DEDUP_REMOVED lines=11> */
.L_x_461:
        /* <DEDUP_REMOVED lines=19> */
[----:B------:R-:W-:Y:S01]  /*17bc0*/  FSEL R10, R193, -INF , !P2 ;  /* 0xff800000c10a7808 */ /* 0x000fe20005000000 */
[----:B------:R-:W-:Y:S01]  /*17bd0*/  UISETP.NE.AND UP2, UPT, UR33, URZ, UPT ;  /* 0x0000003f2100728c */ /* 0x000fe2000bf45270 */
[C---:B------:R-:W-:Y:S01]  /*17be0*/  ISETP.GT.AND P4, PT, R0.reuse, 0x1, P1 ;  /* 0x000000010000780c */ /* 0x040fe20000f84270 */
[----:B------:R-:W-:Y:S01]  /*17bf0*/  UISETP.NE.AND UP1, UPT, UR32, URZ, UPT ;  /* 0x0000003f2000728c */ /* 0x000fe2000bf25270 */
[----:B------:R-:W-:Y:S01]  /*17c00*/  ISETP.GT.AND P1, PT, R0, 0x8, P3 ;  /* 0x000000080000780c */ /* 0x000fe20001f24270 */
[----:B------:R-:W-:Y:S01]  /*17c10*/  UISETP.NE.AND UP0, UPT, UR31, URZ, UPT ;  /* 0x0000003f1f00728c */ /* 0x000fe2000bf05270 */
[----:B------:R-:W-:Y:S01]  /*17c20*/  PLOP3.LUT P0, PT, PT, PT, UP3, 0x40, 0x0 ;  /* 0x000000000000781c */ /* 0x000fe20003f0e838 */
[----:B------:R-:W-:Y:S01]  /*17c30*/  UISETP.NE.AND UP3, UPT, UR30, URZ, UPT ;  /* 0x0000003f1e00728c */ /* 0x000fe2000bf65270 */
[----:B------:R-:W-:Y:S01]  /*17c40*/  PLOP3.LUT P3, PT, PT, PT, UP4, 0x40, 0x0 ;  /* 0x000000000000781c */ /* 0x000fe20003f6e848 */
[----:B------:R-:W-:Y:S01]  /*17c50*/  UISETP.NE.AND UP4, UPT, UR20, URZ, UPT ;  /* 0x0000003f1400728c */ /* 0x000fe2000bf85270 */
[----:B------:R-:W-:Y:S02]  /*17c60*/  ISETP.LT.OR P5, PT, R2, 0x2, P4 ;  /* 0x000000020200780c */ /* 0x000fe400027a1670 */
[----:B------:R-:W-:Y:S02]  /*17c70*/  ISETP.GT.AND P4, PT, R0, 0x9, P0 ;  /* 0x000000090000780c */ /* 0x000fe40000784270 */
[----:B------:R-:W-:Y:S02]  /*17c80*/  ISETP.LT.OR P2, PT, R2, 0x9, P1 ;  /* 0x000000090200780c */ /* 0x000fe40000f41670 */
[----:B------:R-:W-:Y:S01]  /*17c90*/  PLOP3.LUT P0, PT, PT, PT, UP2, 0x40, 0x0 ;  /* 0x000000000000781c */ /* 0x000fe20003f0e828 */
[----:B------:R-:W-:Y:S01]  /*17ca0*/  UISETP.NE.AND UP2, UPT, UR29, URZ, UPT ;  /* 0x0000003f1d00728c */ /* 0x000fe2000bf45270 */
[----:B------:R-:W-:Y:S02]  /*17cb0*/  ISETP.GT.AND P1, PT, R0, 0x10, P3 ;  /* 0x000000100000780c */ /* 0x000fe40001f24270 */
[----:B------:R-:W-:Y:S01]  /*17cc0*/  PLOP3.LUT P3, PT, PT, PT, UP1, 0x40, 0x0 ;  /* 0x000000000000781c */ /* 0x000fe20003f6e818 */
[----:B------:R-:W-:Y:S01]  /*17cd0*/  UISETP.NE.AND UP1, UPT, UR28, URZ, UPT ;  /* 0x0000003f1c00728c */ /* 0x000fe2000bf25270 */
[----:B------:R-:W-:Y:S02]  /*17ce0*/  FSEL R17, R192, -INF , !P5 ;  /* 0xff800000c0117808 */ /* 0x000fe40006800000 */
[----:B------:R-:W-:Y:S02]  /*17cf0*/  ISETP.LT.OR P5, PT, R2, 0xa, P4 ;  /* 0x0000000a0200780c */ /* 0x000fe400027a1670 */
[----:B------:R-:W-:Y:S02]  /*17d00*/  FSEL R20, R183, -INF , !P2 ;  /* 0xff800000b7147808 */ /* 0x000fe40005000000 */
        /* <DEDUP_REMOVED lines=35> */
[----:B------:R-:W-:Y:S02]  /*17f40*/  FSEL R174, R50, -INF , !P2 ;  /* 0xff80000032ae7808 */ /* 0x000fe40005000000 */
[----:B------:R-:W-:Y:S01]  /*17f50*/  PLOP3.LUT P2, PT, PT, PT, UP2, 0x40, 0x0 ;  /* 0x000000000000781c */ /* 0x000fe20003f4e828 */
[----:B------:R-:W-:Y:S01]  /*17f60*/  UISETP.NE.AND UP2, UPT, UR41, URZ, UPT ;  /* 0x0000003f2900728c */ /* 0x000fe2000bf45270 */
        /* <DEDUP_REMOVED lines=8> */
[C---:B------:R-:W-:Y:S01]  /*17ff0*/  ISETP.LT.OR P4, PT, R2.reuse, 0x2a, P4 ;  /* 0x0000002a0200780c */ /* 0x040fe20002781670 */
[----:B------:R-:W-:Y:S01]  /*18000*/  UP2UR UR39, UPR, URZ, 0x40 ;  /* 0x000000403f277883 */ /* 0x000fe20008000000 */
[----:B------:R-:W-:Y:S02]  /*18010*/  ISETP.LT.OR P3, PT, R2, 0x32, P3 ;  /* 0x000000320200780c */ /* 0x000fe40001f61670 */
[----:B------:R-:W-:Y:S02]  /*18020*/  ISETP.GT.AND P1, PT, R0, 0x39, P1 ;  /* 0x000000390000780c */ /* 0x000fe40000f24270 */
[----:B------:R-:W-:Y:S02]  /*18030*/  ISETP.LT.OR P2, PT, R2, 0x39, P2 ;  /* 0x000000390200780c */ /* 0x000fe40001741670 */
[----:B------:R-:W-:Y:S02]  /*18040*/  ISETP.GT.AND P0, PT, R0, 0x40, P0 ;  /* 0x000000400000780c */ /* 0x000fe40000704270 */
[----:B------:R-:W-:Y:S02]  /*18050*/  FSEL R175, R51, -INF , !P4 ;  /* 0xff80000033af7808 */ /* 0x000fe40006000000 */
[----:B------:R-:W-:Y:S02]  /*18060*/  FSEL R183, R55, -INF , !P3 ;  /* 0xff80000037b77808 */ /* 0x000fe40005800000 */
[----:B------:R-:W-:Y:S01]  /*18070*/  PLOP3.LUT P4, PT, PT, PT, UP6, 0x40, 0x0 ;  /* 0x000000000000781c */ /* 0x000fe20003f8e868 */
[----:B------:R-:W-:Y:S01]  /*18080*/  UISETP.NE.AND UP6, UPT, UR23, URZ, UPT ;  /* 0x0000003f1700728c */ /* 0x000fe2000bfc5270 */
[----:B------:R-:W-:Y:S02]  /*18090*/  ISETP.LT.OR P1, PT, R2, 0x3a, P1 ;  /* 0x0000003a0200780c */ /* 0x000fe40000f21670 */
[----:B------:R-:W-:Y:S02]  /*180a0*/  FSEL R193, R66, -INF , !P2 ;  /* 0xff80000042c17808 */ /* 0x000fe40005000000 */
[----:B------:R-:W-:Y:S02]  /*180b0*/  PLOP3.LUT P3, PT, PT, PT, UP5, 0x40, 0x0 ;  /* 0x000000000000781c */ /* 0x000fe40003f6e858 */
[----:B------:R-:W-:Y:S02]  /*180c0*/  ISETP.LT.OR P2, PT, R2, 0x41, P0 ;  /* 0x000000410200780c */ /* 0x000fe40000741670 */
[----:B------:R-:W-:Y:S02]  /*180d0*/  PLOP3.LUT P0, PT, PT, PT, UP4, 0x40, 0x0 ;  /* 0x000000000000781c */ /* 0x000fe40003f0e848 */
[----:B------:R-:W-:Y:S02]  /*180e0*/  FSEL R195, R67, -INF , !P1 ;  /* 0xff80000043c37808 */ /* 0x000fe40004800000 */
[----:B------:R-:W-:Y:S02]  /*180f0*/  ISETP.GT.AND P1, PT, R0, 0x41, P4 ;  /* 0x000000410000780c */ /* 0x000fe40002724270 */
[----:B------:R-:W-:Y:S02]  /*18100*/  FSEL R200, R70, -INF , !P2 ;  /* 0xff80000046c87808 */ /* 0x000fe40005000000 */
[C---:B------:R-:W-:Y:S02]  /*18110*/  ISETP.GT.AND P2, PT, R0.reuse, 0x48, P3 ;  /* 0x000000480000780c */ /* 0x040fe40001f44270 */
[----:B------:R-:W-:Y:S02]  /*18120*/  ISETP.GT.AND P0, PT, R0, 0x49, P0 ;  /* 0x000000490000780c */ /* 0x000fe40000704270 */
[C---:B------:R-:W-:Y:S02]  /*18130*/  ISETP.LT.OR P3, PT, R2.reuse, 0x42, P1 ;  /* 0x000000420200780c */ /* 0x040fe40000f61670 */
[C---:B------:R-:W-:Y:S02]  /*18140*/  ISETP.LT.OR P1, PT, R2.reuse, 0x49, P2 ;  /* 0x000000490200780c */ /* 0x040fe40001721670 */
[----:B------:R-:W-:Y:S02]  /*18150*/  ISETP.LT.OR P0, PT, R2, 0x4a, P0 ;  /* 0x0000004a0200780c */ /* 0x000fe40000701670 */
[----:B------:R-:W-:Y:S02]  /*18160*/  PLOP3.LUT P2, PT, PT, PT, UP2, 0x40, 0x0 ;  /* 0x000000000000781c */ /* 0x000fe40003f4e828 */
[----:B------:R-:W-:Y:S02]  /*18170*/  FSEL R231, R82, -INF , !P1 ;  /* 0xff80000052e77808 */ /* 0x000fe40004800000 */
[----:B------:R-:W-:Y:S02]  /*18180*/  PLOP3.LUT P1, PT, PT, PT, UP1, 0x40, 0x0 ;  /* 0x000000000000781c */ /* 0x000fe40003f2e818 */
[----:B------:R-:W-:Y:S02]  /*18190*/  FSEL R232, R83, -INF , !P0 ;  /* 0xff80000053e87808 */ /* 0x000fe40004000000 */
[----:B------:R-:W-:Y:S02]  /*181a0*/  PLOP3.LUT P0, PT, PT, PT, UP0, 0x40, 0x0 ;  /* 0x000000000000781c */ /* 0x000fe40003f0e808 */
[C---:B------:R-:W-:Y:S02]  /*181b0*/  ISETP.GT.AND P2, PT, R0.reuse, 0x51, P2 ;  /* 0x000000510000780c */ /* 0x040fe40001744270 */
[C---:B------:R-:W-:Y:S02]  /*181c0*/  ISETP.GT.AND P1, PT, R0.reuse, 0x58, P1 ;  /* 0x000000580000780c */ /* 0x040fe40000f24270 */
[----:B------:R-:W-:Y:S02]  /*181d0*/  ISETP.GT.AND P0, PT, R0, 0x59, P0 ;  /* 0x000000590000780c */ /* 0x000fe40000704270 */
[----:B------:R-:W-:Y:S02]  /*181e0*/  FSEL R227, R71, -INF , !P3 ;  /* 0xff80000047e37808 */ /* 0x000fe40005800000 */
[C---:B------:R-:W-:Y:S02]  /*181f0*/  ISETP.LT.OR P3, PT, R2.reuse, 0x52, P2 ;  /* 0x000000520200780c */ /* 0x040fe40001761670 */
[C---:B------:R-:W-:Y:S02]  /*18200*/  ISETP.LT.OR P2, PT, R2.reuse, 0x59, P1 ;  /* 0x000000590200780c */ /* 0x040fe40000f41670 */
[----:B------:R-:W-:Y:S02]  /*18210*/  ISETP.LT.OR P1, PT, R2, 0x5a, P0 ;  /* 0x0000005a0200780c */ /* 0x000fe40000721670 */
[----:B------:R-:W-:Y:S01]  /*18220*/  PLOP3.LUT P0, PT, PT, PT, UP6, 0x40, 0x0 ;  /* 0x000000000000781c */ /* 0x000fe20003f0e868 */
[----:B------:R-:W-:Y:S01]  /*18230*/  UISETP.NE.AND UP6, UPT, UR39, URZ, UPT ;  /* 0x0000003f2700728c */ /* 0x000fe2000bfc5270 */
[----:B------:R-:W-:Y:S02]  /*18240*/  PLOP3.LUT P4, PT, PT, PT, UP3, 0x40, 0x0 ;  /* 0x000000000000781c */ /* 0x000fe40003f8e838 */
[----:B------:R-:W-:Y:S02]  /*18250*/  FSEL R95, R39, -INF , !P5 ;  /* 0xff800000275f7808 */ /* 0x000fe40006800000 */
[----:B------:R-:W-:Y:S02]  /*18260*/  ISETP.GT.AND P4, PT, R0, 0x50, P4 ;  /* 0x000000500000780c */ /* 0x000fe40002784270 */
[----:B------:R-:W-:Y:S02]  /*18270*/  IADD3 R0, -R8, UR15, R7 ;  /* 0x0000000f08007c10 */ /* 0x000fe4000fffe107 */
        /* <DEDUP_REMOVED lines=24> */
.L_x_467:
[----:B------:R-:W-:Y:S04]  /*18400*/  MOV R7, c[0x0][0x32c] ;  /* 0x0000cb0000077a02 */ /* 0x000fe80000000f00 */
[----:B------:R-:W-:Y:S11]  /*18410*/  ISETP.NE.AND P0, PT, R7, 0x1, PT ;  /* 0x000000010700780c */ /* 0x000ff60003f05270 */
[----:B------:R-:W-:Y:S02]  /*18420*/  @!UPT UIADD3 URZ, URZ, URZ, URZ ;  /* 0x0000003f3f3ff290 */ /* 0x000fe4000fffe03f */
[----:B------:R-:W-:Y:S05]  /*18430*/  @P0 IMAD.HI.U32 R7, R3, c[0x0][0x330], RZ ;  /* 0x0000cc0003070a27 */ /* 0x000fea00078e00ff */
[----:B------:R-:W-:Y:S02]  /*18440*/  @P0 SHF.R.U32.HI R3, RZ, c[0x0][0x334], R7 ;  /* 0x0000cd00ff030a19 */ /* 0x000fe40000011607 */
.L_x_468:
[----:B------:R-:W-:Y:S05]  /*18450*/  BSYNC B0 ;  /* 0x0000000000007941 */ /* 0x000fea0003800000 */
.L_x_466:
[----:B------:R-:W-:Y:S05]  /*18460*/  MOV R7, UR12 ;  /* 0x0000000c00077c02 */ /* 0x000fea0008000f00 */
[----:B------:R-:W-:Y:S04]  /*18470*/  IMAD R7, R7, -0x60, -R9 ;  /* 0xffffffa007077824 */ /* 0x000fe800078e0a09 */
[----:B------:R-:W-:Y:S05]  /*18480*/  IMAD R3, R3, c[0x0][0x32c], R7 ;  /* 0x0000cb0003037a24 */ /* 0x000fea00078e0207 */
[----:B------:R-:W-:Y:S02]  /*18490*/  IADD3 R7, R3, c[0x0][0x32c], RZ ;  /* 0x0000cb0003077a10 */ /* 0x000fe40007ffe0ff */
[----:B------:R-:W-:Y:S02]  /*184a0*/  IMNMX R0, R0, R3, !PT ;  /* 0x0000000300007217 */ /* 0x000fe40007800200 */
[----:B------:R-:W-:Y:S02]  /*184b0*/  IMNMX R2, R2, R7, PT ;  /* 0x0000000702027217 */ /* 0x000fe40003800200 */
.L_x_465:
        /* <DEDUP_REMOVED lines=63> */
[----:B------:R-:W-:Y:S02]  /*188b0*/  ISETP.LT.OR P5, PT, R2, 0x22, P4 ;  /* 0x000000220200780c */ /* 0x000fe400027a1670 */
[----:B------:R-:W-:Y:S02]  /*188c0*/  FSEL R98, R18, -INF , !P2 ;  /* 0xff80000012627808 */ /* 0x000fe40005000000 */
[----:B------:R-:W-:Y:S02]  /*188d0*/  ISETP.GT.AND P4, PT, R0, 0x29, P0 ;  /* 0x000000290000780c */ /* 0x000fe40000784270 */
[----:B------:R-:W-:Y:S02]  /*188e0*/  ISETP.LT.OR P0, PT, R2, 0x29, P1 ;  /* 0x000000290200780c */ /* 0x000fe40000f01670 */
[----:B------:R-:W-:Y:S01]  /*188f0*/  PLOP3.LUT P2, PT, PT, PT, UP3, 0x40, 0x0 ;  /* 0x000000000000781c */ /* 0x000fe20003f4e838 */
[----:B------:R-:W-:Y:S01]  /*18900*/  UISETP.NE.AND UP3, UPT, UR42, URZ, UPT ;  /* 0x0000003f2a00728c */ /* 0x000fe2000bf65270 */
[----:B------:R-:W-:Y:S01]  /*18910*/  PLOP3.LUT P3, PT, PT, PT, UP4, 0x40, 0x0 ;  /* 0x000000000000781c */ /* 0x000fe20003f6e848 */
[----:B------:R-:W-:Y:S01]  /*18920*/  UISETP.NE.AND UP4, UPT, UR43, URZ, UPT ;  /* 0x0000003f2b00728c */ /* 0x000fe2000bf85270 */
[----:B------:R-:W-:Y:S02]  /*18930*/  FSEL R170, R170, -INF , !P0 ;  /* 0xff800000aaaa7808 */ /* 0x000fe40004000000 */
[----:B------:R-:W-:Y:S01]  /*18940*/  PLOP3.LUT P1, PT, PT, PT, UP2, 0x40, 0x0 ;  /* 0x000000000000781c */ /* 0x000fe20003f2e828 */
[----:B------:R-:W-:Y:S01]  /*18950*/  UISETP.NE.AND UP2, UPT, UR41, URZ, UPT ;  /* 0x0000003f2900728c */ /* 0x000fe2000bf45270 */
[C---:B------:R-:W-:Y:S02]  /*18960*/  ISETP.GT.AND P2, PT, R0.reuse, 0x31, P2 ;  /* 0x000000310000780c */ /* 0x040fe40001744270 */
[----:B------:R-:W-:Y:S01]  /*18970*/  PLOP3.LUT P0, PT, PT, PT, UP1, 0x40, 0x0 ;  /* 0x000000000000781c */ /* 0x000fe20003f0e818 */
[----:B------:R-:W-:Y:S01]  /*18980*/  UISETP.NE.AND UP1, UPT, UR40, URZ, UPT ;  /* 0x0000003f2800728c */ /* 0x000fe2000bf25270 */
[----:B------:R-:W-:Y:S02]  /*18990*/  ISETP.GT.AND P3, PT, R0, 0x30, P3 ;  /* 0x000000300000780c */ /* 0x000fe40001f64270 */
[----:B------:R-:W-:Y:S02]  /*189a0*/  ISETP.LT.OR P4, PT, R2, 0x2a, P4 ;  /* 0x0000002a0200780c */ /* 0x000fe40002781670 */
[----:B------:R-:W-:Y:S02]  /*189b0*/  ISETP.GT.AND P1, PT, R0, 0x38, P1 ;  /* 0x000000380000780c */ /* 0x000fe40000f24270 */
[----:B------:R-:W-:Y:S02]  /*189c0*/  ISETP.LT.OR P2, PT, R2, 0x32, P2 ;  /* 0x000000320200780c */ /* 0x000fe40001741670 */
[----:B------:R-:W-:Y:S02]  /*189d0*/  ISETP.GT.AND P0, PT, R0, 0x39, P0 ;  /* 0x000000390000780c */ /* 0x000fe40000704270 */
[C---:B------:R-:W-:Y:S02]  /*189e0*/  ISETP.LT.OR P3, PT, R2.reuse, 0x31, P3 ;  /* 0x000000310200780c */ /* 0x040fe40001f61670 */
[----:B------:R-:W-:Y:S02]  /*189f0*/  FSEL R172, R45, -INF , !P4 ;  /* 0xff8000002dac7808 */ /* 0x000fe40006000000 */
[----:B------:R-:W-:Y:S01]  /*18a00*/  PLOP3.LUT P4, PT, PT, PT, UP0, 0x40, 0x0 ;  /* 0x000000000000781c */ /* 0x000fe20003f8e808 */
[----:B------:R-:W-:Y:S01]  /*18a10*/  UISETP.NE.AND UP0, UPT, UR39, URZ, UPT ;  /* 0x0000003f2700728c */ /* 0x000fe2000bf05270 */
[C---:B------:R-:W-:Y:S01]  /*18a20*/  ISETP.LT.OR P1, PT, R2.reuse, 0x39, P1 ;  /* 0x000000390200780c */ /* 0x040fe20000f21670 */
[----:B------:R-:W-:Y:S01]  /*18a30*/  UP2UR UR39, UPR, URZ, 0x40 ;  /* 0x000000403f277883 */ /* 0x000fe20008000000 */
[----:B------:R-:W-:Y:S02]  /*18a40*/  FSEL R185, R57, -INF , !P2 ;  /* 0xff80000039b97808 */ /* 0x000fe40005000000 */
[----:B------:R-:W-:Y:S02]  /*18a50*/  ISETP.LT.OR P2, PT, R2, 0x3a, P0 ;  /* 0x0000003a0200780c */ /* 0x000fe40000741670 */
[----:B------:R-:W-:Y:S02]  /*18a60*/  FSEL R182, R56, -INF , !P3 ;  /* 0xff80000038b67808 */ /* 0x000fe40005800000 */
[----:B------:R-:W-:Y:S01]  /*18a70*/  PLOP3.LUT P3, PT, PT, PT, UP6, 0x40, 0x0 ;  /* 0x000000000000781c */ /* 0x000fe20003f6e868 */
[----:B------:R-:W-:Y:S01]  /*18a80*/  UISETP.NE.AND UP6, UPT, UR23, URZ, UPT ;  /* 0x0000003f1700728c */ /* 0x000fe2000bfc5270 */
[----:B------:R-:W-:Y:S02]  /*18a90*/  FSEL R187, R60, -INF , !P1 ;  /* 0xff8000003cbb7808 */ /* 0x000fe40004800000 */
[----:B------:R-:W-:Y:S02]  /*18aa0*/  PLOP3.LUT P0, PT, PT, PT, UP5, 0x40, 0x0 ;  /* 0x000000000000781c */ /* 0x000fe40003f0e858 */
[C---:B------:R-:W-:Y:S02]  /*18ab0*/  ISETP.GT.AND P1, PT, R0.reuse, 0x40, P4 ;  /* 0x000000400000780c */ /* 0x040fe40002724270 */
[----:B------:R-:W-:Y:S02]  /*18ac0*/  FSEL R190, R61, -INF , !P2 ;  /* 0xff8000003dbe7808 */ /* 0x000fe40005000000 */
[----:B------:R-:W-:Y:S02]  /*18ad0*/  PLOP3.LUT P2, PT, PT, PT, UP4, 0x40, 0x0 ;  /* 0x000000000000781c */ /* 0x000fe40003f4e848 */
[----:B------:R-:W-:Y:S02]  /*18ae0*/  ISETP.GT.AND P3, PT, R0, 0x41, P3 ;  /* 0x000000410000780c */ /* 0x000fe40001f64270 */
[----:B------:R-:W-:Y:S02]  /*18af0*/  ISETP.LT.OR P4, PT, R2, 0x41, P1 ;  /* 0x000000410200780c */ /* 0x000fe40000f81670 */
[C---:B------:R-:W-:Y:S02]  /*18b00*/  ISETP.GT.AND P1, PT, R0.reuse, 0x48, P0 ;  /* 0x000000480000780c */ /* 0x040fe40000724270 */
[----:B------:R-:W-:Y:S02]  /*18b10*/  ISETP.GT.AND P0, PT, R0, 0x49, P2 ;  /* 0x000000490000780c */ /* 0x000fe40001704270 */
[C---:B------:R-:W-:Y:S02]  /*18b20*/  ISETP.LT.OR P2, PT, R2.reuse, 0x42, P3 ;  /* 0x000000420200780c */ /* 0x040fe40001f41670 */
[C---:B------:R-:W-:Y:S02]  /*18b30*/  ISETP.LT.OR P1, PT, R2.reuse, 0x49, P1 ;  /* 0x000000490200780c */ /* 0x040fe40000f21670 */
[----:B------:R-:W-:Y:S02]  /*18b40*/  ISETP.LT.OR P0, PT, R2, 0x4a, P0 ;  /* 0x0000004a0200780c */ /* 0x000fe40000701670 */
[----:B-----5:R-:W-:Y:S02]  /*18b50*/  FSEL R226, R73, -INF , !P2 ;  /* 0xff80000049e27808 */ /* 0x020fe40005000000 */
        /* <DEDUP_REMOVED lines=39> */
.L_x_471:
[----:B------:R-:W-:Y:S04]  /*18dd0*/  MOV R2, c[0x0][0x32c] ;  /* 0x0000cb0000027a02 */ /* 0x000fe80000000f00 */
[----:B------:R-:W-:Y:S11]  /*18de0*/  ISETP.NE.AND P0, PT, R2, 0x1, PT ;  /* 0x000000010200780c */ /* 0x000ff60003f05270 */
[----:B------:R-:W-:Y:S02]  /*18df0*/  @!UPT UIADD3 URZ, URZ, URZ, URZ ;  /* 0x0000003f3f3ff290 */ /* 0x000fe4000fffe03f */
[----:B------:R-:W-:Y:S05]  /*18e00*/  @P0 IMAD.HI.U32 R2, R0, c[0x0][0x330], RZ ;  /* 0x0000cc0000020a27 */ /* 0x000fea00078e00ff */
[----:B------:R-:W-:Y:S02]  /*18e10*/  @P0 SHF.R.U32.HI R0, RZ, c[0x0][0x334], R2 ;  /* 0x0000cd00ff000a19 */ /* 0x000fe40000011602 */
.L_x_472:
[----:B------:R-:W-:Y:S05]  /*18e20*/  BSYNC B0 ;  /* 0x0000000000007941 */ /* 0x000fea0003800000 */
.L_x_470:
        /* <DEDUP_REMOVED lines=11> */
.L_x_469:
        /* <DEDUP_REMOVED lines=33> */
[----:B------:R-:W-:Y:S01]  /*190f0*/  PLOP3.LUT P0, PT, PT, PT, UP5, 0x40, 0x0 ;  /* 0x000000000000781c */ /* 0x000fe20003f0e858 */
[----:B------:R-:W-:Y:S01]  /*19100*/  UISETP.NE.AND UP5, UPT, UR10, URZ, UPT ;  /* 0x0000003f0a00728c */ /* 0x000fe2000bfa5270 */
[----:B------:R-:W-:Y:S02]  /*19110*/  FMNMX.FTZ R72, R176, R72, !PT ;  /* 0x00000048b0487209 */ /* 0x000fe40007810000 */
[----:B------:R-:W-:Y:S02]  /*19120*/  FMNMX.FTZ R3, R95, R3, !PT ;  /* 0x000000035f037209 */ /* 0x000fe40007810000 */
[----:B------:R-:W-:Y:S02]  /*19130*/  FMNMX.FTZ R72, R177, R72, !PT ;  /* 0x00000048b1487209 */ /* 0x000fe40007810000 */
[----:B------:R-:W-:Y:S02]  /*19140*/  ISETP.GT.AND P0, PT, R0, RZ, P0 ;  /* 0x000000ff0000720c */ /* 0x000fe40000704270 */
[----:B------:R-:W-:Y:S02]  /*19150*/  FMNMX.FTZ R72, R179, R72, !PT ;  /* 0x00000048b3487209 */ /* 0x000fe40007810000 */
[----:B------:R-:W-:Y:S02]  /*19160*/  FMNMX.FTZ R3, R174, R3, !PT ;  /* 0x00000003ae037209 */ /* 0x000fe40007810000 */
[----:B------:R-:W-:Y:S02]  /*19170*/  FMNMX.FTZ R72, R189, R72, !PT ;  /* 0x00000048bd487209 */ /* 0x000fe40007810000 */
[----:B------:R-:W-:Y:S02]  /*19180*/  ISETP.LT.OR P0, PT, R2, 0x1, P0 ;  /* 0x000000010200780c */ /* 0x000fe40000701670 */
[----:B------:R-:W-:Y:S01]  /*19190*/  PLOP3.LUT P1, PT, PT, PT, UP1, 0x40, 0x0 ;  /* 0x000000000000781c */ /* 0x000fe20003f2e818 */
[----:B------:R-:W-:Y:S01]  /*191a0*/  UISETP.NE.AND UP1, UPT, UR32, URZ, UPT ;  /* 0x0000003f2000728c */ /* 0x000fe2000bf25270 */
[----:B------:R-:W-:Y:S02]  /*191b0*/  FMNMX.FTZ R72, R196, R72, !PT ;  /* 0x00000048c4487209 */ /* 0x000fe40007810000 */
[----:B------:R-:W-:Y:S02]  /*191c0*/  FMNMX.FTZ R3, R175, R3, !PT ;  /* 0x00000003af037209 */ /* 0x000fe40007810000 */
[----:B------:R-:W-:Y:S02]  /*191d0*/  FSEL R9, R250, -INF , !P0 ;  /* 0xff800000fa097808 */ /* 0x000fe40004000000 */
[----:B------:R-:W-:Y:S02]  /*191e0*/  ISETP.GT.AND P0, PT, R0, 0x1, P1 ;  /* 0x000000010000780c */ /* 0x000fe40000f04270 */
        /* <DEDUP_REMOVED lines=38> */
[----:B------:R-:W-:Y:S01]  /*19450*/  ISETP.LT.OR P0, PT, R2, 0x12, P0 ;  /* 0x000000120200780c */ /* 0x000fe20000701670 */
[----:B------:R-:W1:Y:S01]  /*19460*/  SHFL.BFLY PT, R5, R72, 0x2, 0x1f ;  /* 0x0c401f0048057f89 */ /* 0x000e6200000e0000 */
[----:B------:R-:W-:Y:S01]  /*19470*/  PLOP3.LUT P1, PT, PT, PT, UP1, 0x40, 0x0 ;  /* 0x000000000000781c */ /* 0x000fe20003f2e818 */
[----:B------:R-:W-:Y:S01]  /*19480*/  UISETP.NE.AND UP1, UPT, UR28, URZ, UPT ;  /* 0x0000003f1c00728c */ /* 0x000fe2000bf25270 */
[----:B------:R-:W-:Y:S02]  /*19490*/  FMNMX.FTZ R3, R237, R3, !PT ;  /* 0x00000003ed037209 */ /* 0x000fe40007810000 */
[----:B------:R-:W-:Y:S02]  /*194a0*/  FSEL R58, R201, -INF , !P0 ;  /* 0xff800000c93a7808 */ /* 0x000fe40004000000 */
[----:B------:R-:W-:Y:S02]  /*194b0*/  ISETP.GT.AND P0, PT, R0, 0x18, P1 ;  /* 0x000000180000780c */ /* 0x000fe40000f04270 */
[----:B------:R-:W-:Y:S02]  /*194c0*/  FMNMX.FTZ R3, R243, R3, !PT ;  /* 0x00000003f3037209 */ /* 0x000fe40007810000 */
[----:B------:R-:W-:Y:S02]  /*194d0*/  ISETP.LT.OR P0, PT, R2, 0x19, P0 ;  /* 0x000000190200780c */ /* 0x000fe40000701670 */
[----:B------:R-:W-:Y:S01]  /*194e0*/  PLOP3.LUT P5, PT, PT, PT, UP0, 0x40, 0x0 ;  /* 0x000000000000781c */ /* 0x000fe20003fae808 */
[----:B------:R-:W-:Y:S01]  /*194f0*/  UISETP.NE.AND UP0, UPT, UR25, URZ, UPT ;  /* 0x0000003f1900728c */ /* 0x000fe2000bf05270 */
[----:B------:R-:W-:Y:S02]  /*19500*/  FMNMX.FTZ R3, R245, R3, !PT ;  /* 0x00000003f5037209 */ /* 0x000fe40007810000 */
[----:B------:R-:W-:Y:S02]  /*19510*/  FSEL R62, R199, -INF , !P0 ;  /* 0xff800000c73e7808 */ /* 0x000fe40004000000 */
[----:B------:R-:W-:Y:S01]  /*19520*/  ISETP.GT.AND P0, PT, R0, 0x19, P5 ;  /* 0x000000190000780c */ /* 0x000fe20002f04270 */
[----:B------:R-:W2:Y:S01]  /*19530*/  SHFL.BFLY PT, R6, R3, 0x2, 0x1f ;  /* 0x0c401f0003067f89 */ /* 0x000ea200000e0000 */
[----:B------:R-:W-:Y:S01]  /*19540*/  PLOP3.LUT P4, PT, PT, PT, UP3, 0x40, 0x0 ;  /* 0x000000000000781c */ /* 0x000fe20003f8e838 */
[----:B------:R-:W-:Y:S01]  /*19550*/  UISETP.NE.AND UP3, UPT, UR18, URZ, UPT ;  /* 0x0000003f1200728c */ /* 0x000fe2000bf65270 */
[----:B------:R-:W-:Y:S02]  /*19560*/  ISETP.LT.OR P0, PT, R2, 0x1a, P0 ;  /* 0x0000001a0200780c */ /* 0x000fe40000701670 */
[----:B------:R-:W-:Y:S01]  /*19570*/  PLOP3.LUT P2, PT, PT, PT, UP2, 0x40, 0x0 ;  /* 0x000000000000781c */ /* 0x000fe20003f4e828 */
[----:B------:R-:W-:Y:S01]  /*19580*/  UISETP.NE.AND UP2, UPT, UR16, URZ, UPT ;  /* 0x0000003f1000728c */ /* 0x000fe2000bf45270 */
[----:B------:R-:W-:Y:S02]  /*19590*/  FSEL R88, R194, -INF , !P0 ;  /* 0xff800000c2587808 */ /* 0x000fe40004000000 */
[----:B------:R-:W-:Y:S02]  /*195a0*/  ISETP.GT.AND P0, PT, R0, 0x20, P4 ;  /* 0x000000200000780c */ /* 0x000fe40002704270 */
[----:B------:R-:W-:Y:S02]  /*195b0*/  FMNMX.FTZ R4, R8, R102, !PT ;  /* 0x0000006608047209 */ /* 0x000fe40007810000 */
[----:B------:R-:W-:Y:S02]  /*195c0*/  ISETP.LT.OR P0, PT, R2, 0x21, P0 ;  /* 0x000000210200780c */ /* 0x000fe40000701670 */
[----:B------:R-:W-:Y:S01]  /*195d0*/  PLOP3.LUT P1, PT, PT, PT, UP1, 0x40, 0x0 ;  /* 0x000000000000781c */ /* 0x000fe20003f2e818 */
[----:B------:R-:W-:Y:S01]  /*195e0*/  UISETP.NE.AND UP1, UPT, UR14, URZ, UPT ;  /* 0x0000003f0e00728c */ /* 0x000fe2000bf25270 */
[----:B------:R-:W-:Y:S02]  /*195f0*/  FSEL R99, R184, -INF , !P0 ;  /* 0xff800000b8637808 */ /* 0x000fe40004000000 */
[----:B------:R-:W-:Y:S02]  /*19600*/  ISETP.GT.AND P0, PT, R0, 0x21, P2 ;  /* 0x000000210000780c */ /* 0x000fe40001704270 */
[----:B------:R-:W-:Y:S02]  /*19610*/  FMNMX.FTZ R4, R12, R4, !PT ;  /* 0x000000040c047209 */ /* 0x000fe40007810000 */
[----:B------:R-:W-:Y:S02]  /*19620*/  ISETP.LT.OR P0, PT, R2, 0x22, P0 ;  /* 0x000000220200780c */ /* 0x000fe40000701670 */
[----:B-1----:R-:W-:Y:S02]  /*19630*/  FMNMX.FTZ R72, R72, R5, !PT ;  /* 0x0000000548487209 */ /* 0x002fe40007810000 */
[----:B------:R-:W-:Y:S02]  /*19640*/  FSEL R169, R43, -INF , !P0 ;  /* 0xff8000002ba97808 */ /* 0x000fe40004000000 */
[----:B------:R-:W-:Y:S01]  /*19650*/  ISETP.GT.AND P0, PT, R0, 0x28, P1 ;  /* 0x000000280000780c */ /* 0x000fe20000f04270 */
[----:B------:R-:W1:Y:S01]  /*19660*/  SHFL.BFLY PT, R7, R72, 0x1, 0x1f ;  /* 0x0c201f0048077f89 */ /* 0x000e6200000e0000 */
[----:B------:R-:W-:Y:S02]  /*19670*/  FMNMX.FTZ R5, R9, R103, !PT ;  /* 0x0000006709057209 */ /* 0x000fe40007810000 */
[----:B------:R-:W-:Y:S02]  /*19680*/  ISETP.LT.OR P0, PT, R2, 0x29, P0 ;  /* 0x000000290200780c */ /* 0x000fe40000701670 */
[----:B------:R-:W-:Y:S02]  /*19690*/  FMNMX.FTZ R4, R13, R4, !PT ;  /* 0x000000040d047209 */ /* 0x000fe40007810000 */
[----:B------:R-:W-:Y:S01]  /*196a0*/  PLOP3.LUT P5, PT, PT, PT, UP0, 0x40, 0x0 ;  /* 0x000000000000781c */ /* 0x000fe20003fae808 */
[----:B------:R-:W-:Y:S01]  /*196b0*/  UISETP.NE.AND UP0, UPT, UR13, URZ, UPT ;  /* 0x0000003f0d00728c */ /* 0x000fe2000bf05270 */
[----:B--2---:R-:W-:Y:S02]  /*196c0*/  FMNMX.FTZ R3, R3, R6, !PT ;  /* 0x0000000603037209 */ /* 0x004fe40007810000 */
[----:B------:R-:W-:Y:S02]  /*196d0*/  FMNMX.FTZ R5, R14, R5, !PT ;  /* 0x000000050e057209 */ /* 0x000fe40007810000 */
[----:B------:R-:W-:Y:S01]  /*196e0*/  FSEL R171, R46, -INF , !P0 ;  /* 0xff8000002eab7808 */ /* 0x000fe20004000000 */
[----:B------:R-:W2:Y:S01]  /*196f0*/  SHFL.BFLY PT, R71, R3, 0x1, 0x1f ;  /* 0x0c201f0003477f89 */ /* 0x000ea200000e0000 */
[----:B------:R-:W-:Y:S02]  /*19700*/  ISETP.GT.AND P0, PT, R0, 0x29, P5 ;  /* 0x000000290000780c */ /* 0x000fe40002f04270 */
[----:B------:R-:W-:Y:S02]  /*19710*/  FMNMX.FTZ R4, R15, R4, !PT ;  /* 0x000000040f047209 */ /* 0x000fe40007810000 */
[----:B------:R-:W-:Y:S02]  /*19720*/  FMNMX.FTZ R5, R16, R5, !PT ;  /* 0x0000000510057209 */ /* 0x000fe40007810000 */
[----:B------:R-:W-:Y:S02]  /*19730*/  ISETP.LT.OR P0, PT, R2, 0x2a, P0 ;  /* 0x0000002a0200780c */ /* 0x000fe40000701670 */
[----:B------:R-:W-:Y:S02]  /*19740*/  FMNMX.FTZ R4, R32, R4, !PT ;  /* 0x0000000420047209 */ /* 0x000fe40007810000 */
[----:B------:R-:W-:Y:S01]  /*19750*/  PLOP3.LUT P3, PT, PT, PT, UP4, 0x40, 0x0 ;  /* 0x000000000000781c */ /* 0x000fe20003f6e848 */
[----:B------:R-:W-:Y:S01]  /*19760*/  UISETP.NE.AND UP4, UPT, UR38, URZ, UPT ;  /* 0x0000003f2600728c */ /* 0x000fe2000bf85270 */
[----:B------:R-:W-:Y:S02]  /*19770*/  FMNMX.FTZ R5, R18, R5, !PT ;  /* 0x0000000512057209 */ /* 0x000fe40007810000 */
[----:B------:R-:W-:Y:S02]  /*19780*/  FSEL R173, R47, -INF , !P0 ;  /* 0xff8000002fad7808 */ /* 0x000fe40004000000 */
[----:B------:R-:W-:Y:S02]  /*19790*/  ISETP.GT.AND P0, PT, R0, 0x30, P3 ;  /* 0x000000300000780c */ /* 0x000fe40001f04270 */
[----:B------:R-:W-:Y:S02]  /*197a0*/  FMNMX.FTZ R4, R40, R4, !PT ;  /* 0x0000000428047209 */ /* 0x000fe40007810000 */
[----:B------:R-:W-:Y:S02]  /*197b0*/  FMNMX.FTZ R5, R56, R5, !PT ;  /* 0x0000000538057209 */ /* 0x000fe40007810000 */
[----:B-1----:R-:W-:Y:S02]  /*197c0*/  FMNMX.FTZ R72, R72, R7, !PT ;  /* 0x0000000748487209 */ /* 0x002fe40007810000 */
[----:B------:R-:W-:Y:S02]  /*197d0*/  ISETP.LT.OR P0, PT, R2, 0x31, P0 ;  /* 0x000000310200780c */ /* 0x000fe40000701670 */
[----:B------:R-:W-:Y:S01]  /*197e0*/  FMNMX.FTZ R4, R41, R4, !PT ;  /* 0x0000000429047209 */ /* 0x000fe20007810000 */
[----:B------:R-:W-:Y:S01]  /*197f0*/  FMUL.FTZ R74, R72, c[0x0][0x2d0] ;  /* 0x0000b400484a7a20 */ /* 0x000fe20000410000 */
[----:B------:R-:W-:Y:S01]  /*19800*/  PLOP3.LUT P2, PT, PT, PT, UP3, 0x40, 0x0 ;  /* 0x000000000000781c */ /* 0x000fe20003f4e838 */
[----:B------:R-:W-:Y:S01]  /*19810*/  UISETP.NE.AND UP3, UPT, UR33, URZ, UPT ;  /* 0x0000003f2100728c */ /* 0x000fe2000bf65270 */
[----:B------:R-:W-:Y:S02]  /*19820*/  FMNMX.FTZ R5, R58, R5, !PT ;  /* 0x000000053a057209 */ /* 0x000fe40007810000 */
[----:B------:R-:W-:Y:S02]  /*19830*/  FSEL R181, R181, -INF , !P0 ;  /* 0xff800000b5b57808 */ /* 0x000fe40004000000 */
[----:B------:R-:W-:Y:S02]  /*19840*/  ISETP.GT.AND P0, PT, R0, 0x31, P2 ;  /* 0x000000310000780c */ /* 0x000fe40001704270 */
[----:B------:R-:W-:Y:S02]  /*19850*/  FMNMX.FTZ R4, R44, R4, !PT ;  /* 0x000000042c047209 */ /* 0x000fe40007810000 */
[----:B------:R-:W-:Y:S02]  /*19860*/  FSETP.NEU.FTZ.AND P2, PT, R72, -INF , PT ;  /* 0xff8000004800780b */ /* 0x000fe40003f5d000 */
[----:B------:R-:W-:Y:S02]  /*19870*/  FMNMX.FTZ R5, R62, R5, !PT ;  /* 0x000000053e057209 */ /* 0x000fe40007810000 */
[----:B------:R-:W-:Y:S02]  /*19880*/  FMNMX.FTZ R4, R98, R4, !PT ;  /* 0x0000000462047209 */ /* 0x000fe40007810000 */
[----:B------:R-:W-:Y:S02]  /*19890*/  FSEL R74, R74, RZ, P2 ;  /* 0x000000ff4a4a7208 */ /* 0x000fe40001000000 */
[----:B------:R-:W-:Y:S02]  /*198a0*/  FMNMX.FTZ R5, R88, R5, !PT ;  /* 0x0000000558057209 */ /* 0x000fe40007810000 */
[----:B------:R-:W-:Y:S01]  /*198b0*/  FMNMX.FTZ R4, R168, R4, !PT ;  /* 0x00000004a8047209 */ /* 0x000fe20007810000 */
[--C-:B------:R-:W-:Y:S01]  /*198c0*/  FFMA.FTZ R48, R48, c[0x0][0x2d0], -R74.reuse ;  /* 0x0000b40030307a23 */ /* 0x100fe2000001084a */
[----:B--2---:R-:W-:Y:S02]  /*198d0*/  FMNMX.FTZ R71, R3, R71, !PT ;  /* 0x0000004703477209 */ /* 0x004fe40007810000 */
[----:B------:R-:W-:Y:S01]  /*198e0*/  FMNMX.FTZ R3, R99, R5, !PT ;  /* 0x0000000563037209 */ /* 0x000fe20007810000 */
[--C-:B------:R-:W-:Y:S01]  /*198f0*/  FFMA.FTZ R5, R19, c[0x0][0x2d0], -R74.reuse ;  /* 0x0000b40013057a23 */ /* 0x100fe2000001084a */
[----:B------:R-:W-:Y:S02]  /*19900*/  FMNMX.FTZ R4, R170, R4, !PT ;  /* 0x00000004aa047209 */ /* 0x000fe40007810000 */
[----:B------:R-:W-:Y:S01]  /*19910*/  ISETP.LT.OR P0, PT, R2, 0x32, P0 ;  /* 0x000000320200780c */ /* 0x000fe20000701670 */
[----:B------:R1:W-:Y:S01]  /*19920*/  MUFU.EX2 R50, R5 ;  /* 0x0000000500327308 */ /* 0x0003e20000000800 */
        /* <DEDUP_REMOVED lines=8> */
[----:B------:R-:W-:Y:S02]  /*199b0*/  FMNMX.FTZ R3, R173, R3, !PT ;  /* 0x00000003ad037209 */ /* 0x000fe40007810000 */
[----:B------:R-:W-:Y:S02]  /*199c0*/  FMNMX.FTZ R4, R190, R4, !PT ;  /* 0x00000004be047209 */ /* 0x000fe40007810000 */
[----:B------:R-:W-:Y:S02]  /*199d0*/  FSEL R184, R59, -INF , !P0 ;  /* 0xff8000003bb87808 */ /* 0x000fe40004000000 */
[----:B------:R-:W-:Y:S02]  /*199e0*/  FMNMX.FTZ R4, R203, R4, !PT ;  /* 0x00000004cb047209 */ /* 0x000fe40007810000 */
[----:B------:R-:W-:Y:S01]  /*199f0*/  ISETP.GT.AND P0, PT, R0, 0x38, P1 ;  /* 0x000000380000780c */ /* 0x000fe20000f04270 */
[--C-:B-1----:R-:W-:Y:S01]  /*19a00*/  FFMA.FTZ R5, R21, c[0x0][0x2d0], -R74.reuse ;  /* 0x0000b40015057a23 */ /* 0x102fe2000001084a */
        /* <DEDUP_REMOVED lines=16> */
[----:B-1----:R-:W-:Y:S01]  /*19b10*/  FMNMX.FTZ R5, R186, R3, !PT ;  /* 0x00000003ba057209 */ /* 0x002fe20007810000 */
[--C-:B------:R-:W-:Y:S01]  /*19b20*/  FFMA.FTZ R3, R23, c[0x0][0x2d0], -R74.reuse ;  /* 0x0000b40017037a23 */ /* 0x100fe2000001084a */
[----:B------:R-:W-:Y:S01]  /*19b30*/  FSEL R178, R63, -INF , !P0 ;  /* 0xff8000003fb27808 */ /* 0x000fe20004000000 */
[----:B------:R-:W1:Y:S01]  /*19b40*/  SHFL.BFLY PT, R6, R4, 0x2, 0x1f ;  /* 0x0c401f0004067f89 */ /* 0x000e6200000e0000 */
[----:B------:R-:W-:Y:S01]  /*19b50*/  PLOP3.LUT P5, PT, PT, PT, UP0, 0x40, 0x0 ;  /* 0x000000000000781c */ /* 0x000fe20003fae808 */
[----:B------:R2:W3:Y:S01]  /*19b60*/  MUFU.EX2 R61, R3 ;  /* 0x00000003003d7308 */ /* 0x0004e20000000800 */
[----:B------:R-:W-:Y:S01]  /*19b70*/  PLOP3.LUT P4, PT, PT, PT, UP6, 0x40, 0x0 ;  /* 0x000000000000781c */ /* 0x000fe20003f8e868 */
[----:B------:R-:W-:Y:S01]  /*19b80*/  UISETP.NE.AND UP0, UPT, UR37, URZ, UPT ;  /* 0x0000003f2500728c */ /* 0x000fe2000bf05270 */
[C---:B------:R-:W-:Y:S02]  /*19b90*/  ISETP.GT.AND P0, PT, R0.reuse, 0x40, P5 ;  /* 0x000000400000780c */ /* 0x040fe40002f04270 */
[----:B------:R-:W-:Y:S02]  /*19ba0*/  ISETP.GT.AND P1, PT, R0, 0x41, P4 ;  /* 0x000000410000780c */ /* 0x000fe40002724270 */
[----:B------:R-:W-:Y:S02]  /*19bb0*/  ISETP.LT.OR P0, PT, R2, 0x41, P0 ;  /* 0x000000410200780c */ /* 0x000fe40000701670 */
[----:B------:R-:W-:Y:S02]  /*19bc0*/  PLOP3.LUT P3, PT, PT, PT, UP5, 0x40, 0x0 ;  /* 0x000000000000781c */ /* 0x000fe40003f6e858 */
[----:B------:R-:W-:Y:S02]  /*19bd0*/  FSEL R188, R188, -INF , !P0 ;  /* 0xff800000bcbc7808 */ /* 0x000fe40004000000 */
[----:B------:R-:W-:Y:S02]  /*19be0*/  PLOP3.LUT P0, PT, PT, PT, UP4, 0x40, 0x0 ;  /* 0x000000000000781c */ /* 0x000fe40003f0e848 */
[----:B------:R-:W-:Y:S02]  /*19bf0*/  ISETP.LT.OR P1, PT, R2, 0x42, P1 ;  /* 0x000000420200780c */ /* 0x000fe40000f21670 */
[C---:B------:R-:W-:Y:S02]  /*19c00*/  ISETP.GT.AND P3, PT, R0.reuse, 0x48, P3 ;  /* 0x000000480000780c */ /* 0x040fe40001f64270 */
[----:B------:R-:W-:Y:S02]  /*19c10*/  ISETP.GT.AND P0, PT, R0, 0x49, P0 ;  /* 0x000000490000780c */ /* 0x000fe40000704270 */
[----:B------:R-:W-:Y:S02]  /*19c20*/  FMNMX.FTZ R5, R178, R5, !PT ;  /* 0x00000005b2057209 */ /* 0x000fe40007810000 */
[----:B------:R-:W-:Y:S02]  /*19c30*/  ISETP.LT.OR P0, PT, R2, 0x4a, P0 ;  /* 0x0000004a0200780c */ /* 0x000fe40000701670 */
[----:B-1----:R-:W-:Y:S01]  /*19c40*/  FMNMX.FTZ R4, R4, R6, !PT ;  /* 0x0000000604047209 */ /* 0x002fe20007810000 */
[----:B------:R-:W-:Y:S01]  /*19c50*/  FFMA.FTZ R6, R11, c[0x0][0x2d0], -R74 ;  /* 0x0000b4000b067a23 */ /* 0x000fe2000001084a */
[----:B------:R-:W-:Y:S01]  /*19c60*/  FSEL R191, R75, -INF , !P1 ;  /* 0xff8000004bbf7808 */ /* 0x000fe20004800000 */
[----:B------:R-:W-:Y:S01]  /*19c70*/  FMUL.FTZ R75, R71, c[0x0][0x2d0] ;  /* 0x0000b400474b7a20 */ /* 0x000fe20000410000 */
[----:B------:R-:W-:Y:S01]  /*19c80*/  ISETP.LT.OR P1, PT, R2, 0x49, P3 ;  /* 0x000000490200780c */ /* 0x000fe20001f21670 */
[----:B------:R-:W-:Y:S01]  /*19c90*/  MUFU.EX2 R38, R6 ;  /* 0x0000000600267308 */ /* 0x000fe20000000800 */
[----:B------:R-:W-:Y:S01]  /*19ca0*/  PLOP3.LUT P3, PT, PT, PT, UP2, 0x40, 0x0 ;  /* 0x000000000000781c */ /* 0x000fe20003f6e828 */
[----:B------:R-:W1:Y:S01]  /*19cb0*/  SHFL.BFLY PT, R70, R4, 0x1, 0x1f ;  /* 0x0c201f0004467f89 */ /* 0x000e6200000e0000 */
[----:B--2---:R-:W-:Y:S02]  /*19cc0*/  FMNMX.FTZ R3, R188, R5, !PT ;  /* 0x00000005bc037209 */ /* 0x004fe40007810000 */
[----:B------:R-:W-:Y:S02]  /*19cd0*/  PLOP3.LUT P4, PT, PT, PT, UP3, 0x40, 0x0 ;  /* 0x000000000000781c */ /* 0x000fe40003f8e838 */
[----:B------:R-:W-:Y:S02]  /*19ce0*/  FSEL R192, R78, -INF , !P1 ;  /* 0xff8000004ec07808 */ /* 0x000fe40004800000 */
[----:B------:R-:W-:Y:S02]  /*19cf0*/  FSEL R194, R79, -INF , !P0 ;  /* 0xff8000004fc27808 */ /* 0x000fe40004000000 */
[C---:B------:R-:W-:Y:S02]  /*19d00*/  ISETP.GT.AND P4, PT, R0.reuse, 0x50, P4 ;  /* 0x000000500000780c */ /* 0x040fe40002784270 */
[----:B------:R-:W-:Y:S02]  /*19d10*/  ISETP.GT.AND P0, PT, R0, 0x51, P3 ;  /* 0x000000510000780c */ /* 0x000fe40001f04270 */
[----:B------:R-:W-:Y:S02]  /*19d20*/  FMNMX.FTZ R3, R191, R3, !PT ;  /* 0x00000003bf037209 */ /* 0x000fe40007810000 */
[----:B------:R-:W-:Y:S02]  /*19d30*/  FSETP.NEU.FTZ.AND P1, PT, R71, -INF , PT ;  /* 0xff8000004700780b */ /* 0x000fe40003f3d000 */
[C---:B------:R-:W-:Y:S02]  /*19d40*/  ISETP.LT.OR P3, PT, R2.reuse, 0x51, P4 ;  /* 0x000000510200780c */ /* 0x040fe40002761670 */
[----:B------:R-:W-:Y:S02]  /*19d50*/  ISETP.LT.OR P0, PT, R2, 0x52, P0 ;  /* 0x000000520200780c */ /* 0x000fe40000701670 */
[----:B------:R-:W-:Y:S02]  /*19d60*/  FMNMX.FTZ R3, R192, R3, !PT ;  /* 0x00000003c0037209 */ /* 0x000fe40007810000 */
[----:B------:R-:W-:Y:S02]  /*19d70*/  FSEL R75, R75, RZ, P1 ;  /* 0x000000ff4b4b7208 */ /* 0x000fe40000800000 */
[----:B------:R-:W-:Y:S02]  /*19d80*/  FSEL R202, R91, -INF , !P0 ;  /* 0xff8000005bca7808 */ /* 0x000fe40004000000 */
[----:B------:R-:W-:Y:S01]  /*19d90*/  FMNMX.FTZ R3, R194, R3, !PT ;  /* 0x00000003c2037209 */ /* 0x000fe20007810000 */
[--C-:B------:R-:W-:Y:S01]  /*19da0*/  FFMA.FTZ R5, R10, c[0x0][0x2d0], -R75.reuse ;  /* 0x0000b4000a057a23 */ /* 0x100fe2000001084b */
[----:B------:R-:W-:Y:S01]  /*19db0*/  FSEL R199, R42, -INF , !P3 ;  /* 0xff8000002ac77808 */ /* 0x000fe20005800000 */
[--C-:B------:R-:W-:Y:S01]  /*19dc0*/  FFMA.FTZ R92, R95, c[0x0][0x2d0], -R75.reuse ;  /* 0x0000b4005f5c7a23 */ /* 0x100fe2000001084b */
[----:B------:R-:W-:Y:S01]  /*19dd0*/  PLOP3.LUT P3, PT, PT, PT, UP1, 0x40, 0x0 ;  /* 0x000000000000781c */ /* 0x000fe20003f6e818 */
[----:B------:R2:W-:Y:S01]  /*19de0*/  MUFU.EX2 R84, R5 ;  /* 0x0000000500547308 */ /* 0x0005e20000000800 */
[----:B------:R-:W-:Y:S01]  /*19df0*/  PLOP3.LUT P0, PT, PT, PT, UP0, 0x40, 0x0 ;  /* 0x000000000000781c */ /* 0x000fe20003f0e808 */
[----:B------:R-:W-:Y:S01]  /*19e00*/  UISETP.GT.AND UP0, UPT, UR12, UR11, UPT ;  /* 0x0000000b0c00728c */ /* 0x000fe2000bf04270 */
[C---:B------:R-:W-:Y:S01]  /*19e10*/  ISETP.GT.AND P3, PT, R0.reuse, 0x58, P3 ;  /* 0x000000580000780c */ /* 0x040fe20001f64270 */
[----:B------:R-:W-:Y:S01]  /*19e20*/  UIADD3 UR12, UR12, -0x1, URZ ;  /* 0xffffffff0c0c7890 */ /* 0x000fe2000fffe03f */
[----:B------:R-:W-:Y:S02]  /*19e30*/  ISETP.GT.AND P0, PT, R0, 0x59, P0 ;  /* 0x000000590000780c */ /* 0x000fe40000704270 */
[----:B------:R-:W-:Y:S01]  /*19e40*/  FMNMX.FTZ R0, R199, R3, !PT ;  /* 0x00000003c7007209 */ /* 0x000fe20007810000 */
[--C-:B------:R-:W-:Y:S01]  /*19e50*/  FFMA.FTZ R3, R22, c[0x0][0x2d0], -R75.reuse ;  /* 0x0000b40016037a23 */ /* 0x100fe2000001084b */
[----:B---3--:R-:W-:Y:S02]  /*19e60*/  F2FP.BF16.PACK_AB R78, R61, R87 ;  /* 0x000000573d4e723e */ /* 0x008fe400000010ff */
[----:B------:R-:W-:Y:S01]  /*19e70*/  ISETP.LT.OR P0, PT, R2, 0x5a, P0 ;  /* 0x0000005a0200780c */ /* 0x000fe20000701670 */
[----:B------:R3:W-:Y:S01]  /*19e80*/  MUFU.EX2 R60, R3 ;  /* 0x00000003003c7308 */ /* 0x0007e20000000800 */
[----:B-1----:R-:W-:Y:S02]  /*19e90*/  FMNMX.FTZ R70, R4, R70, !PT ;  /* 0x0000004604467209 */ /* 0x002fe40007810000 */
[----:B------:R-:W-:Y:S02]  /*19ea0*/  FSEL R73, R34, -INF , !P0 ;  /* 0xff80000022497808 */ /* 0x000fe40004000000 */
[C---:B------:R-:W-:Y:S01]  /*19eb0*/  FSETP.NEU.FTZ.AND P0, PT, R70.reuse, -INF , PT ;  /* 0xff8000004600780b */ /* 0x040fe20003f1d000 */
[----:B------:R-:W-:Y:S01]  /*19ec0*/  FMUL.FTZ R96, R70, c[0x0][0x2d0] ;  /* 0x0000b40046607a20 */ /* 0x000fe20000410000 */
[----:B------:R-:W-:Y:S01]  /*19ed0*/  ISETP.LT.OR P3, PT, R2, 0x59, P3 ;  /* 0x000000590200780c */ /* 0x000fe20001f61670 */
[--C-:B------:R-:W-:Y:S01]  /*19ee0*/  FFMA.FTZ R2, R20, c[0x0][0x2d0], -R75.reuse ;  /* 0x0000b40014027a23 */ /* 0x100fe2000001084b */
[----:B------:R-:W-:Y:S01]  /*19ef0*/  FMNMX.FTZ R0, R202, R0, !PT ;  /* 0x00000000ca007209 */ /* 0x000fe20007810000 */
[----:B------:R-:W-:Y:S01]  /*19f00*/  LDSM.16.MT88.4 R20, [R209+0x100] ;  /* 0x00010000d114783b */ /* 0x000fe20000004200 */
[----:B------:R-:W-:Y:S01]  /*19f10*/  FSEL R96, R96, RZ, P0 ;  /* 0x000000ff60607208 */ /* 0x000fe20000000000 */
[----:B------:R1:W4:Y:S01]  /*19f20*/  MUFU.EX2 R86, R2 ;  /* 0x0000000200567308 */ /* 0x0003220000000800 */
[----:B------:R-:W-:Y:S01]  /*19f30*/  FSEL R201, R35, -INF , !P3 ;  /* 0xff80000023c97808 */ /* 0x000fe20005800000 */
[--C-:B--2---:R-:W-:Y:S02]  /*19f40*/  FFMA.FTZ R5, R17, c[0x0][0x2d0], -R75.reuse ;  /* 0x0000b40011057a23 */ /* 0x104fe4000001084b */
[--C-:B------:R-:W-:Y:S01]  /*19f50*/  FFMA.FTZ R4, R15, c[0x0][0x2d0], -R96.reuse ;  /* 0x0000b4000f047a23 */ /* 0x100fe20000010860 */
[----:B------:R-:W-:Y:S01]  /*19f60*/  FMNMX.FTZ R0, R201, R0, !PT ;  /* 0x00000000c9007209 */ /* 0x000fe20007810000 */
[--C-:B------:R-:W-:Y:S02]  /*19f70*/  FFMA.FTZ R32, R32, c[0x0][0x2d0], -R96.reuse ;  /* 0x0000b40020207a23 */ /* 0x100fe40000010860 */
[--C-:B------:R-:W-:Y:S01]  /*19f80*/  FFMA.FTZ R44, R44, c[0x0][0x2d0], -R96.reuse ;  /* 0x0000b4002c2c7a23 */ /* 0x100fe20000010860 */
[----:B------:R-:W-:Y:S01]  /*19f90*/  FMNMX.FTZ R0, R73, R0, !PT ;  /* 0x0000000049007209 */ /* 0x000fe20007810000 */
[----:B------:R-:W-:Y:S01]  /*19fa0*/  MUFU.EX2 R36, R4 ;  /* 0x0000000400247308 */ /* 0x000fe20000000800 */
[--C-:B---3--:R-:W-:Y:S02]  /*19fb0*/  FFMA.FTZ R3, R8, c[0x0][0x2d0], -R96.reuse ;  /* 0x0000b40008037a23 */ /* 0x108fe40000010860 */
[--C-:B------:R-:W-:Y:S07]  /*19fc0*/  FFMA.FTZ R8, R25, c[0x0][0x2d0], -R75.reuse ;  /* 0x0000b40019087a23 */ /* 0x100fee000001084b */
[----:B------:R2:W-:Y:S01]  /*19fd0*/  MUFU.EX2 R57, R3 ;  /* 0x0000000300397308 */ /* 0x0005e20000000800 */
[----:B-1----:R-:W1:Y:S01]  /*19fe0*/  SHFL.BFLY PT, R2, R0, 0x2, 0x1f ;  /* 0x0c401f0000027f89 */ /* 0x002e6200000e0000 */
[----:B----4-:R-:W-:Y:S08]  /*19ff0*/  F2FP.BF16.PACK_AB R79, R60, R86 ;  /* 0x000000563c4f723e */ /* 0x010ff000000010ff */
[----:B------:R-:W3:Y:S10]  /*1a000*/  MUFU.EX2 R49, R5 ;  /* 0x0000000500317308 */ /* 0x000ef40000000800 */
[----:B------:R-:W-:Y:S01]  /*1a010*/  MUFU.EX2 R63, R8 ;  /* 0x00000008003f7308 */ /* 0x000fe20000000800 */
[--C-:B--2---:R-:W-:Y:S02]  /*1a020*/  FFMA.FTZ R3, R12, c[0x0][0x2d0], -R96.reuse ;  /* 0x0000b4000c037a23 */ /* 0x104fe40000010860 */
[--C-:B------:R-:W-:Y:S07]  /*1a030*/  FFMA.FTZ R12, R27, c[0x0][0x2d0], -R75.reuse ;  /* 0x0000b4001b0c7a23 */ /* 0x100fee000001084b */
[----:B------:R2:W4:Y:S01]  /*1a040*/  MUFU.EX2 R37, R3 ;  /* 0x0000000300257308 */ /* 0x0005220000000800 */
[----:B---3--:R-:W-:Y:S09]  /*1a050*/  F2FP.BF16.PACK_AB R77, R49, R84 ;  /* 0x00000054314d723e */ /* 0x008ff200000010ff */
[----:B------:R-:W-:Y:S01]  /*1a060*/  MUFU.EX2 R51, R12 ;  /* 0x0000000c00337308 */ /* 0x000fe20000000800 */
[----:B--2---:R-:W-:Y:S09]  /*1a070*/  FFMA.FTZ R3, R13, c[0x0][0x2d0], -R96 ;  /* 0x0000b4000d037a23 */ /* 0x004ff20000010860 */
[----:B------:R1:W-:Y:S02]  /*1a080*/  MUFU.EX2 R85, R3 ;  /* 0x0000000300557308 */ /* 0x0003e40000000800 */
[----:B-1----:R-:W-:Y:S01]  /*1a090*/  FMNMX.FTZ R3, R0, R2, !PT ;  /* 0x0000000200037209 */ /* 0x002fe20007810000 */
[----:B------:R-:W-:Y:S01]  /*1a0a0*/  FFMA.FTZ R2, R24, c[0x0][0x2d0], -R74 ;  /* 0x0000b40018027a23 */ /* 0x000fe2000001084a */
[----:B------:R-:W-:Y:S01]  /*1a0b0*/  FSEL R0, R72, RZ, P2 ;  /* 0x000000ff48007208 */ /* 0x000fe20001000000 */
[--C-:B------:R-:W-:Y:S05]  /*1a0c0*/  FFMA.FTZ R24, R28, c[0x0][0x2d0], -R75.reuse ;  /* 0x0000b4001c187a23 */ /* 0x100fea000001084b */
[----:B------:R1:W-:Y:S01]  /*1a0d0*/  MUFU.EX2 R89, R2 ;  /* 0x0000000200597308 */ /* 0x0003e20000000800 */
[----:B------:R-:W2:Y:S01]  /*1a0e0*/  SHFL.BFLY PT, R4, R3, 0x1, 0x1f ;  /* 0x0c201f0003047f89 */ /* 0x000ea200000e0000 */
[----:B------:R-:W-:Y:S01]  /*1a0f0*/  FADD.FTZ R0, -R0, R100 ;  /* 0x0000006400007221 */ /* 0x000fe20000010100 */
[----:B------:R-:W-:Y:S01]  /*1a100*/  MOV R100, R38 ;  /* 0x0000002600647202 */ /* 0x000fe20000000f00 */
[----:B------:R-:W-:Y:S02]  /*1a110*/  FFMA.FTZ R28, R30, c[0x0][0x2d0], -R75 ;  /* 0x0000b4001e1c7a23 */ /* 0x000fe4000001084b */
[----:B------:R-:W-:Y:S01]  /*1a120*/  FMUL.FTZ R0, R0, c[0x0][0x2d0] ;  /* 0x0000b40000007a20 */ /* 0x000fe20000410000 */
[----:B------:R-:W-:Y:S03]  /*1a130*/  F2FP.BF16.PACK_AB R76, R50, R100 ;  /* 0x00000064324c723e */ /* 0x000fe600000010ff */
[----:B------:R3:W5:Y:S10]  /*1a140*/  MUFU.EX2 R69, R0 ;  /* 0x0000000000457308 */ /* 0x0007740000000800 */
[----:B------:R-:W-:Y:S01]  /*1a150*/  MUFU.EX2 R34, R24 ;  /* 0x0000001800227308 */ /* 0x000fe20000000800 */
        /* <DEDUP_REMOVED lines=9> */
[----:B-----5:R-:W-:Y:S02]  /*1a1f0*/  FMUL.FTZ R5, R69, R105 ;  /* 0x0000006945057220 */ /* 0x020fe40000410000 */
[----:B------:R-:W-:Y:S01]  /*1a200*/  FADD.FTZ R0, -R0, R102 ;  /* 0x0000006600007221 */ /* 0x000fe20000010100 */
[----:B------:R-:W-:Y:S01]  /*1a210*/  FSEL R97, R97, RZ, P0 ;  /* 0x000000ff61617208 */ /* 0x000fe20000000000 */
[----:B------:R-:W-:Y:S01]  /*1a220*/  FMUL.FTZ R17, R69, R117 ;  /* 0x0000007545117220 */ /* 0x000fe20000410000 */
[-C--:B------:R-:W-:Y:S01]  /*1a230*/  F2FP.BF16.PACK_AB R64, R101, R57.reuse ;  /* 0x000000396540723e */ /* 0x080fe200000010ff */
[----:B------:R-:W-:Y:S01]  /*1a240*/  FMUL.FTZ R0, R0, c[0x0][0x2d0] ;  /* 0x0000b40000007a20 */ /* 0x000fe20000410000 */
[----:B------:R-:W-:Y:S01]  /*1a250*/  MOV R117, R57 ;  /* 0x0000003900757202 */ /* 0x000fe20000000f00 */
[--C-:B------:R-:W-:Y:S01]  /*1a260*/  FFMA.FTZ R4, R16, c[0x0][0x2d0], -R97.reuse ;  /* 0x0000b40010047a23 */ /* 0x100fe20000010861 */
[----:B------:R-:W-:Y:S01]  /*1a270*/  MUFU.EX2 R105, R92 ;  /* 0x0000005c00697308 */ /* 0x000fe20000000800 */
[--C-:B------:R-:W-:Y:S02]  /*1a280*/  FFMA.FTZ R58, R58, c[0x0][0x2d0], -R97.reuse ;  /* 0x0000b4003a3a7a23 */ /* 0x100fe40000010861 */
[--C-:B------:R-:W-:Y:S02]  /*1a290*/  FFMA.FTZ R62, R62, c[0x0][0x2d0], -R97.reuse ;  /* 0x0000b4003e3e7a23 */ /* 0x100fe40000010861 */
[----:B------:R-:W-:Y:S05]  /*1a2a0*/  FFMA.FTZ R16, R29, c[0x0][0x2d0], -R74 ;  /* 0x0000b4001d107a23 */ /* 0x000fea000001084a */
[----:B------:R2:W3:Y:S01]  /*1a2b0*/  MUFU.EX2 R2, R0 ;  /* 0x0000000000027308 */ /* 0x0004e20000000800 */
[C---:B-1----:R-:W-:Y:S02]  /*1a2c0*/  FMUL.FTZ R19, R68.reuse, R119 ;  /* 0x0000007744137220 */ /* 0x042fe40000410000 */
[C---:B------:R-:W-:Y:S02]  /*1a2d0*/  FMUL.FTZ R35, R68.reuse, R135 ;  /* 0x0000008744237220 */ /* 0x040fe40000410000 */
[C---:B------:R-:W-:Y:S01]  /*1a2e0*/  FMUL.FTZ R7, R68.reuse, R107 ;  /* 0x0000006b44077220 */ /* 0x040fe20000410000 */
[----:B------:R-:W-:Y:S04]  /*1a2f0*/  MOV R107, R36 ;  /* 0x00000024006b7202 */ /* 0x000fe80000000f00 */
[----:B------:R1:W-:Y:S01]  /*1a300*/  MUFU.EX2 R206, R4 ;  /* 0x0000000400ce7308 */ /* 0x0003e20000000800 */
[----:B------:R-:W-:Y:S01]  /*1a310*/  FMUL.FTZ R6, R68, R106 ;  /* 0x0000006a44067220 */ /* 0x000fe20000410000 */
[----:B------:R-:W4:Y:S01]  /*1a320*/  LDSM.16.MT88.4 R36, [R212+0x100] ;  /* 0x00010000d424783b */ /* 0x000f220000004200 */
[----:B------:R-:W-:Y:S07]  /*1a330*/  F2FP.BF16.PACK_AB R66, R107, R85 ;  /* 0x000000556b42723e */ /* 0x000fee00000010ff */
[----:B------:R5:W-:Y:S01]  /*1a340*/  MUFU.EX2 R33, R16 ;  /* 0x0000001000217308 */ /* 0x000be20000000800 */
[--C-:B--2---:R-:W-:Y:S02]  /*1a350*/  FFMA.FTZ R0, R9, c[0x0][0x2d0], -R97.reuse ;  /* 0x0000b40009007a23 */ /* 0x104fe40000010861 */
[C---:B---3--:R-:W-:Y:S02]  /*1a360*/  FMUL.FTZ R8, R2.reuse, R108 ;  /* 0x0000006c02087220 */ /* 0x048fe40000410000 */
[C---:B------:R-:W-:Y:S05]  /*1a370*/  FMUL.FTZ R9, R2.reuse, R109 ;  /* 0x0000006d02097220 */ /* 0x040fea0000410000 */
[----:B------:R2:W-:Y:S01]  /*1a380*/  MUFU.EX2 R204, R0 ;  /* 0x0000000000cc7308 */ /* 0x0005e20000000800 */
[C---:B------:R-:W-:Y:S01]  /*1a390*/  FMUL.FTZ R12, R2.reuse, R112 ;  /* 0x00000070020c7220 */ /* 0x040fe20000410000 */
[----:B------:R-:W-:Y:S01]  /*1a3a0*/  MOV R112, R87 ;  /* 0x0000005700707202 */ /* 0x000fe20000000f00 */
[----:B------:R-:W-:Y:S02]  /*1a3b0*/  FMUL.FTZ R13, R2, R113 ;  /* 0x00000071020d7220 */ /* 0x000fe40000410000 */
[--C-:B-1----:R-:W-:Y:S02]  /*1a3c0*/  FFMA.FTZ R4, R18, c[0x0][0x2d0], -R97.reuse ;  /* 0x0000b40012047a23 */ /* 0x102fe40000010861 */
[----:B------:R-:W-:Y:S02]  /*1a3d0*/  FMUL.FTZ R18, R68, R118 ;  /* 0x0000007644127220 */ /* 0x000fe40000410000 */
[----:B------:R-:W-:Y:S01]  /*1a3e0*/  IMAD.MOV.U32 R113, RZ, RZ, R84 ;  /* 0x000000ffff717224 */ /* 0x000fe200078e0054 */
[----:B------:R1:W3:Y:S01]  /*1a3f0*/  MUFU.EX2 R207, R4 ;  /* 0x0000000400cf7308 */ /* 0x0002e20000000800 */
[C---:B------:R-:W-:Y:S02]  /*1a400*/  FMUL.FTZ R24, R2.reuse, R124 ;  /* 0x0000007c02187220 */ /* 0x040fe40000410000 */
[C---:B------:R-:W-:Y:S02]  /*1a410*/  FMUL.FTZ R25, R2.reuse, R125 ;  /* 0x0000007d02197220 */ /* 0x040fe40000410000 */
[----:B-----5:R-:W-:Y:S02]  /*1a420*/  FMUL.FTZ R16, R69, R116 ;  /* 0x0000007445107220 */ /* 0x020fe40000410000 */
[C---:B------:R-:W-:Y:S02]  /*1a430*/  FMUL.FTZ R29, R2.reuse, R129 ;  /* 0x00000081021d7220 */ /* 0x040fe40000410000 */
[C---:B------:R-:W-:Y:S01]  /*1a440*/  FMUL.FTZ R45, R2.reuse, R145 ;  /* 0x00000091022d7220 */ /* 0x040fe20000410000 */
[----:B------:R5:W-:Y:S01]  /*1a450*/  MUFU.EX2 R124, R32 ;  /* 0x00000020007c7308 */ /* 0x000be20000000800 */
[----:B------:R-:W-:Y:S02]  /*1a460*/  FMUL.FTZ R57, R2, R157 ;  /* 0x0000009d02397220 */ /* 0x000fe40000410000 */
[----:B------:R-:W-:Y:S02]  /*1a470*/  IMAD.MOV.U32 R116, RZ, RZ, R86 ;  /* 0x000000ffff747224 */ /* 0x000fe400078e0056 */
[----:B--2---:R-:W-:Y:S02]  /*1a480*/  FFMA.FTZ R0, R14, c[0x0][0x2d0], -R97 ;  /* 0x0000b4000e007a23 */ /* 0x004fe40000010861 */
[----:B------:R-:W-:Y:S02]  /*1a490*/  IMAD.MOV.U32 R108, RZ, RZ, R60 ;  /* 0x000000ffff6c7224 */ /* 0x000fe400078e003c */
[----:B------:R-:W-:Y:S01]  /*1a4a0*/  FMUL.FTZ R60, R2, R160 ;  /* 0x000000a0023c7220 */ /* 0x000fe20000410000 */
[----:B------:R2:W2:Y:S01]  /*1a4b0*/  MUFU.EX2 R205, R0 ;  /* 0x0000000000cd7308 */ /* 0x0004a20000000800 */
[----:B------:R-:W-:Y:S01]  /*1a4c0*/  MOV R160, R116 ;  /* 0x0000007400a07202 */ /* 0x000fe20000000f00 */
[----:B-1----:R-:W-:Y:S01]  /*1a4d0*/  FFMA.FTZ R4, R26, c[0x0][0x2d0], -R74 ;  /* 0x0000b4001a047a23 */ /* 0x002fe2000001084a */
[----:B---3--:R-:W-:Y:S07]  /*1a4e0*/  F2FP.BF16.PACK_AB R67, R207, R206 ;  /* 0x000000cecf43723e */ /* 0x008fee00000010ff */
[----:B------:R1:W-:Y:S01]  /*1a4f0*/  MUFU.EX2 R91, R4 ;  /* 0x00000004005b7308 */ /* 0x0003e20000000800 */
[----:B-----5:R-:W-:Y:S01]  /*1a500*/  FMUL.FTZ R32, R69, R132 ;  /* 0x0000008445207220 */ /* 0x020fe20000410000 */
[----:B--2---:R-:W-:Y:S02]  /*1a510*/  FSEL R0, R3, RZ, P0 ;  /* 0x000000ff03007208 */ /* 0x004fe40000000000 */
[----:B------:R-:W-:Y:S02]  /*1a520*/  F2FP.BF16.PACK_AB R65, R205, R204 ;  /* 0x000000cccd41723e */ /* 0x000fe400000010ff */
[----:B------:R-:W-:Y:S01]  /*1a530*/  PLOP3.LUT P0, PT, PT, PT, UP0, 0x80, 0x0 ;  /* 0x000000000000781c */ /* 0x000fe20003f0f008 */
[----:B------:R-:W-:Y:S04]  /*1a540*/  FADD.FTZ R0, -R0, R103 ;  /* 0x0000006700007221 */ /* 0x000fe80000010100 */
[----:B------:R-:W-:Y:S02]  /*1a550*/  FMUL.FTZ R0, R0, c[0x0][0x2d0] ;  /* 0x0000b40000007a20 */ /* 0x000fe40000410000 */
[----:B-1----:R-:W-:Y:S02]  /*1a560*/  FMUL.FTZ R4, R69, R104 ;  /* 0x0000006845047220 */ /* 0x002fe40000410000 */
[----:B------:R-:W-:Y:S02]  /*1a570*/  IMAD.MOV.U32 R104, RZ, RZ, R89 ;  /* 0x000000ffff687224 */ /* 0x000fe400078e0059 */
[----:B------:R-:W1:Y:S03]  /*1a580*/  MUFU.EX2 R0, R0 ;  /* 0x0000000000007308 */ /* 0x000e660000000800 */
[-C--:B------:R-:W-:Y:S01]  /*1a590*/  HMMA.16816.F32.BF16 R4, R76, R20.reuse, R4 ;  /* 0x000000144c04723c */ /* 0x080fe20000041804 */
[C---:B-1----:R-:W-:Y:S01]  /*1a5a0*/  FMUL.FTZ R10, R0.reuse, R110 ;  /* 0x0000006e000a7220 */ /* 0x042fe20000410000 */
[----:B------:R-:W-:Y:S01]  /*1a5b0*/  MOV R110, R61 ;  /* 0x0000003d006e7202 */ /* 0x000fe20000000f00 */
[C---:B------:R-:W-:Y:S01]  /*1a5c0*/  FMUL.FTZ R11, R0.reuse, R111 ;  /* 0x0000006f000b7220 */ /* 0x040fe20000410000 */
[----:B------:R-:W-:Y:S01]  /*1a5d0*/  MOV R111, R63 ;  /* 0x0000003f006f7202 */ /* 0x000fe20000000f00 */
[C---:B------:R-:W-:Y:S02]  /*1a5e0*/  FMUL.FTZ R63, R0.reuse, R163 ;  /* 0x000000a3003f7220 */ /* 0x040fe40000410000 */
[C---:B------:R-:W-:Y:S01]  /*1a5f0*/  FMUL.FTZ R14, R0.reuse, R114 ;  /* 0x00000072000e7220 */ /* 0x040fe20000410000 */
[----:B------:R-:W-:Y:S01]  /*1a600*/  MOV R114, R85 ;  /* 0x0000005500727202 */ /* 0x000fe20000000f00 */
[C---:B------:R-:W-:Y:S01]  /*1a610*/  FMUL.FTZ R47, R0.reuse, R147 ;  /* 0x00000093002f7220 */ /* 0x040fe20000410000 */
[C---:B------:R-:W-:Y:S02]  /*1a620*/  HMMA.16816.F32.BF16 R8, R64.reuse, R20, R8 ;  /* 0x000000144008723c */ /* 0x040fe40000041808 */
[----:B------:R-:W-:Y:S01]  /*1a630*/  FMUL.FTZ R15, R0, R115 ;  /* 0x00000073000f7220 */ /* 0x000fe20000410000 */
[----:B------:R-:W1:Y:S01]  /*1a640*/  LDSM.16.MT88.4 R84, [R209+0x900] ;  /* 0x00090000d154783b */ /* 0x000e620000004200 */
[----:B------:R-:W-:Y:S01]  /*1a650*/  FMUL.FTZ R61, R2, R161 ;  /* 0x000000a1023d7220 */ /* 0x000fe20000410000 */
[----:B------:R-:W-:Y:S01]  /*1a660*/  MUFU.EX2 R115, R44 ;  /* 0x0000002c00737308 */ /* 0x000fe20000000800 */
[----:B------:R-:W-:Y:S02]  /*1a670*/  IMAD.MOV.U32 R161, RZ, RZ, R112 ;  /* 0x000000ffffa17224 */ /* 0x000fe400078e0070 */
[----:B------:R-:W-:Y:S01]  /*1a680*/  FFMA.FTZ R20, R31, c[0x0][0x2d0], -R74 ;  /* 0x0000b4001f147a23 */ /* 0x000fe2000001084a */
[-C--:B------:R-:W-:Y:S03]  /*1a690*/  HMMA.16816.F32.BF16 R12, R64, R22.reuse, R12 ;  /* 0x00000016400c723c */ /* 0x080fe6000004180c */
[C---:B------:R-:W-:Y:S02]  /*1a6a0*/  FMUL.FTZ R21, R69.reuse, R121 ;  /* 0x0000007945157220 */ /* 0x040fe40000410000 */
[C---:B------:R-:W-:Y:S01]  /*1a6b0*/  FMUL.FTZ R26, R0.reuse, R126 ;  /* 0x0000007e001a7220 */ /* 0x040fe20000410000 */
[----:B------:R2:W3:Y:S01]  /*1a6c0*/  MUFU.EX2 R59, R20 ;  /* 0x00000014003b7308 */ /* 0x0004e20000000800 */
[C---:B------:R-:W-:Y:S01]  /*1a6d0*/  FMUL.FTZ R27, R0.reuse, R127 ;  /* 0x0000007f001b7220 */ /* 0x040fe20000410000 */
[C---:B------:R-:W-:Y:S01]  /*1a6e0*/  HMMA.16816.F32.BF16 R16, R76.reuse, R22, R16 ;  /* 0x000000164c10723c */ /* 0x040fe20000041810 */
[C---:B------:R-:W-:Y:S03]  /*1a6f0*/  FMUL.FTZ R30, R0.reuse, R130 ;  /* 0x00000082001e7220 */ /* 0x040fe60000410000 */
[----:B------:R-:W-:Y:S01]  /*1a700*/  FMUL.FTZ R31, R0, R131 ;  /* 0x00000083001f7220 */ /* 0x000fe20000410000 */
[----:B------:R-:W-:Y:S01]  /*1a710*/  MOV R131, R33 ;  /* 0x0000002100837202 */ /* 0x000fe20000000f00 */
[C---:B------:R-:W-:Y:S02]  /*1a720*/  FMUL.FTZ R33, R69.reuse, R133 ;  /* 0x0000008545217220 */ /* 0x040fe40000410000 */
[C---:B------:R-:W-:Y:S02]  /*1a730*/  FMUL.FTZ R22, R68.reuse, R122 ;  /* 0x0000007a44167220 */ /* 0x040fe40000410000 */
[----:B------:R5:W-:Y:S02]  /*1a740*/  MUFU.EX2 R122, R48 ;  /* 0x00000030007a7308 */ /* 0x000be40000000800 */
[C---:B------:R-:W-:Y:S02]  /*1a750*/  FMUL.FTZ R23, R68.reuse, R123 ;  /* 0x0000007b44177220 */ /* 0x040fe40000410000 */
[----:B------:R-:W-:Y:S02]  /*1a760*/  IMAD.MOV.U32 R130, RZ, RZ, R34 ;  /* 0x000000ffff827224 */ /* 0x000fe400078e0022 */
[----:B------:R-:W-:Y:S02]  /*1a770*/  FMUL.FTZ R34, R68, R134 ;  /* 0x0000008644227220 */ /* 0x000fe40000410000 */
[C---:B------:R-:W-:Y:S01]  /*1a780*/  FMUL.FTZ R42, R0.reuse, R142 ;  /* 0x0000008e002a7220 */ /* 0x040fe20000410000 */
[----:B------:R-:W-:Y:S01]  /*1a790*/  LDSM.16.MT88.4 R132, [R212+0x2900] ;  /* 0x00290000d484783b */ /* 0x000fe20000004200 */
[----:B------:R-:W-:Y:S02]  /*1a7a0*/  FMUL.FTZ R43, R0, R143 ;  /* 0x0000008f002b7220 */ /* 0x000fe40000410000 */
[C---:B--2---:R-:W-:Y:S02]  /*1a7b0*/  FMUL.FTZ R20, R69.reuse, R120 ;  /* 0x0000007845147220 */ /* 0x044fe40000410000 */
[----:B------:R2:W-:Y:S01]  /*1a7c0*/  MUFU.EX2 R120, R28 ;  /* 0x0000001c00787308 */ /* 0x0005e20000000800 */
[----:B------:R-:W-:Y:S02]  /*1a7d0*/  FMUL.FTZ R44, R2, R144 ;  /* 0x00000090022c7220 */ /* 0x000fe40000410000 */
[C---:B------:R-:W-:Y:S02]  /*1a7e0*/  FMUL.FTZ R46, R0.reuse, R146 ;  /* 0x00000092002e7220 */ /* 0x040fe40000410000 */
[-C--:B----4-:R-:W-:Y:S01]  /*1a7f0*/  HMMA.16816.F32.BF16 R20, R76, R36.reuse, R20 ;  /* 0x000000244c14723c */ /* 0x090fe20000041814 */
[----:B---3--:R-:W-:Y:S02]  /*1a800*/  IMAD.MOV.U32 R123, RZ, RZ, R59 ;  /* 0x000000ffff7b7224 */ /* 0x008fe400078e003b */
[----:B------:R-:W-:Y:S02]  /*1a810*/  FMUL.FTZ R59, R0, R159 ;  /* 0x0000009f003b7220 */ /* 0x000fe40000410000 */
[C---:B-----5:R-:W-:Y:S02]  /*1a820*/  FMUL.FTZ R48, R69.reuse, R148 ;  /* 0x0000009445307220 */ /* 0x060fe40000410000 */
[----:B------:R-:W-:Y:S01]  /*1a830*/  IMAD.MOV.U32 R148, RZ, RZ, R49 ;  /* 0x000000ffff947224 */ /* 0x000fe200078e0031 */
[C---:B------:R-:W-:Y:S01]  /*1a840*/  HMMA.16816.F32.BF16 R24, R64.reuse, R36, R24 ;  /* 0x000000244018723c */ /* 0x040fe20000041818 */
[----:B------:R-:W-:Y:S03]  /*1a850*/  FMUL.FTZ R49, R69, R149 ;  /* 0x0000009545317220 */ /* 0x000fe60000410000 */
[----:B------:R-:W-:Y:S01]  /*1a860*/  MOV R149, R50 ;  /* 0x0000003200957202 */ /* 0x000fe20000000f00 */
[----:B------:R-:W-:Y:S02]  /*1a870*/  FMUL.FTZ R50, R68, R150 ;  /* 0x0000009644327220 */ /* 0x000fe40000410000 */
[--C-:B------:R-:W-:Y:S02]  /*1a880*/  FFMA.FTZ R36, R40, c[0x0][0x2d0], -R96.reuse ;  /* 0x0000b40028247a23 */ /* 0x100fe40000010860 */
[----:B------:R-:W-:Y:S02]  /*1a890*/  FFMA.FTZ R40, R41, c[0x0][0x2d0], -R96 ;  /* 0x0000b40029287a23 */ /* 0x000fe40000010860 */
[----:B------:R3:W-:Y:S01]  /*1a8a0*/  MUFU.EX2 R129, R36 ;  /* 0x0000002400817308 */ /* 0x0007e20000000800 */
[C---:B--2---:R-:W-:Y:S02]  /*1a8b0*/  FMUL.FTZ R28, R2.reuse, R128 ;  /* 0x00000080021c7220 */ /* 0x044fe40000410000 */
[----:B------:R-:W-:Y:S02]  /*1a8c0*/  IMAD.MOV.U32 R150, RZ, RZ, R51 ;  /* 0x000000ffff967224 */ /* 0x000fe400078e0033 */
[----:B------:R-:W-:Y:S02]  /*1a8d0*/  FMUL.FTZ R41, R2, R141 ;  /* 0x0000008d02297220 */ /* 0x000fe40000410000 */
[C---:B------:R-:W-:Y:S01]  /*1a8e0*/  FMUL.FTZ R51, R68.reuse, R151 ;  /* 0x0000009744337220 */ /* 0x040fe20000410000 */
[-C--:B------:R-:W-:Y:S01]  /*1a8f0*/  HMMA.16816.F32.BF16 R28, R64, R38.reuse, R28 ;  /* 0x00000026401c723c */ /* 0x080fe2000004181c */
[----:B------:R-:W-:Y:S01]  /*1a900*/  MOV R151, R91 ;  /* 0x0000005b00977202 */ /* 0x000fe20000000f00 */
[----:B------:R2:W-:Y:S01]  /*1a910*/  MUFU.EX2 R128, R40 ;  /* 0x0000002800807308 */ /* 0x0005e20000000800 */
[C---:B------:R-:W-:Y:S05]  /*1a920*/  FMUL.FTZ R37, R69.reuse, R137 ;  /* 0x0000008945257220 */ /* 0x040fea0000410000 */
[C---:B------:R-:W-:Y:S04]  /*1a930*/  HMMA.16816.F32.BF16 R32, R76.reuse, R38, R32 ;  /* 0x000000264c20723c */ /* 0x040fe80000041820 */
[----:B------:R4:W-:Y:S03]  /*1a940*/  MUFU.EX2 R137, R58 ;  /* 0x0000003a00897308 */ /* 0x0009e60000000800 */
[C---:B------:R-:W-:Y:S02]  /*1a950*/  FMUL.FTZ R38, R68.reuse, R138 ;  /* 0x0000008a44267220 */ /* 0x040fe40000410000 */
[C---:B---3--:R-:W-:Y:S03]  /*1a960*/  FMUL.FTZ R36, R69.reuse, R136 ;  /* 0x0000008845247220 */ /* 0x048fe60000410000 */
[----:B------:R-:W-:Y:S02]  /*1a970*/  FMUL.FTZ R39, R68, R139 ;  /* 0x0000008b44277220 */ /* 0x000fe40000410000 */
[----:B------:R3:W-:Y:S01]  /*1a980*/  MUFU.EX2 R136, R62 ;  /* 0x0000003e00887308 */ /* 0x0007e20000000800 */
[----:B--2---:R-:W-:Y:S04]  /*1a990*/  FMUL.FTZ R40, R2, R140 ;  /* 0x0000008c02287220 */ /* 0x004fe80000410000 */
[-C--:B------:R-:W-:Y:S08]  /*1a9a0*/  HMMA.16816.F32.BF16 R36, R76, R52.reuse, R36 ;  /* 0x000000344c24723c */ /* 0x080ff00000041824 */
[C---:B------:R-:W-:Y:S01]  /*1a9b0*/  HMMA.16816.F32.BF16 R40, R64.reuse, R52, R40 ;  /* 0x000000344028723c */ /* 0x040fe20000041828 */
[----:B----4-:R-:W-:Y:S06]  /*1a9c0*/  FMUL.FTZ R58, R0, R158 ;  /* 0x0000009e003a7220 */ /* 0x010fec0000410000 */
[--C-:B------:R-:W-:Y:S01]  /*1a9d0*/  FFMA.FTZ R52, R56, c[0x0][0x2d0], -R97.reuse ;  /* 0x0000b40038347a23 */ /* 0x100fe20000010861 */
[-C--:B------:R-:W-:Y:S01]  /*1a9e0*/  HMMA.16816.F32.BF16 R44, R64, R54.reuse, R44 ;  /* 0x00000036402c723c */ /* 0x080fe2000004182c */
[C---:B------:R-:W-:Y:S02]  /*1a9f0*/  FMUL.FTZ R53, R69.reuse, R153 ;  /* 0x0000009945357220 */ /* 0x040fe40000410000 */
[----:B------:R2:W4:Y:S01]  /*1aa00*/  MUFU.EX2 R138, R52 ;  /* 0x00000034008a7308 */ /* 0x0005220000000800 */
[----:B------:R-:W-:Y:S02]  /*1aa10*/  FMUL.FTZ R56, R2, R156 ;  /* 0x0000009c02387220 */ /* 0x000fe40000410000 */
[----:B---3--:R-:W-:Y:S01]  /*1aa20*/  FMUL.FTZ R62, R0, R162 ;  /* 0x000000a2003e7220 */ /* 0x008fe20000410000 */
[----:B------:R-:W-:Y:S01]  /*1aa30*/  MOV R162, R101 ;  /* 0x0000006500a27202 */ /* 0x000fe20000000f00 */
[C---:B------:R-:W-:Y:S07]  /*1aa40*/  HMMA.16816.F32.BF16 R48, R76.reuse, R54, R48 ;  /* 0x000000364c30723c */ /* 0x040fee0000041830 */
[C---:B------:R-:W-:Y:S02]  /*1aa50*/  FMUL.FTZ R54, R68.reuse, R154 ;  /* 0x0000009a44367220 */ /* 0x040fe40000410000 */
[----:B------:R-:W-:Y:S03]  /*1aa60*/  FMUL.FTZ R55, R68, R155 ;  /* 0x0000009b44377220 */ /* 0x000fe60000410000 */
[----:B--2---:R-:W-:Y:S07]  /*1aa70*/  FMUL.FTZ R52, R69, R152 ;  /* 0x0000009845347220 */ /* 0x004fee0000410000 */
        /* <DEDUP_REMOVED lines=93> */
[----:B------:R-:W-:Y:S04]  /*1b050*/  IMAD.MOV.U32 R197, RZ, RZ, R100 ;  /* 0x000000ffffc57224 */ /* 0x000fe800078e0064 */
        /* <DEDUP_REMOVED lines=18> */
[--C-:B--2---:R-:W-:Y:S09]  /*1b180*/  FFMA.FTZ R84, R187, c[0x0][0x2d0], -R96.reuse ;  /* 0x0000b400bb547a23 */ /* 0x104ff20000010860 */
[----:B------:R2:W-:Y:S01]  /*1b190*/  MUFU.EX2 R185, R84 ;  /* 0x0000005400b97308 */ /* 0x0005e20000000800 */
[----:B---3--:R-:W-:Y:S01]  /*1b1a0*/  FFMA.FTZ R92, R186, c[0x0][0x2d0], -R97 ;  /* 0x0000b400ba5c7a23 */ /* 0x008fe20000010861 */
[----:B------:R-:W-:Y:S08]  /*1b1b0*/  MOV R186, R106 ;  /* 0x0000006a00ba7202 */ /* 0x000ff00000000f00 */
[----:B------:R3:W-:Y:S01]  /*1b1c0*/  MUFU.EX2 R103, R92 ;  /* 0x0000005c00677308 */ /* 0x0007e20000000800 */
[----:B-1----:R-:W1:Y:S01]  /*1b1d0*/  LDSM.16.MT88.4 R88, [R211+0x1100] ;  /* 0x00110000d358783b */ /* 0x002e620000004200 */
[----:B--2---:R-:W-:Y:S02]  /*1b1e0*/  FFMA.FTZ R84, R190, c[0x0][0x2d0], -R96 ;  /* 0x0000b400be547a23 */ /* 0x004fe40000010860 */
[----:B------:R-:W-:Y:S06]  /*1b1f0*/  IMAD.MOV.U32 R190, RZ, RZ, R109 ;  /* 0x000000ffffbe7224 */ /* 0x000fec00078e006d */
[----:B------:R2:W4:Y:S01]  /*1b200*/  MUFU.EX2 R187, R84 ;  /* 0x0000005400bb7308 */ /* 0x0005220000000800 */
[----:B---3--:R-:W-:Y:S01]  /*1b210*/  FFMA.FTZ R92, R227, c[0x0][0x2d0], -R75 ;  /* 0x0000b400e35c7a23 */ /* 0x008fe2000001084b */
[----:B------:R-:W-:Y:S02]  /*1b220*/  MOV R227, R120 ;  /* 0x0000007800e37202 */ /* 0x000fe40000000f00 */
[----:B------:R-:W-:Y:S01]  /*1b230*/  MOV R120, R110 ;  /* 0x0000006e00787202 */ /* 0x000fe20000000f00 */
        /* <DEDUP_REMOVED lines=8> */
[--C-:B------:R-:W-:Y:S01]  /*1b2c0*/  FFMA.FTZ R80, R230, c[0x0][0x2d0], -R74.reuse ;  /* 0x0000b400e6507a23 */ /* 0x100fe2000001084a */
        /* <DEDUP_REMOVED lines=13> */
[----:B-1----:R-:W-:Y:S02]  /*1b3a0*/  FFMA.FTZ R80, R200, c[0x0][0x2d0], -R75 ;  /* 0x0000b400c8507a23 */ /* 0x002fe4000001084b */
[----:B------:R-:W-:Y:S07]  /*1b3b0*/  IMAD.MOV.U32 R200, RZ, RZ, R115 ;  /* 0x000000ffffc87224 */ /* 0x000fee00078e0073 */
        /* <DEDUP_REMOVED lines=9> */
[----:B------:R-:W-:Y:S02]  /*1b450*/  IMAD.MOV.U32 R233, RZ, RZ, R123 ;  /* 0x000000ffffe97224 */ /* 0x000fe400078e007b */
[----:B------:R1:W-:Y:S01]  /*1b460*/  MUFU.EX2 R158, R84 ;  /* 0x00000054009e7308 */ /* 0x0003e20000000800 */
[----:B------:R-:W-:Y:S04]  /*1b470*/  MOV R123, R114 ;  /* 0x00000072007b7202 */ /* 0x000fe80000000f00 */
[C---:B------:R-:W-:Y:S08]  /*1b480*/  HMMA.16816.F32.BF16 R16, R76.reuse, R86, R16 ;  /* 0x000000564c10723c */ /* 0x040ff00000041810 */
[-C--:B------:R-:W-:Y:S08]  /*1b490*/  HMMA.16816.F32.BF16 R20, R76, R88.reuse, R20 ;  /* 0x000000584c14723c */ /* 0x080ff00000041814 */
[C---:B------:R-:W-:Y:S01]  /*1b4a0*/  HMMA.16816.F32.BF16 R24, R80.reuse, R88, R24 ;  /* 0x000000585018723c */ /* 0x040fe20000041818 */
[----:B-1----:R-:W-:Y:S03]  /*1b4b0*/  FFMA.FTZ R84, R234, c[0x0][0x2d0], -R74 ;  /* 0x0000b400ea547a23 */ /* 0x002fe6000001084a */
[----:B------:R-:W-:Y:S03]  /*1b4c0*/  MOV R234, R160 ;  /* 0x000000a000ea7202 */ /* 0x000fe60000000f00 */
[--C-:B------:R-:W-:Y:S01]  /*1b4d0*/  FFMA.FTZ R88, R226, c[0x0][0x2d0], -R96.reuse ;  /* 0x0000b400e2587a23 */ /* 0x100fe20000010860 */
[-C--:B------:R-:W-:Y:S01]  /*1b4e0*/  HMMA.16816.F32.BF16 R28, R80, R90.reuse, R28 ;  /* 0x0000005a501c723c */ /* 0x080fe2000004181c */
[----:B------:R1:W-:Y:S03]  /*1b4f0*/  MUFU.EX2 R180, R84 ;  /* 0x0000005400b47308 */ /* 0x0003e60000000800 */
[----:B------:R-:W-:Y:S04]  /*1b500*/  MOV R226, R108 ;  /* 0x0000006c00e27202 */ /* 0x000fe80000000f00 */
[C---:B------:R-:W-:Y:S03]  /*1b510*/  HMMA.16816.F32.BF16 R32, R76.reuse, R90, R32 ;  /* 0x0000005a4c20723c */ /* 0x040fe60000041820 */
[----:B------:R3:W-:Y:S05]  /*1b520*/  MUFU.EX2 R156, R88 ;  /* 0x00000058009c7308 */ /* 0x0007ea0000000800 */
[-C--:B--2---:R-:W-:Y:S08]  /*1b530*/  HMMA.16816.F32.BF16 R36, R76, R92.reuse, R36 ;  /* 0x0000005c4c24723c */ /* 0x084ff00000041824 */
[C---:B------:R-:W-:Y:S01]  /*1b540*/  HMMA.16816.F32.BF16 R40, R80.reuse, R92, R40 ;  /* 0x0000005c5028723c */ /* 0x040fe20000041828 */
[----:B-1----:R-:W-:Y:S03]  /*1b550*/  FFMA.FTZ R84, R231, c[0x0][0x2d0], -R75 ;  /* 0x0000b400e7547a23 */ /* 0x002fe6000001084b */
[----:B------:R-:W-:Y:S01]  /*1b560*/  IMAD.MOV.U32 R231, RZ, RZ, R161 ;  /* 0x000000ffffe77224 */ /* 0x000fe200078e00a1 */
[----:B------:R1:W-:Y:S02]  /*1b570*/  MUFU.EX2 R157, R84 ;  /* 0x00000054009d7308 */ /* 0x0003e40000000800 */
[----:B------:R-:W-:Y:S01]  /*1b580*/  FFMA.FTZ R92, R191, c[0x0][0x2d0], -R97 ;  /* 0x0000b400bf5c7a23 */ /* 0x000fe20000010861 */
[-C--:B------:R-:W-:Y:S01]  /*1b590*/  HMMA.16816.F32.BF16 R44, R80, R94.reuse, R44 ;  /* 0x0000005e502c723c */ /* 0x080fe2000004182c */
[--C-:B---3--:R-:W-:Y:S03]  /*1b5a0*/  FFMA.FTZ R88, R228, c[0x0][0x2d0], -R96.reuse ;  /* 0x0000b400e4587a23 */ /* 0x108fe60000010860 */
[----:B------:R-:W-:Y:S03]  /*1b5b0*/  MOV R228, R162 ;  /* 0x000000a200e47202 */ /* 0x000fe60000000f00 */
[----:B------:R2:W-:Y:S01]  /*1b5c0*/  MUFU.EX2 R100, R92 ;  /* 0x0000005c00647308 */ /* 0x0005e20000000800 */
[C---:B------:R-:W-:Y:S09]  /*1b5d0*/  HMMA.16816.F32.BF16 R48, R76.reuse, R94, R48 ;  /* 0x0000005e4c30723c */ /* 0x040ff20000041830 */
[----:B------:R3:W-:Y:S03]  /*1b5e0*/  MUFU.EX2 R178, R88 ;  /* 0x0000005800b27308 */ /* 0x0007e60000000800 */
[----:B-1----:R-:W-:Y:S02]  /*1b5f0*/  FFMA.FTZ R84, R232, c[0x0][0x2d0], -R75 ;  /* 0x0000b400e8547a23 */ /* 0x002fe4000001084b */
[----:B------:R-:W4:Y:S05]  /*1b600*/  LDL.LU R232, [R1+0x1c] ;  /* 0x00001c0001e87983 */ /* 0x000f2a0000300800 */
[----:B------:R1:W-:Y:S01]  /*1b610*/  MUFU.EX2 R179, R84 ;  /* 0x0000005400b37308 */ /* 0x0003e20000000800 */
[----:B------:R-:W5:Y:S01]  /*1b620*/  LDL.LU R163, [R1+0x14] ;  /* 0x0000140001a37983 */ /* 0x000f620000300800 */
[----:B--2---:R-:W-:Y:S03]  /*1b630*/  FFMA.FTZ R92, R192, c[0x0][0x2d0], -R97 ;  /* 0x0000b400c05c7a23 */ /* 0x004fe60000010861 */
[----:B------:R-:W2:Y:S05]  /*1b640*/  LDL.LU R112, [R1+0x18] ;  /* 0x0000180001707983 */ /* 0x000eaa0000300800 */
[----:B------:R1:W-:Y:S01]  /*1b650*/  MUFU.EX2 R99, R92 ;  /* 0x0000005c00637308 */ /* 0x0003e20000000800 */
[--C-:B---3--:R-:W-:Y:S09]  /*1b660*/  FFMA.FTZ R88, R229, c[0x0][0x2d0], -R96.reuse ;  /* 0x0000b400e5587a23 */ /* 0x108ff20000010860 */
[----:B------:R3:W3:Y:S01]  /*1b670*/  MUFU.EX2 R177, R88 ;  /* 0x0000005800b17308 */ /* 0x0006e20000000800 */
[----:B-1----:R-:W-:Y:S02]  /*1b680*/  FFMA.FTZ R84, R203, c[0x0][0x2d0], -R96 ;  /* 0x0000b400cb547a23 */ /* 0x002fe40000010860 */
[----:B------:R-:W-:Y:S02]  /*1b690*/  IMAD.MOV.U32 R203, RZ, RZ, R117 ;  /* 0x000000ffffcb7224 */ /* 0x000fe400078e0075 */
[----:B------:R-:W-:Y:S05]  /*1b6a0*/  LDSM.16.MT88.4 R116, [R209+0x2900] ;  /* 0x00290000d174783b */ /* 0x000fea0000004200 */
[----:B------:R1:W-:Y:S01]  /*1b6b0*/  MUFU.EX2 R155, R84 ;  /* 0x00000054009b7308 */ /* 0x0003e20000000800 */
[----:B------:R-:W-:Y:S09]  /*1b6c0*/  FFMA.FTZ R92, R237, c[0x0][0x2d0], -R75 ;  /* 0x0000b400ed5c7a23 */ /* 0x000ff2000001084b */
[----:B------:R1:W-:Y:S01]  /*1b6d0*/  MUFU.EX2 R172, R92 ;  /* 0x0000005c00ac7308 */ /* 0x0003e20000000800 */
[--C-:B---3--:R-:W-:Y:S09]  /*1b6e0*/  FFMA.FTZ R88, R236, c[0x0][0x2d0], -R74.reuse ;  /* 0x0000b400ec587a23 */ /* 0x108ff2000001084a */
[----:B------:R3:W-:Y:S01]  /*1b6f0*/  MUFU.EX2 R176, R88 ;  /* 0x0000005800b07308 */ /* 0x0007e20000000800 */
[----:B-1----:R-:W1:Y:S08]  /*1b700*/  LDSM.16.MT88.4 R84, [R211+0x1900] ;  /* 0x00190000d354783b */ /* 0x002e700000004200 */
[----:B------:R-:W-:Y:S01]  /*1b710*/  LDSM.16.MT88.4 R92, [R210+0x2100] ;  /* 0x00210000d25c783b */ /* 0x000fe20000004200 */
[--C-:B---3--:R-:W-:Y:S04]  /*1b720*/  FFMA.FTZ R88, R188, c[0x0][0x2d0], -R97.reuse ;  /* 0x0000b400bc587a23 */ /* 0x108fe80000010861 */
[----:B------:R3:W3:Y:S01]  /*1b730*/  MUFU.EX2 R101, R88 ;  /* 0x0000005800657308 */ /* 0x0006e20000000800 */
        /* <DEDUP_REMOVED lines=9> */
[----:B------:R-:W-:Y:S01]  /*1b7d0*/  F2FP.BF16.PACK_AB R81, R100, R101 ;  /* 0x000000656451723e */ /* 0x000fe200000010ff */
[----:B------:R1:W1:Y:S02]  /*1b7e0*/  MUFU.EX2 R175, R80 ;  /* 0x0000005000af7308 */ /* 0x0002640000000800 */
[----:B------:R-:W-:Y:S02]  /*1b7f0*/  F2FP.BF16.PACK_AB R76, R182, R183 ;  /* 0x000000b7b64c723e */ /* 0x000fe400000010ff */
[----:B------:R-:W-:Y:S03]  /*1b800*/  F2FP.BF16.PACK_AB R77, R181, R159 ;  /* 0x0000009fb54d723e */ /* 0x000fe600000010ff */
[----:B------:R-:W-:Y:S02]  /*1b810*/  F2FP.BF16.PACK_AB R78, R180, R158 ;  /* 0x0000009eb44e723e */ /* 0x000fe400000010ff */
[----:B------:R-:W-:Y:S01]  /*1b820*/  F2FP.BF16.PACK_AB R79, R179, R157 ;  /* 0x0000009db34f723e */ /* 0x000fe200000010ff */
[----:B---3--:R-:W3:Y:S01]  /*1b830*/  LDSM.16.MT88.4 R84, [R212+0x2100] ;  /* 0x00210000d454783b */ /* 0x008ee20000004200 */
[----:B------:R-:W-:Y:S05]  /*1b840*/  F2FP.BF16.PACK_AB R83, R98, R99 ;  /* 0x000000636253723e */ /* 0x000fea00000010ff */
[-C--:B-1----:R-:W-:Y:S01]  /*1b850*/  HMMA.16816.F32.BF16 R4, R76, R88.reuse, R4 ;  /* 0x000000584c04723c */ /* 0x082fe20000041804 */
[--C-:B------:R-:W-:Y:S01]  /*1b860*/  FFMA.FTZ R80, R235, c[0x0][0x2d0], -R75.reuse ;  /* 0x0000b400eb507a23 */ /* 0x100fe2000001084b */
[----:B------:R-:W-:Y:S03]  /*1b870*/  F2FP.BF16.PACK_AB R164, R175, R176 ;  /* 0x000000b0afa4723e */ /* 0x000fe600000010ff */
[----:B------:R1:W1:Y:S02]  /*1b880*/  MUFU.EX2 R174, R80 ;  /* 0x0000005000ae7308 */ /* 0x0002640000000800 */
[----:B-1----:R-:W-:Y:S02]  /*1b890*/  F2FP.BF16.PACK_AB R80, R156, R155 ;  /* 0x0000009b9c50723e */ /* 0x002fe400000010ff */
[----:B------:R-:W-:Y:S05]  /*1b8a0*/  F2FP.BF16.PACK_AB R165, R172, R174 ;  /* 0x000000aeaca5723e */ /* 0x000fea00000010ff */
[C---:B------:R-:W-:Y:S07]  /*1b8b0*/  HMMA.16816.F32.BF16 R8, R80.reuse, R88, R8 ;  /* 0x000000585008723c */ /* 0x040fee0000041808 */
[--C-:B------:R-:W-:Y:S01]  /*1b8c0*/  FFMA.FTZ R88, R247, c[0x0][0x2d0], -R74.reuse ;  /* 0x0000b400f7587a23 */ /* 0x100fe2000001084a */
[-C--:B------:R-:W-:Y:S01]  /*1b8d0*/  HMMA.16816.F32.BF16 R12, R80, R90.reuse, R12 ;  /* 0x0000005a500c723c */ /* 0x080fe2000004180c */
[----:B------:R-:W-:Y:S02]  /*1b8e0*/  FFMA.FTZ R74, R249, c[0x0][0x2d0], -R74 ;  /* 0x0000b400f94a7a23 */ /* 0x000fe4000001084a */
[----:B------:R1:W-:Y:S05]  /*1b8f0*/  MUFU.EX2 R173, R88 ;  /* 0x0000005800ad7308 */ /* 0x0003ea0000000800 */
[C---:B------:R-:W-:Y:S05]  /*1b900*/  HMMA.16816.F32.BF16 R16, R76.reuse, R90, R16 ;  /* 0x0000005a4c10723c */ /* 0x040fea0000041810 */
[----:B------:R1:W1:Y:S03]  /*1b910*/  MUFU.EX2 R171, R74 ;  /* 0x0000004a00ab7308 */ /* 0x0002660000000800 */
[-C--:B---3--:R-:W-:Y:S08]  /*1b920*/  HMMA.16816.F32.BF16 R20, R76, R84.reuse, R20 ;  /* 0x000000544c14723c */ /* 0x088ff00000041814 */
[C---:B------:R-:W-:Y:S01]  /*1b930*/  HMMA.16816.F32.BF16 R24, R80.reuse, R84, R24 ;  /* 0x000000545018723c */ /* 0x040fe20000041818 */
[----:B-1----:R-:W1:Y:S07]  /*1b940*/  LDSM.16.MT88.4 R88, [R211+0x2100] ;  /* 0x00210000d358783b */ /* 0x002e6e0000004200 */
[-C--:B------:R-:W-:Y:S01]  /*1b950*/  HMMA.16816.F32.BF16 R28, R80, R86.reuse, R28 ;  /* 0x00000056501c723c */ /* 0x080fe2000004181c */
[--C-:B------:R-:W-:Y:S03]  /*1b960*/  FFMA.FTZ R74, R243, c[0x0][0x2d0], -R75.reuse ;  /* 0x0000b400f34a7a23 */ /* 0x100fe6000001084b */
[----:B------:R-:W-:Y:S01]  /*1b970*/  F2FP.BF16.PACK_AB R166, R171, R173 ;  /* 0x000000adaba6723e */ /* 0x000fe200000010ff */
[----:B------:R-:W-:Y:S03]  /*1b980*/  FFMA.FTZ R75, R245, c[0x0][0x2d0], -R75 ;  /* 0x0000b400f54b7a23 */ /* 0x000fe6000001084b */
[C---:B------:R-:W-:Y:S01]  /*1b990*/  HMMA.16816.F32.BF16 R32, R76.reuse, R86, R32 ;  /* 0x000000564c20723c */ /* 0x040fe20000041820 */
[----:B------:R3:W-:Y:S07]  /*1b9a0*/  MUFU.EX2 R170, R74 ;  /* 0x0000004a00aa7308 */ /* 0x0007ee0000000800 */
[-C--:B------:R-:W-:Y:S03]  /*1b9b0*/  HMMA.16816.F32.BF16 R36, R76, R92.reuse, R36 ;  /* 0x0000005c4c24723c */ /* 0x080fe60000041824 */
[----:B------:R-:W1:Y:S05]  /*1b9c0*/  MUFU.EX2 R169, R75 ;  /* 0x0000004b00a97308 */ /* 0x000e6a0000000800 */
[C---:B------:R-:W-:Y:S08]  /*1b9d0*/  HMMA.16816.F32.BF16 R40, R80.reuse, R92, R40 ;  /* 0x0000005c5028723c */ /* 0x040ff00000041828 */
[-C--:B------:R-:W-:Y:S01]  /*1b9e0*/  HMMA.16816.F32.BF16 R44, R80, R94.reuse, R44 ;  /* 0x0000005e502c723c */ /* 0x080fe2000004182c */
[--C-:B---3--:R-:W-:Y:S04]  /*1b9f0*/  FFMA.FTZ R74, R238, c[0x0][0x2d0], -R96.reuse ;  /* 0x0000b400ee4a7a23 */ /* 0x108fe80000010860 */
[----:B------:R3:W-:Y:S03]  /*1ba00*/  MUFU.EX2 R168, R74 ;  /* 0x0000004a00a87308 */ /* 0x0007e60000000800 */
[C---:B------:R-:W-:Y:S01]  /*1ba10*/  HMMA.16816.F32.BF16 R48, R76.reuse, R94, R48 ;  /* 0x0000005e4c30723c */ /* 0x040fe20000041830 */
[----:B-1----:R-:W-:Y:S07]  /*1ba20*/  F2FP.BF16.PACK_AB R167, R169, R170 ;  /* 0x000000aaa9a7723e */ /* 0x002fee00000010ff */
[-C--:B------:R-:W-:Y:S08]  /*1ba30*/  HMMA.16816.F32.BF16 R52, R76, R88.reuse, R52 ;  /* 0x000000584c34723c */ /* 0x080ff00000041834 */
[C---:B------:R-:W-:Y:S01]  /*1ba40*/  HMMA.16816.F32.BF16 R56, R80.reuse, R88, R56 ;  /* 0x000000585038723c */ /* 0x040fe20000041838 */
[--C-:B---3--:R-:W-:Y:S07]  /*1ba50*/  FFMA.FTZ R74, R239, c[0x0][0x2d0], -R96.reuse ;  /* 0x0000b400ef4a7a23 */ /* 0x108fee0000010860 */
[-C--:B------:R-:W-:Y:S01]  /*1ba60*/  HMMA.16816.F32.BF16 R60, R80, R90.reuse, R60 ;  /* 0x0000005a503c723c */ /* 0x080fe2000004183c */
[----:B------:R1:W3:Y:S07]  /*1ba70*/  MUFU.EX2 R85, R74 ;  /* 0x0000004a00557308 */ /* 0x0002ee0000000800 */
[----:B------:R-:W-:Y:S01]  /*1ba80*/  HMMA.16816.F32.BF16 R64, R76, R90, R64 ;  /* 0x0000005a4c40723c */ /* 0x000fe20000041840 */
[----:B-----5:R-:W-:Y:S07]  /*1ba90*/  FFMA.FTZ R69, R69, R163, R197 ;  /* 0x000000a345457223 */ /* 0x020fee00000100c5 */
[-C--:B------:R-:W-:Y:S01]  /*1baa0*/  HMMA.16816.F32.BF16 R104, R164, R116.reuse, R4 ;  /* 0x00000074a468723c */ /* 0x080fe20000041804 */
[----:B------:R-:W-:Y:S03]  /*1bab0*/  IMAD.MOV.U32 R197, RZ, RZ, R111 ;  /* 0x000000ffffc57224 */ /* 0x000fe600078e006f */
[----:B--2---:R-:W-:Y:S03]  /*1bac0*/  FFMA.FTZ R68, R68, R112, R113 ;  /* 0x0000007044447223 */ /* 0x004fe60000010071 */
[----:B----4-:R-:W-:Y:S01]  /*1bad0*/  FFMA.FTZ R4, R2, R232, R203 ;  /* 0x000000e802047223 */ /* 0x010fe200000100cb */
[----:B------:R-:W-:Y:S01]  /*1bae0*/  MOV R203, R151 ;  /* 0x0000009700cb7202 */ /* 0x000fe20000000f00 */
[--C-:B-1----:R-:W-:Y:S03]  /*1baf0*/  FFMA.FTZ R74, R240, c[0x0][0x2d0], -R96.reuse ;  /* 0x0000b400f04a7a23 */ /* 0x102fe60000010860 */
[----:B------:R-:W-:Y:S01]  /*1bb00*/  FFMA.FTZ R96, R241, c[0x0][0x2d0], -R96 ;  /* 0x0000b400f1607a23 */ /* 0x000fe20000010860 */
[----:B------:R1:W-:Y:S01]  /*1bb10*/  MUFU.EX2 R86, R74 ;  /* 0x0000004a00567308 */ /* 0x0003e20000000800 */
[----:B------:R-:W-:Y:S01]  /*1bb20*/  FADD.FTZ R2, R149, R69 ;  /* 0x0000004595027221 */ /* 0x000fe20000010000 */
[----:B------:R-:W-:Y:S01]  /*1bb30*/  MOV R232, R150 ;  /* 0x0000009600e87202 */ /* 0x000fe20000000f00 */
[----:B------:R-:W-:Y:S01]  /*1bb40*/  FADD.FTZ R6, R148, R68 ;  /* 0x0000004494067221 */ /* 0x000fe20000010000 */
[----:B---3--:R-:W-:Y:S01]  /*1bb50*/  F2FP.BF16.PACK_AB R160, R85, R168 ;  /* 0x000000a855a0723e */ /* 0x008fe200000010ff */
[----:B------:R-:W-:Y:S01]  /*1bb60*/  FADD.FTZ R4, R228, R4 ;  /* 0x00000004e4047221 */ /* 0x000fe20000010000 */
[----:B------:R-:W2:Y:S01]  /*1bb70*/  LDSM.16.MT88.4 R148, [R210+0x2900] ;  /* 0x00290000d294783b */ /* 0x000ea20000004200 */
[----:B------:R-:W-:Y:S02]  /*1bb80*/  FADD.FTZ R2, R231, R2 ;  /* 0x00000002e7027221 */ /* 0x000fe40000010000 */
[----:B------:R-:W-:Y:S01]  /*1bb90*/  FADD.FTZ R6, R234, R6 ;  /* 0x00000006ea067221 */ /* 0x000fe20000010000 */
[----:B------:R-:W3:Y:S01]  /*1bba0*/  MUFU.EX2 R96, R96 ;  /* 0x0000006000607308 */ /* 0x000ee20000000800 */
[----:B------:R-:W-:Y:S01]  /*1bbb0*/  IMAD.MOV.U32 R231, RZ, RZ, R233 ;  /* 0x000000ffffe77224 */ /* 0x000fe200078e00e9 */
[----:B------:R-:W-:Y:S01]  /*1bbc0*/  MOV R234, R227 ;  /* 0x000000e300ea7202 */ /* 0x000fe20000000f00 */
[----:B------:R-:W-:Y:S01]  /*1bbd0*/  FADD.FTZ R5, R123, R4 ;  /* 0x000000047b057221 */ /* 0x000fe20000010000 */
[----:B------:R-:W-:Y:S01]  /*1bbe0*/  MOV R233, R200 ;  /* 0x000000c800e97202 */ /* 0x000fe20000000f00 */
        /* <DEDUP_REMOVED lines=8> */
[----:B-1----:R-:W-:Y:S02]  /*1bc70*/  FFMA.FTZ R74, R199, c[0x0][0x2d0], -R97 ;  /* 0x0000b400c74a7a23 */ /* 0x002fe40000010861 */
[----:B------:R-:W-:Y:S02]  /*1bc80*/  FADD.FTZ R5, R124, R2 ;  /* 0x000000027c057221 */ /* 0x000fe40000010000 */
[----:B------:R-:W-:Y:S01]  /*1bc90*/  FADD.FTZ R4, R203, R7 ;  /* 0x00000007cb047221 */ /* 0x000fe20000010000 */
[----:B------:R1:W-:Y:S01]  /*1bca0*/  MUFU.EX2 R84, R74 ;  /* 0x0000004a00547308 */ /* 0x0003e20000000800 */
[----:B------:R-:W-:Y:S02]  /*1bcb0*/  FADD.FTZ R2, R232, R6 ;  /* 0x00000006e8027221 */ /* 0x000fe40000010000 */
[----:B------:R-:W-:Y:S01]  /*1bcc0*/  FADD.FTZ R7, R131, R4 ;  /* 0x0000000483077221 */ /* 0x000fe20000010000 */
[----:B---3--:R-:W-:Y:S01]  /*1bcd0*/  F2FP.BF16.PACK_AB R162, R96, R86 ;  /* 0x0000005660a2723e */ /* 0x008fe200000010ff */
[----:B------:R-:W-:Y:S02]  /*1bce0*/  FADD.FTZ R6, R130, R2 ;  /* 0x0000000282067221 */ /* 0x000fe40000010000 */
[----:B------:R-:W-:Y:S02]  /*1bcf0*/  FADD.FTZ R2, R231, R7 ;  /* 0x00000007e7027221 */ /* 0x000fe40000010000 */
[----:B------:R-:W-:Y:S02]  /*1bd00*/  IMAD.MOV.U32 R227, RZ, RZ, R122 ;  /* 0x000000ffffe37224 */ /* 0x000fe400078e007a */
[----:B------:R-:W-:Y:S01]  /*1bd10*/  IMAD.MOV.U32 R186, RZ, RZ, R184 ;  /* 0x000000ffffba7224 */ /* 0x000fe200078e00b8 */
[----:B------:R-:W-:Y:S01]  /*1bd20*/  MOV R184, R190 ;  /* 0x000000be00b87202 */ /* 0x000fe20000000f00 */
[----:B------:R-:W-:Y:S01]  /*1bd30*/  IMAD.MOV.U32 R197, RZ, RZ, R126 ;  /* 0x000000ffffc57224 */ /* 0x000fe200078e007e */
[----:B------:R-:W-:Y:S01]  /*1bd40*/  MOV R190, R125 ;  /* 0x0000007d00be7202 */ /* 0x000fe20000000f00 */
[--C-:B-1----:R-:W-:Y:S04]  /*1bd50*/  FFMA.FTZ R74, R202, c[0x0][0x2d0], -R97.reuse ;  /* 0x0000b400ca4a7a23 */ /* 0x102fe80000010861 */
[----:B------:R1:W3:Y:S02]  /*1bd60*/  MUFU.EX2 R75, R74 ;  /* 0x0000004a004b7308 */ /* 0x0002e40000000800 */
[--C-:B-1----:R-:W-:Y:S01]  /*1bd70*/  FFMA.FTZ R74, R201, c[0x0][0x2d0], -R97.reuse ;  /* 0x0000b400c94a7a23 */ /* 0x102fe20000010861 */
[----:B---3--:R-:W-:Y:S01]  /*1bd80*/  F2FP.BF16.PACK_AB R161, R75, R84 ;  /* 0x000000544ba1723e */ /* 0x008fe200000010ff */
[----:B------:R-:W-:Y:S02]  /*1bd90*/  FFMA.FTZ R97, R73, c[0x0][0x2d0], -R97 ;  /* 0x0000b40049617a23 */ /* 0x000fe40000010861 */
[----:B------:R-:W3:Y:S04]  /*1bda0*/  LDL.LU R73, [R1+0x20] ;  /* 0x0000200001497983 */ /* 0x000ee80000300800 */
[----:B------:R-:W-:Y:S10]  /*1bdb0*/  MUFU.EX2 R74, R74 ;  /* 0x0000004a004a7308 */ /* 0x000ff40000000800 */
[----:B------:R-:W1:Y:S02]  /*1bdc0*/  MUFU.EX2 R97, R97 ;  /* 0x0000006100617308 */ /* 0x000e640000000800 */
[----:B-1----:R-:W-:Y:S07]  /*1bdd0*/  F2FP.BF16.PACK_AB R163, R97, R74 ;  /* 0x0000004a61a3723e */ /* 0x002fee00000010ff */
[C---:B------:R-:W-:Y:S07]  /*1bde0*/  HMMA.16816.F32.BF16 R108, R160.reuse, R116, R8 ;  /* 0x00000074a06c723c */ /* 0x040fee0000041808 */
[----:B------:R-:W-:Y:S01]  /*1bdf0*/  FADD.FTZ R9, R227, R2 ;  /* 0x00000002e3097221 */ /* 0x000fe20000010000 */
[-C--:B------:R-:W-:Y:S08]  /*1be00*/  HMMA.16816.F32.BF16 R112, R160, R118.reuse, R12 ;  /* 0x00000076a070723c */ /* 0x080ff0000004180c */
[C---:B------:R-:W-:Y:S08]  /*1be10*/  HMMA.16816.F32.BF16 R116, R164.reuse, R118, R16 ;  /* 0x00000076a474723c */ /* 0x040ff00000041810 */
[-C--:B------:R-:W-:Y:S08]  /*1be20*/  HMMA.16816.F32.BF16 R120, R164, R132.reuse, R20 ;  /* 0x00000084a478723c */ /* 0x080ff00000041814 */
[C---:B------:R-:W-:Y:S01]  /*1be30*/  HMMA.16816.F32.BF16 R124, R160.reuse, R132, R24 ;  /* 0x00000084a07c723c */ /* 0x040fe20000041818 */
[----:B---3--:R-:W-:Y:S04]  /*1be40*/  FFMA.FTZ R0, R0, R73, R204 ;  /* 0x0000004900007223 */ /* 0x008fe800000100cc */
        /* <DEDUP_REMOVED lines=10> */
[----:B------:R-:W1:Y:S01]  /*1bef0*/  LDSM.16.MT88.4 R4, [R211+0x2900] ;  /* 0x00290000d304783b */ /* 0x000e620000004200 */
        /* <DEDUP_REMOVED lines=40> */
[-C--:B-1----:R-:W-:Y:S01]  /*1c180*/  HMMA.16816.F32.BF16 R152, R164, R4.reuse, R52 ;  /* 0x00000004a498723c */ /* 0x082fe20000041834 */
        /* <DEDUP_REMOVED lines=42> */
.L_x_454:
        /* <DEDUP_REMOVED lines=28> */
.L_x_475:
[----:B------:R-:W-:Y:S02]  /*1c5f0*/  UMOV UR11, 0x1 ;  /* 0x00000001000b7882 */ /* 0x000fe40000000000 */
[----:B------:R-:W-:Y:S02]  /*1c600*/  ULDC UR10, c[0x0][0x32c] ;  /* 0x0000cb00000a7ab9 */ /* 0x000fe40000000800 */
[----:B------:R-:W-:-:S03]  /*1c610*/  UISETP.NE.AND UP0, UPT, UR11, UR10, UPT ;  /* 0x0000000a0b00728c */ /* 0x000fc6000bf05270 */
[----:B------:R-:W-:Y:S02]  /*1c620*/  ULDC.64 UR10, c[0x0][0x330] ;  /* 0x0000cc00000a7ab9 */ /* 0x000fe40000000a00 */
[----:B------:R-:W-:-:S07]  /*1c630*/  UIMAD.WIDE.U32 UR28, UR13, UR10, URZ ;  /* 0x0000000a0d1c72a5 */ /* 0x000fce000f8e003f */
[----:B------:R-:W-:Y:S02]  /*1c640*/  @UP0 UMOV UR25, UR29 ;  /* 0x0000001d00190c82 */ /* 0x000fe40008000000 */
[----:B------:R-:W-:Y:S02]  /*1c650*/  @UP0 USHF.R.U32.HI UR13, URZ, UR11, UR25 ;  /* 0x0000000b3f0d0299 */ /* 0x000fe40008011619 */
.L_x_476:
[----:B------:R-:W-:Y:S02]  /*1c660*/  ULDC UR10, c[0x0][0x32c] ;  /* 0x0000cb00000a7ab9 */ /* 0x000fe40000000800 */
[----:B------:R-:W-:-:S04]  /*1c670*/  UIMAD UR10, UR13, UR10, URZ ;  /* 0x0000000a0d0a72a4 */ /* 0x000fc8000f8e023f */
[----:B------:R-:W-:-:S04]  /*1c680*/  UISETP.LT.AND UP0, UPT, UR7, UR10, UPT ;  /* 0x0000000a0700728c */ /* 0x000fc8000bf01270 */
[----:B------:R-:W-:-:S04]  /*1c690*/  USEL UR7, UR7, UR10, !UP0 ;  /* 0x0000000a07077287 */ /* 0x000fc8000c000000 */
.L_x_474:
        /* <DEDUP_REMOVED lines=13> */
.L_x_480:
[----:B--2---:R-:W2:Y:S01]  /*1c770*/  LDL R0, [R1+0xc] ;  /* 0x00000c0001007983 */ /* 0x004ea20000100800 */
[----:B------:R-:W-:Y:S04]  /*1c780*/  DEPBAR.LE SB0, 0x0 ;  /* 0x000080000000791a */ /* 0x000fe80000000000 */
[----:B------:R-:W-:Y:S01]  /*1c790*/  BAR.SYNC.DEFER_BLOCKING 0x0 ;  /* 0x0000000000007b1d */ /* 0x000fe20000010000 */
[----:B------:R-:W-:Y:S06]  /*1c7a0*/  UISETP.GT.AND UP0, UPT, UR4, UR12, UPT ;  /* 0x0000000c0400728c */ /* 0x000fec000bf04270 */
[----:B------:R-:W-:Y:S01]  /*1c7b0*/  PLOP3.LUT P0, PT, PT, PT, UP0, 0x80, 0x0 ;  /* 0x000000000000781c */ /* 0x000fe20003f0f008 */
[----:B-----5:R1:W3:Y:S04]  /*1c7c0*/  LDSM.16.M88.4 R96, [R215+0x6100] ;  /* 0x00610000d760783b */ /* 0x0202e80000000200 */
        /* <DEDUP_REMOVED lines=18> */
[----:B------:R-:W3:Y:S04]  /*1c8f0*/  LDL R20, [R1+0x38] ;  /* 0x0000380001147983 */ /* 0x000ee80000100800 */
[----:B------:R-:W4:Y:S01]  /*1c900*/  LDL R15, [R1+0x8] ;  /* 0x00000800010f7983 */ /* 0x000f220000100800 */
[----:B--2---:R-:W-:Y:S01]  /*1c910*/  SHF.R.S32.HI R0, RZ, 0x1f, R3 ;  /* 0x0000001fff007819 */ /* 0x004fe20000011403 */
[C---:B------:R-:W-:Y:S04]  /*1c920*/  IMAD.WIDE.U32 R4, R3.reuse, c[0x0][0x208], RZ ;  /* 0x0000820003047a25 */ /* 0x040fe800078e00ff */
        /* <DEDUP_REMOVED lines=11> */
[----:B------:R-:W-:Y:S04]  /*1c9e0*/  SHFL.IDX PT, R12, R3, 0x1, 0x181f ;  /* 0x00381f00030c7f89 */ /* 0x000fe800000e0000 */
[----:B------:R-:W3:Y:S04]  /*1c9f0*/  SHFL.IDX PT, R4, R3, RZ, 0x181f ;  /* 0x00181fff03047589 */ /* 0x000ee800000e0000 */
[----:B------:R-:W1:Y:S04]  /*1ca00*/  SHFL.IDX PT, R5, R0, RZ, 0x181f ;  /* 0x00181fff00057589 */ /* 0x000e6800000e0000 */
[----:B------:R-:W2:Y:S04]  /*1ca10*/  SHFL.IDX PT, R10, R3, 0x2, 0x181f ;  /* 0x00581f00030a7f89 */ /* 0x000ea800000e0000 */
[----:B------:R-:W5:Y:S04]  /*1ca20*/  SHFL.IDX PT, R6, R0, 0x1, 0x181f ;  /* 0x00381f0000067f89 */ /* 0x000f6800000e0000 */
[----:B------:R-:W5:Y:S04]  /*1ca30*/  SHFL.IDX PT, R8, R3, 0x3, 0x181f ;  /* 0x00781f0003087f89 */ /* 0x000f6800000e0000 */
[----:B------:R-:W5:Y:S04]  /*1ca40*/  SHFL.IDX PT, R11, R0, 0x2, 0x181f ;  /* 0x00581f00000b7f89 */ /* 0x000f6800000e0000 */
[----:B------:R-:W5:Y:S01]  /*1ca50*/  SHFL.IDX PT, R7, R3, 0x4, 0x181f ;  /* 0x00981f0003077f89 */ /* 0x000f6200000e0000 */
[-C--:B---3--:R-:W-:Y:S03]  /*1ca60*/  IADD3 R4, P0, R4, R20.reuse, RZ ;  /* 0x0000001404047210 */ /* 0x088fe60007f1e0ff */
[----:B------:R-:W3:Y:S02]  /*1ca70*/  SHFL.IDX PT, R9, R0, 0x3, 0x181f ;  /* 0x00781f0000097f89 */ /* 0x000ee400000e0000 */
[--C-:B-1----:R-:W-:Y:S01]  /*1ca80*/  IMAD.X R5, R5, 0x1, R225.reuse, P0 ;  /* 0x0000000105057824 */ /* 0x102fe200000e06e1 */
[-C--:B------:R-:W-:Y:S01]  /*1ca90*/  IADD3 R12, P0, R12, R20.reuse, RZ ;  /* 0x000000140c0c7210 */ /* 0x080fe20007f1e0ff */
[----:B------:R-:W1:Y:S01]  /*1caa0*/  SHFL.IDX PT, R3, R3, 0x5, 0x181f ;  /* 0x00b81f0003037f89 */ /* 0x000e6200000e0000 */
[-C--:B--2---:R-:W-:Y:S03]  /*1cab0*/  IADD3 R10, P3, R10, R20.reuse, RZ ;  /* 0x000000140a0a7210 */ /* 0x084fe60007f7e0ff */
[----:B----4-:R1:W-:Y:S01]  /*1cac0*/  LDGSTS.E.BYPASS.LTC128B.128 [R15], [R4.64], !P4 ;  /* 0x00000000040f7fae */ /* 0x0103e2000e101d5a */
[--C-:B-----5:R-:W-:Y:S03]  /*1cad0*/  IMAD.X R13, R6, 0x1, R225.reuse, P0 ;  /* 0x00000001060d7824 */ /* 0x120fe600000e06e1 */
[----:B------:R-:W2:Y:S01]  /*1cae0*/  SHFL.IDX PT, R14, R0, 0x4, 0x181f ;  /* 0x00981f00000e7f89 */ /* 0x000ea200000e0000 */
[-C--:B------:R-:W-:Y:S03]  /*1caf0*/  IADD3 R8, P2, R8, R20.reuse, RZ ;  /* 0x0000001408087210 */ /* 0x080fe60007f5e0ff */
[----:B------:R-:W4:Y:S01]  /*1cb00*/  SHFL.IDX PT, R0, R0, 0x5, 0x181f ;  /* 0x00b81f0000007f89 */ /* 0x000f2200000e0000 */
[-C--:B------:R-:W-:Y:S03]  /*1cb10*/  IADD3.X R11, R11, R225.reuse, RZ, P3, !PT ;  /* 0x000000e10b0b7210 */ /* 0x080fe60001ffe4ff */
[----:B------:R4:W-:Y:S01]  /*1cb20*/  LDGSTS.E.BYPASS.LTC128B.128 [R15+0x800], [R12.64], !P4 ;  /* 0x008000000c0f7fae */ /* 0x0009e2000e101d5a */
[-C--:B------:R-:W-:Y:S03]  /*1cb30*/  IADD3 R6, P1, R7, R20.reuse, RZ ;  /* 0x0000001407067210 */ /* 0x080fe60007f3e0ff */
[----:B------:R4:W-:Y:S01]  /*1cb40*/  LDGSTS.E.BYPASS.LTC128B.128 [R15+0x1000], [R10.64], !P4 ;  /* 0x010000000a0f7fae */ /* 0x0009e2000e101d5a */
[--C-:B---3--:R-:W-:Y:S05]  /*1cb50*/  IMAD.X R9, R9, 0x1, R225.reuse, P2 ;  /* 0x0000000109097824 */ /* 0x108fea00010e06e1 */
[----:B------:R3:W-:Y:S01]  /*1cb60*/  LDGSTS.E.BYPASS.LTC128B.128 [R15+0x1800], [R8.64], !P4 ;  /* 0x01800000080f7fae */ /* 0x0007e2000e101d5a */
[----:B-1----:R-:W-:Y:S01]  /*1cb70*/  IADD3 R4, P0, R3, R20, RZ ;  /* 0x0000001403047210 */ /* 0x002fe20007f1e0ff */
[----:B--2---:R-:W-:Y:S03]  /*1cb80*/  IMAD.X R7, R14, 0x1, R225, P1 ;  /* 0x000000010e077824 */ /* 0x004fe600008e06e1 */
[----:B----4-:R-:W-:Y:S02]  /*1cb90*/  IADD3.X R5, R0, R225, RZ, P0, !PT ;  /* 0x000000e100057210 */ /* 0x010fe400007fe4ff */
[----:B------:R3:W-:Y:S04]  /*1cba0*/  LDGSTS.E.BYPASS.LTC128B.128 [R15+0x2000], [R6.64], !P4 ;  /* 0x02000000060f7fae */ /* 0x0007e8000e101d5a */
[----:B------:R3:W-:Y:S03]  /*1cbb0*/  LDGSTS.E.BYPASS.LTC128B.128 [R15+0x2800], [R4.64], !P4 ;  /* 0x02800000040f7fae */ /* 0x0007e6000e101d5a */
.L_x_478:
        /* <DEDUP_REMOVED lines=312> */
[----:B------:R-:W-:Y:S01]  /*1df40*/  UIMAD UR10, UR12, 0x60, UR19 ;  /* 0x000000600c0a78a4 */ /* 0x000fe2000f8e0213 */
[----:B------:R-:W-:Y:S01]  /*1df50*/  IMAD.MOV.U32 R3, RZ, RZ, c[0x0][0x2b8] ;  /* 0x0000ae00ff037624 */ /* 0x000fe200078e00ff */
[----:B-1----:R-:W3:Y:S04]  /*1df60*/  LDL.64 R36, [R1+0x30] ;  /* 0x0000300001247983 */ /* 0x002ee80000100a00 */
[----:B------:R-:W4:Y:S01]  /*1df70*/  LDL R13, [R1+0x2c] ;  /* 0x00002c00010d7983 */ /* 0x000f220000100800 */
[----:B------:R-:W-:Y:S01]  /*1df80*/  ISETP.NE.AND P2, PT, R3, 0x1, PT ;  /* 0x000000010300780c */ /* 0x000fe20003f45270 */
[----:B------:R-:W-:Y:S02]  /*1df90*/  IMAD.U32 R3, RZ, RZ, UR10 ;  /* 0x0000000aff037e24 */ /* 0x000fe4000f8e00ff */
[----:B------:R-:W5:Y:S04]  /*1dfa0*/  LDL R12, [R1+0x38] ;  /* 0x00003800010c7983 */ /* 0x000f680000100800 */
[----:B------:R-:W4:Y:S01]  /*1dfb0*/  LDL R31, [R1+0x4] ;  /* 0x00000400011f7983 */ /* 0x000f220000100800 */
[----:B--2---:R-:W-:Y:S02]  /*1dfc0*/  IADD3 R3, R3, -0x60, R14 ;  /* 0xffffffa003037810 */ /* 0x004fe40007ffe00e */
[----:B------:R-:W-:Y:S03]  /*1dfd0*/  ISETP.GT.AND P1, PT, R14, 0x5f, PT ;  /* 0x0000005f0e00780c */ /* 0x000fe60003f24270 */
[----:B------:R-:W-:Y:S04]  /*1dfe0*/  @P2 IMAD.HI.U32 R4, R3, c[0x0][0x2bc], RZ ;  /* 0x0000af0003042a27 */ /* 0x000fe800078e00ff */
[--C-:B------:R-:W-:Y:S01]  /*1dff0*/  IMAD.MOV.U32 R0, RZ, RZ, R3.reuse ;  /* 0x000000ffff007224 */ /* 0x100fe200078e0003 */
[----:B------:R-:W-:Y:S05]  /*1e000*/  @P2 SHF.R.U32.HI R0, RZ, c[0x0][0x2c0], R4 ;  /* 0x0000b000ff002a19 */ /* 0x000fea0000011604 */
[C---:B---3--:R-:W-:Y:S01]  /*1e010*/  @!P1 IADD3 R5, P0, R0.reuse, R36, RZ ;  /* 0x0000002400059210 */ /* 0x048fe20007f1e0ff */
[----:B-----5:R-:W-:Y:S03]  /*1e020*/  IMAD.MOV.U32 R36, RZ, RZ, R12 ;  /* 0x000000ffff247224 */ /* 0x020fe600078e000c */
[----:B----4-:R-:W-:Y:S01]  /*1e030*/  @!P1 LEA.HI.X.SX32 R6, R0, R13, 0x1, P0 ;  /* 0x0000000d00069211 */ /* 0x010fe200000f0eff */
[----:B------:R-:W-:Y:S01]  /*1e040*/  IMAD.MOV R0, RZ, RZ, -R0 ;  /* 0x000000ffff007224 */ /* 0x000fe200078e0a00 */
[C---:B------:R-:W-:Y:S03]  /*1e050*/  @!P1 LEA R4, P0, R5.reuse, c[0x0][0x2a0], 0x2 ;  /* 0x0000a80005049a11 */ /* 0x040fe600078010ff */
[----:B------:R-:W-:Y:S01]  /*1e060*/  IMAD R3, R0, c[0x0][0x2b8], R3 ;  /* 0x0000ae0000037a24 */ /* 0x000fe200078e0203 */
[----:B------:R-:W-:Y:S04]  /*1e070*/  @!P1 LEA.HI.X R5, R5, c[0x0][0x2a4], R6, 0x2, P0 ;  /* 0x0000a90005059a11 */ /* 0x000fe800000f1406 */
[----:B------:R1:W-:Y:S01]  /*1e080*/  STL [R1], R3 ;  /* 0x0000000301007387 */ /* 0x0003e20000100800 */
[----:B------:R-:W-:Y:S03]  /*1e090*/  SHF.R.S32.HI R0, RZ, 0x1f, R3 ;  /* 0x0000001fff007819 */ /* 0x000fe60000011403 */
[----:B------:R2:W1:Y:S02]  /*1e0a0*/  @!P1 LDG.E R242, [R4.64] ;  /* 0x0000001a04f29981 */ /* 0x000464000c1e1900 */
[----:B------:R-:W-:Y:S04]  /*1e0b0*/  IMAD R0, R0, c[0x0][0x1e0], RZ ;  /* 0x0000780000007a24 */ /* 0x000fe800078e02ff */
[C---:B------:R-:W-:Y:S02]  /*1e0c0*/  IMAD R0, R3.reuse, c[0x0][0x1e4], R0 ;  /* 0x0000790003007a24 */ /* 0x040fe400078e0200 */
[----:B--2---:R-:W-:Y:S05]  /*1e0d0*/  IMAD.WIDE.U32 R4, R3, c[0x0][0x1e0], RZ ;  /* 0x0000780003047a25 */ /* 0x004fea00078e00ff */
[----:B------:R-:W-:Y:S02]  /*1e0e0*/  IADD3 R5, R5, R0, RZ ;  /* 0x0000000005057210 */ /* 0x000fe40007ffe0ff */
[----:B-1----:R-:W-:Y:S03]  /*1e0f0*/  SHF.R.S32.HI R3, RZ, 0x1f, R242 ;  /* 0x0000001fff037819 */ /* 0x002fe600000114f2 */
        /* <DEDUP_REMOVED lines=21> */
[----:B------:R2:W-:Y:S01]  /*1e250*/  LDGSTS.E.BYPASS.LTC128B.128 [R31+0x3100], [R4.64], !P4 ;  /* 0x03100000041f7fae */ /* 0x0005e2000e101d5a */
[--C-:B----4-:R-:W-:Y:S03]  /*1e260*/  IMAD.X R13, R6, 0x1, R225.reuse, P0 ;  /* 0x00000001060d7824 */ /* 0x110fe600000e06e1 */
[----:B------:R-:W3:Y:S01]  /*1e270*/  SHFL.IDX PT, R14, R0, 0x4, 0x181f ;  /* 0x00981f00000e7f89 */ /* 0x000ee200000e0000 */
[-C--:B-----5:R-:W-:Y:S03]  /*1e280*/  IADD3 R8, P2, R8, R36.reuse, RZ ;  /* 0x0000002408087210 */ /* 0x0a0fe60007f5e0ff */
[----:B------:R-:W4:Y:S01]  /*1e290*/  SHFL.IDX PT, R0, R0, 0x5, 0x181f ;  /* 0x00b81f0000007f89 */ /* 0x000f2200000e0000 */
[--C-:B------:R-:W-:Y:S03]  /*1e2a0*/  IMAD.X R11, R11, 0x1, R225.reuse, P3 ;  /* 0x000000010b0b7824 */ /* 0x100fe600018e06e1 */
[----:B------:R4:W-:Y:S01]  /*1e2b0*/  LDGSTS.E.BYPASS.LTC128B.128 [R31+0x3900], [R12.64], !P4 ;  /* 0x039000000c1f7fae */ /* 0x0009e2000e101d5a */
[-C--:B------:R-:W-:Y:S03]  /*1e2c0*/  IADD3 R6, P1, R7, R36.reuse, RZ ;  /* 0x0000002407067210 */ /* 0x080fe60007f3e0ff */
[----:B------:R4:W-:Y:S01]  /*1e2d0*/  LDGSTS.E.BYPASS.LTC128B.128 [R31+0x4100], [R10.64], !P4 ;  /* 0x041000000a1f7fae */ /* 0x0009e2000e101d5a */
[----:B-1----:R-:W-:Y:S05]  /*1e2e0*/  IADD3.X R9, R9, R225, RZ, P2, !PT ;  /* 0x000000e109097210 */ /* 0x002fea00017fe4ff */
[----:B------:R1:W-:Y:S01]  /*1e2f0*/  LDGSTS.E.BYPASS.LTC128B.128 [R31+0x4900], [R8.64], !P4 ;  /* 0x04900000081f7fae */ /* 0x0003e2000e101d5a */
[----:B--2---:R-:W-:Y:S01]  /*1e300*/  IADD3 R4, P0, R3, R36, RZ ;  /* 0x0000002403047210 */ /* 0x004fe20007f1e0ff */
[--C-:B---3--:R-:W-:Y:S04]  /*1e310*/  IMAD.X R7, R14, 0x1, R225.reuse, P1 ;  /* 0x000000010e077824 */ /* 0x108fe800008e06e1 */
[----:B----4-:R-:W-:Y:S01]  /*1e320*/  IMAD.X R5, R0, 0x1, R225, P0 ;  /* 0x0000000100057824 */ /* 0x010fe200000e06e1 */
[----:B------:R1:W-:Y:S04]  /*1e330*/  LDGSTS.E.BYPASS.LTC128B.128 [R31+0x5100], [R6.64], !P4 ;  /* 0x05100000061f7fae */ /* 0x0003e8000e101d5a */
[----:B------:R1:W-:Y:S03]  /*1e340*/  LDGSTS.E.BYPASS.LTC128B.128 [R31+0x5900], [R4.64], !P4 ;  /* 0x05900000041f7fae */ /* 0x0003e6000e101d5a */
.L_x_479:
        /* <DEDUP_REMOVED lines=72> */
[----:B------:R-:W-:Y:S01]  /*1e7d0*/  SHFL.BFLY PT, R6, R72, 0x2, 0x1f ;  /* 0x0c401f0048067f89 */ /* 0x000fe200000e0000 */
        /* <DEDUP_REMOVED lines=24> */
[----:B------:R-:W-:Y:S01]  /*1e960*/  MOV R84, R30 ;  /* 0x0000001e00547202 */ /* 0x000fe20000000f00 */
[----:B------:R-:W1:Y:S01]  /*1e970*/  SHFL.BFLY PT, R5, R3, 0x2, 0x1f ;  /* 0x0c401f0003057f89 */ /* 0x000e6200000e0000 */
[----:B------:R-:W-:Y:S02]  /*1e980*/  FMNMX.FTZ R4, R245, R4, !PT ;  /* 0x00000004f5047209 */ /* 0x000fe40007810000 */
[----:B------:R-:W-:Y:S02]  /*1e990*/  MOV R90, R23 ;  /* 0x00000017005a7202 */ /* 0x000fe40000000f00 */
[----:B------:R-:W-:Y:S02]  /*1e9a0*/  FMNMX.FTZ R4, R248, R4, !PT ;  /* 0x00000004f8047209 */ /* 0x000fe40007810000 */
[----:B------:R-:W-:Y:S02]  /*1e9b0*/  MOV R86, R28 ;  /* 0x0000001c00567202 */ /* 0x000fe40000000f00 */
[----:B------:R-:W-:Y:S02]  /*1e9c0*/  FMNMX.FTZ R4, R252, R4, !PT ;  /* 0x00000004fc047209 */ /* 0x000fe40007810000 */
[----:B------:R-:W-:Y:S02]  /*1e9d0*/  PLOP3.LUT P0, PT, PT, PT, UP0, 0x80, 0x0 ;  /* 0x000000000000781c */ /* 0x000fe40003f0f008 */
[----:B------:R-:W-:Y:S02]  /*1e9e0*/  FMNMX.FTZ R4, R84, R4, !PT ;  /* 0x0000000454047209 */ /* 0x000fe40007810000 */
[----:B-1----:R-:W-:Y:S02]  /*1e9f0*/  FMNMX.FTZ R3, R3, R5, !PT ;  /* 0x0000000503037209 */ /* 0x002fe40007810000 */
[----:B------:R-:W-:Y:S02]  /*1ea00*/  FMNMX.FTZ R72, R72, R6, !PT ;  /* 0x0000000648487209 */ /* 0x000fe40007810000 */
[----:B------:R-:W-:Y:S01]  /*1ea10*/  FMNMX.FTZ R70, R0, R70, !PT ;  /* 0x0000004600467209 */ /* 0x000fe20007810000 */
[----:B------:R-:W1:Y:S01]  /*1ea20*/  SHFL.BFLY PT, R71, R3, 0x1, 0x1f ;  /* 0x0c201f0003477f89 */ /* 0x000e6200000e0000 */
[----:B------:R-:W-:Y:S04]  /*1ea30*/  FMNMX.FTZ R0, R62, R4, !PT ;  /* 0x000000043e007209 */ /* 0x000fe80007810000 */
[----:B------:R-:W-:Y:S03]  /*1ea40*/  FMNMX.FTZ R0, R90, R0, !PT ;  /* 0x000000005a007209 */ /* 0x000fe60007810000 */
[----:B------:R-:W2:Y:S01]  /*1ea50*/  SHFL.BFLY PT, R6, R72, 0x1, 0x1f ;  /* 0x0c201f0048067f89 */ /* 0x000ea200000e0000 */
[----:B------:R-:W-:Y:S04]  /*1ea60*/  FMNMX.FTZ R4, R86, R0, !PT ;  /* 0x0000000056047209 */ /* 0x000fe80007810000 */
[----:B------:R-:W-:Y:S03]  /*1ea70*/  FMNMX.FTZ R4, R178, R4, !PT ;  /* 0x00000004b2047209 */ /* 0x000fe60007810000 */
[----:B------:R-:W3:Y:S01]  /*1ea80*/  SHFL.BFLY PT, R5, R70, 0x1, 0x1f ;  /* 0x0c201f0046057f89 */ /* 0x000ee200000e0000 */
[----:B-1----:R-:W-:Y:S05]  /*1ea90*/  FMNMX.FTZ R71, R3, R71, !PT ;  /* 0x0000004703477209 */ /* 0x002fea0007810000 */
[----:B------:R-:W-:Y:S01]  /*1eaa0*/  FMUL.FTZ R97, R71, c[0x0][0x2d0] ;  /* 0x0000b40047617a20 */ /* 0x000fe20000410000 */
[----:B--2---:R-:W-:Y:S05]  /*1eab0*/  FMNMX.FTZ R72, R72, R6, !PT ;  /* 0x0000000648487209 */ /* 0x004fea0007810000 */
[C---:B------:R-:W-:Y:S02]  /*1eac0*/  FADD.FTZ R0, -R72.reuse, R2 ;  /* 0x0000000248007221 */ /* 0x040fe40000010100 */
[----:B------:R-:W-:Y:S01]  /*1ead0*/  FMUL.FTZ R96, R72, c[0x0][0x2d0] ;  /* 0x0000b40048607a20 */ /* 0x000fe20000410000 */
[----:B---3--:R-:W-:Y:S01]  /*1eae0*/  FMNMX.FTZ R70, R70, R5, !PT ;  /* 0x0000000546467209 */ /* 0x008fe20007810000 */
[----:B------:R-:W-:Y:S01]  /*1eaf0*/  FMUL.FTZ R2, R0, c[0x0][0x2d0] ;  /* 0x0000b40000027a20 */ /* 0x000fe20000410000 */
[----:B------:R-:W-:Y:S01]  /*1eb00*/  FMNMX.FTZ R0, R179, R4, !PT ;  /* 0x00000004b3007209 */ /* 0x000fe20007810000 */
[--C-:B------:R-:W-:Y:S02]  /*1eb10*/  FFMA.FTZ R5, R20, c[0x0][0x2d0], -R96.reuse ;  /* 0x0000b40014057a23 */ /* 0x100fe40000010860 */
[----:B------:R1:W2:Y:S01]  /*1eb20*/  MUFU.EX2 R73, R2 ;  /* 0x0000000200497308 */ /* 0x0002a20000000800 */
[----:B------:R-:W-:Y:S01]  /*1eb30*/  FMNMX.FTZ R0, R74, R0, !PT ;  /* 0x000000004a007209 */ /* 0x000fe20007810000 */
[----:B------:R-:W-:Y:S02]  /*1eb40*/  FMUL.FTZ R98, R70, c[0x0][0x2d0] ;  /* 0x0000b40046627a20 */ /* 0x000fe40000410000 */
[----:B------:R-:W-:Y:S01]  /*1eb50*/  FFMA.FTZ R4, R168, c[0x0][0x2d0], -R96 ;  /* 0x0000b400a8047a23 */ /* 0x000fe20000010860 */
[----:B------:R-:W-:Y:S05]  /*1eb60*/  FMNMX.FTZ R0, R75, R0, !PT ;  /* 0x000000004b007209 */ /* 0x000fea0007810000 */
[----:B------:R2:W-:Y:S01]  /*1eb70*/  MUFU.EX2 R40, R5 ;  /* 0x0000000500287308 */ /* 0x0005e20000000800 */
[----:B------:R-:W3:Y:S01]  /*1eb80*/  SHFL.BFLY PT, R3, R0, 0x2, 0x1f ;  /* 0x0c401f0000037f89 */ /* 0x000ee200000e0000 */
[----:B-1----:R-:W-:Y:S08]  /*1eb90*/  FADD.FTZ R2, -R71, R100 ;  /* 0x0000006447027221 */ /* 0x002ff00000010100 */
[----:B------:R-:W-:Y:S01]  /*1eba0*/  MUFU.EX2 R100, R4 ;  /* 0x0000000400647308 */ /* 0x000fe20000000800 */
[----:B------:R-:W-:Y:S02]  /*1ebb0*/  FMUL.FTZ R2, R2, c[0x0][0x2d0] ;  /* 0x0000b40002027a20 */ /* 0x000fe40000410000 */
[----:B--2---:R-:W-:Y:S01]  /*1ebc0*/  FMUL.FTZ R5, R73, R105 ;  /* 0x0000006949057220 */ /* 0x004fe20000410000 */
[----:B---3--:R-:W-:Y:S06]  /*1ebd0*/  FMNMX.FTZ R0, R0, R3, !PT ;  /* 0x0000000300007209 */ /* 0x008fec0007810000 */
[----:B------:R1:W2:Y:S01]  /*1ebe0*/  MUFU.EX2 R69, R2 ;  /* 0x0000000200457308 */ /* 0x0002a20000000800 */
[--C-:B------:R-:W-:Y:S02]  /*1ebf0*/  FFMA.FTZ R3, R17, c[0x0][0x2d0], -R96.reuse ;  /* 0x0000b40011037a23 */ /* 0x100fe40000010860 */
[----:B------:R-:W-:Y:S01]  /*1ec00*/  FMUL.FTZ R17, R73, R117 ;  /* 0x0000007549117220 */ /* 0x000fe20000410000 */
[----:B------:R-:W-:Y:S06]  /*1ec10*/  MOV R117, R62 ;  /* 0x0000003e00757202 */ /* 0x000fec0000000f00 */
[----:B------:R3:W4:Y:S01]  /*1ec20*/  MUFU.EX2 R11, R3 ;  /* 0x00000003000b7308 */ /* 0x0007220000000800 */
[----:B-1----:R-:W-:Y:S02]  /*1ec30*/  FADD.FTZ R2, -R70, R101 ;  /* 0x0000006546027221 */ /* 0x002fe40000010100 */
[----:B--2---:R-:W-:Y:S02]  /*1ec40*/  FMUL.FTZ R6, R69, R106 ;  /* 0x0000006a45067220 */ /* 0x004fe40000410000 */
[----:B------:R-:W-:Y:S05]  /*1ec50*/  FMUL.FTZ R2, R2, c[0x0][0x2d0] ;  /* 0x0000b40002027a20 */ /* 0x000fea0000410000 */
[----:B------:R1:W2:Y:S01]  /*1ec60*/  MUFU.EX2 R68, R2 ;  /* 0x0000000200447308 */ /* 0x0002a20000000800 */
[--C-:B---3--:R-:W-:Y:S01]  /*1ec70*/  FFMA.FTZ R3, R169, c[0x0][0x2d0], -R97.reuse ;  /* 0x0000b400a9037a23 */ /* 0x108fe20000010861 */
[----:B----4-:R-:W-:Y:S08]  /*1ec80*/  MOV R106, R11 ;  /* 0x0000000b006a7202 */ /* 0x010ff00000000f00 */
[----:B------:R3:W-:Y:S01]  /*1ec90*/  MUFU.EX2 R101, R3 ;  /* 0x0000000300657308 */ /* 0x0007e20000000800 */
[--C-:B-1----:R-:W-:Y:S01]  /*1eca0*/  FFMA.FTZ R2, R184, c[0x0][0x2d0], -R96.reuse ;  /* 0x0000b400b8027a23 */ /* 0x102fe20000010860 */
[----:B------:R-:W-:Y:S01]  /*1ecb0*/  MOV R184, R92 ;  /* 0x0000005c00b87202 */ /* 0x000fe20000000f00 */
[--C-:B------:R-:W-:Y:S07]  /*1ecc0*/  FFMA.FTZ R92, R199, c[0x0][0x2d0], -R97.reuse ;  /* 0x0000b400c75c7a23 */ /* 0x100fee0000010861 */
[----:B------:R1:W4:Y:S01]  /*1ecd0*/  MUFU.EX2 R88, R2 ;  /* 0x0000000200587308 */ /* 0x0003220000000800 */
[C---:B--2---:R-:W-:Y:S02]  /*1ece0*/  FMUL.FTZ R29, R68.reuse, R129 ;  /* 0x00000081441d7220 */ /* 0x044fe40000410000 */
[----:B------:R-:W-:Y:S02]  /*1ecf0*/  FMUL.FTZ R45, R68, R145 ;  /* 0x00000091442d7220 */ /* 0x000fe40000410000 */
[--C-:B---3--:R-:W-:Y:S01]  /*1ed00*/  FFMA.FTZ R3, R185, c[0x0][0x2d0], -R97.reuse ;  /* 0x0000b400b9037a23 */ /* 0x108fe20000010861 */
[----:B------:R-:W-:Y:S04]  /*1ed10*/  MOV R185, R90 ;  /* 0x0000005a00b97202 */ /* 0x000fe80000000f00 */
[----:B------:R2:W3:Y:S01]  /*1ed20*/  MUFU.EX2 R58, R3 ;  /* 0x00000003003a7308 */ /* 0x0004e20000000800 */
[----:B-1----:R-:W-:Y:S01]  /*1ed30*/  FFMA.FTZ R2, R16, c[0x0][0x2d0], -R96 ;  /* 0x0000b40010027a23 */ /* 0x002fe20000010860 */
[----:B----4-:R-:W-:Y:S01]  /*1ed40*/  F2FP.BF16.PACK_AB R76, R88, R100 ;  /* 0x00000064584c723e */ /* 0x010fe200000010ff */
[--C-:B------:R-:W-:Y:S07]  /*1ed50*/  FFMA.FTZ R16, R35, c[0x0][0x2d0], -R97.reuse ;  /* 0x0000b40023107a23 */ /* 0x100fee0000010861 */
[----:B------:R1:W4:Y:S01]  /*1ed60*/  MUFU.EX2 R57, R2 ;  /* 0x0000000200397308 */ /* 0x0003220000000800 */
[C---:B------:R-:W-:Y:S02]  /*1ed70*/  FMUL.FTZ R35, R69.reuse, R135 ;  /* 0x0000008745237220 */ /* 0x040fe40000410000 */
[--C-:B--2---:R-:W-:Y:S01]  /*1ed80*/  FFMA.FTZ R3, R18, c[0x0][0x2d0], -R97.reuse ;  /* 0x0000b40012037a23 */ /* 0x104fe20000010861 */
[----:B---3--:R-:W-:Y:S01]  /*1ed90*/  F2FP.BF16.PACK_AB R77, R58, R101 ;  /* 0x000000653a4d723e */ /* 0x008fe200000010ff */
[----:B------:R-:W-:Y:S05]  /*1eda0*/  FMUL.FTZ R18, R69, R118 ;  /* 0x0000007645127220 */ /* 0x000fea0000410000 */
[----:B------:R-:W-:Y:S10]  /*1edb0*/  MUFU.EX2 R7, R3 ;  /* 0x0000000300077308 */ /* 0x000ff40000000800 */
[----:B------:R2:W-:Y:S01]  /*1edc0*/  MUFU.EX2 R94, R16 ;  /* 0x00000010005e7308 */ /* 0x0005e20000000800 */
[----:B-1----:R-:W1:Y:S01]  /*1edd0*/  SHFL.BFLY PT, R2, R0, 0x1, 0x1f ;  /* 0x0c201f0000027f89 */ /* 0x002e6200000e0000 */
[----:B----4-:R-:W-:Y:S01]  /*1ede0*/  F2FP.BF16.PACK_AB R78, R106, R57 ;  /* 0x000000396a4e723e */ /* 0x010fe200000010ff */
[----:B--2---:R-:W-:Y:S01]  /*1edf0*/  FMUL.FTZ R16, R73, R116 ;  /* 0x0000007449107220 */ /* 0x004fe20000410000 */
[----:B------:R-:W-:Y:S02]  /*1ee00*/  MOV R116, R84 ;  /* 0x0000005400747202 */ /* 0x000fe40000000f00 */
[----:B-1----:R-:W-:Y:S01]  /*1ee10*/  FMNMX.FTZ R3, R2, R0, !PT ;  /* 0x0000000002037209 */ /* 0x002fe20007810000 */
[--C-:B------:R-:W-:Y:S01]  /*1ee20*/  FFMA.FTZ R2, R183, c[0x0][0x2d0], -R98.reuse ;  /* 0x0000b400b7027a23 */ /* 0x100fe20000010862 */
[----:B------:R-:W-:Y:S01]  /*1ee30*/  MOV R183, R60 ;  /* 0x0000003c00b77202 */ /* 0x000fe20000000f00 */
[--C-:B------:R-:W-:Y:S02]  /*1ee40*/  FFMA.FTZ R0, R19, c[0x0][0x2d0], -R97.reuse ;  /* 0x0000b40013007a23 */ /* 0x100fe40000010861 */
[----:B------:R1:W-:Y:S01]  /*1ee50*/  MUFU.EX2 R14, R2 ;  /* 0x00000002000e7308 */ /* 0x0003e20000000800 */
[----:B------:R-:W-:Y:S02]  /*1ee60*/  FMUL.FTZ R19, R69, R119 ;  /* 0x0000007745137220 */ /* 0x000fe40000410000 */
[--C-:B------:R-:W-:Y:S07]  /*1ee70*/  FFMA.FTZ R60, R198, c[0x0][0x2d0], -R97.reuse ;  /* 0x0000b400c63c7a23 */ /* 0x100fee0000010861 */
[----:B------:R2:W3:Y:S01]  /*1ee80*/  MUFU.EX2 R12, R0 ;  /* 0x00000000000c7308 */ /* 0x0004e20000000800 */
[----:B-1----:R-:W-:Y:S01]  /*1ee90*/  FFMA.FTZ R2, R186, c[0x0][0x2d0], -R98 ;  /* 0x0000b400ba027a23 */ /* 0x002fe20000010862 */
[----:B------:R-:W-:Y:S08]  /*1eea0*/  MOV R186, R89 ;  /* 0x0000005900ba7202 */ /* 0x000ff00000000f00 */
[----:B------:R1:W4:Y:S01]  /*1eeb0*/  MUFU.EX2 R56, R2 ;  /* 0x0000000200387308 */ /* 0x0003220000000800 */
[----:B--2---:R-:W-:Y:S01]  /*1eec0*/  FADD.FTZ R0, -R3, R102 ;  /* 0x0000006603007221 */ /* 0x004fe20000010100 */
[----:B---3--:R-:W-:Y:S01]  /*1eed0*/  MOV R105, R12 ;  /* 0x0000000c00697202 */ /* 0x008fe20000000f00 */
[--C-:B------:R-:W-:Y:S02]  /*1eee0*/  FFMA.FTZ R12, R34, c[0x0][0x2d0], -R97.reuse ;  /* 0x0000b400220c7a23 */ /* 0x100fe40000010861 */
[----:B------:R-:W-:Y:S05]  /*1eef0*/  FMUL.FTZ R0, R0, c[0x0][0x2d0] ;  /* 0x0000b40000007a20 */ /* 0x000fea0000410000 */
[----:B------:R2:W-:Y:S01]  /*1ef00*/  MUFU.EX2 R169, R12 ;  /* 0x0000000c00a97308 */ /* 0x0005e20000000800 */
[----:B------:R-:W-:Y:S09]  /*1ef10*/  FMUL.FTZ R34, R69, R134 ;  /* 0x0000008645227220 */ /* 0x000ff20000410000 */
[----:B------:R-:W3:Y:S01]  /*1ef20*/  MUFU.EX2 R0, R0 ;  /* 0x0000000000007308 */ /* 0x000ee20000000800 */
[--C-:B-1----:R-:W-:Y:S01]  /*1ef30*/  FFMA.FTZ R2, R180, c[0x0][0x2d0], -R98.reuse ;  /* 0x0000b400b4027a23 */ /* 0x102fe20000010862 */
[----:B------:R-:W-:Y:S08]  /*1ef40*/  MOV R180, R86 ;  /* 0x0000005600b47202 */ /* 0x000ff00000000f00 */
[----:B------:R1:W-:Y:S01]  /*1ef50*/  MUFU.EX2 R9, R2 ;  /* 0x0000000200097308 */ /* 0x0003e20000000800 */
[----:B--2---:R-:W-:Y:S01]  /*1ef60*/  FMUL.FTZ R12, R68, R112 ;  /* 0x00000070440c7220 */ /* 0x004fe20000410000 */
[----:B----4-:R-:W-:Y:S01]  /*1ef70*/  MOV R112, R56 ;  /* 0x0000003800707202 */ /* 0x010fe20000000f00 */
[C---:B---3--:R-:W-:Y:S01]  /*1ef80*/  FMUL.FTZ R11, R0.reuse, R111 ;  /* 0x0000006f000b7220 */ /* 0x048fe20000410000 */
[----:B------:R-:W-:Y:S01]  /*1ef90*/  MOV R111, R57 ;  /* 0x00000039006f7202 */ /* 0x000fe20000000f00 */
[C---:B------:R-:W-:Y:S01]  /*1efa0*/  FMUL.FTZ R26, R0.reuse, R126 ;  /* 0x0000007e001a7220 */ /* 0x040fe20000410000 */
[----:B------:R-:W-:Y:S01]  /*1efb0*/  MOV R126, R94 ;  /* 0x0000005e007e7202 */ /* 0x000fe20000000f00 */
[C---:B------:R-:W-:Y:S02]  /*1efc0*/  FMUL.FTZ R27, R0.reuse, R127 ;  /* 0x0000007f001b7220 */ /* 0x040fe40000410000 */
[C---:B------:R-:W-:Y:S02]  /*1efd0*/  FMUL.FTZ R42, R0.reuse, R142 ;  /* 0x0000008e002a7220 */ /* 0x040fe40000410000 */
[----:B------:R-:W-:Y:S02]  /*1efe0*/  FMUL.FTZ R43, R0, R143 ;  /* 0x0000008f002b7220 */ /* 0x000fe40000410000 */
[----:B-1----:R-:W-:Y:S01]  /*1eff0*/  FFMA.FTZ R2, R170, c[0x0][0x2d0], -R98 ;  /* 0x0000b400aa027a23 */ /* 0x002fe20000010862 */
[----:B------:R-:W-:Y:S01]  /*1f000*/  MOV R170, R63 ;  /* 0x0000003f00aa7202 */ /* 0x000fe20000000f00 */
[C---:B------:R-:W-:Y:S02]  /*1f010*/  FMUL.FTZ R46, R0.reuse, R146 ;  /* 0x00000092002e7220 */ /* 0x040fe40000410000 */
[----:B------:R1:W-:Y:S01]  /*1f020*/  MUFU.EX2 R13, R2 ;  /* 0x00000002000d7308 */ /* 0x0003e20000000800 */
[----:B------:R-:W-:Y:S02]  /*1f030*/  FMUL.FTZ R47, R0, R147 ;  /* 0x00000093002f7220 */ /* 0x000fe40000410000 */
[----:B------:R-:W-:Y:S02]  /*1f040*/  FMUL.FTZ R57, R68, R157 ;  /* 0x0000009d44397220 */ /* 0x000fe40000410000 */
[C---:B------:R-:W-:Y:S02]  /*1f050*/  FMUL.FTZ R62, R0.reuse, R162 ;  /* 0x000000a2003e7220 */ /* 0x040fe40000410000 */
[----:B------:R-:W-:Y:S02]  /*1f060*/  FMUL.FTZ R63, R0, R163 ;  /* 0x000000a3003f7220 */ /* 0x000fe40000410000 */
[----:B-1----:R-:W-:Y:S04]  /*1f070*/  FMUL.FTZ R2, R3, c[0x0][0x2d0] ;  /* 0x0000b40003027a20 */ /* 0x002fe80000410000 */
[--C-:B------:R-:W-:Y:S01]  /*1f080*/  FFMA.FTZ R4, R181, c[0x0][0x2d0], -R2.reuse ;  /* 0x0000b400b5047a23 */ /* 0x100fe20000010802 */
[----:B------:R-:W-:Y:S01]  /*1f090*/  MOV R181, R7 ;  /* 0x0000000700b57202 */ /* 0x000fe20000000f00 */
[--C-:B------:R-:W-:Y:S02]  /*1f0a0*/  FFMA.FTZ R28, R188, c[0x0][0x2d0], -R2.reuse ;  /* 0x0000b400bc1c7a23 */ /* 0x100fe40000010802 */
[----:B------:R1:W-:Y:S01]  /*1f0b0*/  MUFU.EX2 R102, R4 ;  /* 0x0000000400667308 */ /* 0x0003e20000000800 */
[--C-:B------:R-:W-:Y:S01]  /*1f0c0*/  FFMA.FTZ R7, R103, c[0x0][0x2d0], -R97.reuse ;  /* 0x0000b40067077a23 */ /* 0x100fe20000010861 */
[----:B------:R-:W-:Y:S01]  /*1f0d0*/  F2FP.BF16.PACK_AB R79, R105, R181 ;  /* 0x000000b5694f723e */ /* 0x000fe200000010ff */
[--C-:B------:R-:W-:Y:S01]  /*1f0e0*/  FFMA.FTZ R44, R194, c[0x0][0x2d0], -R2.reuse ;  /* 0x0000b400c22c7a23 */ /* 0x100fe20000010802 */
[----:B------:R-:W-:Y:S01]  /*1f0f0*/  MOV R103, R14 ;  /* 0x0000000e00677202 */ /* 0x000fe20000000f00 */
[--C-:B------:R-:W-:Y:S02]  /*1f100*/  FFMA.FTZ R48, R196, c[0x0][0x2d0], -R2.reuse ;  /* 0x0000b400c4307a23 */ /* 0x100fe40000010802 */
[----:B------:R-:W-:Y:S01]  /*1f110*/  FFMA.FTZ R74, R74, c[0x0][0x2d0], -R2 ;  /* 0x0000b4004a4a7a23 */ /* 0x000fe20000010802 */
[----:B------:R-:W-:Y:S01]  /*1f120*/  F2FP.BF16.PACK_AB R64, R56, R103 ;  /* 0x000000673840723e */ /* 0x000fe200000010ff */
[----:B------:R-:W-:Y:S01]  /*1f130*/  FFMA.FTZ R56, R193, c[0x0][0x2d0], -R96 ;  /* 0x0000b400c1387a23 */ /* 0x000fe20000010860 */
[----:B------:R2:W-:Y:S01]  /*1f140*/  MUFU.EX2 R168, R7 ;  /* 0x0000000700a87308 */ /* 0x0005e20000000800 */
[----:B------:R-:W-:Y:S09]  /*1f150*/  FMUL.FTZ R14, R0, R114 ;  /* 0x00000072000e7220 */ /* 0x000ff20000410000 */
[----:B------:R3:W-:Y:S01]  /*1f160*/  MUFU.EX2 R50, R44 ;  /* 0x0000002c00327308 */ /* 0x0007e20000000800 */
[--C-:B-1----:R-:W-:Y:S09]  /*1f170*/  FFMA.FTZ R4, R187, c[0x0][0x2d0], -R2.reuse ;  /* 0x0000b400bb047a23 */ /* 0x102ff20000010802 */
[----:B------:R1:W4:Y:S01]  /*1f180*/  MUFU.EX2 R187, R4 ;  /* 0x0000000400bb7308 */ /* 0x0003220000000800 */
[----:B--2---:R-:W-:Y:S09]  /*1f190*/  FMUL.FTZ R7, R69, R107 ;  /* 0x0000006b45077220 */ /* 0x004ff20000410000 */
[----:B------:R2:W-:Y:S01]  /*1f1a0*/  MUFU.EX2 R114, R48 ;  /* 0x0000003000727308 */ /* 0x0005e20000000800 */
[----:B---3--:R-:W-:Y:S09]  /*1f1b0*/  FMUL.FTZ R44, R68, R144 ;  /* 0x00000090442c7220 */ /* 0x008ff20000410000 */
[----:B------:R3:W-:Y:S01]  /*1f1c0*/  MUFU.EX2 R119, R56 ;  /* 0x0000003800777308 */ /* 0x0007e20000000800 */
[--C-:B-1----:R-:W-:Y:S01]  /*1f1d0*/  FFMA.FTZ R4, R182, c[0x0][0x2d0], -R2.reuse ;  /* 0x0000b400b6047a23 */ /* 0x102fe20000010802 */
[----:B----4-:R-:W-:Y:S02]  /*1f1e0*/  F2FP.BF16.PACK_AB R65, R187, R102 ;  /* 0x00000066bb41723e */ /* 0x010fe400000010ff */
[----:B------:R-:W-:Y:S01]  /*1f1f0*/  MOV R182, R59 ;  /* 0x0000003b00b67202 */ /* 0x000fe20000000f00 */
[----:B------:R-:W-:Y:S05]  /*1f200*/  FMUL.FTZ R59, R0, R159 ;  /* 0x0000009f003b7220 */ /* 0x000fea0000410000 */
[----:B------:R1:W4:Y:S01]  /*1f210*/  MUFU.EX2 R8, R4 ;  /* 0x0000000400087308 */ /* 0x0003220000000800 */
[----:B--2---:R-:W-:Y:S02]  /*1f220*/  FMUL.FTZ R48, R73, R148 ;  /* 0x0000009449307220 */ /* 0x004fe40000410000 */
[C---:B---3--:R-:W-:Y:S02]  /*1f230*/  FMUL.FTZ R56, R68.reuse, R156 ;  /* 0x0000009c44387220 */ /* 0x048fe40000410000 */
[----:B-1----:R-:W-:Y:S01]  /*1f240*/  FFMA.FTZ R4, R171, c[0x0][0x2d0], -R2 ;  /* 0x0000b400ab047a23 */ /* 0x002fe20000010802 */
[----:B----4-:R-:W-:Y:S01]  /*1f250*/  MOV R107, R8 ;  /* 0x00000008006b7202 */ /* 0x010fe20000000f00 */
[C---:B------:R-:W-:Y:S01]  /*1f260*/  FMUL.FTZ R8, R68.reuse, R108 ;  /* 0x0000006c44087220 */ /* 0x040fe20000410000 */
[----:B------:R-:W-:Y:S02]  /*1f270*/  MOV R108, R9 ;  /* 0x00000009006c7202 */ /* 0x000fe40000000f00 */
[----:B------:R1:W2:Y:S01]  /*1f280*/  MUFU.EX2 R10, R4 ;  /* 0x00000004000a7308 */ /* 0x0002a20000000800 */
[----:B------:R-:W-:Y:S01]  /*1f290*/  FMUL.FTZ R9, R68, R109 ;  /* 0x0000006d44097220 */ /* 0x000fe20000410000 */
[----:B------:R-:W-:Y:S01]  /*1f2a0*/  MOV R171, R85 ;  /* 0x0000005500ab7202 */ /* 0x000fe20000000f00 */
[--C-:B-1----:R-:W-:Y:S01]  /*1f2b0*/  FFMA.FTZ R4, R21, c[0x0][0x2d0], -R96.reuse ;  /* 0x0000b40015047a23 */ /* 0x102fe20000010860 */
[----:B--2---:R-:W-:Y:S01]  /*1f2c0*/  MOV R109, R10 ;  /* 0x0000000a006d7202 */ /* 0x004fe20000000f00 */
[----:B------:R-:W1:Y:S01]  /*1f2d0*/  LDSM.16.MT88.4 R20, [R209+0x100] ;  /* 0x00010000d114783b */ /* 0x000e620000004200 */
[C---:B------:R-:W-:Y:S04]  /*1f2e0*/  FMUL.FTZ R10, R0.reuse, R110 ;  /* 0x0000006e000a7220 */ /* 0x040fe80000410000 */
[----:B------:R2:W-:Y:S01]  /*1f2f0*/  MUFU.EX2 R41, R4 ;  /* 0x0000000400297308 */ /* 0x0005e20000000800 */
[----:B------:R-:W-:Y:S02]  /*1f300*/  F2FP.BF16.PACK_AB R67, R109, R107 ;  /* 0x0000006b6d43723e */ /* 0x000fe400000010ff */
[----:B------:R-:W-:Y:S01]  /*1f310*/  MOV R110, R88 ;  /* 0x00000058006e7202 */ /* 0x000fe20000000f00 */
[--C-:B--2---:R-:W-:Y:S02]  /*1f320*/  FFMA.FTZ R4, R15, c[0x0][0x2d0], -R97.reuse ;  /* 0x0000b4000f047a23 */ /* 0x104fe40000010861 */
[----:B------:R-:W-:Y:S01]  /*1f330*/  FMUL.FTZ R15, R0, R115 ;  /* 0x00000073000f7220 */ /* 0x000fe20000410000 */
[----:B------:R-:W-:Y:S03]  /*1f340*/  MOV R115, R87 ;  /* 0x0000005700737202 */ /* 0x000fe60000000f00 */
[----:B------:R2:W-:Y:S01]  /*1f350*/  MUFU.EX2 R31, R4 ;  /* 0x00000004001f7308 */ /* 0x0005e20000000800 */
[----:B------:R-:W3:Y:S01]  /*1f360*/  LDSM.16.MT88.4 R84, [R209+0x900] ;  /* 0x00090000d154783b */ /* 0x000ee20000004200 */
[----:B--2---:R-:W-:Y:S02]  /*1f370*/  FFMA.FTZ R4, R32, c[0x0][0x2d0], -R96 ;  /* 0x0000b40020047a23 */ /* 0x004fe40000010860 */
[----:B------:R-:W-:Y:S06]  /*1f380*/  FFMA.FTZ R32, R189, c[0x0][0x2d0], -R2 ;  /* 0x0000b400bd207a23 */ /* 0x000fec0000010802 */
[----:B------:R2:W4:Y:S02]  /*1f390*/  MUFU.EX2 R93, R4 ;  /* 0x00000004005d7308 */ /* 0x0005240000000800 */
[----:B--2---:R-:W-:Y:S01]  /*1f3a0*/  FFMA.FTZ R4, R33, c[0x0][0x2d0], -R96 ;  /* 0x0000b40021047a23 */ /* 0x004fe20000010860 */
[----:B----4-:R-:W-:Y:S01]  /*1f3b0*/  MOV R127, R93 ;  /* 0x0000005d007f7202 */ /* 0x010fe20000000f00 */
[C---:B------:R-:W-:Y:S06]  /*1f3c0*/  FMUL.FTZ R33, R73.reuse, R133 ;  /* 0x0000008549217220 */ /* 0x040fec0000410000 */
[----:B------:R2:W4:Y:S02]  /*1f3d0*/  MUFU.EX2 R49, R4 ;  /* 0x0000000400317308 */ /* 0x0005240000000800 */
[C---:B--2---:R-:W-:Y:S01]  /*1f3e0*/  FMUL.FTZ R4, R73.reuse, R104 ;  /* 0x0000006849047220 */ /* 0x044fe20000410000 */
[----:B------:R-:W-:Y:S01]  /*1f3f0*/  MOV R104, R13 ;  /* 0x0000000d00687202 */ /* 0x000fe20000000f00 */
[----:B------:R-:W-:Y:S01]  /*1f400*/  FMUL.FTZ R13, R68, R113 ;  /* 0x00000071440d7220 */ /* 0x000fe20000410000 */
[----:B----4-:R-:W-:Y:S01]  /*1f410*/  MOV R148, R49 ;  /* 0x0000003100947202 */ /* 0x010fe20000000f00 */
[----:B------:R-:W-:Y:S01]  /*1f420*/  FMUL.FTZ R49, R73, R149 ;  /* 0x0000009549317220 */ /* 0x000fe20000410000 */
[----:B------:R-:W-:Y:S01]  /*1f430*/  MOV R149, R50 ;  /* 0x0000003200957202 */ /* 0x000fe20000000f00 */
[----:B------:R-:W-:Y:S01]  /*1f440*/  FMUL.FTZ R50, R69, R150 ;  /* 0x0000009645327220 */ /* 0x000fe20000410000 */
[-C--:B-1----:R-:W-:Y:S05]  /*1f450*/  HMMA.16816.F32.BF16 R4, R76, R20.reuse, R4 ;  /* 0x000000144c04723c */ /* 0x082fea0000041804 */
[----:B------:R-:W-:Y:S02]  /*1f460*/  F2FP.BF16.PACK_AB R66, R104, R108 ;  /* 0x0000006c6842723e */ /* 0x000fe400000010ff */
        /* <DEDUP_REMOVED lines=10> */
[C---:B------:R-:W-:Y:S01]  /*1f510*/  HMMA.16816.F32.BF16 R16, R76.reuse, R22, R16 ;  /* 0x000000164c10723c */ /* 0x040fe20000041810 */
[----:B------:R-:W4:Y:S03]  /*1f520*/  LDSM.16.MT88.4 R88, [R212+0x900] ;  /* 0x00090000d458783b */ /* 0x000f260000004200 */
[C---:B------:R-:W-:Y:S01]  /*1f530*/  FMUL.FTZ R25, R68.reuse, R125 ;  /* 0x0000007d44197220 */ /* 0x040fe20000410000 */
[----:B------:R5:W3:Y:S02]  /*1f540*/  MUFU.EX2 R30, R24 ;  /* 0x00000018001e7308 */ /* 0x000ae40000000800 */
[C---:B------:R-:W-:Y:S02]  /*1f550*/  FMUL.FTZ R23, R69.reuse, R123 ;  /* 0x0000007b45177220 */ /* 0x040fe40000410000 */
[----:B------:R-:W-:Y:S06]  /*1f560*/  FMUL.FTZ R22, R69, R122 ;  /* 0x0000007a45167220 */ /* 0x000fec0000410000 */
[----:B------:R4:W-:Y:S01]  /*1f570*/  MUFU.EX2 R123, R28 ;  /* 0x0000001c007b7308 */ /* 0x0009e20000000800 */
[----:B-1----:R-:W-:Y:S01]  /*1f580*/  FMUL.FTZ R20, R73, R120 ;  /* 0x0000007849147220 */ /* 0x002fe20000410000 */
[----:B--2---:R-:W-:Y:S06]  /*1f590*/  MOV R122, R95 ;  /* 0x0000005f007a7202 */ /* 0x004fec0000000f00 */
[-C--:B------:R-:W-:Y:S03]  /*1f5a0*/  HMMA.16816.F32.BF16 R20, R76, R36.reuse, R20 ;  /* 0x000000244c14723c */ /* 0x080fe60000041814 */
[----:B-----5:R-:W-:Y:S01]  /*1f5b0*/  FMUL.FTZ R24, R68, R124 ;  /* 0x0000007c44187220 */ /* 0x020fe20000410000 */
[----:B---3--:R-:W-:Y:S01]  /*1f5c0*/  MOV R129, R30 ;  /* 0x0000001e00817202 */ /* 0x008fe20000000f00 */
[C---:B------:R-:W-:Y:S01]  /*1f5d0*/  FMUL.FTZ R30, R0.reuse, R130 ;  /* 0x00000082001e7220 */ /* 0x040fe20000410000 */
[----:B------:R-:W-:Y:S01]  /*1f5e0*/  MOV R130, R31 ;  /* 0x0000001f00827202 */ /* 0x000fe20000000f00 */
[----:B------:R-:W-:Y:S01]  /*1f5f0*/  FMUL.FTZ R31, R0, R131 ;  /* 0x00000083001f7220 */ /* 0x000fe20000410000 */
[----:B------:R-:W-:Y:S01]  /*1f600*/  MOV R124, R40 ;  /* 0x00000028007c7202 */ /* 0x000fe20000000f00 */
[--C-:B------:R-:W-:Y:S01]  /*1f610*/  FFMA.FTZ R40, R191, c[0x0][0x2d0], -R98.reuse ;  /* 0x0000b400bf287a23 */ /* 0x100fe20000010862 */
[C---:B------:R-:W-:Y:S03]  /*1f620*/  HMMA.16816.F32.BF16 R24, R64.reuse, R36, R24 ;  /* 0x000000244018723c */ /* 0x040fe60000041818 */
[----:B------:R1:W-:Y:S01]  /*1f630*/  MUFU.EX2 R120, R40 ;  /* 0x0000002800787308 */ /* 0x0003e20000000800 */
[C---:B----4-:R-:W-:Y:S01]  /*1f640*/  FMUL.FTZ R28, R68.reuse, R128 ;  /* 0x00000080441c7220 */ /* 0x050fe20000410000 */
        /* <DEDUP_REMOVED lines=19> */
[----:B------:R-:W-:Y:S04]  /*1f780*/  FMUL.FTZ R61, R68, R161 ;  /* 0x000000a1443d7220 */ /* 0x000fe80000410000 */
[-C--:B------:R-:W-:Y:S01]  /*1f790*/  HMMA.16816.F32.BF16 R36, R76, R52.reuse, R36 ;  /* 0x000000344c24723c */ /* 0x080fe20000041824 */
[----:B-1----:R-:W1:Y:S07]  /*1f7a0*/  LDSM.16.MT88.4 R92, [R210+0x900] ;  /* 0x00090000d25c783b */ /* 0x002e6e0000004200 */
        /* <DEDUP_REMOVED lines=38> */
[-C--:B------:R-:W-:Y:S08]  /*1fa10*/  HMMA.16816.F32.BF16 R20, R76, R88.reuse, R20 ;  /* 0x000000584c14723c */ /* 0x080ff00000041814 */
[C---:B------:R-:W-:Y:S04]  /*1fa20*/  HMMA.16816.F32.BF16 R24, R80.reuse, R88, R24 ;  /* 0x000000585018723c */ /* 0x040fe80000041818 */
[----:B--2---:R-:W-:Y:S01]  /*1fa30*/  FFMA.FTZ R84, R204, c[0x0][0x2d0], -R98 ;  /* 0x0000b400cc547a23 */ /* 0x004fe20000010862 */
[----:B---3--:R-:W-:Y:S02]  /*1fa40*/  MOV R204, R134 ;  /* 0x0000008600cc7202 */ /* 0x008fe40000000f00 */
        /* <DEDUP_REMOVED lines=9> */
[-C--:B-1----:R-:W-:Y:S04]  /*1fae0*/  HMMA.16816.F32.BF16 R36, R76, R92.reuse, R36 ;  /* 0x0000005c4c24723c */ /* 0x082fe80000041824 */
[----:B------:R-:W-:Y:S04]  /*1faf0*/  MOV R112, R187 ;  /* 0x000000bb00707202 */ /* 0x000fe80000000f00 */
[C---:B------:R-:W-:Y:S04]  /*1fb00*/  HMMA.16816.F32.BF16 R40, R80.reuse, R92, R40 ;  /* 0x0000005c5028723c */ /* 0x040fe80000041828 */
[----:B--2---:R-:W-:Y:S01]  /*1fb10*/  FFMA.FTZ R84, R203, c[0x0][0x2d0], -R98 ;  /* 0x0000b400cb547a23 */ /* 0x004fe20000010862 */
[----:B------:R-:W-:Y:S02]  /*1fb20*/  MOV R203, R133 ;  /* 0x0000008500cb7202 */ /* 0x000fe40000000f00 */
[----:B------:R-:W-:Y:S01]  /*1fb30*/  FFMA.FTZ R92, R227, c[0x0][0x2d0], -R96 ;  /* 0x0000b400e35c7a23 */ /* 0x000fe20000010860 */
        /* <DEDUP_REMOVED lines=8> */
[----:B------:R-:W-:Y:S07]  /*1fbc0*/  MOV R227, R126 ;  /* 0x0000007e00e37202 */ /* 0x000fee0000000f00 */
[----:B------:R3:W-:Y:S01]  /*1fbd0*/  MUFU.EX2 R147, R92 ;  /* 0x0000005c00937308 */ /* 0x0007e20000000800 */
[----:B-1----:R-:W-:Y:S01]  /*1fbe0*/  FFMA.FTZ R84, R205, c[0x0][0x2d0], -R2 ;  /* 0x0000b400cd547a23 */ /* 0x002fe20000010802 */
[----:B------:R-:W-:Y:S02]  /*1fbf0*/  MOV R205, R132 ;  /* 0x0000008400cd7202 */ /* 0x000fe40000000f00 */
[----:B------:R-:W-:Y:S06]  /*1fc00*/  MOV R132, R184 ;  /* 0x000000b800847202 */ /* 0x000fec0000000f00 */
        /* <DEDUP_REMOVED lines=73> */
[----:B------:R2:W3:Y:S10]  /*200a0*/  MUFU.EX2 R192, R84 ;  /* 0x0000005400c07308 */ /* 0x0004f40000000800 */
        /* <DEDUP_REMOVED lines=34> */
[--C-:B---3--:R-:W-:Y:S04]  /*202d0*/  FFMA.FTZ R80, R251, c[0x0][0x2d0], -R97.reuse ;  /* 0x0000b400fb507a23 */ /* 0x108fe80000010861 */
        /* <DEDUP_REMOVED lines=16> */
[----:B------:R2:W-:Y:S01]  /*203e0*/  MUFU.EX2 R158, R88 ;  /* 0x00000058009e7308 */ /* 0x0005e20000000800 */
[----:B------:R-:W-:Y:S04]  /*203f0*/  MOV R126, R125 ;  /* 0x0000007d007e7202 */ /* 0x000fe80000000f00 */
        /* <DEDUP_REMOVED lines=15> */
[----:B------:R3:W-:Y:S03]  /*204f0*/  MUFU.EX2 R181, R92 ;  /* 0x0000005c00b57308 */ /* 0x0007e60000000800 */
[----:B------:R-:W-:Y:S01]  /*20500*/  MOV R244, R120 ;  /* 0x0000007800f47202 */ /* 0x000fe20000000f00 */
[----:B-1----:R-:W-:Y:S01]  /*20510*/  FFMA.FTZ R84, R132, c[0x0][0x2d0], -R98 ;  /* 0x0000b40084547a23 */ /* 0x002fe20000010862 */
[----:B------:R-:W-:Y:S02]  /*20520*/  MOV R132, R168 ;  /* 0x000000a800847202 */ /* 0x000fe40000000f00 */
[----:B------:R-:W-:Y:S03]  /*20530*/  MOV R120, R110 ;  /* 0x0000006e00787202 */ /* 0x000fe60000000f00 */
        /* <DEDUP_REMOVED lines=218> */
.L_x_477:
        /* <DEDUP_REMOVED lines=9> */
.L_x_499:
[----:B------:R-:W3:Y:S01]  /*21370*/  LDL R188, [R1] ;  /* 0x0000000001bc7983 */ /* 0x000ee20000100800 */
[----:B------:R-:W-:Y:S04]  /*21380*/  DEPBAR.LE SB0, 0x0 ;  /* 0x000080000000791a */ /* 0x000fe80000000000 */
[----:B------:R-:W-:Y:S01]  /*21390*/  BAR.SYNC.DEFER_BLOCKING 0x0 ;  /* 0x0000000000007b1d */ /* 0x000fe20000010000 */
[----:B------:R-:W-:Y:S07]  /*213a0*/  UISETP.GT.AND UP0, UPT, UR12, UR4, UPT ;  /* 0x000000040c00728c */ /* 0x000fee000bf04270 */
[----:B-----5:R-:W-:Y:S08]  /*213b0*/  LDSM.16.M88.4 R96, [R215+0x6100] ;  /* 0x00610000d760783b */ /* 0x020ff00000000200 */
[----:B------:R-:W4:Y:S04]  /*213c0*/  LDL R226, [R1+0x38] ;  /* 0x0000380001e27983 */ /* 0x000f280000100800 */
[----:B-1----:R-:W1:Y:S08]  /*213d0*/  LDSM.16.M88.4 R16, [R208+0x3100] ;  /* 0x00310000d010783b */ /* 0x002e700000000200 */
[----:B--2---:R-:W2:Y:S04]  /*213e0*/  LDL R197, [R1+0x8] ;  /* 0x0000080001c57983 */ /* 0x004ea80000100800 */
[----:B------:R-:W1:Y:S08]  /*213f0*/  LDSM.16.M88.4 R92, [R215+0x8100] ;  /* 0x00810000d75c783b */ /* 0x000e700000000200 */
[----:B------:R-:W2:Y:S04]  /*21400*/  LDL R198, [R1+0xc] ;  /* 0x00000c0001c67983 */ /* 0x000ea80000100800 */
[----:B------:R-:W1:Y:S08]  /*21410*/  LDSM.16.M88.4 R32, [R208+0x3900] ;  /* 0x00390000d020783b */ /* 0x000e700000000200 */
[----:B------:R-:W1:Y:S08]  /*21420*/  LDSM.16.M88.4 R48, [R208+0x4100] ;  /* 0x00410000d030783b */ /* 0x000e700000000200 */
[----:B------:R-:W1:Y:S08]  /*21430*/  LDSM.16.M88.4 R64, [R208+0x4900] ;  /* 0x00490000d040783b */ /* 0x000e700000000200 */
[----:B------:R-:W1:Y:S08]  /*21440*/  LDSM.16.M88.4 R80, [R208+0x5100] ;  /* 0x00510000d050783b */ /* 0x000e700000000200 */
[----:B------:R-:W1:Y:S08]  /*21450*/  LDSM.16.M88.4 R168, [R208+0x5900] ;  /* 0x00590000d0a8783b */ /* 0x000e700000000200 */
[----:B------:R-:W-:Y:S08]  /*21460*/  LDSM.16.M88.4 R172, [R218+0x6100] ;  /* 0x00610000daac783b */ /* 0x000ff00000000200 */
[----:B------:R-:W1:Y:S08]  /*21470*/  LDSM.16.M88.4 R176, [R219] ;  /* 0x00000000dbb0783b */ /* 0x000e700000000200 */
[----:B------:R-:W1:Y:S08]  /*21480*/  LDSM.16.M88.4 R180, [R218+0x8100] ;  /* 0x00810000dab4783b */ /* 0x000e700000000200 */
[----:B------:R-:W1:Y:S01]  /*21490*/  LDSM.16.M88.4 R184, [R224] ;  /* 0x00000000e0b8783b */ /* 0x000e620000000200 */
[----:B--2---:R-:W-:Y:S01]  /*214a0*/  ISETP.GE.AND P4, PT, R198, c[0x0][0x1d4], PT ;  /* 0x00007500c6007a0c */ /* 0x004fe20003f86270 */
[-C--:B-1----:R-:W-:Y:S03]  /*214b0*/  HMMA.16816.F32.BF16 R4, R96, R16.reuse, RZ ;  /* 0x000000106004723c */ /* 0x082fe600000418ff */
[----:B---3--:R-:W-:Y:S01]  /*214c0*/  SHF.R.S32.HI R0, RZ, 0x1f, R188 ;  /* 0x0000001fff007819 */ /* 0x008fe200000114bc */
[----:B------:R-:W-:Y:S04]  /*214d0*/  IMAD.WIDE.U32 R2, R188, c[0x0][0x208], RZ ;  /* 0x00008200bc027a25 */ /* 0x000fe800078e00ff */
[C---:B------:R-:W-:Y:S04]  /*214e0*/  HMMA.16816.F32.BF16 R8, R92.reuse, R16, RZ ;  /* 0x000000105c08723c */ /* 0x040fe800000418ff */
[----:B------:R-:W-:Y:S04]  /*214f0*/  IMAD R0, R0, c[0x0][0x208], RZ ;  /* 0x0000820000007a24 */ /* 0x000fe800078e02ff */
[-C--:B------:R-:W-:Y:S01]  /*21500*/  HMMA.16816.F32.BF16 R12, R92, R18.reuse, RZ ;  /* 0x000000125c0c723c */ /* 0x080fe200000418ff */
[----:B------:R-:W-:Y:S05]  /*21510*/  IMAD R0, R188, c[0x0][0x20c], R0 ;  /* 0x00008300bc007a24 */ /* 0x000fea00078e0200 */
[----:B------:R-:W-:Y:S02]  /*21520*/  IADD3 R3, R3, R0, RZ ;  /* 0x0000000003037210 */ /* 0x000fe40007ffe0ff */
[C---:B------:R-:W-:Y:S04]  /*21530*/  HMMA.16816.F32.BF16 R16, R96.reuse, R18, RZ ;  /* 0x000000126010723c */ /* 0x040fe800000418ff */
[----:B------:R-:W-:Y:S01]  /*21540*/  IMAD.WIDE.U32 R2, R242, c[0x0][0x218], R2 ;  /* 0x00008600f2027a25 */ /* 0x000fe200078e0002 */
[----:B------:R-:W-:Y:S03]  /*21550*/  SHF.R.S32.HI R0, RZ, 0x1f, R242 ;  /* 0x0000001fff007819 */ /* 0x000fe600000114f2 */
[-C--:B------:R-:W-:Y:S04]  /*21560*/  HMMA.16816.F32.BF16 R20, R96, R32.reuse, RZ ;  /* 0x000000206014723c */ /* 0x080fe800000418ff */
[----:B------:R-:W-:Y:S04]  /*21570*/  IMAD R0, R0, c[0x0][0x218], RZ ;  /* 0x0000860000007a24 */ /* 0x000fe800078e02ff */
        /* <DEDUP_REMOVED lines=24> */
[----:B------:R-:W2:Y:S07]  /*21700*/  LDSM.16.M88.4 R176, [R222] ;  /* 0x00000000deb0783b */ /* 0x000eae0000000200 */
[-C--:B------:R-:W-:Y:S08]  /*21710*/  HMMA.16816.F32.BF16 R20, R172, R184.reuse, R20 ;  /* 0x000000b8ac14723c */ /* 0x080ff00000041814 */
        /* <DEDUP_REMOVED lines=16> */
[-C--:B--2---:R-:W-:Y:S03]  /*21820*/  HMMA.16816.F32.BF16 R52, R172, R176.reuse, R52 ;  /* 0x000000b0ac34723c */ /* 0x084fe60000041834 */
        /* <DEDUP_REMOVED lines=10> */
[----:B------:R-:W4:Y:S05]  /*218d0*/  SHFL.IDX PT, R190, R2, 0x1, 0x181f ;  /* 0x00381f0002be7f89 */ /* 0x000f2a00000e0000 */
[-C--:B------:R-:W-:Y:S03]  /*218e0*/  HMMA.16816.F32.BF16 R76, R180, R170.reuse, R76 ;  /* 0x000000aab44c723c */ /* 0x080fe6000004184c */
[----:B------:R-:W1:Y:S05]  /*218f0*/  SHFL.IDX PT, R188, R2, 0x2, 0x181f ;  /* 0x00581f0002bc7f89 */ /* 0x000e6a00000e0000 */
[C---:B------:R-:W-:Y:S03]  /*21900*/  HMMA.16816.F32.BF16 R80, R172.reuse, R170, R80 ;  /* 0x000000aaac50723c */ /* 0x040fe60000041850 */
[----:B------:R2:W-:Y:S01]  /*21910*/  SHFL.IDX PT, R189, R2, 0x3, 0x181f ;  /* 0x00781f0002bd7f89 */ /* 0x0005e200000e0000 */
[-C--:B----4-:R-:W-:Y:S07]  /*21920*/  IADD3 R190, P0, R190, R226.reuse, RZ ;  /* 0x000000e2bebe7210 */ /* 0x090fee0007f1e0ff */
[----:B------:R-:W-:Y:S01]  /*21930*/  SHFL.IDX PT, R0, R0, 0x5, 0x181f ;  /* 0x00b81f0000007f89 */ /* 0x000fe200000e0000 */
[-C--:B------:R-:W-:Y:S02]  /*21940*/  IADD3.X R191, R184, R225.reuse, RZ, P0, !PT ;  /* 0x000000e1b8bf7210 */ /* 0x080fe400007fe4ff */
[-C--:B-1----:R-:W-:Y:S02]  /*21950*/  IADD3 R188, P0, R188, R226.reuse, RZ ;  /* 0x000000e2bcbc7210 */ /* 0x082fe40007f1e0ff */
[-C--:B--2---:R-:W-:Y:S04]  /*21960*/  IADD3 R2, P1, R3, R226.reuse, RZ ;  /* 0x000000e203027210 */ /* 0x084fe80007f3e0ff */
        /* <DEDUP_REMOVED lines=291> */
[----:B------:R-:W5:Y:S03]  /*22ba0*/  LDL R22, [R1+0x4] ;  /* 0x0000040001167983 */ /* 0x000f660000100800 */
        /* <DEDUP_REMOVED lines=37> */
[-C--:B----4-:R-:W-:Y:S03]  /*22e00*/  IADD3 R10, P0, R10, R226.reuse, RZ ;  /* 0x000000e20a0a7210 */ /* 0x090fe60007f1e0ff */
[----:B-----5:R3:W-:Y:S01]  /*22e10*/  LDGSTS.E.BYPASS.LTC128B.128 [R22+0x3100], [R4.64], !P4 ;  /* 0x0310000004167fae */ /* 0x0207e2000e101d5a */
        /* <DEDUP_REMOVED lines=17> */
.L_x_482:
        /* <DEDUP_REMOVED lines=37> */
.L_x_485:
[----:B------:R-:W-:Y:S04]  /*23180*/  MOV R8, c[0x0][0x32c] ;  /* 0x0000cb0000087a02 */ /* 0x000fe80000000f00 */
[----:B------:R-:W-:Y:S11]  /*23190*/  ISETP.NE.AND P0, PT, R8, 0x1, PT ;  /* 0x000000010800780c */ /* 0x000ff60003f05270 */
[----:B------:R-:W-:Y:S02]  /*231a0*/  @!UPT UIADD3 URZ, URZ, URZ, URZ ;  /* 0x0000003f3f3ff290 */ /* 0x000fe4000fffe03f */
[----:B------:R-:W-:Y:S05]  /*231b0*/  @P0 IMAD.HI.U32 R8, R3, c[0x0][0x330], RZ ;  /* 0x0000cc0003080a27 */ /* 0x000fea00078e00ff */
[----:B------:R-:W-:Y:S02]  /*231c0*/  @P0 SHF.R.U32.HI R3, RZ, c[0x0][0x334], R8 ;  /* 0x0000cd00ff030a19 */ /* 0x000fe40000011608 */
.L_x_486:
[----:B------:R-:W-:Y:S05]  /*231d0*/  BSYNC B0 ;  /* 0x0000000000007941 */ /* 0x000fea0003800000 */
.L_x_484:
[----:B------:R-:W-:Y:S05]  /*231e0*/  IMAD R3, R3, c[0x0][0x32c], R7 ;  /* 0x0000cb0003037a24 */ /* 0x000fea00078e0207 */
[----:B------:R-:W-:Y:S02]  /*231f0*/  IADD3 R8, R3, c[0x0][0x32c], RZ ;  /* 0x0000cb0003087a10 */ /* 0x000fe40007ffe0ff */
[----:B------:R-:W-:Y:S02]  /*23200*/  IMNMX R0, R0, R3, !PT ;  /* 0x0000000300007217 */ /* 0x000fe40007800200 */
[----:B------:R-:W-:Y:S02]  /*23210*/  IMNMX R2, R2, R8, PT ;  /* 0x0000000802027217 */ /* 0x000fe40003800200 */
.L_x_483:
        /* <DEDUP_REMOVED lines=159> */
.L_x_489:
[----:B------:R-:W-:Y:S04]  /*23c10*/  MOV R8, c[0x0][0x32c] ;  /* 0x0000cb0000087a02 */ /* 0x000fe80000000f00 */
[----:B------:R-:W-:Y:S11]  /*23c20*/  ISETP.NE.AND P0, PT, R8, 0x1, PT ;  /* 0x000000010800780c */ /* 0x000ff60003f05270 */
[----:B------:R-:W-:Y:S02]  /*23c30*/  @!UPT UIADD3 URZ, URZ, URZ, URZ ;  /* 0x0000003f3f3ff290 */ /* 0x000fe4000fffe03f */
[----:B------:R-:W-:Y:S05]  /*23c40*/  @P0 IMAD.HI.U32 R8, R3, c[0x0][0x330], RZ ;  /* 0x0000cc0003080a27 */ /* 0x000fea00078e00ff */
[----:B------:R-:W-:Y:S02]  /*23c50*/  @P0 SHF.R.U32.HI R3, RZ, c[0x0][0x334], R8 ;  /* 0x0000cd00ff030a19 */ /* 0x000fe40000011608 */
.L_x_490:
[----:B------:R-:W-:Y:S05]  /*23c60*/  BSYNC B0 ;  /* 0x0000000000007941 */ /* 0x000fea0003800000 */
.L_x_488:
[----:B------:R-:W-:Y:S05]  /*23c70*/  IMAD R3, R3, c[0x0][0x32c], R7 ;  /* 0x0000cb0003037a24 */ /* 0x000fea00078e0207 */
[----:B------:R-:W-:Y:S02]  /*23c80*/  IADD3 R8, R3, c[0x0][0x32c], RZ ;  /* 0x0000cb0003087a10 */ /* 0x000fe40007ffe0ff */
[----:B------:R-:W-:Y:S02]  /*23c90*/  IMNMX R0, R0, R3, !PT ;  /* 0x0000000300007217 */ /* 0x000fe40007800200 */
[----:B------:R-:W-:Y:S02]  /*23ca0*/  IMNMX R2, R2, R8, PT ;  /* 0x0000000802027217 */ /* 0x000fe40003800200 */
.L_x_487:
        /* <DEDUP_REMOVED lines=145> */
.L_x_493:
[----:B------:R-:W-:Y:S04]  /*245c0*/  MOV R8, c[0x0][0x32c] ;  /* 0x0000cb0000087a02 */ /* 0x000fe80000000f00 */
[----:B------:R-:W-:Y:S11]  /*245d0*/  ISETP.NE.AND P0, PT, R8, 0x1, PT ;  /* 0x000000010800780c */ /* 0x000ff60003f05270 */
[----:B------:R-:W-:Y:S02]  /*245e0*/  @!UPT UIADD3 URZ, URZ, URZ, URZ ;  /* 0x0000003f3f3ff290 */ /* 0x000fe4000fffe03f */
[----:B------:R-:W-:Y:S05]  /*245f0*/  @P0 IMAD.HI.U32 R8, R3, c[0x0][0x330], RZ ;  /* 0x0000cc0003080a27 */ /* 0x000fea00078e00ff */
[----:B------:R-:W-:Y:S02]  /*24600*/  @P0 SHF.R.U32.HI R3, RZ, c[0x0][0x334], R8 ;  /* 0x0000cd00ff030a19 */ /* 0x000fe40000011608 */
.L_x_494:
[----:B------:R-:W-:Y:S05]  /*24610*/  BSYNC B0 ;  /* 0x0000000000007941 */ /* 0x000fea0003800000 */
.L_x_492:
[----:B------:R-:W-:Y:S05]  /*24620*/  IMAD R3, R3, c[0x0][0x32c], R7 ;  /* 0x0000cb0003037a24 */ /* 0x000fea00078e0207 */
[----:B------:R-:W-:Y:S02]  /*24630*/  IADD3 R8, R3, c[0x0][0x32c], RZ ;  /* 0x0000cb0003087a10 */ /* 0x000fe40007ffe0ff */
[----:B------:R-:W-:Y:S02]  /*24640*/  IMNMX R0, R0, R3, !PT ;  /* 0x0000000300007217 */ /* 0x000fe40007800200 */
[----:B------:R-:W-:Y:S02]  /*24650*/  IMNMX R2, R2, R8, PT ;  /* 0x0000000802027217 */ /* 0x000fe40003800200 */
.L_x_491:
        /* <DEDUP_REMOVED lines=145> */
.L_x_497:
[----:B------:R-:W-:Y:S04]  /*24f70*/  MOV R4, c[0x0][0x32c] ;  /* 0x0000cb0000047a02 */ /* 0x000fe80000000f00 */
[----:B------:R-:W-:Y:S11]  /*24f80*/  ISETP.NE.AND P0, PT, R4, 0x1, PT ;  /* 0x000000010400780c */ /* 0x000ff60003f05270 */
[----:B------:R-:W-:Y:S02]  /*24f90*/  @!UPT UIADD3 URZ, URZ, URZ, URZ ;  /* 0x0000003f3f3ff290 */ /* 0x000fe4000fffe03f */
[----:B------:R-:W-:Y:S05]  /*24fa0*/  @P0 IMAD.HI.U32 R4, R3, c[0x0][0x330], RZ ;  /* 0x0000cc0003040a27 */ /* 0x000fea00078e00ff */
[----:B------:R-:W-:Y:S02]  /*24fb0*/  @P0 SHF.R.U32.HI R3, RZ, c[0x0][0x334], R4 ;  /* 0x0000cd00ff030a19 */ /* 0x000fe40000011604 */
.L_x_498:
[----:B------:R-:W-:Y:S05]  /*24fc0*/  BSYNC B0 ;  /* 0x0000000000007941 */ /* 0x000fea0003800000 */
.L_x_496:
[----:B------:R-:W-:Y:S05]  /*24fd0*/  IMAD R7, R3, c[0x0][0x32c], R7 ;  /* 0x0000cb0003077a24 */ /* 0x000fea00078e0207 */
[----:B------:R-:W-:Y:S02]  /*24fe0*/  IADD3 R3, R7, c[0x0][0x32c], RZ ;  /* 0x0000cb0007037a10 */ /* 0x000fe40007ffe0ff */
[----:B------:R-:W-:Y:S02]  /*24ff0*/  IMNMX R0, R0, R7, !PT ;  /* 0x0000000700007217 */ /* 0x000fe40007800200 */
[----:B------:R-:W-:Y:S02]  /*25000*/  IMNMX R2, R2, R3, PT ;  /* 0x0000000302027217 */ /* 0x000fe40003800200 */
.L_x_495:
        /* <DEDUP_REMOVED lines=128> */
[----:B------:R-:W-:Y:S01]  /*25810*/  FMNMX.FTZ R4, R19, R4, !PT ;  /* 0x0000000413047209 */ /* 0x000fe20007810000 */
[----:B------:R-:W2:Y:S01]  /*25820*/  SHFL.BFLY PT, R71, R3, 0x1, 0x1f ;  /* 0x0c201f0003477f89 */ /* 0x000ea200000e0000 */
[----:B------:R-:W-:Y:S02]  /*25830*/  FSEL R174, R46, -INF , !P0 ;  /* 0xff8000002eae7808 */ /* 0x000fe40004000000 */
[----:B------:R-:W-:Y:S02]  /*25840*/  ISETP.GT.AND P0, PT, R0, 0x29, P5 ;  /* 0x000000290000780c */ /* 0x000fe40002f04270 */
        /* <DEDUP_REMOVED lines=31> */
[----:B------:R-:W-:Y:S01]  /*25a40*/  FMNMX.FTZ R3, R172, R3, !PT ;  /* 0x00000003ac037209 */ /* 0x000fe20007810000 */
[----:B------:R1:W-:Y:S01]  /*25a50*/  MUFU.EX2 R50, R5 ;  /* 0x0000000500327308 */ /* 0x0003e20000000800 */
[----:B------:R-:W-:Y:S02]  /*25a60*/  FMNMX.FTZ R4, R173, R4, !PT ;  /* 0x00000004ad047209 */ /* 0x000fe40007810000 */
[----:B------:R-:W-:Y:S02]  /*25a70*/  ISETP.LT.OR P0, PT, R2, 0x32, P0 ;  /* 0x000000320200780c */ /* 0x000fe40000701670 */
        /* <DEDUP_REMOVED lines=8> */
[----:B------:R-:W-:Y:S02]  /*25b00*/  ISETP.GT.AND P0, PT, R0, 0x38, P1 ;  /* 0x000000380000780c */ /* 0x000fe40000f04270 */
[----:B------:R-:W-:Y:S02]  /*25b10*/  FMNMX.FTZ R4, R202, R4, !PT ;  /* 0x00000004ca047209 */ /* 0x000fe40007810000 */
[----:B------:R-:W-:Y:S01]  /*25b20*/  FMNMX.FTZ R3, R176, R3, !PT ;  /* 0x00000003b0037209 */ /* 0x000fe20007810000 */
[--C-:B-1----:R-:W-:Y:S01]  /*25b30*/  FFMA.FTZ R5, R12, c[0x0][0x2d0], -R74.reuse ;  /* 0x0000b4000c057a23 */ /* 0x102fe2000001084a */
[----:B------:R-:W-:Y:S02]  /*25b40*/  FMNMX.FTZ R4, R206, R4, !PT ;  /* 0x00000004ce047209 */ /* 0x000fe40007810000 */
[----:B------:R-:W-:Y:S01]  /*25b50*/  ISETP.LT.OR P0, PT, R2, 0x39, P0 ;  /* 0x000000390200780c */ /* 0x000fe20000701670 */
[----:B------:R1:W-:Y:S01]  /*25b60*/  MUFU.EX2 R87, R5 ;  /* 0x0000000500577308 */ /* 0x0003e20000000800 */
[----:B------:R-:W-:Y:S02]  /*25b70*/  FMNMX.FTZ R4, R228, R4, !PT ;  /* 0x00000004e4047209 */ /* 0x000fe40007810000 */
[----:B------:R-:W-:Y:S02]  /*25b80*/  FMNMX.FTZ R3, R184, R3, !PT ;  /* 0x00000003b8037209 */ /* 0x000fe40007810000 */
[----:B------:R-:W-:Y:S02]  /*25b90*/  FMNMX.FTZ R4, R230, R4, !PT ;  /* 0x00000004e6047209 */ /* 0x000fe40007810000 */
[----:B------:R-:W-:Y:S02]  /*25ba0*/  FSEL R191, R23, -INF , !P0 ;  /* 0xff80000017bf7808 */ /* 0x000fe40004000000 */
[----:B------:R-:W-:Y:S02]  /*25bb0*/  FMNMX.FTZ R4, R238, R4, !PT ;  /* 0x00000004ee047209 */ /* 0x000fe40007810000 */
[----:B------:R-:W-:Y:S02]  /*25bc0*/  FMNMX.FTZ R3, R186, R3, !PT ;  /* 0x00000003ba037209 */ /* 0x000fe40007810000 */
        /* <DEDUP_REMOVED lines=25> */
[----:B-1----:R-:W-:Y:S01]  /*25d60*/  FMNMX.FTZ R4, R4, R6, !PT ;  /* 0x0000000604047209 */ /* 0x002fe20007810000 */
[----:B------:R-:W-:Y:S01]  /*25d70*/  FFMA.FTZ R6, R9, c[0x0][0x2d0], -R74 ;  /* 0x0000b40009067a23 */ /* 0x000fe2000001084a */
[----:B------:R-:W-:Y:S01]  /*25d80*/  FSEL R193, R75, -INF , !P1 ;  /* 0xff8000004bc17808 */ /* 0x000fe20004800000 */
[----:B------:R-:W-:Y:S01]  /*25d90*/  FMUL.FTZ R75, R71, c[0x0][0x2d0] ;  /* 0x0000b400474b7a20 */ /* 0x000fe20000410000 */
[C---:B------:R-:W-:Y:S01]  /*25da0*/  ISETP.LT.OR P1, PT, R2.reuse, 0x49, P3 ;  /* 0x000000490200780c */ /* 0x040fe20001f21670 */
[----:B------:R-:W-:Y:S01]  /*25db0*/  MUFU.EX2 R45, R6 ;  /* 0x00000006002d7308 */ /* 0x000fe20000000800 */
[----:B------:R-:W-:Y:S01]  /*25dc0*/  ISETP.LT.OR P0, PT, R2, 0x4a, P0 ;  /* 0x0000004a0200780c */ /* 0x000fe20000701670 */
[----:B------:R-:W1:Y:S01]  /*25dd0*/  SHFL.BFLY PT, R70, R4, 0x1, 0x1f ;  /* 0x0c201f0004467f89 */ /* 0x000e6200000e0000 */
[----:B------:R-:W-:Y:S02]  /*25de0*/  PLOP3.LUT P3, PT, PT, PT, UP2, 0x40, 0x0 ;  /* 0x000000000000781c */ /* 0x000fe40003f6e828 */
        /* <DEDUP_REMOVED lines=18> */
[----:B------:R2:W-:Y:S01]  /*25f10*/  MUFU.EX2 R84, R5 ;  /* 0x0000000500547308 */ /* 0x0005e20000000800 */
[----:B------:R-:W-:Y:S01]  /*25f20*/  PLOP3.LUT P0, PT, PT, PT, UP0, 0x40, 0x0 ;  /* 0x000000000000781c */ /* 0x000fe20003f0e808 */
[--C-:B------:R-:W-:Y:S01]  /*25f30*/  FFMA.FTZ R12, R28, c[0x0][0x2d0], -R75.reuse ;  /* 0x0000b4001c0c7a23 */ /* 0x100fe2000001084b */
[C---:B------:R-:W-:Y:S01]  /*25f40*/  ISETP.GT.AND P3, PT, R0.reuse, 0x58, P3 ;  /* 0x000000580000780c */ /* 0x040fe20001f64270 */
[--C-:B------:R-:W-:Y:S01]  /*25f50*/  FFMA.FTZ R28, R33, c[0x0][0x2d0], -R75.reuse ;  /* 0x0000b400211c7a23 */ /* 0x100fe2000001084b */
[----:B------:R-:W-:Y:S01]  /*25f60*/  ISETP.GT.AND P0, PT, R0, 0x59, P0 ;  /* 0x000000590000780c */ /* 0x000fe20000704270 */
[----:B------:R-:W-:Y:S01]  /*25f70*/  UISETP.GT.AND UP0, UPT, UR12, UR4, UPT ;  /* 0x000000040c00728c */ /* 0x000fe2000bf04270 */
[----:B------:R-:W-:Y:S01]  /*25f80*/  FMNMX.FTZ R0, R200, R3, !PT ;  /* 0x00000003c8007209 */ /* 0x000fe20007810000 */
[--C-:B------:R-:W-:Y:S01]  /*25f90*/  FFMA.FTZ R3, R20, c[0x0][0x2d0], -R75.reuse ;  /* 0x0000b40014037a23 */ /* 0x100fe2000001084b */
[----:B---3--:R-:W-:Y:S01]  /*25fa0*/  F2FP.BF16.PACK_AB R78, R61, R87 ;  /* 0x000000573d4e723e */ /* 0x008fe200000010ff */
[----:B------:R-:W-:Y:S01]  /*25fb0*/  MUFU.EX2 R51, R12 ;  /* 0x0000000c00337308 */ /* 0x000fe20000000800 */
[----:B------:R-:W-:Y:S01]  /*25fc0*/  ISETP.LT.OR P0, PT, R2, 0x5a, P0 ;  /* 0x0000005a0200780c */ /* 0x000fe20000701670 */
[----:B------:R-:W-:Y:S01]  /*25fd0*/  UIADD3 UR12, UR12, -0x1, URZ ;  /* 0xffffffff0c0c7890 */ /* 0x000fe2000fffe03f */
[----:B-1----:R-:W-:Y:S02]  /*25fe0*/  FMNMX.FTZ R70, R4, R70, !PT ;  /* 0x0000004604467209 */ /* 0x002fe40007810000 */
[----:B------:R-:W-:Y:S02]  /*25ff0*/  FSEL R73, R34, -INF , !P0 ;  /* 0xff80000022497808 */ /* 0x000fe40004000000 */
[C---:B------:R-:W-:Y:S01]  /*26000*/  FSETP.NEU.FTZ.AND P0, PT, R70.reuse, -INF , PT ;  /* 0xff8000004600780b */ /* 0x040fe20003f1d000 */
[----:B------:R-:W-:Y:S01]  /*26010*/  FMUL.FTZ R96, R70, c[0x0][0x2d0] ;  /* 0x0000b40046607a20 */ /* 0x000fe20000410000 */
[----:B------:R-:W-:Y:S01]  /*26020*/  ISETP.LT.OR P3, PT, R2, 0x59, P3 ;  /* 0x000000590200780c */ /* 0x000fe20001f61670 */
[----:B------:R1:W-:Y:S01]  /*26030*/  MUFU.EX2 R60, R3 ;  /* 0x00000003003c7308 */ /* 0x0003e20000000800 */
[--C-:B------:R-:W-:Y:S01]  /*26040*/  FFMA.FTZ R2, R17, c[0x0][0x2d0], -R75.reuse ;  /* 0x0000b40011027a23 */ /* 0x100fe2000001084b */
[----:B------:R-:W-:Y:S02]  /*26050*/  FMNMX.FTZ R0, R204, R0, !PT ;  /* 0x00000000cc007209 */ /* 0x000fe40007810000 */
[----:B------:R-:W-:Y:S01]  /*26060*/  FSEL R96, R96, RZ, P0 ;  /* 0x000000ff60607208 */ /* 0x000fe20000000000 */
[--C-:B--2---:R-:W-:Y:S01]  /*26070*/  FFMA.FTZ R5, R13, c[0x0][0x2d0], -R75.reuse ;  /* 0x0000b4000d057a23 */ /* 0x104fe2000001084b */
[----:B------:R-:W-:Y:S03]  /*26080*/  FSEL R203, R35, -INF , !P3 ;  /* 0xff80000023cb7808 */ /* 0x000fe60005800000 */
[--C-:B------:R-:W-:Y:S01]  /*26090*/  FFMA.FTZ R4, R19, c[0x0][0x2d0], -R96.reuse ;  /* 0x0000b40013047a23 */ /* 0x100fe20000010860 */
[----:B------:R2:W3:Y:S01]  /*260a0*/  MUFU.EX2 R86, R2 ;  /* 0x0000000200567308 */ /* 0x0004e20000000800 */
[----:B------:R-:W-:Y:S01]  /*260b0*/  FMNMX.FTZ R0, R203, R0, !PT ;  /* 0x00000000cb007209 */ /* 0x000fe20007810000 */
[--C-:B------:R-:W-:Y:S02]  /*260c0*/  FFMA.FTZ R32, R32, c[0x0][0x2d0], -R96.reuse ;  /* 0x0000b40020207a23 */ /* 0x100fe40000010860 */
[--C-:B------:R-:W-:Y:S01]  /*260d0*/  FFMA.FTZ R44, R44, c[0x0][0x2d0], -R96.reuse ;  /* 0x0000b4002c2c7a23 */ /* 0x100fe20000010860 */
[----:B------:R-:W-:Y:S05]  /*260e0*/  FMNMX.FTZ R0, R73, R0, !PT ;  /* 0x0000000049007209 */ /* 0x000fea0007810000 */
[----:B------:R-:W-:Y:S01]  /*260f0*/  MUFU.EX2 R36, R4 ;  /* 0x0000000400247308 */ /* 0x000fe20000000800 */
[--C-:B-1----:R-:W-:Y:S02]  /*26100*/  FFMA.FTZ R3, R8, c[0x0][0x2d0], -R96.reuse ;  /* 0x0000b40008037a23 */ /* 0x102fe40000010860 */
[----:B------:R-:W-:Y:S07]  /*26110*/  FFMA.FTZ R8, R26, c[0x0][0x2d0], -R75 ;  /* 0x0000b4001a087a23 */ /* 0x000fee000001084b */
[----:B------:R1:W-:Y:S01]  /*26120*/  MUFU.EX2 R57, R3 ;  /* 0x0000000300397308 */ /* 0x0003e20000000800 */
[----:B--2---:R-:W2:Y:S01]  /*26130*/  SHFL.BFLY PT, R2, R0, 0x2, 0x1f ;  /* 0x0c401f0000027f89 */ /* 0x004ea200000e0000 */
[----:B---3--:R-:W-:Y:S08]  /*26140*/  F2FP.BF16.PACK_AB R79, R60, R86 ;  /* 0x000000563c4f723e */ /* 0x008ff000000010ff */
[----:B------:R-:W3:Y:S10]  /*26150*/  MUFU.EX2 R49, R5 ;  /* 0x0000000500317308 */ /* 0x000ef40000000800 */
[----:B------:R-:W-:Y:S01]  /*26160*/  MUFU.EX2 R63, R8 ;  /* 0x00000008003f7308 */ /* 0x000fe20000000800 */
[--C-:B-1----:R-:W-:Y:S09]  /*26170*/  FFMA.FTZ R3, R15, c[0x0][0x2d0], -R96.reuse ;  /* 0x0000b4000f037a23 */ /* 0x102ff20000010860 */
[----:B------:R1:W4:Y:S01]  /*26180*/  MUFU.EX2 R37, R3 ;  /* 0x0000000300257308 */ /* 0x0003220000000800 */
[----:B---3--:R-:W-:Y:S01]  /*26190*/  F2FP.BF16.PACK_AB R77, R49, R84 ;  /* 0x00000054314d723e */ /* 0x008fe200000010ff */
[----:B-1----:R-:W-:Y:S02]  /*261a0*/  FFMA.FTZ R3, R16, c[0x0][0x2d0], -R96 ;  /* 0x0000b40010037a23 */ /* 0x002fe40000010860 */
[--C-:B------:R-:W-:Y:S06]  /*261b0*/  FFMA.FTZ R16, R29, c[0x0][0x2d0], -R74.reuse ;  /* 0x0000b4001d107a23 */ /* 0x100fec000001084a */
[----:B------:R2:W-:Y:S10]  /*261c0*/  MUFU.EX2 R85, R3 ;  /* 0x0000000300557308 */ /* 0x0005f40000000800 */
[----:B------:R-:W-:Y:S01]  /*261d0*/  MUFU.EX2 R34, R16 ;  /* 0x0000001000227308 */ /* 0x000fe20000000800 */
[----:B--2---:R-:W-:Y:S01]  /*261e0*/  FMNMX.FTZ R3, R0, R2, !PT ;  /* 0x0000000200037209 */ /* 0x004fe20007810000 */
[----:B------:R-:W-:Y:S01]  /*261f0*/  FFMA.FTZ R2, R22, c[0x0][0x2d0], -R74 ;  /* 0x0000b40016027a23 */ /* 0x000fe2000001084a */
[----:B------:R-:W-:Y:S07]  /*26200*/  FSEL R0, R72, RZ, P2 ;  /* 0x000000ff48007208 */ /* 0x000fee0001000000 */
[----:B------:R1:W-:Y:S01]  /*26210*/  MUFU.EX2 R89, R2 ;  /* 0x0000000200597308 */ /* 0x0003e20000000800 */
[----:B------:R-:W2:Y:S01]  /*26220*/  SHFL.BFLY PT, R4, R3, 0x1, 0x1f ;  /* 0x0c201f0003047f89 */ /* 0x000ea200000e0000 */
[----:B------:R-:W-:Y:S01]  /*26230*/  FADD.FTZ R0, -R0, R100 ;  /* 0x0000006400007221 */ /* 0x000fe20000010100 */
[----:B------:R-:W-:Y:S03]  /*26240*/  MOV R100, R45 ;  /* 0x0000002d00647202 */ /* 0x000fe60000000f00 */
[----:B------:R-:W-:Y:S01]  /*26250*/  FMUL.FTZ R0, R0, c[0x0][0x2d0] ;  /* 0x0000b40000007a20 */ /* 0x000fe20000410000 */
[----:B------:R-:W-:Y:S03]  /*26260*/  F2FP.BF16.PACK_AB R76, R50, R100 ;  /* 0x00000064324c723e */ /* 0x000fe600000010ff */
        /* <DEDUP_REMOVED lines=14> */
[----:B------:R-:W-:Y:S01]  /*26350*/  F2FP.BF16.PACK_AB R64, R101, R57 ;  /* 0x000000396540723e */ /* 0x000fe200000010ff */
[----:B------:R-:W-:Y:S02]  /*26360*/  FMUL.FTZ R0, R0, c[0x0][0x2d0] ;  /* 0x0000b40000007a20 */ /* 0x000fe40000410000 */
[C---:B------:R-:W-:Y:S01]  /*26370*/  FMUL.FTZ R33, R69.reuse, R133 ;  /* 0x0000008545217220 */ /* 0x040fe20000410000 */
[----:B------:R-:W-:Y:S01]  /*26380*/  MUFU.EX2 R105, R92 ;  /* 0x0000005c00697308 */ /* 0x000fe20000000800 */
[----:B------:R-:W-:Y:S02]  /*26390*/  IMAD.MOV.U32 R116, RZ, RZ, R86 ;  /* 0x000000ffff747224 */ /* 0x000fe400078e0056 */
[--C-:B------:R-:W-:Y:S02]  /*263a0*/  FFMA.FTZ R4, R24, c[0x0][0x2d0], -R97.reuse ;  /* 0x0000b40018047a23 */ /* 0x100fe40000010861 */
[----:B------:R-:W-:Y:S01]  /*263b0*/  FMUL.FTZ R17, R69, R117 ;  /* 0x0000007545117220 */ /* 0x000fe20000410000 */
[----:B------:R-:W-:Y:S01]  /*263c0*/  MOV R117, R57 ;  /* 0x0000003900757202 */ /* 0x000fe20000000f00 */
[--C-:B------:R-:W-:Y:S02]  /*263d0*/  FFMA.FTZ R58, R58, c[0x0][0x2d0], -R97.reuse ;  /* 0x0000b4003a3a7a23 */ /* 0x100fe40000010861 */
[----:B------:R-:W-:Y:S01]  /*263e0*/  FFMA.FTZ R62, R62, c[0x0][0x2d0], -R97 ;  /* 0x0000b4003e3e7a23 */ /* 0x000fe20000010861 */
[----:B------:R2:W3:Y:S01]  /*263f0*/  MUFU.EX2 R2, R0 ;  /* 0x0000000000027308 */ /* 0x0004e20000000800 */
[----:B------:R-:W-:Y:S02]  /*26400*/  FFMA.FTZ R24, R30, c[0x0][0x2d0], -R75 ;  /* 0x0000b4001e187a23 */ /* 0x000fe4000001084b */
[C---:B-1----:R-:W-:Y:S02]  /*26410*/  FMUL.FTZ R19, R68.reuse, R119 ;  /* 0x0000007744137220 */ /* 0x042fe40000410000 */
[C---:B------:R-:W-:Y:S01]  /*26420*/  FMUL.FTZ R7, R68.reuse, R107 ;  /* 0x0000006b44077220 */ /* 0x040fe20000410000 */
[----:B------:R-:W-:Y:S01]  /*26430*/  MOV R107, R36 ;  /* 0x00000024006b7202 */ /* 0x000fe20000000f00 */
[----:B------:R-:W-:Y:S01]  /*26440*/  FMUL.FTZ R6, R68, R106 ;  /* 0x0000006a44067220 */ /* 0x000fe20000410000 */
[----:B------:R-:W-:Y:S02]  /*26450*/  LDSM.16.MT88.4 R36, [R212+0x100] ;  /* 0x00010000d424783b */ /* 0x000fe40000004200 */
[----:B------:R1:W-:Y:S01]  /*26460*/  MUFU.EX2 R227, R4 ;  /* 0x0000000400e37308 */ /* 0x0003e20000000800 */
[----:B------:R-:W-:Y:S09]  /*26470*/  F2FP.BF16.PACK_AB R66, R107, R85 ;  /* 0x000000556b42723e */ /* 0x000ff200000010ff */
[----:B------:R4:W-:Y:S01]  /*26480*/  MUFU.EX2 R35, R24 ;  /* 0x0000001800237308 */ /* 0x0009e20000000800 */
[--C-:B--2---:R-:W-:Y:S02]  /*26490*/  FFMA.FTZ R0, R18, c[0x0][0x2d0], -R97.reuse ;  /* 0x0000b40012007a23 */ /* 0x104fe40000010861 */
[----:B------:R-:W-:Y:S02]  /*264a0*/  FMUL.FTZ R18, R68, R118 ;  /* 0x0000007644127220 */ /* 0x000fe40000410000 */
[C---:B---3--:R-:W-:Y:S05]  /*264b0*/  FMUL.FTZ R8, R2.reuse, R108 ;  /* 0x0000006c02087220 */ /* 0x048fea0000410000 */
[----:B------:R2:W-:Y:S01]  /*264c0*/  MUFU.EX2 R205, R0 ;  /* 0x0000000000cd7308 */ /* 0x0005e20000000800 */
[C---:B------:R-:W-:Y:S02]  /*264d0*/  FMUL.FTZ R9, R2.reuse, R109 ;  /* 0x0000006d02097220 */ /* 0x040fe40000410000 */
[C---:B------:R-:W-:Y:S01]  /*264e0*/  FMUL.FTZ R12, R2.reuse, R112 ;  /* 0x00000070020c7220 */ /* 0x040fe20000410000 */
[----:B------:R-:W-:Y:S01]  /*264f0*/  MOV R112, R87 ;  /* 0x0000005700707202 */ /* 0x000fe20000000f00 */
[--C-:B-1----:R-:W-:Y:S02]  /*26500*/  FFMA.FTZ R4, R25, c[0x0][0x2d0], -R97.reuse ;  /* 0x0000b40019047a23 */ /* 0x102fe40000010861 */
[C---:B------:R-:W-:Y:S02]  /*26510*/  FMUL.FTZ R13, R2.reuse, R113 ;  /* 0x00000071020d7220 */ /* 0x040fe40000410000 */
[----:B------:R-:W-:Y:S01]  /*26520*/  IMAD.MOV.U32 R113, RZ, RZ, R84 ;  /* 0x000000ffff717224 */ /* 0x000fe200078e0054 */
[----:B------:R1:W3:Y:S01]  /*26530*/  MUFU.EX2 R229, R4 ;  /* 0x0000000400e57308 */ /* 0x0002e20000000800 */
[C---:B------:R-:W-:Y:S02]  /*26540*/  FMUL.FTZ R25, R2.reuse, R125 ;  /* 0x0000007d02197220 */ /* 0x040fe40000410000 */
[C---:B------:R-:W-:Y:S02]  /*26550*/  FMUL.FTZ R29, R2.reuse, R129 ;  /* 0x00000081021d7220 */ /* 0x040fe40000410000 */
[C---:B----4-:R-:W-:Y:S02]  /*26560*/  FMUL.FTZ R24, R2.reuse, R124 ;  /* 0x0000007c02187220 */ /* 0x050fe40000410000 */
[C---:B------:R-:W-:Y:S02]  /*26570*/  FMUL.FTZ R45, R2.reuse, R145 ;  /* 0x00000091022d7220 */ /* 0x040fe40000410000 */
[C---:B------:R-:W-:Y:S01]  /*26580*/  FMUL.FTZ R57, R2.reuse, R157 ;  /* 0x0000009d02397220 */ /* 0x040fe20000410000 */
[----:B------:R4:W-:Y:S01]  /*26590*/  MUFU.EX2 R124, R32 ;  /* 0x00000020007c7308 */ /* 0x0009e20000000800 */
[----:B------:R-:W-:Y:S02]  /*265a0*/  IMAD.MOV.U32 R108, RZ, RZ, R60 ;  /* 0x000000ffff6c7224 */ /* 0x000fe400078e003c */
[----:B------:R-:W-:Y:S01]  /*265b0*/  FMUL.FTZ R60, R2, R160 ;  /* 0x000000a0023c7220 */ /* 0x000fe20000410000 */
[----:B------:R-:W-:Y:S01]  /*265c0*/  MOV R160, R116 ;  /* 0x0000007400a07202 */ /* 0x000fe20000000f00 */
[----:B--2---:R-:W-:Y:S02]  /*265d0*/  FFMA.FTZ R0, R21, c[0x0][0x2d0], -R97 ;  /* 0x0000b40015007a23 */ /* 0x004fe40000010861 */
[----:B------:R-:W2:Y:S03]  /*265e0*/  LDSM.16.MT88.4 R20, [R209+0x100] ;  /* 0x00010000d114783b */ /* 0x000ea60000004200 */
[----:B------:R5:W5:Y:S01]  /*265f0*/  MUFU.EX2 R207, R0 ;  /* 0x0000000000cf7308 */ /* 0x000b620000000800 */
[----:B-1----:R-:W-:Y:S01]  /*26600*/  FFMA.FTZ R4, R27, c[0x0][0x2d0], -R74 ;  /* 0x0000b4001b047a23 */ /* 0x002fe2000001084a */
[----:B---3--:R-:W-:Y:S08]  /*26610*/  F2FP.BF16.PACK_AB R67, R229, R227 ;  /* 0x000000e3e543723e */ /* 0x008ff000000010ff */
[----:B------:R1:W-:Y:S01]  /*26620*/  MUFU.EX2 R91, R4 ;  /* 0x00000004005b7308 */ /* 0x0003e20000000800 */
[----:B----4-:R-:W-:Y:S01]  /*26630*/  FMUL.FTZ R32, R69, R132 ;  /* 0x0000008445207220 */ /* 0x010fe20000410000 */
[----:B-----5:R-:W-:Y:S02]  /*26640*/  FSEL R0, R3, RZ, P0 ;  /* 0x000000ff03007208 */ /* 0x020fe40000000000 */
[----:B------:R-:W-:Y:S02]  /*26650*/  F2FP.BF16.PACK_AB R65, R207, R205 ;  /* 0x000000cdcf41723e */ /* 0x000fe400000010ff */
[----:B------:R-:W-:Y:S01]  /*26660*/  PLOP3.LUT P0, PT, PT, PT, UP0, 0x80, 0x0 ;  /* 0x000000000000781c */ /* 0x000fe20003f0f008 */
[----:B------:R-:W-:Y:S04]  /*26670*/  FADD.FTZ R0, -R0, R103 ;  /* 0x0000006700007221 */ /* 0x000fe80000010100 */
[----:B------:R-:W-:Y:S02]  /*26680*/  FMUL.FTZ R0, R0, c[0x0][0x2d0] ;  /* 0x0000b40000007a20 */ /* 0x000fe40000410000 */
[----:B-1----:R-:W-:Y:S02]  /*26690*/  FMUL.FTZ R4, R69, R104 ;  /* 0x0000006845047220 */ /* 0x002fe40000410000 */
[----:B------:R-:W-:Y:S02]  /*266a0*/  IMAD.MOV.U32 R104, RZ, RZ, R89 ;  /* 0x000000ffff687224 */ /* 0x000fe400078e0059 */
[----:B------:R-:W1:Y:S03]  /*266b0*/  MUFU.EX2 R0, R0 ;  /* 0x0000000000007308 */ /* 0x000e660000000800 */
[-C--:B--2---:R-:W-:Y:S01]  /*266c0*/  HMMA.16816.F32.BF16 R4, R76, R20.reuse, R4 ;  /* 0x000000144c04723c */ /* 0x084fe20000041804 */
        /* <DEDUP_REMOVED lines=37> */
[-C--:B------:R-:W-:Y:S01]  /*26920*/  HMMA.16816.F32.BF16 R20, R76, R36.reuse, R20 ;  /* 0x000000244c14723c */ /* 0x080fe20000041814 */
[----:B---3--:R-:W-:Y:S02]  /*26930*/  IMAD.MOV.U32 R123, RZ, RZ, R59 ;  /* 0x000000ffff7b7224 */ /* 0x008fe400078e003b */
[----:B------:R-:W-:Y:S02]  /*26940*/  FMUL.FTZ R59, R0, R159 ;  /* 0x0000009f003b7220 */ /* 0x000fe40000410000 */
[C---:B----4-:R-:W-:Y:S02]  /*26950*/  FMUL.FTZ R48, R69.reuse, R148 ;  /* 0x0000009445307220 */ /* 0x050fe40000410000 */
        /* <DEDUP_REMOVED lines=148> */
[----:B--2---:R-:W-:Y:S01]  /*272a0*/  FFMA.FTZ R92, R191, c[0x0][0x2d0], -R97 ;  /* 0x0000b400bf5c7a23 */ /* 0x004fe20000010861 */
[----:B------:R-:W-:Y:S08]  /*272b0*/  MOV R191, R106 ;  /* 0x0000006a00bf7202 */ /* 0x000ff00000000f00 */
[----:B------:R2:W-:Y:S01]  /*272c0*/  MUFU.EX2 R103, R92 ;  /* 0x0000005c00677308 */ /* 0x0005e20000000800 */
[--C-:B---3--:R-:W-:Y:S09]  /*272d0*/  FFMA.FTZ R84, R187, c[0x0][0x2d0], -R96.reuse ;  /* 0x0000b400bb547a23 */ /* 0x108ff20000010860 */
[----:B------:R3:W-:Y:S01]  /*272e0*/  MUFU.EX2 R185, R84 ;  /* 0x0000005400b97308 */ /* 0x0007e20000000800 */
[----:B-1----:R-:W1:Y:S01]  /*272f0*/  LDSM.16.MT88.4 R88, [R211+0x1100] ;  /* 0x00110000d358783b */ /* 0x002e620000004200 */
[----:B--2---:R-:W-:Y:S01]  /*27300*/  FFMA.FTZ R92, R201, c[0x0][0x2d0], -R75 ;  /* 0x0000b400c95c7a23 */ /* 0x004fe2000001084b */
[----:B------:R-:W-:Y:S02]  /*27310*/  MOV R201, R120 ;  /* 0x0000007800c97202 */ /* 0x000fe40000000f00 */
[----:B------:R-:W-:Y:S05]  /*27320*/  MOV R120, R110 ;  /* 0x0000006e00787202 */ /* 0x000fea0000000f00 */
[----:B------:R2:W-:Y:S01]  /*27330*/  MUFU.EX2 R181, R92 ;  /* 0x0000005c00b57308 */ /* 0x0005e20000000800 */
[----:B---3--:R-:W-:Y:S02]  /*27340*/  FFMA.FTZ R84, R189, c[0x0][0x2d0], -R96 ;  /* 0x0000b400bd547a23 */ /* 0x008fe40000010860 */
[----:B------:R-:W-:Y:S07]  /*27350*/  IMAD.MOV.U32 R189, RZ, RZ, R100 ;  /* 0x000000ffffbd7224 */ /* 0x000fee00078e0064 */
[----:B------:R3:W4:Y:S01]  /*27360*/  MUFU.EX2 R187, R84 ;  /* 0x0000005400bb7308 */ /* 0x0007220000000800 */
[----:B--2---:R-:W-:Y:S01]  /*27370*/  LDSM.16.MT88.4 R92, [R210+0x1900] ;  /* 0x00190000d25c783b */ /* 0x004fe20000004200 */
[-C--:B-1----:R-:W-:Y:S08]  /*27380*/  HMMA.16816.F32.BF16 R52, R76, R88.reuse, R52 ;  /* 0x000000584c34723c */ /* 0x082ff00000041834 */
[C---:B------:R-:W-:Y:S01]  /*27390*/  HMMA.16816.F32.BF16 R56, R80.reuse, R88, R56 ;  /* 0x000000585038723c */ /* 0x040fe20000041838 */
[--C-:B---3--:R-:W-:Y:S03]  /*273a0*/  FFMA.FTZ R84, R198, c[0x0][0x2d0], -R74.reuse ;  /* 0x0000b400c6547a23 */ /* 0x108fe6000001084a */
[----:B------:R-:W-:Y:S01]  /*273b0*/  IMAD.MOV.U32 R198, RZ, RZ, R109 ;  /* 0x000000ffffc67224 */ /* 0x000fe200078e006d */
[----:B------:R1:W-:Y:S02]  /*273c0*/  MUFU.EX2 R183, R84 ;  /* 0x0000005400b77308 */ /* 0x0003e40000000800 */
[----:B------:R-:W-:Y:S01]  /*273d0*/  FFMA.FTZ R88, R178, c[0x0][0x2d0], -R97 ;  /* 0x0000b400b2587a23 */ /* 0x000fe20000010861 */
        /* <DEDUP_REMOVED lines=16> */
[----:B---3--:R-:W-:Y:S02]  /*274e0*/  FFMA.FTZ R80, R199, c[0x0][0x2d0], -R75 ;  /* 0x0000b400c7507a23 */ /* 0x008fe4000001084b */
[----:B------:R-:W-:Y:S05]  /*274f0*/  IMAD.MOV.U32 R199, RZ, RZ, R115 ;  /* 0x000000ffffc77224 */ /* 0x000fea00078e0073 */
        /* <DEDUP_REMOVED lines=26> */
[----:B------:R1:W-:Y:S02]  /*276a0*/  MUFU.EX2 R157, R84 ;  /* 0x00000054009d7308 */ /* 0x0003e40000000800 */
[----:B------:R-:W-:Y:S01]  /*276b0*/  FFMA.FTZ R92, R193, c[0x0][0x2d0], -R97 ;  /* 0x0000b400c15c7a23 */ /* 0x000fe20000010861 */
[-C--:B------:R-:W-:Y:S01]  /*276c0*/  HMMA.16816.F32.BF16 R44, R80, R94.reuse, R44 ;  /* 0x0000005e502c723c */ /* 0x080fe2000004182c */
[--C-:B--2---:R-:W-:Y:S03]  /*276d0*/  FFMA.FTZ R88, R228, c[0x0][0x2d0], -R96.reuse ;  /* 0x0000b400e4587a23 */ /* 0x104fe60000010860 */
        /* <DEDUP_REMOVED lines=74> */
[----:B---3--:R-:W-:Y:S07]  /*27b80*/  FFMA.FTZ R74, R239, c[0x0][0x2d0], -R96 ;  /* 0x0000b400ef4a7a23 */ /* 0x008fee0000010860 */
        /* <DEDUP_REMOVED lines=157> */
.L_x_481:
        /* <DEDUP_REMOVED lines=121> */
.L_x_383:
[----:B------:R-:W-:Y:S01]  /*28cf0*/  USHF.R.S32.HI UR9, URZ, 0x1f, UR17 ;  /* 0x0000001f3f097899 */ /* 0x000fe20008011411 */
[----:B------:R-:W-:Y:S05]  /*28d00*/  @P4 BRA `(.L_x_500) ;  /* 0x000014d000004947 */ /* 0x000fea0003800000 */
[----:B------:R-:W1:Y:S01]  /*28d10*/  S2R R40, SR_TID.X ;  /* 0x0000000000287919 */ /* 0x000e620000002100 */
[----:B------:R-:W-:Y:S01]  /*28d20*/  IMAD.MOV.U32 R6, RZ, RZ, -0x10 ;  /* 0xfffffff0ff067424 */ /* 0x000fe200078e00ff */
[----:B------:R-:W-:Y:S01]  /*28d30*/  F2FP.BF16.PACK_AB R5, R105, R104 ;  /* 0x000000686905723e */ /* 0x000fe200000010ff */
[----:B------:R-:W-:Y:S01]  /*28d40*/  ULDC.64 UR6, c[0x0][0x500] ;  /* 0x0001400000067ab9 */ /* 0x000fe20000000a00 */
[----:B------:R-:W-:Y:S01]  /*28d50*/  F2FP.BF16.PACK_AB R26, R26, R106 ;  /* 0x0000006a1a1a723e */ /* 0x000fe200000010ff */
[----:B------:R-:W-:Y:S01]  /*28d60*/  UISETP.NE.U32.AND UP1, UPT, URZ, UR6, UPT ;  /* 0x000000063f00728c */ /* 0x000fe2000bf25070 */
[----:B------:R-:W-:Y:S01]  /*28d70*/  F2FP.BF16.PACK_AB R7, R117, R116 ;  /* 0x000000747507723e */ /* 0x000fe200000010ff */
[----:B------:R-:W-:Y:S01]  /*28d80*/  ULDC.64 UR4, c[0x0][0x508] ;  /* 0x0001420000047ab9 */ /* 0x000fe20000000a00 */
[----:B------:R-:W-:Y:S01]  /*28d90*/  F2FP.BF16.PACK_AB R29, R29, R118 ;  /* 0x000000761d1d723e */ /* 0x000fe200000010ff */
[----:B------:R-:W-:Y:S01]  /*28da0*/  UISETP.NE.AND.EX UP1, UPT, URZ, UR7, UPT, UP1 ;  /* 0x000000073f00728c */ /* 0x000fe2000bf25310 */
[----:B------:R-:W-:Y:S01]  /*28db0*/  F2FP.BF16.PACK_AB R33, R33, R108 ;  /* 0x0000006c2121723e */ /* 0x000fe200000010ff */
[----:B------:R-:W-:Y:S01]  /*28dc0*/  UISETP.NE.U32.AND UP0, UPT, URZ, UR4, UPT ;  /* 0x000000043f00728c */ /* 0x000fe2000bf05070 */
[----:B------:R-:W-:Y:S01]  /*28dd0*/  F2FP.BF16.PACK_AB R110, R111, R110 ;  /* 0x0000006e6f6e723e */ /* 0x000fe200000010ff */
[----:B------:R-:W-:Y:S01]  /*28de0*/  ULDC.64 UR6, c[0x0][0x500] ;  /* 0x0001400000067ab9 */ /* 0x000fe20000000a00 */
[----:B------:R-:W-:Y:S01]  /*28df0*/  F2FP.BF16.PACK_AB R32, R32, R112 ;  /* 0x000000702020723e */ /* 0x000fe200000010ff */
[----:B------:R-:W-:Y:S01]  /*28e00*/  UMOV UR4, 0x4 ;  /* 0x0000000400047882 */ /* 0x000fe20000000000 */
[----:B------:R-:W-:Y:S01]  /*28e10*/  F2FP.BF16.PACK_AB R114, R115, R114 ;  /* 0x000000727372723e */ /* 0x000fe200000010ff */
[----:B------:R-:W-:Y:S01]  /*28e20*/  UIMAD.WIDE UR6, UR22, UR4, UR6 ;  /* 0x00000004160672a5 */ /* 0x000fe2000f8e0206 */
[----:B------:R-:W-:Y:S01]  /*28e30*/  F2FP.BF16.PACK_AB R28, R28, R120 ;  /* 0x000000781c1c723e */ /* 0x000fe200000010ff */
[----:B------:R-:W-:Y:S01]  /*28e40*/  UISETP.NE.AND.EX UP0, UPT, URZ, UR5, UPT, UP0 ;  /* 0x000000053f00728c */ /* 0x000fe2000bf05300 */
[----:B------:R-:W-:-:S02]  /*28e50*/  F2FP.BF16.PACK_AB R27, R27, R122 ;  /* 0x0000007a1b1b723e */ /* 0x000fc400000010ff */
[----:B------:R-:W-:Y:S02]  /*28e60*/  F2FP.BF16.PACK_AB R21, R21, R132 ;  /* 0x000000841515723e */ /* 0x000fe400000010ff */
[----:B-1----:R-:W-:Y:S02]  /*28e70*/  SHF.R.S32.HI R41, RZ, 0x1f, R40 ;  /* 0x0000001fff297819 */ /* 0x002fe40000011428 */
[----:B------:R-:W-:Y:S02]  /*28e80*/  F2FP.BF16.PACK_AB R25, R25, R134 ;  /* 0x000000861919723e */ /* 0x000fe400000010ff */
[CC--:B------:R-:W-:Y:S02]  /*28e90*/  LEA.HI R2, R41.reuse, R40.reuse, RZ, 0x2 ;  /* 0x0000002829027211 */ /* 0x0c0fe400078f10ff */
[----:B------:R-:W-:Y:S02]  /*28ea0*/  LEA.HI R35, R41, R40, RZ, 0x5 ;  /* 0x0000002829237211 */ /* 0x000fe400078f28ff */
[----:B------:R-:W-:-:S02]  /*28eb0*/  SHF.R.S32.HI R3, RZ, 0x2, R2 ;  /* 0x00000002ff037819 */ /* 0x000fc40000011402 */
[----:B------:R-:W-:Y:S02]  /*28ec0*/  SHF.R.S32.HI R0, RZ, 0x1f, R2 ;  /* 0x0000001fff007819 */ /* 0x000fe40000011402 */
[----:B------:R-:W-:Y:S02]  /*28ed0*/  SHF.R.S32.HI R34, RZ, 0x5, R35 ;  /* 0x00000005ff227819 */ /* 0x000fe40000011423 */
[----:B------:R-:W-:Y:S02]  /*28ee0*/  LEA.HI R0, R0, R3, RZ, 0x3 ;  /* 0x0000000300007211 */ /* 0x000fe400078f18ff */
[----:B------:R-:W-:Y:S02]  /*28ef0*/  F2FP.BF16.PACK_AB R31, R31, R124 ;  /* 0x0000007c1f1f723e */ /* 0x000fe400000010ff */
[----:B------:R-:W-:Y:S02]  /*28f00*/  LOP3.LUT R0, R0, 0xfffffff8, RZ, 0xc0, !PT ;  /* 0xfffffff800007812 */ /* 0x000fe400078ec0ff */
[----:B------:R-:W-:-:S02]  /*28f10*/  F2FP.BF16.PACK_AB R126, R127, R126 ;  /* 0x0000007e7f7e723e */ /* 0x000fc400000010ff */
[----:B------:R-:W-:Y:S01]  /*28f20*/  F2FP.BF16.PACK_AB R30, R30, R128 ;  /* 0x000000801e1e723e */ /* 0x000fe200000010ff */
[----:B------:R-:W-:Y:S01]  /*28f30*/  IMAD.IADD R3, R3, 0x1, -R0 ;  /* 0x0000000103037824 */ /* 0x000fe200078e0a00 */
[----:B------:R-:W-:Y:S02]  /*28f40*/  LOP3.LUT R0, R2, 0xfffffffc, RZ, 0xc0, !PT ;  /* 0xfffffffc02007812 */ /* 0x000fe400078ec0ff */
[----:B------:R-:W-:Y:S01]  /*28f50*/  F2FP.BF16.PACK_AB R130, R131, R130 ;  /* 0x000000828382723e */ /* 0x000fe200000010ff */
[----:B------:R-:W-:Y:S01]  /*28f60*/  IMAD.SHL.U32 R2, R3, 0x40, RZ ;  /* 0x0000004003027824 */ /* 0x000fe200078e00ff */
[----:B------:R-:W-:Y:S01]  /*28f70*/  F2FP.BF16.PACK_AB R24, R24, R136 ;  /* 0x000000881818723e */ /* 0x000fe200000010ff */
[----:B------:R-:W-:Y:S01]  /*28f80*/  IMAD.IADD R17, R40, 0x1, -R0 ;  /* 0x0000000128117824 */ /* 0x000fe200078e0a00 */
[----:B------:R-:W-:Y:S02]  /*28f90*/  F2FP.BF16.PACK_AB R23, R23, R138 ;  /* 0x0000008a1717723e */ /* 0x000fe400000010ff */
[----:B------:R-:W-:Y:S01]  /*28fa0*/  LOP3.LUT R0, R2, 0x1c0, RZ, 0xc0, !PT ;  /* 0x000001c002007812 */ /* 0x000fe200078ec0ff */
[----:B------:R-:W-:Y:S01]  /*28fb0*/  IMAD R4, R34, 0x200, R17 ;  /* 0x0000020022047824 */ /* 0x000fe200078e0211 */
[----:B------:R-:W-:-:S02]  /*28fc0*/  F2FP.BF16.PACK_AB R19, R19, R148 ;  /* 0x000000941313723e */ /* 0x000fc400000010ff */
[----:B------:R-:W-:Y:S02]  /*28fd0*/  LEA.HI R2, R0, R0, RZ, 0x1d ;  /* 0x0000000000027211 */ /* 0x000fe400078fe8ff */
[----:B------:R-:W-:Y:S02]  /*28fe0*/  LOP3.LUT R0, R3, 0x1, RZ, 0xc0, !PT ;  /* 0x0000000103007812 */ /* 0x000fe400078ec0ff */
[----:B------:R-:W-:Y:S01]  /*28ff0*/  F2FP.BF16.PACK_AB R15, R15, R150 ;  /* 0x000000960f0f723e */ /* 0x000fe200000010ff */
[----:B------:R-:W-:Y:S01]  /*29000*/  IMAD.U32 R2, R4, 0x2, R2 ;  /* 0x0000000204027824 */ /* 0x000fe200078e0002 */
[----:B------:R-:W-:Y:S02]  /*29010*/  ISETP.NE.U32.AND P0, PT, R0, 0x1, PT ;  /* 0x000000010000780c */ /* 0x000fe40003f05070 */
[----:B------:R-:W-:Y:S01]  /*29020*/  F2FP.BF16.PACK_AB R22, R22, R140 ;  /* 0x0000008c1616723e */ /* 0x000fe200000010ff */
[----:B------:R-:W-:Y:S01]  /*29030*/  IMAD.SHL.U32 R2, R2, 0x2, RZ ;  /* 0x0000000202027824 */ /* 0x000fe200078e00ff */
[----:B------:R-:W-:Y:S01]  /*29040*/  BAR.SYNC.DEFER_BLOCKING 0x1, 0x80 ;  /* 0x0042000000007b1d */ /* 0x000fe20000010000 */
[----:B------:R-:W-:-:S02]  /*29050*/  SEL R6, R6, 0x10, !P0 ;  /* 0x0000001006067807 */ /* 0x000fc40004000000 */
[----:B------:R-:W-:Y:S02]  /*29060*/  R2P PR, R3, 0x6 ;  /* 0x0000000603007804 */ /* 0x000fe40000000000 */
[C---:B------:R-:W-:Y:S01]  /*29070*/  IADD3 R4, R2.reuse, 0x80, RZ ;  /* 0x0000008002047810 */ /* 0x040fe20007ffe0ff */
[C---:B------:R-:W-:Y:S01]  /*29080*/  IMAD.IADD R3, R2.reuse, 0x1, R6 ;  /* 0x0000000102037824 */ /* 0x040fe200078e0206 */
[----:B------:R-:W-:Y:S02]  /*29090*/  IADD3 R0, R2, 0xc0, RZ ;  /* 0x000000c002007810 */ /* 0x000fe40007ffe0ff */
[----:B------:R-:W-:Y:S02]  /*290a0*/  F2FP.BF16.PACK_AB R142, R143, R142 ;  /* 0x0000008e8f8e723e */ /* 0x000fe400000010ff */
[----:B------:R-:W-:Y:S02]  /*290b0*/  F2FP.BF16.PACK_AB R14, R14, R144 ;  /* 0x000000900e0e723e */ /* 0x000fe400000010ff */
[----:B------:R-:W-:-:S02]  /*290c0*/  F2FP.BF16.PACK_AB R20, R20, R146 ;  /* 0x000000921414723e */ /* 0x000fc400000010ff */
[----:B------:R-:W-:Y:S02]  /*290d0*/  F2FP.BF16.PACK_AB R18, R18, R152 ;  /* 0x000000981212723e */ /* 0x000fe400000010ff */
[----:B------:R-:W-:Y:S02]  /*290e0*/  @P2 IADD3 R0, R4, -0x40, RZ ;  /* 0xffffffc004002810 */ /* 0x000fe40007ffe0ff */
[----:B------:R-:W-:Y:S02]  /*290f0*/  F2FP.BF16.PACK_AB R16, R16, R154 ;  /* 0x0000009a1010723e */ /* 0x000fe400000010ff */
        /* <DEDUP_REMOVED lines=9> */
[----:B------:R-:W-:-:S03]  /*29190*/  PLOP3.LUT P0, PT, PT, PT, UP1, 0x80, 0x0 ;  /* 0x000000000000781c */ /* 0x000fc60003f0f018 */
[----:B------:R-:W-:Y:S04]  /*291a0*/  STS [R3+0x480], R29 ;  /* 0x0004801d03007388 */ /* 0x000fe80000000800 */
[----:B------:R-:W-:Y:S04]  /*291b0*/  STS [R2+0x2080], R33 ;  /* 0x0020802102007388 */ /* 0x000fe80000000800 */
[----:B------:R3:W-:Y:S04]  /*291c0*/  STS [R2+0x2480], R110 ;  /* 0x0024806e02007388 */ /* 0x0007e80000000800 */
[----:B------:R-:W-:Y:S01]  /*291d0*/  STS [R3+0x2080], R32 ;  /* 0x0020802003007388 */ /* 0x000fe20000000800 */
[----:B-1----:R-:W-:-:S03]  /*291e0*/  IMAD.MOV.U32 R5, RZ, RZ, 0x20 ;  /* 0x00000020ff057424 */ /* 0x002fc600078e00ff */
[----:B------:R-:W-:Y:S02]  /*291f0*/  STS [R3+0x2480], R114 ;  /* 0x0024807203007388 */ /* 0x000fe40000000800 */
[----:B--2---:R-:W-:Y:S02]  /*29200*/  SEL R7, R5, 0xffffffe0, !P1 ;  /* 0xffffffe005077807 */ /* 0x004fe40004800000 */
[----:B------:R-:W-:-:S03]  /*29210*/  PLOP3.LUT P1, PT, PT, PT, UP0, 0x80, 0x0 ;  /* 0x000000000000781c */ /* 0x000fc60003f2f008 */
[----:B------:R-:W-:Y:S02]  /*29220*/  IMAD.IADD R5, R2, 0x1, R7 ;  /* 0x0000000102057824 */ /* 0x000fe400078e0207 */
[----:B------:R-:W-:-:S03]  /*29230*/  IMAD.IADD R4, R7, 0x1, R3 ;  /* 0x0000000107047824 */ /* 0x000fc600078e0203 */
[----:B------:R-:W-:Y:S01]  /*29240*/  STS [R5+0x80], R28 ;  /* 0x0000801c05007388 */ /* 0x000fe20000000800 */
[----:B---3--:R-:W-:-:S03]  /*29250*/  IADD3 R2, R7, 0x400, R0 ;  /* 0x0000040007027810 */ /* 0x008fc60007ffe000 */
[----:B------:R-:W-:Y:S04]  /*29260*/  STS [R5+0x480], R27 ;  /* 0x0004801b05007388 */ /* 0x000fe80000000800 */
[----:B------:R-:W-:Y:S04]  /*29270*/  STS [R4+0x80], R21 ;  /* 0x0000801504007388 */ /* 0x000fe80000000800 */
        /* <DEDUP_REMOVED lines=8> */
[----:B------:R-:W-:-:S04]  /*29300*/  IMAD.IADD R2, R6, 0x1, R0 ;  /* 0x0000000106027824 */ /* 0x000fc800078e0200 */
[----:B------:R-:W-:Y:S01]  /*29310*/  IMAD.IADD R3, R7, 0x1, R2 ;  /* 0x0000000107037824 */ /* 0x000fe200078e0202 */
[----:B------:R-:W-:Y:S01]  /*29320*/  STS [R2], R19 ;  /* 0x0000001302007388 */ /* 0x000fe20000000800 */
[----:B--2---:R-:W-:-:S03]  /*29330*/  IMAD.U32 R4, RZ, RZ, UR6 ;  /* 0x00000006ff047e24 */ /* 0x004fc6000f8e00ff */
        /* <DEDUP_REMOVED lines=8> */
[----:B------:R-:W-:Y:S04]  /*293c0*/  STS [R3], R11 ;  /* 0x0000000b03007388 */ /* 0x000fe80000000800 */
[----:B------:R-:W-:Y:S04]  /*293d0*/  STS [R5], R10 ;  /* 0x0000000a05007388 */ /* 0x000fe80000000800 */
[----:B------:R-:W-:Y:S04]  /*293e0*/  STS [R0+0x2000], R13 ;  /* 0x0020000d00007388 */ /* 0x000fe80000000800 */
[----:B------:R-:W-:Y:S04]  /*293f0*/  STS [R0+0x2400], R12 ;  /* 0x0024000c00007388 */ /* 0x000fe80000000800 */
[----:B------:R-:W-:Y:S04]  /*29400*/  STS [R3+0x2000], R9 ;  /* 0x0020000903007388 */ /* 0x000fe80000000800 */
[----:B------:R1:W-:Y:S02]  /*29410*/  STS [R5+0x2000], R8 ;  /* 0x0020000805007388 */ /* 0x0003e40000000800 */
[----:B-1----:R-:W-:-:S02]  /*29420*/  IMAD.U32 R5, RZ, RZ, UR7 ;  /* 0x00000007ff057e24 */ /* 0x002fc4000f8e00ff */
[----:B------:R-:W-:Y:S06]  /*29430*/  BAR.SYNC.DEFER_BLOCKING 0x1, 0x80 ;  /* 0x0042000000007b1d */ /* 0x000fec0000010000 */
[----:B------:R-:W-:Y:S02]  /*29440*/  ULDC.64 UR6, c[0x0][0x508] ;  /* 0x0001420000067ab9 */ /* 0x000fe40000000a00 */
[----:B------:R-:W-:Y:S01]  /*29450*/  @UP0 UIMAD.WIDE UR6, UR22, UR4, UR6 ;  /* 0x00000004160602a5 */ /* 0x000fe2000f8e0206 */
[----:B------:R-:W2:Y:S01]  /*29460*/  @P0 LDG.E R0, [R4.64] ;  /* 0x0000001a04000981 */ /* 0x000ea2000c1e1900 */
[----:B------:R-:W-:-:S04]  /*29470*/  IMAD.MOV.U32 R12, RZ, RZ, c[0x0][0x388] ;  /* 0x0000e200ff0c7624 */ /* 0x000fc800078e00ff */
[----:B------:R-:W-:Y:S02]  /*29480*/  IMAD.U32 R2, RZ, RZ, UR6 ;  /* 0x00000006ff027e24 */ /* 0x000fe4000f8e00ff */
[----:B------:R-:W-:-:S05]  /*29490*/  IMAD.U32 R3, RZ, RZ, UR7 ;  /* 0x00000007ff037e24 */ /* 0x000fca000f8e00ff */
[----:B------:R1:W5:Y:S02]  /*294a0*/  @P1 LDG.E R12, [R2.64] ;  /* 0x0000001a020c1981 */ /* 0x000364000c1e1900 */
[----:B-1----:R-:W-:Y:S02]  /*294b0*/  CS2R R2, SRZ ;  /* 0x0000000000027805 */ /* 0x002fe4000001ff00 */
[--C-:B--2---:R-:W-:Y:S01]  /*294c0*/  @P0 SHF.R.S32.HI R3, RZ, 0x1f, R0.reuse ;  /* 0x0000001fff030819 */ /* 0x104fe20000011400 */
[----:B------:R-:W-:Y:S01]  /*294d0*/  @P0 IMAD.MOV.U32 R2, RZ, RZ, R0 ;  /* 0x000000ffff020224 */ /* 0x000fe200078e0000 */
[----:B------:R-:W-:Y:S05]  /*294e0*/  @P1 BRA `(.L_x_501) ;  /* 0x0000004000001947 */ /* 0x000fea0003800000 */
[----:B------:R-:W-:Y:S05]  /*294f0*/  @!P0 BRA `(.L_x_501) ;  /* 0x0000003000008947 */ /* 0x000fea0003800000 */
[----:B------:R1:W2:Y:S04]  /*29500*/  LDG.E R0, [R4.64] ;  /* 0x0000001a04007981 */ /* 0x0002a8000c1e1900 */
[----:B-1----:R-:W2:Y:S02]  /*29510*/  LDG.E R4, [R4.64+0x4] ;  /* 0x0000041a04047981 */ /* 0x002ea4000c1e1900 */
[----:B--2--5:R-:W-:-:S02]  /*29520*/  IADD3 R12, -R0, R4, RZ ;  /* 0x00000004000c7210 */ /* 0x024fc40007ffe1ff */
.L_x_501:
[----:B------:R-:W-:Y:S01]  /*29530*/  LEA.HI R0, R17, R17, RZ, 0x1 ;  /* 0x0000001111007211 */ /* 0x000fe200078f08ff */
[----:B------:R1:W2:Y:S01]  /*29540*/  R2UR UR6, R2 ;  /* 0x00000000020673c2 */ /* 0x0002a200000e0000 */
[----:B------:R-:W-:Y:S01]  /*29550*/  IMAD.MOV.U32 R5, RZ, RZ, c[0x0][0x4e8] ;  /* 0x00013a00ff057624 */ /* 0x000fe200078e00ff */
[----:B------:R-:W3:Y:S01]  /*29560*/  S2R R22, SR_CTAID.X ;  /* 0x0000000000167919 */ /* 0x000ee20000002500 */
[C---:B------:R-:W-:Y:S01]  /*29570*/  LOP3.LUT R4, R0.reuse, 0x1ffffffe, RZ, 0xc0, !PT ;  /* 0x1ffffffe00047812 */ /* 0x040fe200078ec0ff */
[----:B------:R-:W-:Y:S01]  /*29580*/  IMAD.SHL.U32 R0, R0, 0x20, RZ ;  /* 0x0000002000007824 */ /* 0x000fe200078e00ff */
[----:B------:R-:W-:Y:S01]  /*29590*/  ULDC.64 UR14, c[0x0][0x490] ;  /* 0x00012400000e7ab9 */ /* 0x000fe20000000a00 */
[----:B------:R-:W-:Y:S01]  /*295a0*/  ISETP.NE.AND P0, PT, R5, 0x1, PT ;  /* 0x000000010500780c */ /* 0x000fe20003f05270 */
[----:B------:R-:W-:Y:S01]  /*295b0*/  USHF.R.S32.HI UR10, URZ, 0x1f, UR22 ;  /* 0x0000001f3f0a7899 */ /* 0x000fe20008011416 */
[----:B------:R1:W4:Y:S01]  /*295c0*/  R2UR UR4, R2 ;  /* 0x00000000020473c2 */ /* 0x00032200000e0000 */
[----:B------:R-:W-:Y:S01]  /*295d0*/  LOP3.LUT R0, R0, 0xffffffc0, RZ, 0xc0, !PT ;  /* 0xffffffc000007812 */ /* 0x000fe200078ec0ff */
[----:B------:R-:W-:Y:S01]  /*295e0*/  IMAD.IADD R4, R17, 0x1, -R4 ;  /* 0x0000000111047824 */ /* 0x000fe200078e0a04 */
[----:B----4-:R-:W-:Y:S01]  /*295f0*/  UIMAD UR4, UR9, UR14, URZ ;  /* 0x0000000e090472a4 */ /* 0x010fe2000f8e023f */
[----:B------:R-:W-:Y:S01]  /*29600*/  LEA.HI R21, R41, R40, RZ, 0x6 ;  /* 0x0000002829157211 */ /* 0x000fe200078f30ff */
[----:B------:R-:W-:-:S02]  /*29610*/  USEL UR10, UR10, URZ, !UP1 ;  /* 0x0000003f0a0a7287 */ /* 0x000fc4000c800000 */
[----:B------:R-:W-:Y:S01]  /*29620*/  UIMAD UR15, UR17, UR15, UR4 ;  /* 0x0000000f110f72a4 */ /* 0x000fe2000f8e0204 */
[----:B------:R1:W4:Y:S01]  /*29630*/  R2UR UR12, R2 ;  /* 0x00000000020c73c2 */ /* 0x00032200000e0000 */
[----:B------:R-:W-:Y:S02]  /*29640*/  USEL UR11, UR22, URZ, !UP1 ;  /* 0x0000003f160b7287 */ /* 0x000fe4000c800000 */
[----:B------:R-:W-:-:S05]  /*29650*/  ULDC UR8, c[0x0][0x3a4] ;  /* 0x0000e90000087ab9 */ /* 0x000fca0000000800 */
[----:B------:R1:W2:Y:S08]  /*29660*/  R2UR UR18, R2 ;  /* 0x00000000021273c2 */ /* 0x0002b000000e0000 */
[----:B------:R2:W2:Y:S08]  /*29670*/  R2UR UR7, R3 ;  /* 0x00000000030773c2 */ /* 0x0004b000000e0000 */
[----:B------:R-:W2:Y:S01]  /*29680*/  R2UR UR5, R3 ;  /* 0x00000000030573c2 */ /* 0x000ea200000e0000 */
[----:B-1----:R-:W-:-:S07]  /*29690*/  LOP3.LUT R2, R35, 0xffffffe0, RZ, 0xc0, !PT ;  /* 0xffffffe023027812 */ /* 0x002fce00078ec0ff */
[----:B------:R1:W1:Y:S02]  /*296a0*/  R2UR UR13, R3 ;  /* 0x00000000030d73c2 */ /* 0x00026400000e0000 */
[----:B-1----:R-:W-:Y:S02]  /*296b0*/  ULDC UR13, c[0x0][0x3a0] ;  /* 0x0000e800000d7ab9 */ /* 0x002fe40000000800 */
[----:B----4-:R-:W-:Y:S01]  /*296c0*/  UIMAD.WIDE.U32 UR24, UR12, UR13, URZ ;  /* 0x0000000d0c1872a5 */ /* 0x010fe2000f8e003f */
[----:B------:R-:W-:-:S03]  /*296d0*/  IMAD.IADD R5, R40, 0x1, -R2 ;  /* 0x0000000128057824 */ /* 0x000fc600078e0a02 */
[----:B------:R1:W4:Y:S02]  /*296e0*/  R2UR UR19, R3 ;  /* 0x00000000031373c2 */ /* 0x00032400000e0000 */
[----:B------:R-:W-:Y:S02]  /*296f0*/  SHF.R.S32.HI R2, RZ, 0x1f, R5 ;  /* 0x0000001fff027819 */ /* 0x000fe40000011405 */
[----:B------:R-:W-:Y:S02]  /*29700*/  LOP3.LUT P1, RZ, R5, 0x3, RZ, 0xc0, !PT ;  /* 0x0000000305ff7812 */ /* 0x000fe4000782c0ff */
[----:B------:R-:W-:Y:S01]  /*29710*/  LEA.HI R2, R2, R5, RZ, 0x2 ;  /* 0x0000000502027211 */ /* 0x000fe200078f10ff */
[----:B--2---:R-:W-:-:S03]  /*29720*/  UMOV UR7, UR5 ;  /* 0x0000000500077c82 */ /* 0x004fc60008000000 */
[----:B------:R-:W-:Y:S01]  /*29730*/  SHF.R.S32.HI R2, RZ, 0x2, R2 ;  /* 0x00000002ff027819 */ /* 0x000fe20000011402 */
[----:B------:R-:W-:Y:S02]  /*29740*/  UIMAD.WIDE.U32 UR20, UR17, UR14, UR6 ;  /* 0x0000000e111472a5 */ /* 0x000fe4000f8e0006 */
[----:B------:R-:W-:Y:S02]  /*29750*/  ULDC.64 UR4, c[0x0][0x3e8] ;  /* 0x0000fa0000047ab9 */ /* 0x000fe40000000a00 */
[----:B------:R-:W-:Y:S02]  /*29760*/  ULDC.64 UR6, c[0x0][0x498] ;  /* 0x0001260000067ab9 */ /* 0x000fe40000000a00 */
[----:B------:R-:W-:Y:S02]  /*29770*/  UIMAD UR14, UR10, UR6, URZ ;  /* 0x000000060a0e72a4 */ /* 0x000fe4000f8e023f */
[----:B------:R-:W-:Y:S02]  /*29780*/  UIADD3 UR21, UR21, UR15, URZ ;  /* 0x0000000f15157290 */ /* 0x000fe4000fffe03f */
[----:B------:R-:W-:-:S02]  /*29790*/  UIMAD UR7, UR11, UR7, UR14 ;  /* 0x000000070b0772a4 */ /* 0x000fc4000f8e020e */
[----:B------:R-:W-:Y:S01]  /*297a0*/  UIMAD.WIDE.U32 UR20, UR11, UR6, UR20 ;  /* 0x000000060b1472a5 */ /* 0x000fe2000f8e0014 */
[----:B-1----:R-:W-:Y:S01]  /*297b0*/  IMAD R3, R4, 0x8, R0 ;  /* 0x0000000804037824 */ /* 0x002fe200078e0200 */
[----:B------:R-:W-:Y:S01]  /*297c0*/  SHF.R.S32.HI R0, RZ, 0x1f, R34 ;  /* 0x0000001fff007819 */ /* 0x000fe20000011422 */
[----:B----4-:R-:W-:Y:S01]  /*297d0*/  UIMAD UR13, UR19, UR13, URZ ;  /* 0x0000000d130d72a4 */ /* 0x010fe2000f8e023f */
[----:B------:R-:W-:Y:S01]  /*297e0*/  LEA.HI R4, R41, R40, RZ, 0x3 ;  /* 0x0000002829047211 */ /* 0x000fe200078f18ff */
[----:B------:R-:W-:Y:S01]  /*297f0*/  UIMAD UR12, UR9, UR4, URZ ;  /* 0x00000004090c72a4 */ /* 0x000fe2000f8e023f */
[----:B------:R-:W-:Y:S01]  /*29800*/  LEA.HI R0, R0, R34, RZ, 0x2 ;  /* 0x0000002200007211 */ /* 0x000fe200078f10ff */
[----:B------:R-:W-:Y:S01]  /*29810*/  UIMAD UR8, UR18, UR8, UR13 ;  /* 0x00000008120872a4 */ /* 0x000fe2000f8e020d */
[----:B------:R-:W-:Y:S01]  /*29820*/  SHF.R.S32.HI R19, RZ, 0x3, R4 ;  /* 0x00000003ff137819 */ /* 0x000fe20000011404 */
[----:B------:R-:W-:Y:S01]  /*29830*/  UIMAD UR12, UR17, UR5, UR12 ;  /* 0x00000005110c72a4 */ /* 0x000fe2000f8e020c */
[----:B------:R-:W-:Y:S01]  /*29840*/  LOP3.LUT R0, R0, 0xffffffc, RZ, 0xc0, !PT ;  /* 0x0ffffffc00007812 */ /* 0x000fe200078ec0ff */
[----:B------:R-:W-:-:S04]  /*29850*/  UIADD3 UR25, UR25, UR8, URZ ;  /* 0x0000000819197290 */ /* 0x000fc8000fffe03f */
[----:B------:R-:W-:Y:S01]  /*29860*/  IMAD.IADD R0, R34, 0x1, -R0 ;  /* 0x0000000122007824 */ /* 0x000fe200078e0a00 */
[----:B------:R-:W-:-:S03]  /*29870*/  UIMAD.WIDE.U32 UR24, UR17, UR4, UR24 ;  /* 0x00000004111872a5 */ /* 0x000fc6000f8e0018 */
[----:B------:R-:W-:Y:S01]  /*29880*/  IMAD R11, R0, 0x10, R2 ;  /* 0x00000010000b7824 */ /* 0x000fe200078e0202 */
[----:B------:R-:W-:Y:S01]  /*29890*/  LOP3.LUT R2, R4, 0xfffffff8, RZ, 0xc0, !PT ;  /* 0xfffffff804027812 */ /* 0x000fe200078ec0ff */
[----:B------:R-:W-:Y:S02]  /*298a0*/  ULDC.64 UR4, c[0x0][0x3f0] ;  /* 0x0000fc0000047ab9 */ /* 0x000fe40000000a00 */
[----:B------:R-:W-:Y:S01]  /*298b0*/  IMAD.IADD R3, R11, 0x1, R3 ;  /* 0x000000010b037824 */ /* 0x000fe200078e0203 */
[----:B------:R-:W-:Y:S01]  /*298c0*/  UIMAD UR10, UR10, UR4, URZ ;  /* 0x000000040a0a72a4 */ /* 0x000fe2000f8e023f */
[----:B------:R-:W-:Y:S01]  /*298d0*/  IMAD.IADD R2, R40, 0x1, -R2 ;  /* 0x0000000128027824 */ /* 0x000fe200078e0a02 */
[----:B------:R-:W-:Y:S01]  /*298e0*/  UIADD3 UR13, UR25, UR12, URZ ;  /* 0x0000000c190d7290 */ /* 0x000fe2000fffe03f */
[----:B---3--:R-:W-:Y:S01]  /*298f0*/  IMAD R3, R22, 0x80, R3 ;  /* 0x0000008016037824 */ /* 0x008fe200078e0203 */
[----:B------:R-:W-:Y:S01]  /*29900*/  UIMAD UR5, UR11, UR5, UR10 ;  /* 0x000000050b0572a4 */ /* 0x000fe2000f8e020a */
[----:B------:R-:W-:Y:S01]  /*29910*/  IMAD R6, R2, 0x10, R19 ;  /* 0x0000001002067824 */ /* 0x000fe200078e0213 */
[----:B------:R-:W-:Y:S01]  /*29920*/  UMOV UR12, UR24 ;  /* 0x00000018000c7c82 */ /* 0x000fe20008000000 */
[----:B------:R-:W-:Y:S01]  /*29930*/  @P0 IMAD.HI.U32 R4, R3, c[0x0][0x4ec], RZ ;  /* 0x00013b0003040a27 */ /* 0x000fe200078e00ff */
[----:B------:R-:W-:-:S03]  /*29940*/  UIMAD.WIDE.U32 UR12, UR11, UR4, UR12 ;  /* 0x000000040b0c72a5 */ /* 0x000fc6000f8e000c */
[----:B------:R-:W-:Y:S01]  /*29950*/  IMAD R10, R22, 0x80, R6 ;  /* 0x00000080160a7824 */ /* 0x000fe200078e0206 */
[----:B------:R-:W-:Y:S01]  /*29960*/  UIADD3 UR5, UR13, UR5, URZ ;  /* 0x000000050d057290 */ /* 0x000fe2000fffe03f */
[----:B------:R-:W-:Y:S01]  /*29970*/  IMAD.MOV.U32 R0, RZ, RZ, R3 ;  /* 0x000000ffff007224 */ /* 0x000fe200078e0003 */
[----:B------:R-:W-:Y:S01]  /*29980*/  @P0 SHF.R.U32.HI R0, RZ, c[0x0][0x4f0], R4 ;  /* 0x00013c00ff000a19 */ /* 0x000fe20000011604 */
[----:B------:R-:W-:-:S03]  /*29990*/  @P0 IMAD.HI.U32 R4, R10, c[0x0][0x4ec], RZ ;  /* 0x00013b000a040a27 */ /* 0x000fc600078e00ff */
[----:B------:R-:W-:Y:S01]  /*299a0*/  SHF.R.S32.HI R7, RZ, 0x1f, R0 ;  /* 0x0000001fff077819 */ /* 0x000fe20000011400 */
[----:B------:R-:W-:Y:S01]  /*299b0*/  IMAD.MOV.U32 R8, RZ, RZ, R10 ;  /* 0x000000ffff087224 */ /* 0x000fe200078e000a */
[----:B------:R-:W-:Y:S01]  /*299c0*/  @P0 SHF.R.U32.HI R8, RZ, c[0x0][0x4f0], R4 ;  /* 0x00013c00ff080a19 */ /* 0x000fe20000011604 */
[----:B------:R-:W-:Y:S02]  /*299d0*/  IMAD.SHL.U32 R4, R19, 0x40, RZ ;  /* 0x0000004013047824 */ /* 0x000fe400078e00ff */
[----:B------:R-:W-:Y:S02]  /*299e0*/  IMAD.MOV R5, RZ, RZ, -R0 ;  /* 0x000000ffff057224 */ /* 0x000fe400078e0a00 */
[----:B------:R-:W-:Y:S01]  /*299f0*/  IMAD.SHL.U32 R2, R2, 0x8, RZ ;  /* 0x0000000802027824 */ /* 0x000fe200078e00ff */
[----:B------:R-:W-:Y:S01]  /*29a00*/  LOP3.LUT R4, R4, 0x1c0, RZ, 0xc0, !PT ;  /* 0x000001c004047812 */ /* 0x000fe200078ec0ff */
[----:B------:R-:W-:Y:S02]  /*29a10*/  IMAD R3, R5, c[0x0][0x4e8], R3 ;  /* 0x00013a0005037a24 */ /* 0x000fe400078e0203 */
[----:B------:R-:W-:Y:S01]  /*29a20*/  IMAD.U32 R5, RZ, RZ, UR7 ;  /* 0x00000007ff057e24 */ /* 0x000fe2000f8e00ff */
[----:B------:R-:W-:Y:S01]  /*29a30*/  LOP3.LUT R9, R4, 0x38, R2, 0xf8, !PT ;  /* 0x0000003804097812 */ /* 0x000fe200078ef802 */
[----:B------:R-:W-:Y:S01]  /*29a40*/  IMAD.MOV R16, RZ, RZ, -R8 ;  /* 0x000000ffff107224 */ /* 0x000fe200078e0a08 */
[----:B------:R-:W-:-:S02]  /*29a50*/  SHF.R.U32.HI R6, RZ, 0x3, R4 ;  /* 0x00000003ff067819 */ /* 0x000fc40000011604 */
[----:B------:R-:W-:Y:S01]  /*29a60*/  IADD3 R4, P0, R0, UR20, RZ ;  /* 0x0000001400047c10 */ /* 0x000fe2000ff1e0ff */
[----:B------:R-:W-:Y:S01]  /*29a70*/  IMAD R16, R16, c[0x0][0x4e8], R10 ;  /* 0x00013a0010107a24 */ /* 0x000fe200078e020a */
[----:B------:R-:W-:Y:S02]  /*29a80*/  SHF.R.S32.HI R0, RZ, 0x1f, R3 ;  /* 0x0000001fff007819 */ /* 0x000fe40000011403 */
[----:B------:R-:W-:Y:S02]  /*29a90*/  IADD3.X R5, R7, UR21, R5, P0, !PT ;  /* 0x0000001507057c10 */ /* 0x000fe400087fe405 */
[----:B------:R-:W-:Y:S01]  /*29aa0*/  LOP3.LUT R20, R9, R6, RZ, 0x3c, !PT ;  /* 0x0000000609147212 */ /* 0x000fe200078e3cff */
[----:B------:R-:W-:Y:S01]  /*29ab0*/  IMAD R0, R0, c[0x0][0x488], RZ ;  /* 0x0001220000007a24 */ /* 0x000fe200078e02ff */
[----:B------:R-:W-:Y:S01]  /*29ac0*/  SHF.R.S32.HI R9, RZ, 0x1f, R8 ;  /* 0x0000001fff097819 */ /* 0x000fe20000011408 */
[----:B------:R-:W-:Y:S01]  /*29ad0*/  IMAD.WIDE.U32 R6, R3, c[0x0][0x488], R4 ;  /* 0x0001220003067a25 */ /* 0x000fe200078e0004 */
[----:B------:R-:W-:-:S03]  /*29ae0*/  SHF.R.S32.HI R53, RZ, 0x1f, R2 ;  /* 0x0000001fff357819 */ /* 0x000fc60000011402 */
[----:B------:R-:W-:Y:S02]  /*29af0*/  IMAD R3, R3, c[0x0][0x48c], R0 ;  /* 0x0001230003037a24 */ /* 0x000fe400078e0200 */
[----:B------:R-:W-:Y:S01]  /*29b00*/  IMAD R0, R9, c[0x0][0x3e0], RZ ;  /* 0x0000f80009007a24 */ /* 0x000fe200078e02ff */
[C---:B------:R-:W-:Y:S01]  /*29b10*/  LEA R9, P0, R6.reuse, c[0x0][0x450], 0x2 ;  /* 0x0001140006097a11 */ /* 0x040fe200078010ff */
[----:B------:R-:W-:Y:S02]  /*29b20*/  IMAD.IADD R3, R7, 0x1, R3 ;  /* 0x0000000107037824 */ /* 0x000fe400078e0203 */
[----:B------:R-:W-:Y:S02]  /*29b30*/  IMAD.U32 R5, RZ, RZ, UR13 ;  /* 0x0000000dff057e24 */ /* 0x000fe4000f8e00ff */
[----:B------:R-:W-:Y:S01]  /*29b40*/  IMAD.U32 R4, RZ, RZ, UR12 ;  /* 0x0000000cff047e24 */ /* 0x000fe2000f8e00ff */
[----:B------:R-:W-:Y:S01]  /*29b50*/  LEA.HI.X R3, R6, c[0x0][0x454], R3, 0x2, P0 ;  /* 0x0001150006037a11 */ /* 0x000fe200000f1403 */
[----:B------:R-:W-:Y:S01]  /*29b60*/  IMAD.U32 R5, RZ, RZ, UR5 ;  /* 0x00000005ff057e24 */ /* 0x000fe2000f8e00ff */
[----:B------:R-:W-:Y:S01]  /*29b70*/  SHFL.IDX PT, R14, R9, RZ, 0x1c1f ;  /* 0x001c1fff090e7589 */ /* 0x000fe200000e0000 */
[----:B------:R-:W-:-:S02]  /*29b80*/  IMAD R7, R8, c[0x0][0x3e4], R0 ;  /* 0x0000f90008077a24 */ /* 0x000fc400078e0200 */
[----:B------:R-:W-:Y:S01]  /*29b90*/  IMAD.WIDE.U32 R4, R8, c[0x0][0x3e0], R4 ;  /* 0x0000f80008047a25 */ /* 0x000fe200078e0004 */
[----:B------:R-:W1:Y:S01]  /*29ba0*/  SHFL.IDX PT, R15, R3, RZ, 0x1c1f ;  /* 0x001c1fff030f7589 */ /* 0x000e6200000e0000 */
[----:B------:R-:W-:Y:S02]  /*29bb0*/  SHF.R.S32.HI R8, RZ, 0x1f, R16 ;  /* 0x0000001fff087819 */ /* 0x000fe40000011410 */
[----:B-----5:R-:W-:Y:S01]  /*29bc0*/  IMAD R0, R12, c[0x0][0x4e8], RZ ;  /* 0x00013a000c007a24 */ /* 0x020fe200078e02ff */
[----:B------:R-:W-:Y:S01]  /*29bd0*/  SHFL.IDX PT, R13, R3, 0x1, 0x1c1f ;  /* 0x003c1f00030d7f89 */ /* 0x000fe200000e0000 */
[----:B------:R-:W-:Y:S02]  /*29be0*/  IMAD R6, R22, 0x80, R11 ;  /* 0x0000008016067824 */ /* 0x000fe400078e020b */
[----:B------:R-:W-:Y:S01]  /*29bf0*/  IMAD.IADD R5, R5, 0x1, R7 ;  /* 0x0000000105057824 */ /* 0x000fe200078e0207 */
[----:B------:R-:W2:Y:S01]  /*29c00*/  SHFL.IDX PT, R12, R9, 0x1, 0x1c1f ;  /* 0x003c1f00090c7f89 */ /* 0x000ea200000e0000 */
[----:B------:R-:W-:Y:S01]  /*29c10*/  IMAD R7, R8, c[0x0][0x3d8], RZ ;  /* 0x0000f60008077a24 */ /* 0x000fe200078e02ff */
[----:B------:R-:W-:Y:S01]  /*29c20*/  IADD3 R17, R6, 0x8, RZ ;  /* 0x0000000806117810 */ /* 0x000fe20007ffe0ff */
[----:B------:R-:W-:Y:S01]  /*29c30*/  IMAD.WIDE.U32 R4, R16, c[0x0][0x3d8], R4 ;  /* 0x0000f60010047a25 */ /* 0x000fe200078e0004 */
[----:B------:R-:W-:Y:S01]  /*29c40*/  SHFL.IDX PT, R10, R9, 0x2, 0x1c1f ;  /* 0x005c1f00090a7f89 */ /* 0x000fe200000e0000 */
[----:B------:R-:W-:-:S02]  /*29c50*/  ISETP.GE.OR P5, PT, R6, R0, P1 ;  /* 0x000000000600720c */ /* 0x000fc40000fa6670 */
[-C--:B------:R-:W-:Y:S01]  /*29c60*/  ISETP.GE.OR P4, PT, R17, R0.reuse, P1 ;  /* 0x000000001100720c */ /* 0x080fe20000f86670 */
[----:B------:R-:W3:Y:S01]  /*29c70*/  SHFL.IDX PT, R11, R3, 0x2, 0x1c1f ;  /* 0x005c1f00030b7f89 */ /* 0x000ee200000e0000 */
[----:B------:R-:W-:Y:S01]  /*29c80*/  IMAD R18, R16, c[0x0][0x3dc], R7 ;  /* 0x0000f70010127a24 */ /* 0x000fe200078e0207 */
[----:B------:R-:W-:Y:S01]  /*29c90*/  IADD3 R16, R6, 0x48, RZ ;  /* 0x0000004806107810 */ /* 0x000fe20007ffe0ff */
[----:B------:R-:W-:Y:S01]  /*29ca0*/  IMAD.SHL.U32 R7, R21, 0x8, RZ ;  /* 0x0000000815077824 */ /* 0x000fe200078e00ff */
[----:B------:R-:W-:Y:S02]  /*29cb0*/  SHFL.IDX PT, R8, R9, 0x3, 0x1c1f ;  /* 0x007c1f0009087f89 */ /* 0x000fe400000e0000 */
[----:B------:R-:W-:Y:S02]  /*29cc0*/  ISETP.GE.OR P0, PT, R16, R0, P1 ;  /* 0x000000001000720c */ /* 0x000fe40000f06670 */
[----:B------:R4:W3:Y:S01]  /*29cd0*/  SHFL.IDX PT, R9, R3, 0x3, 0x1c1f ;  /* 0x007c1f0003097f89 */ /* 0x0008e200000e0000 */
[----:B------:R-:W-:-:S03]  /*29ce0*/  LOP3.LUT R7, R20, 0x7ffffe00, R7, 0xf8, !PT ;  /* 0x7ffffe0014077812 */ /* 0x000fc600078ef807 */
[----:B-1----:R-:W-:Y:S04]  /*29cf0*/  @!P5 ST.E [R14.64], R36 ;  /* 0x000000240e00d985 */ /* 0x002fe8000c10191a */
[----:B--2---:R-:W-:Y:S01]  /*29d00*/  @!P4 ST.E [R12.64], R37 ;  /* 0x000000250c00c985 */ /* 0x004fe2000c10191a */
[----:B----4-:R-:W-:Y:S01]  /*29d10*/  IADD3 R3, R6, 0x40, RZ ;  /* 0x0000004006037810 */ /* 0x010fe20007ffe0ff */
[----:B------:R-:W-:Y:S01]  /*29d20*/  IMAD.IADD R6, R5, 0x1, R18 ;  /* 0x0000000105067824 */ /* 0x000fe200078e0212 */
[----:B------:R-:W-:Y:S02]  /*29d30*/  LEA R5, P2, R4, c[0x0][0x380], 0x1 ;  /* 0x0000e00004057a11 */ /* 0x000fe400078408ff */
[----:B------:R-:W-:Y:S01]  /*29d40*/  ISETP.GE.OR P3, PT, R3, R0, P1 ;  /* 0x000000000300720c */ /* 0x000fe20000f66670 */
[----:B------:R-:W-:Y:S01]  /*29d50*/  IMAD R3, R22, 0x80, R19 ;  /* 0x0000008016037824 */ /* 0x000fe200078e0213 */
[----:B------:R-:W-:Y:S01]  /*29d60*/  LEA.HI.X R4, R4, c[0x0][0x384], R6, 0x1, P2 ;  /* 0x0000e10004047a11 */ /* 0x000fe200010f0c06 */
[----:B------:R-:W-:Y:S01]  /*29d70*/  IMAD.SHL.U32 R6, R7, 0x2, RZ ;  /* 0x0000000207067824 */ /* 0x000fe200078e00ff */
[----:B------:R-:W-:Y:S02]  /*29d80*/  SHFL.IDX PT, R12, R5, RZ, 0x181f ;  /* 0x00181fff050c7589 */ /* 0x000fe400000e0000 */
[----:B------:R-:W-:-:S02]  /*29d90*/  IADD3 R7, R3, 0x10, RZ ;  /* 0x0000001003077810 */ /* 0x000fc40007ffe0ff */
[----:B------:R-:W-:Y:S01]  /*29da0*/  SHFL.IDX PT, R15, R4, 0x2, 0x181f ;  /* 0x00581f00040f7f89 */ /* 0x000fe200000e0000 */
[C---:B------:R-:W-:Y:S02]  /*29db0*/  IADD3 R32, R3.reuse, 0x40, RZ ;  /* 0x0000004003207810 */ /* 0x040fe40007ffe0ff */
[C---:B------:R-:W-:Y:S01]  /*29dc0*/  IADD3 R45, R3.reuse, 0x50, RZ ;  /* 0x00000050032d7810 */ /* 0x040fe20007ffe0ff */
[----:B------:R-:W-:Y:S01]  /*29dd0*/  SHFL.IDX PT, R14, R5, 0x3, 0x181f ;  /* 0x00781f00050e7f89 */ /* 0x000fe200000e0000 */
[----:B------:R-:W-:-:S03]  /*29de0*/  IADD3 R54, R3, 0x60, RZ ;  /* 0x0000006003367810 */ /* 0x000fc60007ffe0ff */
[----:B---3--:R-:W-:Y:S04]  /*29df0*/  @!P3 ST.E [R10.64], R38 ;  /* 0x000000260a00b985 */ /* 0x008fe8000c10191a */
[----:B------:R-:W1:Y:S04]  /*29e00*/  SHFL.IDX PT, R10, R5, 0x1, 0x181f ;  /* 0x00381f00050a7f89 */ /* 0x000e6800000e0000 */
[----:B------:R-:W-:Y:S01]  /*29e10*/  @!P0 ST.E [R8.64], R39 ;  /* 0x0000002708008985 */ /* 0x000fe2000c10191a */
        /* <DEDUP_REMOVED lines=8> */
[C---:B------:R-:W-:Y:S01]  /*29ea0*/  IADD3 R7, R3.reuse, 0x30, RZ ;  /* 0x0000003003077810 */ /* 0x040fe20007ffe0ff */
[----:B------:R-:W4:Y:S01]  /*29eb0*/  SHFL.IDX PT, R9, R5, 0x2, 0x181f ;  /* 0x00581f0005097f89 */ /* 0x000f2200000e0000 */
[----:B------:R-:W-:Y:S02]  /*29ec0*/  IADD3 R3, R3, 0x70, RZ ;  /* 0x0000007003037810 */ /* 0x000fe40007ffe0ff */
[----:B------:R-:W-:Y:S01]  /*29ed0*/  ISETP.GE.OR P2, PT, R7, R0, P0 ;  /* 0x000000000700720c */ /* 0x000fe20000746670 */
[----:B------:R-:W-:Y:S01]  /*29ee0*/  LDS.128 R20, [R6+0x880] ;  /* 0x0008800006147984 */ /* 0x000fe20000000c00 */
[C---:B-1----:R-:W-:Y:S02]  /*29ef0*/  @!P4 LEA R10, P6, R2.reuse, R10, 0x1 ;  /* 0x0000000a020ac211 */ /* 0x042fe400078c08ff */
[C---:B------:R-:W-:Y:S01]  /*29f00*/  @!P1 LEA R12, P5, R2.reuse, R12, 0x1 ;  /* 0x0000000c020c9211 */ /* 0x040fe200078a08ff */
[----:B------:R-:W-:Y:S04]  /*29f10*/  LDS.128 R16, [R6+0x1080] ;  /* 0x0010800006107984 */ /* 0x000fe80000000c00 */
[----:B------:R-:W1:Y:S01]  /*29f20*/  SHFL.IDX PT, R44, R4, 0x3, 0x181f ;  /* 0x00781f00042c7f89 */ /* 0x000e6200000e0000 */
[----:B--2---:R-:W-:-:S03]  /*29f30*/  @!P1 LEA.HI.X R13, R2, R11, R53, 0x1, P5 ;  /* 0x0000000b020d9211 */ /* 0x004fc600028f0c35 */
[----:B------:R-:W2:Y:S02]  /*29f40*/  LDS.128 R28, [R6+0x1880] ;  /* 0x00188000061c7984 */ /* 0x000ea40000000c00 */
[----:B------:R-:W-:Y:S02]  /*29f50*/  P2R R7, PR, RZ, 0x40 ;  /* 0x00000040ff077803 */ /* 0x000fe40000000000 */
[----:B------:R-:W-:Y:S01]  /*29f60*/  ISETP.GE.OR P6, PT, R32, R0, P0 ;  /* 0x000000002000720c */ /* 0x000fe200007c6670 */
[----:B------:R-:W-:Y:S01]  /*29f70*/  LDS.128 R36, [R6+0x2880] ;  /* 0x0028800006247984 */ /* 0x000fe20000000c00 */
[----:B------:R-:W-:-:S03]  /*29f80*/  ISETP.NE.AND P5, PT, R7, RZ, PT ;  /* 0x000000ff0700720c */ /* 0x000fc60003fa5270 */
[----:B------:R-:W-:Y:S01]  /*29f90*/  LDS.128 R32, [R6+0x2080] ;  /* 0x0020800006207984 */ /* 0x000fe20000000c00 */
[C-C-:B---3--:R-:W-:Y:S02]  /*29fa0*/  @!P4 LEA.HI.X R11, R2.reuse, R8, R53.reuse, 0x1, P5 ;  /* 0x00000008020bc211 */ /* 0x148fe400028f0c35 */
[C---:B----4-:R-:W-:Y:S01]  /*29fb0*/  @!P3 LEA R8, P5, R2.reuse, R9, 0x1 ;  /* 0x000000090208b211 */ /* 0x050fe200078a08ff */
[----:B------:R-:W-:Y:S03]  /*29fc0*/  LDS.128 R40, [R6+0x3080] ;  /* 0x0030800006287984 */ /* 0x000fe60000000c00 */
[C---:B------:R-:W-:Y:S01]  /*29fd0*/  @!P3 LEA.HI.X R9, R2.reuse, R15, R53, 0x1, P5 ;  /* 0x0000000f0209b211 */ /* 0x040fe200028f0c35 */
[----:B------:R-:W-:Y:S01]  /*29fe0*/  SHFL.IDX PT, R48, R5, 0x4, 0x181f ;  /* 0x00981f0005307f89 */ /* 0x000fe200000e0000 */
[----:B------:R-:W-:-:S03]  /*29ff0*/  @!P2 LEA R14, P5, R2, R14, 0x1 ;  /* 0x0000000e020ea211 */ /* 0x000fc600078a08ff */
[----:B------:R-:W-:Y:S01]  /*2a000*/  SHFL.IDX PT, R7, R5, 0x5, 0x181f ;  /* 0x00b81f0005077f89 */ /* 0x000fe200000e0000 */
[----:B-1----:R-:W-:Y:S02]  /*2a010*/  @!P2 LEA.HI.X R15, R2, R44, R53, 0x1, P5 ;  /* 0x0000002c020fa211 */ /* 0x002fe400028f0c35 */
[-C--:B------:R-:W-:Y:S01]  /*2a020*/  ISETP.GE.OR P5, PT, R45, R0.reuse, P0 ;  /* 0x000000002d00720c */ /* 0x080fe200007a6670 */
[----:B------:R-:W1:Y:S04]  /*2a030*/  SHFL.IDX PT, R49, R5, 0x6, 0x181f ;  /* 0x00d81f0005317f89 */ /* 0x000e6800000e0000 */
[----:B------:R-:W3:Y:S04]  /*2a040*/  SHFL.IDX PT, R52, R4, 0x4, 0x181f ;  /* 0x00981f0004347f89 */ /* 0x000ee800000e0000 */
[----:B------:R-:W4:Y:S04]  /*2a050*/  SHFL.IDX PT, R51, R4, 0x5, 0x181f ;  /* 0x00b81f0004337f89 */ /* 0x000f2800000e0000 */
[----:B------:R-:W1:Y:S04]  /*2a060*/  SHFL.IDX PT, R50, R4, 0x6, 0x181f ;  /* 0x00d81f0004327f89 */ /* 0x000e6800000e0000 */
[----:B------:R1:W3:Y:S04]  /*2a070*/  LDS.128 R44, [R6+0x3880] ;  /* 0x00388000062c7984 */ /* 0x0002e80000000c00 */
[----:B------:R-:W-:Y:S01]  /*2a080*/  @!P1 ST.E.128 [R12.64], R24 ;  /* 0x000000180c009985 */ /* 0x000fe2000c101d1a */
[----:B------:R-:W-:-:S02]  /*2a090*/  ISETP.GE.OR P1, PT, R54, R0, P0 ;  /* 0x000000003600720c */ /* 0x000fc40000726670 */
[----:B------:R-:W-:Y:S01]  /*2a0a0*/  ISETP.GE.OR P0, PT, R3, R0, P0 ;  /* 0x000000000300720c */ /* 0x000fe20000706670 */
[----:B------:R3:W-:Y:S04]  /*2a0b0*/  @!P4 ST.E.128 [R10.64], R20 ;  /* 0x000000140a00c985 */ /* 0x0007e8000c101d1a */
[----:B------:R4:W-:Y:S04]  /*2a0c0*/  @!P3 ST.E.128 [R8.64], R16 ;  /* 0x000000100800b985 */ /* 0x0009e8000c101d1a */
[----:B--2---:R2:W-:Y:S02]  /*2a0d0*/  @!P2 ST.E.128 [R14.64], R28 ;  /* 0x0000001c0e00a985 */ /* 0x0045e4000c101d1a */
[----:B-1----:R-:W-:-:S02]  /*2a0e0*/  @!P1 LEA R6, P2, R2, R49, 0x1 ;  /* 0x0000003102069211 */ /* 0x002fc400078408ff */
[C---:B---3--:R-:W-:Y:S02]  /*2a0f0*/  @!P6 LEA R10, P4, R2.reuse, R48, 0x1 ;  /* 0x00000030020ae211 */ /* 0x048fe400078808ff */
[C---:B----4-:R-:W-:Y:S02]  /*2a100*/  @!P5 LEA R8, P3, R2.reuse, R7, 0x1 ;  /* 0x000000070208d211 */ /* 0x050fe400078608ff */
[C-C-:B------:R-:W-:Y:S02]  /*2a110*/  @!P6 LEA.HI.X R11, R2.reuse, R52, R53.reuse, 0x1, P4 ;  /* 0x00000034020be211 */ /* 0x140fe400020f0c35 */
[C-C-:B------:R-:W-:Y:S02]  /*2a120*/  @!P5 LEA.HI.X R9, R2.reuse, R51, R53.reuse, 0x1, P3 ;  /* 0x000000330209d211 */ /* 0x140fe400018f0c35 */
[----:B------:R-:W-:Y:S01]  /*2a130*/  @!P1 LEA.HI.X R7, R2, R50, R53, 0x1, P2 ;  /* 0x0000003202079211 */ /* 0x000fe200010f0c35 */
[----:B------:R2:W-:Y:S04]  /*2a140*/  @!P6 ST.E.128 [R10.64], R32 ;  /* 0x000000200a00e985 */ /* 0x0005e8000c101d1a */
[----:B------:R2:W1:Y:S04]  /*2a150*/  SHFL.IDX PT, R10, R5, 0x7, 0x181f ;  /* 0x00f81f00050a7f89 */ /* 0x00046800000e0000 */
[----:B------:R2:W-:Y:S04]  /*2a160*/  @!P5 ST.E.128 [R8.64], R36 ;  /* 0x000000240800d985 */ /* 0x0005e8000c101d1a */
[----:B------:R2:W3:Y:S04]  /*2a170*/  SHFL.IDX PT, R5, R4, 0x7, 0x181f ;  /* 0x00f81f0004057f89 */ /* 0x0004e800000e0000 */
[----:B------:R2:W-:Y:S01]  /*2a180*/  @!P1 ST.E.128 [R6.64], R40 ;  /* 0x0000002806009985 */ /* 0x0005e2000c101d1a */
[----:B------:R-:W-:Y:S05]  /*2a190*/  @P0 EXIT ;  /* 0x000000000000094d */ /* 0x000fea0003800000 */
[----:B-12---:R-:W-:-:S04]  /*2a1a0*/  LEA R4, P0, R2, R10, 0x1 ;  /* 0x0000000a02047211 */ /* 0x006fc800078008ff */
[----:B---3--:R-:W-:-:S05]  /*2a1b0*/  LEA.HI.X R5, R2, R5, R53, 0x1, P0 ;  /* 0x0000000502057211 */ /* 0x008fca00000f0c35 */
[----:B------:R-:W-:Y:S01]  /*2a1c0*/  ST.E.128 [R4.64], R44 ;  /* 0x0000002c04007985 */ /* 0x000fe2000c101d1a */
[----:B------:R-:W-:Y:S05]  /*2a1d0*/  EXIT ;  /* 0x000000000000794d */ /* 0x000fea0003800000 */
.L_x_500:
[----:B------:R-:W-:Y:S02]  /*2a1e0*/  ULDC.64 UR6, c[0x0][0x500] ;  /* 0x0001400000067ab9 */ /* 0x000fe40000000a00 */
[----:B------:R-:W-:Y:S02]  /*2a1f0*/  UISETP.NE.U32.AND UP1, UPT, URZ, UR6, UPT ;  /* 0x000000063f00728c */ /* 0x000fe4000bf25070 */
[----:B------:R-:W-:Y:S02]  /*2a200*/  ULDC.64 UR4, c[0x0][0x508] ;  /* 0x0001420000047ab9 */ /* 0x000fe40000000a00 */
[----:B------:R-:W-:Y:S02]  /*2a210*/  UISETP.NE.AND.EX UP1, UPT, URZ, UR7, UPT, UP1 ;  /* 0x000000073f00728c */ /* 0x000fe4000bf25310 */
[----:B------:R-:W-:Y:S02]  /*2a220*/  UISETP.NE.U32.AND UP0, UPT, URZ, UR4, UPT ;  /* 0x000000043f00728c */ /* 0x000fe4000bf05070 */
[----:B------:R-:W-:-:S02]  /*2a230*/  ULDC.64 UR6, c[0x0][0x500] ;  /* 0x0001400000067ab9 */ /* 0x000fc40000000a00 */
[----:B------:R-:W-:Y:S01]  /*2a240*/  UMOV UR4, 0x4 ;  /* 0x0000000400047882 */ /* 0x000fe20000000000 */
[----:B------:R-:W-:Y:S01]  /*2a250*/  PLOP3.LUT P0, PT, PT, PT, UP1, 0x80, 0x0 ;  /* 0x000000000000781c */ /* 0x000fe20003f0f018 */
[----:B------:R-:W-:Y:S02]  /*2a260*/  UIMAD.WIDE UR6, UR22, UR4, UR6 ;  /* 0x00000004160672a5 */ /* 0x000fe4000f8e0206 */
[----:B------:R-:W-:-:S04]  /*2a270*/  UISETP.NE.AND.EX UP0, UPT, URZ, UR5, UPT, UP0 ;  /* 0x000000053f00728c */ /* 0x000fc8000bf05300 */
[----:B------:R-:W-:Y:S02]  /*2a280*/  IMAD.U32 R4, RZ, RZ, UR6 ;  /* 0x00000006ff047e24 */ /* 0x000fe4000f8e00ff */
[----:B------:R-:W-:Y:S01]  /*2a290*/  IMAD.U32 R5, RZ, RZ, UR7 ;  /* 0x00000007ff057e24 */ /* 0x000fe2000f8e00ff */
[----:B------:R-:W-:Y:S01]  /*2a2a0*/  ULDC.64 UR6, c[0x0][0x508] ;  /* 0x0001420000067ab9 */ /* 0x000fe20000000a00 */
[----:B------:R-:W-:-:S03]  /*2a2b0*/  PLOP3.LUT P1, PT, PT, PT, UP0, 0x80, 0x0 ;  /* 0x000000000000781c */ /* 0x000fc60003f2f008 */
[----:B------:R-:W2:Y:S01]  /*2a2c0*/  @P0 LDG.E R0, [R4.64] ;  /* 0x0000001a04000981 */ /* 0x000ea2000c1e1900 */
[----:B------:R-:W-:Y:S01]  /*2a2d0*/  @UP0 UIMAD.WIDE UR6, UR22, UR4, UR6 ;  /* 0x00000004160602a5 */ /* 0x000fe2000f8e0206 */
[----:B------:R-:W-:-:S05]  /*2a2e0*/  MOV R9, c[0x0][0x388] ;  /* 0x0000e20000097a02 */ /* 0x000fca0000000f00 */
[----:B------:R-:W-:Y:S01]  /*2a2f0*/  IMAD.U32 R2, RZ, RZ, UR6 ;  /* 0x00000006ff027e24 */ /* 0x000fe2000f8e00ff */
[----:B------:R-:W-:-:S05]  /*2a300*/  MOV R3, UR7 ;  /* 0x0000000700037c02 */ /* 0x000fca0008000f00 */
        /* <DEDUP_REMOVED lines=9> */
.L_x_502:
[----:B------:R-:W1:Y:S01]  /*2a3a0*/  S2R R8, SR_TID.X ;  /* 0x0000000000087919 */ /* 0x000e620000002100 */
        /* <DEDUP_REMOVED lines=11> */
[----:B------:R-:W1:Y:S01]  /*2a460*/  R2UR UR12, R2 ;  /* 0x00000000020c73c2 */ /* 0x000e6200000e0000 */
[----:B------:R-:W-:Y:S01]  /*2a470*/  IMAD.MOV.U32 R0, RZ, RZ, c[0x0][0x4e8] ;  /* 0x00013a00ff007624 */ /* 0x000fe200078e00ff */
[----:B------:R-:W-:Y:S02]  /*2a480*/  ULDC.64 UR4, c[0x0][0x490] ;  /* 0x0001240000047ab9 */ /* 0x000fe40000000a00 */
[----:B------:R-:W-:Y:S02]  /*2a490*/  UIMAD UR7, UR9, UR4, URZ ;  /* 0x00000004090772a4 */ /* 0x000fe4000f8e023f */
[----:B------:R-:W-:Y:S01]  /*2a4a0*/  ISETP.NE.AND P0, PT, R0, 0x1, PT ;  /* 0x000000010000780c */ /* 0x000fe20003f05270 */
[----:B------:R-:W-:Y:S01]  /*2a4b0*/  IMAD.MOV.U32 R0, RZ, RZ, R4 ;  /* 0x000000ffff007224 */ /* 0x000fe200078e0004 */
[----:B------:R-:W2:Y:S01]  /*2a4c0*/  R2UR UR11, R3 ;  /* 0x00000000030b73c2 */ /* 0x000ea200000e0000 */
[----:B------:R-:W-:-:S07]  /*2a4d0*/  UIMAD UR7, UR17, UR5, UR7 ;  /* 0x00000005110772a4 */ /* 0x000fce000f8e0207 */
[----:B------:R3:W1:Y:S03]  /*2a4e0*/  R2UR UR10, R2 ;  /* 0x00000000020a73c2 */ /* 0x00066600000e0000 */
[----:B------:R-:W-:Y:S01]  /*2a4f0*/  @P0 IMAD.HI.U32 R5, R4, c[0x0][0x4ec], RZ ;  /* 0x00013b0004050a27 */ /* 0x000fe200078e00ff */
[----:B-1----:R-:W-:-:S04]  /*2a500*/  UMOV UR10, UR12 ;  /* 0x0000000c000a7c82 */ /* 0x002fc80008000000 */
[----:B------:R-:W-:Y:S01]  /*2a510*/  @P0 SHF.R.U32.HI R0, RZ, c[0x0][0x4f0], R5 ;  /* 0x00013c00ff000a19 */ /* 0x000fe20000011605 */
[----:B------:R3:W1:Y:S03]  /*2a520*/  R2UR UR13, R3 ;  /* 0x00000000030d73c2 */ /* 0x00066600000e0000 */
[----:B------:R-:W-:Y:S02]  /*2a530*/  IADD3 R6, -R0, RZ, RZ ;  /* 0x000000ff00067210 */ /* 0x000fe40007ffe1ff */
[----:B------:R-:W-:Y:S01]  /*2a540*/  SHF.R.S32.HI R5, RZ, 0x1f, R0 ;  /* 0x0000001fff057819 */ /* 0x000fe20000011400 */
[----:B--2---:R-:W-:Y:S02]  /*2a550*/  UIMAD.WIDE.U32 UR10, UR17, UR4, UR10 ;  /* 0x00000004110a72a5 */ /* 0x004fe4000f8e000a */
[----:B------:R-:W-:Y:S01]  /*2a560*/  IMAD R6, R6, c[0x0][0x4e8], R4 ;  /* 0x00013a0006067a24 */ /* 0x000fe200078e0204 */
[----:B------:R-:W-:-:S02]  /*2a570*/  ULDC.64 UR4, c[0x0][0x498] ;  /* 0x0001260000047ab9 */ /* 0x000fc40000000a00 */
[----:B------:R-:W-:Y:S02]  /*2a580*/  UIADD3 UR11, UR7, UR11, URZ ;  /* 0x0000000b070b7290 */ /* 0x000fe4000fffe03f */
[----:B------:R-:W-:Y:S02]  /*2a590*/  UIMAD UR7, UR6, UR4, URZ ;  /* 0x00000004060772a4 */ /* 0x000fe4000f8e023f */
[----:B------:R-:W-:Y:S02]  /*2a5a0*/  UIMAD.WIDE.U32 UR10, UR22, UR4, UR10 ;  /* 0x00000004160a72a5 */ /* 0x000fe4000f8e000a */
[----:B------:R-:W-:-:S04]  /*2a5b0*/  UIMAD UR5, UR22, UR5, UR7 ;  /* 0x00000005160572a4 */ /* 0x000fc8000f8e0207 */
[----:B------:R-:W-:Y:S02]  /*2a5c0*/  IADD3 R4, P0, R0, UR10, RZ ;  /* 0x0000000a00047c10 */ /* 0x000fe4000ff1e0ff */
[----:B------:R-:W-:Y:S01]  /*2a5d0*/  IMAD.U32 R7, RZ, RZ, UR5 ;  /* 0x00000005ff077e24 */ /* 0x000fe2000f8e00ff */
[----:B------:R-:W-:-:S04]  /*2a5e0*/  SHF.R.S32.HI R0, RZ, 0x1f, R6 ;  /* 0x0000001fff007819 */ /* 0x000fc80000011406 */
[----:B------:R-:W-:Y:S01]  /*2a5f0*/  IADD3.X R5, R5, UR11, R7, P0, !PT ;  /* 0x0000000b05057c10 */ /* 0x000fe200087fe407 */
[----:B------:R-:W-:-:S04]  /*2a600*/  IMAD R0, R0, c[0x0][0x488], RZ ;  /* 0x0001220000007a24 */ /* 0x000fc800078e02ff */
[C---:B------:R-:W-:Y:S02]  /*2a610*/  IMAD R0, R6.reuse, c[0x0][0x48c], R0 ;  /* 0x0001230006007a24 */ /* 0x040fe400078e0200 */
[----:B------:R-:W-:-:S05]  /*2a620*/  IMAD.WIDE.U32 R4, R6, c[0x0][0x488], R4 ;  /* 0x0001220006047a25 */ /* 0x000fca00078e0004 */
[----:B------:R-:W-:Y:S02]  /*2a630*/  IADD3 R0, R5, R0, RZ ;  /* 0x0000000005007210 */ /* 0x000fe40007ffe0ff */
[----:B------:R-:W-:-:S04]  /*2a640*/  LEA R6, P0, R4, c[0x0][0x450], 0x2 ;  /* 0x0001140004067a11 */ /* 0x000fc800078010ff */
[----:B------:R-:W-:Y:S01]  /*2a650*/  LEA.HI.X R7, R4, c[0x0][0x454], R0, 0x2, P0 ;  /* 0x0001150004077a11 */ /* 0x000fe200000f1400 */
[----:B------:R-:W-:-:S05]  /*2a660*/  IMAD.MOV.U32 R0, RZ, RZ, -0x800000 ;  /* 0xff800000ff007424 */ /* 0x000fca00078e00ff */
[----:B------:R3:W-:Y:S01]  /*2a670*/  STG.E [R6.64], R0 ;  /* 0x0000000006007986 */ /* 0x0007e2000c10191a */
[----:B------:R-:W-:-:S04]  /*2a680*/  DEPBAR.LE SB1, 0x0, {3} ;  /* 0x000090080000791a */ /* 0x000fc80000000000 */
.L_x_504:
[----:B------:R-:W-:Y:S05]  /*2a690*/  BSYNC B0 ;  /* 0x0000000000007941 */ /* 0x000fea0003800000 */
.L_x_503:
[----:B------:R-:W1:Y:S01]  /*2a6a0*/  R2UR UR13, R3 ;  /* 0x00000000030d73c2 */ /* 0x000e6200000e0000 */
[----:B------:R-:W2:Y:S01]  /*2a6b0*/  S2R R10, SR_CTAID.X ;  /* 0x00000000000a7919 */ /* 0x000ea20000002500 */
[----:B------:R-:W-:Y:S01]  /*2a6c0*/  SHF.R.S32.HI R0, RZ, 0x1f, R8 ;  /* 0x0000001fff007819 */ /* 0x000fe20000011408 */
[----:B------:R-:W-:Y:S01]  /*2a6d0*/  ULDC UR10, c[0x0][0x3a0] ;  /* 0x0000e800000a7ab9 */ /* 0x000fe20000000800 */
[----:B-----5:R-:W-:Y:S01]  /*2a6e0*/  IMAD R19, R9, c[0x0][0x4e8], RZ ;  /* 0x00013a0009137a24 */ /* 0x020fe200078e02ff */
[----:B------:R-:W-:Y:S01]  /*2a6f0*/  ULDC UR7, c[0x0][0x3a4] ;  /* 0x0000e90000077ab9 */ /* 0x000fe20000000800 */
[----:B------:R-:W-:Y:S02]  /*2a700*/  LEA.HI R0, R0, R8, RZ, 0x3 ;  /* 0x0000000800007211 */ /* 0x000fe400078f18ff */
[----:B------:R-:W3:Y:S08]  /*2a710*/  R2UR UR12, R2 ;  /* 0x00000000020c73c2 */ /* 0x000ef000000e0000 */
[----:B------:R4:W2:Y:S08]  /*2a720*/  R2UR UR14, R2 ;  /* 0x00000000020e73c2 */ /* 0x0008b000000e0000 */
[----:B------:R2:W2:Y:S01]  /*2a730*/  R2UR UR15, R3 ;  /* 0x00000000030f73c2 */ /* 0x0004a200000e0000 */
[----:B-1----:R-:W-:-:S04]  /*2a740*/  UIMAD UR4, UR13, UR10, URZ ;  /* 0x0000000a0d0472a4 */ /* 0x002fc8000f8e023f */
[----:B---3--:R-:W-:-:S03]  /*2a750*/  UIMAD UR7, UR12, UR7, UR4 ;  /* 0x000000070c0772a4 */ /* 0x008fc6000f8e0204 */
[----:B------:R-:W-:Y:S01]  /*2a760*/  ULDC.64 UR4, c[0x0][0x3e8] ;  /* 0x0000fa0000047ab9 */ /* 0x000fe20000000a00 */
[----:B----4-:R-:W-:Y:S01]  /*2a770*/  LOP3.LUT R2, R0, 0xfffffff8, RZ, 0xc0, !PT ;  /* 0xfffffff800027812 */ /* 0x010fe200078ec0ff */
[----:B--2---:R-:W-:-:S04]  /*2a780*/  UIMAD.WIDE.U32 UR10, UR14, UR10, URZ ;  /* 0x0000000a0e0a72a5 */ /* 0x004fc8000f8e003f */
[----:B------:R-:W-:Y:S01]  /*2a790*/  IMAD.IADD R7, R8, 0x1, -R2 ;  /* 0x0000000108077824 */ /* 0x000fe200078e0a02 */
[----:B------:R-:W-:Y:S01]  /*2a7a0*/  SHF.R.S32.HI R8, RZ, 0x3, R0 ;  /* 0x00000003ff087819 */ /* 0x000fe20000011400 */
[----:B------:R-:W-:Y:S01]  /*2a7b0*/  UIADD3 UR11, UR11, UR7, URZ ;  /* 0x000000070b0b7290 */ /* 0x000fe2000fffe03f */
[----:B------:R-:W-:Y:S01]  /*2a7c0*/  IMAD.MOV.U32 R3, RZ, RZ, c[0x0][0x4e8] ;  /* 0x00013a00ff037624 */ /* 0x000fe200078e00ff */
[----:B------:R-:W-:Y:S02]  /*2a7d0*/  UIMAD UR7, UR9, UR4, URZ ;  /* 0x00000004090772a4 */ /* 0x000fe4000f8e023f */
[----:B------:R-:W-:Y:S01]  /*2a7e0*/  IMAD R0, R7, 0x10, R8 ;  /* 0x0000001007007824 */ /* 0x000fe200078e0208 */
[----:B------:R-:W-:Y:S01]  /*2a7f0*/  UIMAD.WIDE.U32 UR10, UR17, UR4, UR10 ;  /* 0x00000004110a72a5 */ /* 0x000fe2000f8e000a */
[----:B------:R-:W-:Y:S01]  /*2a800*/  ISETP.NE.AND P0, PT, R3, 0x1, PT ;  /* 0x000000010300780c */ /* 0x000fe20003f05270 */
[----:B------:R-:W-:Y:S01]  /*2a810*/  UIMAD UR7, UR17, UR5, UR7 ;  /* 0x00000005110772a4 */ /* 0x000fe2000f8e0207 */
[----:B------:R-:W-:-:S02]  /*2a820*/  IMAD R0, R10, 0x80, R0 ;  /* 0x000000800a007824 */ /* 0x000fc400078e0200 */
[----:B------:R-:W-:Y:S02]  /*2a830*/  ULDC.64 UR4, c[0x0][0x3f0] ;  /* 0x0000fc0000047ab9 */ /* 0x000fe40000000a00 */
[----:B------:R-:W-:Y:S01]  /*2a840*/  UIMAD UR8, UR6, UR4, URZ ;  /* 0x00000004060872a4 */ /* 0x000fe2000f8e023f */
[----:B------:R-:W-:Y:S01]  /*2a850*/  IMAD.MOV.U32 R4, RZ, RZ, R0 ;  /* 0x000000ffff047224 */ /* 0x000fe200078e0000 */
[----:B------:R-:W-:Y:S02]  /*2a860*/  UIADD3 UR11, UR7, UR11, URZ ;  /* 0x0000000b070b7290 */ /* 0x000fe4000fffe03f */
[----:B------:R-:W-:Y:S02]  /*2a870*/  UIMAD UR5, UR22, UR5, UR8 ;  /* 0x00000005160572a4 */ /* 0x000fe4000f8e0208 */
[----:B------:R-:W-:Y:S01]  /*2a880*/  UIMAD.WIDE.U32 UR10, UR22, UR4, UR10 ;  /* 0x00000004160a72a5 */ /* 0x000fe2000f8e000a */
[----:B------:R-:W-:-:S03]  /*2a890*/  @P0 IMAD.HI.U32 R2, R0, c[0x0][0x4ec], RZ ;  /* 0x00013b0000020a27 */ /* 0x000fc600078e00ff */
[----:B------:R-:W-:Y:S02]  /*2a8a0*/  UIADD3 UR5, UR11, UR5, URZ ;  /* 0x000000050b057290 */ /* 0x000fe4000fffe03f */
[----:B------:R-:W-:-:S04]  /*2a8b0*/  @P0 SHF.R.U32.HI R4, RZ, c[0x0][0x4f0], R2 ;  /* 0x00013c00ff040a19 */ /* 0x000fc80000011602 */
[--C-:B------:R-:W-:Y:S01]  /*2a8c0*/  SHF.R.S32.HI R3, RZ, 0x1f, R4.reuse ;  /* 0x0000001fff037819 */ /* 0x100fe20000011404 */
[----:B------:R-:W-:-:S04]  /*2a8d0*/  IMAD.MOV R2, RZ, RZ, -R4 ;  /* 0x000000ffff027224 */ /* 0x000fc800078e0a04 */
        /* <DEDUP_REMOVED lines=21> */
[C---:B------:R-:W-:Y:S01]  /*2aa30*/  IADD3 R8, R2.reuse, 0x10, RZ ;  /* 0x0000001002087810 */ /* 0x040fe20007ffe0ff */
[----:B------:R-:W3:Y:S01]  /*2aa40*/  SHFL.IDX PT, R5, R4, 0x1, 0x181f ;  /* 0x00381f0004057f89 */ /* 0x000ee200000e0000 */
[----:B------:R-:W-:-:S02]  /*2aa50*/  ISETP.GE.OR P1, PT, R2, R19, P0 ;  /* 0x000000130200720c */ /* 0x000fc40000726670 */
[-C--:B------:R-:W-:Y:S01]  /*2aa60*/  ISETP.GE.OR P5, PT, R8, R19.reuse, P0 ;  /* 0x000000130800720c */ /* 0x080fe200007a6670 */
[----:B------:R-:W4:Y:S01]  /*2aa70*/  SHFL.IDX PT, R9, R3, 0x1, 0x181f ;  /* 0x00381f0003097f89 */ /* 0x000f2200000e0000 */
[C---:B------:R-:W-:Y:S02]  /*2aa80*/  IADD3 R14, R2.reuse, 0x20, RZ ;  /* 0x00000020020e7810 */ /* 0x040fe40007ffe0ff */
[----:B------:R-:W-:Y:S01]  /*2aa90*/  IADD3 R10, R2, 0x40, RZ ;  /* 0x00000040020a7810 */ /* 0x000fe20007ffe0ff */
[----:B------:R-:W3:Y:S01]  /*2aaa0*/  SHFL.IDX PT, R8, R4, 0x2, 0x181f ;  /* 0x00581f0004087f89 */ /* 0x000ee200000e0000 */
[-C--:B------:R-:W-:Y:S02]  /*2aab0*/  ISETP.GE.OR P4, PT, R14, R19.reuse, P0 ;  /* 0x000000130e00720c */ /* 0x080fe40000786670 */
[----:B------:R-:W-:Y:S01]  /*2aac0*/  IADD3 R13, R2, 0x30, RZ ;  /* 0x00000030020d7810 */ /* 0x000fe20007ffe0ff */
[----:B------:R-:W3:Y:S01]  /*2aad0*/  SHFL.IDX PT, R12, R3, 0x2, 0x181f ;  /* 0x00581f00030c7f89 */ /* 0x000ee200000e0000 */
[----:B------:R-:W-:-:S02]  /*2aae0*/  ISETP.GE.OR P6, PT, R10, R19, P0 ;  /* 0x000000130a00720c */ /* 0x000fc400007c6670 */
[----:B------:R-:W-:Y:S01]  /*2aaf0*/  ISETP.GE.OR P3, PT, R13, R19, P0 ;  /* 0x000000130d00720c */ /* 0x000fe20000766670 */
[----:B------:R-:W3:Y:S01]  /*2ab00*/  SHFL.IDX PT, R11, R4, 0x3, 0x181f ;  /* 0x00781f00040b7f89 */ /* 0x000ee200000e0000 */
[----:B-1----:R-:W-:-:S03]  /*2ab10*/  @!P1 LEA R6, P2, R0, R6, 0x1 ;  /* 0x0000000600069211 */ /* 0x002fc600078408ff */
[----:B------:R-:W1:Y:S01]  /*2ab20*/  SHFL.IDX PT, R14, R3, 0x3, 0x181f ;  /* 0x00781f00030e7f89 */ /* 0x000e6200000e0000 */
[----:B--2---:R-:W-:-:S03]  /*2ab30*/  @!P1 LEA.HI.X R7, R0, R7, R20, 0x1, P2 ;  /* 0x0000000700079211 */ /* 0x004fc600010f0c14 */
[----:B------:R-:W2:Y:S04]  /*2ab40*/  SHFL.IDX PT, R10, R4, 0x4, 0x181f ;  /* 0x00981f00040a7f89 */ /* 0x000ea800000e0000 */
[----:B------:R1:W-:Y:S04]  /*2ab50*/  @!P1 ST.E.128 [R6.64], RZ ;  /* 0x000000ff06009985 */ /* 0x0003e8000c101d1a */
[----:B------:R-:W-:Y:S04]  /*2ab60*/  SHFL.IDX PT, R13, R4, 0x5, 0x181f ;  /* 0x00b81f00040d7f89 */ /* 0x000fe800000e0000 */
[----:B------:R-:W-:Y:S04]  /*2ab70*/  SHFL.IDX PT, R15, R4, 0x6, 0x181f ;  /* 0x00d81f00040f7f89 */ /* 0x000fe800000e0000 */
[----:B------:R-:W2:Y:S04]  /*2ab80*/  SHFL.IDX PT, R18, R3, 0x4, 0x181f ;  /* 0x00981f0003127f89 */ /* 0x000ea800000e0000 */
[----:B------:R-:W2:Y:S04]  /*2ab90*/  SHFL.IDX PT, R17, R3, 0x5, 0x181f ;  /* 0x00b81f0003117f89 */ /* 0x000ea800000e0000 */
[----:B------:R-:W2:Y:S04]  /*2aba0*/  SHFL.IDX PT, R16, R3, 0x6, 0x181f ;  /* 0x00d81f0003107f89 */ /* 0x000ea800000e0000 */
[----:B------:R-:W2:Y:S01]  /*2abb0*/  SHFL.IDX PT, R4, R4, 0x7, 0x181f ;  /* 0x00f81f0004047f89 */ /* 0x000ea200000e0000 */
[----:B-1----:R-:W-:-:S02]  /*2abc0*/  IADD3 R7, R2, 0x50, RZ ;  /* 0x0000005002077810 */ /* 0x002fc40007ffe0ff */
[C---:B---3--:R-:W-:Y:S01]  /*2abd0*/  @!P5 LEA R6, P1, R0.reuse, R5, 0x1 ;  /* 0x000000050006d211 */ /* 0x048fe200078208ff */
[----:B------:R-:W1:Y:S01]  /*2abe0*/  SHFL.IDX PT, R3, R3, 0x7, 0x181f ;  /* 0x00f81f0003037f89 */ /* 0x000e6200000e0000 */
[----:B------:R-:W-:Y:S02]  /*2abf0*/  ISETP.GE.OR P2, PT, R7, R19, P0 ;  /* 0x000000130700720c */ /* 0x000fe40000746670 */
[C---:B----4-:R-:W-:Y:S02]  /*2ac00*/  @!P5 LEA.HI.X R7, R0.reuse, R9, R20, 0x1, P1 ;  /* 0x000000090007d211 */ /* 0x050fe400008f0c14 */
        /* <DEDUP_REMOVED lines=10> */
[----:B---3--:R-:W-:-:S04]  /*2acb0*/  @!P3 LEA R6, P5, R0, R11, 0x1 ;  /* 0x0000000b0006b211 */ /* 0x008fc800078a08ff */
[C---:B------:R-:W-:Y:S02]  /*2acc0*/  @!P3 LEA.HI.X R7, R0.reuse, R14, R20, 0x1, P5 ;  /* 0x0000000e0007b211 */ /* 0x040fe400028f0c14 */
[----:B--2---:R-:W-:-:S03]  /*2acd0*/  @!P6 LEA R10, P5, R0, R10, 0x1 ;  /* 0x0000000a000ae211 */ /* 0x004fc600078a08ff */
        /* <DEDUP_REMOVED lines=14> */
.L_x_505:
        /* <DEDUP_REMOVED lines=12> */
.L_x_803:


//--------------------- .text._ZN7cutlass13device_kernelIN5flash19enable_sm80_to_sm89INS1_16FlashAttnFwdSm80INS1_25CollectiveMainloopFwdSm80ILi4ELi1ELb0EN4cute5tupleIJNS5_1CILi128EEENS7_ILi112EEENS7_ILi64EEEEEELi64ENS_10bfloat16_tEfNS_4arch4Sm80ELb1ELb0ELb1ELb0ELb1ELb0ELb1ELb0EEENS1_21CollectiveEpilogueFwdINS6_IJS8_SA_S9_EEENS6_IJNS7_ILi1EEESI_SI_EEESC_SE_Li128ELb0ELb1ELb0ELb0EEENS1_30DynamicPersistentTileSchedulerILi128ELi128ELb0ELb1ELb0EEEEEEEEEvNT_6ParamsE --------------------------
	.section	.text._ZN7cutlass13device_kernelIN5flash19enable_sm80_to_sm89INS1_16FlashAttnFwdSm80INS1_25CollectiveMainloopFwdSm80ILi4ELi1ELb0EN4cute5tupleIJNS5_1CILi128EEENS7_ILi112EEENS7_ILi64EEEEEELi64ENS_10bfloat16_tEfNS_4arch4Sm80ELb1ELb0ELb1ELb0ELb1ELb0ELb1ELb0EEENS1_21CollectiveEpilogueFwdINS6_IJS8_SA_S9_EEENS6_IJNS7_ILi1EEESI_SI_EEESC_SE_Li128ELb0ELb1ELb0ELb0EEENS1_30DynamicPersistentTileSchedulerILi128ELi128ELb0ELb1ELb0EEEEEEEEEvNT_6ParamsE,"ax",@progbits
	.sectioninfo	@"SHI_REGISTERS=255"
	.align	128
.text._ZN7cutlass13device_kernelIN5flash19enable_sm80_to_sm89INS1_16FlashAttnFwdSm80INS1_25CollectiveMainloopFwdSm80ILi4ELi1ELb0EN4cute5tupleIJNS5_1CILi128EEENS7_ILi112EEENS7_ILi64EEEEEELi64ENS_10bfloat16_tEfNS_4arch4Sm80ELb1ELb0ELb1ELb0ELb1ELb0ELb1ELb0EEENS1_21CollectiveEpilogueFwdINS6_IJS8_SA_S9_EEENS6_IJNS7_ILi1EEESI_SI_EEESC_SE_Li128ELb0ELb1ELb0ELb0EEENS1_30DynamicPersistentTileSchedulerILi128ELi128ELb0ELb1ELb0EEEEEEEEEvNT_6ParamsE:
        .type           _ZN7cutlass13device_kernelIN5flash19enable_sm80_to_sm89INS1_16FlashAttnFwdSm80INS1_25CollectiveMainloopFwdSm80ILi4ELi1ELb0EN4cute5tupleIJNS5_1CILi128EEENS7_ILi112EEENS7_ILi64EEEEEELi64ENS_10bfloat16_tEfNS_4arch4Sm80ELb1ELb0ELb1ELb0ELb1ELb0ELb1ELb0EEENS1_21CollectiveEpilogueFwdINS6_IJS8_SA_S9_EEENS6_IJNS7_ILi1EEESI_SI_EEESC_SE_Li128ELb0ELb1ELb0ELb0EEENS1_30DynamicPersistentTileSchedulerILi128ELi128ELb0ELb1ELb0EEEEEEEEEvNT_6ParamsE,@function
        .size           _ZN7cutlass13device_kernelIN5flash19enable_sm80_to_sm89INS1_16FlashAttnFwdSm80INS1_25CollectiveMainloopFwdSm80ILi4ELi1ELb0EN4cute5tupleIJNS5_1CILi128EEENS7_ILi112EEENS7_ILi64EEEEEELi64ENS_10bfloat16_tEfNS_4arch4Sm80ELb1ELb0ELb1ELb0ELb1ELb0ELb1ELb0EEENS1_21CollectiveEpilogueFwdINS6_IJS8_SA_S9_EEENS6_IJNS7_ILi1EEESI_SI_EEESC_SE_Li128ELb0ELb1ELb0ELb0EEENS1_30DynamicPersistentTileSchedulerILi128ELi128ELb0ELb1ELb0EEEEEEEEEvNT_6ParamsE,(.L_x_804 - _ZN7cutlass13device_kernelIN5flash19enable_sm80_to_sm89INS1_16FlashAttnFwdSm80INS1_25CollectiveMainloopFwdSm80ILi4ELi1ELb0EN4cute5tupleIJNS5_1CILi128EEENS7_ILi112EEENS7_ILi64EEEEEELi64ENS_10bfloat16_tEfNS_4arch4Sm80ELb1ELb0ELb1ELb0ELb1ELb0ELb1ELb0EEENS1_21CollectiveEpilogueFwdINS6_IJS8_SA_S9_EEENS6_IJNS7_ILi1EEESI_SI_EEESC_SE_Li128ELb0ELb1ELb0ELb0EEENS1_30DynamicPersistentTileSchedulerILi128ELi128ELb0ELb1ELb0EEEEEEEEEvNT_6ParamsE)
        .other          _ZN7cutlass13device_kernelIN5flash19enable_sm80_to_sm89INS1_16FlashAttnFwdSm80INS1_25CollectiveMainloopFwdSm80ILi4ELi1ELb0EN4cute5tupleIJNS5_1CILi128EEENS7_ILi112EEENS7_ILi64EEEEEELi64ENS_10bfloat16_tEfNS_4arch4Sm80ELb1ELb0ELb1ELb0ELb1ELb0ELb1ELb0EEENS1_21CollectiveEpilogueFwdINS6_IJS8_SA_S9_EEENS6_IJNS7_ILi1EEESI_SI_EEESC_SE_Li128ELb0ELb1ELb0ELb0EEENS1_30DynamicPersistentTileSchedulerILi128ELi128ELb0ELb1ELb0EEEEEEEEEvNT_6ParamsE,@"STO_CUDA_ENTRY STV_DEFAULT"
_ZN7cutlass13device_kernelIN5flash19enable_sm80_to_sm89INS1_16FlashAttnFwdSm80INS1_25CollectiveMainloopFwdSm80ILi4ELi1ELb0EN4cute5tupleIJNS5_1CILi128EEENS7_ILi112EEENS7_ILi64EEEEEELi64ENS_10bfloat16_tEfNS_4arch4Sm80ELb1ELb0ELb1ELb0ELb1ELb0ELb1ELb0EEENS1_21CollectiveEpilogueFwdINS6_IJS8_SA_S9_EEENS6_IJNS7_ILi1EEESI_SI_EEESC_SE_Li128ELb0ELb1ELb0ELb0EEENS1_30DynamicPersistentTileSchedulerILi128ELi128ELb0ELb1ELb0EEEEEEEEEvNT_6ParamsE:
[----:B------:R-:W-:-:S03]  /*0000*/  MOV R1, c[0x0][0x28] ;  /* 0x00000a0000017a02 */ /* 0x000fc60000000f00 */
[----:B------:R-:W1:Y:S01]  /*0010*/  S2R R21, SR_TID.X ;  /* 0x0000000000157919 */ /* 0x000e620000002100 */
[----:B------:R-:W-:-:S03]  /*0020*/  IADD3 R1, R1, -0xa8, RZ ;  /* 0xffffff5801017810 */ /* 0x000fc60007ffe0ff */
[----:B------:R-:W2:Y:S01]  /*0030*/  S2R R17, SR_CTAID.X ;  /* 0x0000000000117919 */ /* 0x000ea20000002500 */
[----:B-1----:R-:W-:-:S05]  /*0040*/  SHF.R.U32.HI R2, RZ, 0x5, R21 ;  /* 0x00000005ff027819 */ /* 0x002fca0000011615 */
[----:B------:R-:W1:Y:S02]  /*0050*/  SHFL.IDX PT, R0, R2, RZ, 0x1f ;  /* 0x00001fff02007589 */ /* 0x000e6400000e0000 */
[----:B-1----:R-:W-:Y:S02]  /*0060*/  ISETP.GE.AND P0, PT, R0, 0x1, PT ;  /* 0x000000010000780c */ /* 0x002fe40003f06270 */
[----:B------:R1:W-:Y:S11]  /*0070*/  STL [R1+0x98], R0 ;  /* 0x0000980001007387 */ /* 0x0003f60000100800 */
[----:B------:R-:W-:Y:S06]  /*0080*/  @P0 BAR.ARV 0x4, 0x80 ;  /* 0x0102000000000b1d */ /* 0x000fec0000002000 */
[----:B--2---:R-:W-:-:S13]  /*0090*/  ISETP.GE.AND P0, PT, R17, c[0x0][0x538], PT ;  /* 0x00014e0011007a0c */ /* 0x004fda0003f06270 */
[----:B------:R-:W-:Y:S05]  /*00a0*/  @P0 EXIT ;  /* 0x000000000000094d */ /* 0x000fea0003800000 */
[----:B-1----:R-:W-:Y:S01]  /*00b0*/  SHF.R.S32.HI R16, RZ, 0x1f, R21 ;  /* 0x0000001fff107819 */ /* 0x002fe20000011415 */
[----:B------:R-:W-:Y:S01]  /*00c0*/  IMAD.MOV.U32 R228, RZ, RZ, 0x20 ;  /* 0x00000020ffe47424 */ /* 0x000fe200078e00ff */
[----:B------:R-:W-:Y:S01]  /*00d0*/  ULDC.64 UR6, c[0x0][0x118] ;  /* 0x0000460000067ab9 */ /* 0x000fe20000000a00 */
[----:B------:R-:W-:Y:S01]  /*00e0*/  IMAD.MOV.U32 R226, RZ, RZ, 0x40 ;  /* 0x00000040ffe27424 */ /* 0x000fe200078e00ff */
[CC--:B------:R-:W-:Y:S02]  /*00f0*/  LEA.HI R2, R16.reuse, R21.reuse, RZ, 0x4 ;  /* 0x0000001510027211 */ /* 0x0c0fe400078f20ff */
[----:B------:R-:W-:Y:S02]  /*0100*/  LEA.HI R13, R16, R21, RZ, 0x3 ;  /* 0x00000015100d7211 */ /* 0x000fe400078f18ff */
[----:B------:R-:W-:Y:S02]  /*0110*/  SHF.R.S32.HI R3, RZ, 0x4, R2 ;  /* 0x00000004ff037819 */ /* 0x000fe40000011402 */
[----:B------:R-:W-:-:S02]  /*0120*/  SHF.R.S32.HI R20, RZ, 0x3, R13 ;  /* 0x00000003ff147819 */ /* 0x000fc4000001140d */
[----:B------:R-:W-:Y:S02]  /*0130*/  LEA.HI R0, R2, R3, RZ, 0x1 ;  /* 0x0000000302007211 */ /* 0x000fe400078f08ff */
[----:B------:R-:W-:Y:S02]  /*0140*/  LOP3.LUT R4, R13, 0xfffffff8, RZ, 0xc0, !PT ;  /* 0xfffffff80d047812 */ /* 0x000fe400078ec0ff */
[----:B------:R-:W-:Y:S02]  /*0150*/  LOP3.LUT R0, R0, 0xfffffffe, RZ, 0xc0, !PT ;  /* 0xfffffffe00007812 */ /* 0x000fe400078ec0ff */
[----:B------:R-:W-:Y:S01]  /*0160*/  LEA.HI R10, R16, R21, RZ, 0x2 ;  /* 0x00000015100a7211 */ /* 0x000fe200078f10ff */
[----:B------:R-:W-:Y:S02]  /*0170*/  IMAD.IADD R8, R21, 0x1, -R4 ;  /* 0x0000000115087824 */ /* 0x000fe400078e0a04 */
[----:B------:R-:W-:Y:S01]  /*0180*/  IMAD.IADD R14, R3, 0x1, -R0 ;  /* 0x00000001030e7824 */ /* 0x000fe200078e0a00 */
[----:B------:R-:W-:Y:S01]  /*0190*/  LOP3.LUT R0, R2, 0xfffffff0, RZ, 0xc0, !PT ;  /* 0xfffffff002007812 */ /* 0x000fe200078ec0ff */
[----:B------:R-:W-:Y:S01]  /*01a0*/  IMAD.SHL.U32 R2, R20, 0x40, RZ ;  /* 0x0000004014027824 */ /* 0x000fe200078e00ff */
[--C-:B------:R-:W-:Y:S01]  /*01b0*/  SHF.R.S32.HI R7, RZ, 0x2, R10.reuse ;  /* 0x00000002ff077819 */ /* 0x100fe2000001140a */
[----:B------:R-:W-:Y:S01]  /*01c0*/  IMAD.SHL.U32 R242, R8, 0x8, RZ ;  /* 0x0000000808f27824 */ /* 0x000fe200078e00ff */
[----:B------:R-:W-:Y:S01]  /*01d0*/  SHF.R.S32.HI R3, RZ, 0x1f, R10 ;  /* 0x0000001fff037819 */ /* 0x000fe2000001140a */
[----:B------:R-:W-:Y:S01]  /*01e0*/  IMAD.IADD R0, R21, 0x1, -R0 ;  /* 0x0000000115007824 */ /* 0x000fe200078e0a00 */
[----:B------:R-:W-:Y:S01]  /*01f0*/  LOP3.LUT R2, R2, 0x1c0, RZ, 0xc0, !PT ;  /* 0x000001c002027812 */ /* 0x000fe200078ec0ff */
[----:B------:R-:W-:Y:S01]  /*0200*/  IMAD.SHL.U32 R9, R8, 0x40, RZ ;  /* 0x0000004008097824 */ /* 0x000fe200078e00ff */
[----:B------:R-:W-:Y:S01]  /*0210*/  LEA.HI R3, R3, R7, RZ, 0x3 ;  /* 0x0000000703037211 */ /* 0x000fe200078f18ff */
[----:B------:R-:W-:Y:S01]  /*0220*/  IMAD.SHL.U32 R225, R14, 0x8, RZ ;  /* 0x000000080ee17824 */ /* 0x000fe200078e00ff */
[----:B------:R-:W-:-:S02]  /*0230*/  SHF.R.S32.HI R4, RZ, 0x1f, R0 ;  /* 0x0000001fff047819 */ /* 0x000fc40000011400 */
[----:B------:R-:W-:Y:S02]  /*0240*/  LOP3.LUT R6, R2, 0x38, R242, 0xf8, !PT ;  /* 0x0000003802067812 */ /* 0x000fe400078ef8f2 */
[----:B------:R-:W-:Y:S02]  /*0250*/  LEA.HI R11, R4, R0, RZ, 0x3 ;  /* 0x00000000040b7211 */ /* 0x000fe400078f18ff */
[----:B------:R-:W-:Y:S02]  /*0260*/  SHF.R.U32.HI R4, RZ, 0x3, R2 ;  /* 0x00000003ff047819 */ /* 0x000fe40000011602 */
[----:B------:R-:W-:Y:S02]  /*0270*/  LOP3.LUT R3, R3, 0xfffffff8, RZ, 0xc0, !PT ;  /* 0xfffffff803037812 */ /* 0x000fe400078ec0ff */
[----:B------:R-:W-:Y:S02]  /*0280*/  LOP3.LUT R5, R11, 0xfffffff8, RZ, 0xc0, !PT ;  /* 0xfffffff80b057812 */ /* 0x000fe400078ec0ff */
[----:B------:R-:W-:Y:S01]  /*0290*/  LOP3.LUT R12, R6, R4, RZ, 0x3c, !PT ;  /* 0x00000004060c7212 */ /* 0x000fe200078e3cff */
[----:B------:R-:W-:Y:S01]  /*02a0*/  IMAD.IADD R7, R7, 0x1, -R3 ;  /* 0x0000000107077824 */ /* 0x000fe200078e0a03 */
[----:B------:R-:W-:-:S02]  /*02b0*/  LOP3.LUT R4, R10, 0xfffffffc, RZ, 0xc0, !PT ;  /* 0xfffffffc0a047812 */ /* 0x000fc400078ec0ff */
[----:B------:R-:W-:Y:S01]  /*02c0*/  LOP3.LUT R2, R9, 0x1c0, RZ, 0xc0, !PT ;  /* 0x000001c009027812 */ /* 0x000fe200078ec0ff */
[----:B------:R-:W-:Y:S01]  /*02d0*/  IMAD.IADD R9, R0, 0x1, -R5 ;  /* 0x0000000100097824 */ /* 0x000fe200078e0a05 */
[----:B------:R-:W-:Y:S01]  /*02e0*/  LOP3.LUT R3, R7, 0x1, RZ, 0xc0, !PT ;  /* 0x0000000107037812 */ /* 0x000fe200078ec0ff */
[----:B------:R-:W-:Y:S01]  /*02f0*/  IMAD.IADD R6, R21, 0x1, -R4 ;  /* 0x0000000115067824 */ /* 0x000fe200078e0a04 */
[----:B------:R-:W-:Y:S02]  /*0300*/  LOP3.LUT R5, R2, 0x8, R13, 0xf8, !PT ;  /* 0x0000000802057812 */ /* 0x000fe400078ef80d */
[----:B------:R-:W-:Y:S02]  /*0310*/  SHF.R.U32.HI R0, RZ, 0x3, R2 ;  /* 0x00000003ff007819 */ /* 0x000fe40000011602 */
[----:B------:R-:W-:Y:S02]  /*0320*/  LEA.HI R4, R16, R21, RZ, 0x5 ;  /* 0x0000001510047211 */ /* 0x000fe400078f28ff */
[----:B------:R-:W-:Y:S01]  /*0330*/  LOP3.LUT R13, R5, R0, RZ, 0x3c, !PT ;  /* 0x00000000050d7212 */ /* 0x000fe200078e3cff */
[----:B------:R-:W-:Y:S01]  /*0340*/  IMAD.SHL.U32 R5, R11, 0x40, RZ ;  /* 0x000000400b057824 */ /* 0x000fe200078e00ff */
[----:B------:R-:W-:-:S02]  /*0350*/  LEA.HI R0, R6, R6, RZ, 0x1 ;  /* 0x0000000606007211 */ /* 0x000fc400078f08ff */
[----:B------:R-:W-:Y:S02]  /*0360*/  LOP3.LUT R2, R4, 0xffffffe0, RZ, 0xc0, !PT ;  /* 0xffffffe004027812 */ /* 0x000fe400078ec0ff */
[----:B------:R-:W-:Y:S02]  /*0370*/  ISETP.NE.U32.AND P0, PT, R3, 0x1, PT ;  /* 0x000000010300780c */ /* 0x000fe40003f05070 */
[----:B------:R-:W-:Y:S01]  /*0380*/  SHF.R.S32.HI R231, RZ, 0x5, R4 ;  /* 0x00000005ffe77819 */ /* 0x000fe20000011404 */
[----:B------:R-:W-:Y:S01]  /*0390*/  IMAD.IADD R19, R21, 0x1, -R2 ;  /* 0x0000000115137824 */ /* 0x000fe200078e0a02 */
[----:B------:R-:W-:Y:S02]  /*03a0*/  SHF.R.S32.HI R3, RZ, 0x1f, R4 ;  /* 0x0000001fff037819 */ /* 0x000fe40000011404 */
[C---:B------:R-:W-:Y:S01]  /*03b0*/  LOP3.LUT R4, R0.reuse, 0x1ffffffe, RZ, 0xc0, !PT ;  /* 0x1ffffffe00047812 */ /* 0x040fe200078ec0ff */
[----:B------:R-:W-:Y:S01]  /*03c0*/  IMAD.SHL.U32 R0, R0, 0x20, RZ ;  /* 0x0000002000007824 */ /* 0x000fe200078e00ff */
[----:B------:R-:W-:-:S02]  /*03d0*/  LEA.HI R2, R3, R231, RZ, 0x2 ;  /* 0x000000e703027211 */ /* 0x000fc400078f10ff */
[----:B------:R-:W-:Y:S01]  /*03e0*/  SHF.R.S32.HI R10, RZ, 0x1f, R19 ;  /* 0x0000001fff0a7819 */ /* 0x000fe20000011413 */
[----:B------:R-:W-:Y:S01]  /*03f0*/  IMAD.IADD R3, R6, 0x1, -R4 ;  /* 0x0000000106037824 */ /* 0x000fe200078e0a04 */
[----:B------:R-:W-:Y:S02]  /*0400*/  LOP3.LUT R0, R0, 0xffffffc0, RZ, 0xc0, !PT ;  /* 0xffffffc000007812 */ /* 0x000fe400078ec0ff */
[----:B------:R-:W-:Y:S02]  /*0410*/  LOP3.LUT R2, R2, 0xffffffc, RZ, 0xc0, !PT ;  /* 0x0ffffffc02027812 */ /* 0x000fe400078ec0ff */
[----:B------:R-:W-:Y:S01]  /*0420*/  LEA.HI R10, R10, R19, RZ, 0x2 ;  /* 0x000000130a0a7211 */ /* 0x000fe200078f10ff */
[----:B------:R-:W-:Y:S01]  /*0430*/  IMAD R15, R3, 0x8, R0 ;  /* 0x00000008030f7824 */ /* 0x000fe200078e0200 */
[----:B------:R-:W-:Y:S01]  /*0440*/  LEA.HI R4, R16, R21, RZ, 0x6 ;  /* 0x0000001510047211 */ /* 0x000fe200078f30ff */
[----:B------:R-:W-:Y:S01]  /*0450*/  IMAD.SHL.U32 R0, R9, 0x40, RZ ;  /* 0x0000004009007824 */ /* 0x000fe200078e00ff */
[----:B------:R-:W-:Y:S01]  /*0460*/  R2P PR, R7, 0x6 ;  /* 0x0000000607007804 */ /* 0x000fe20000000000 */
[C---:B------:R-:W-:Y:S01]  /*0470*/  IMAD.IADD R3, R231.reuse, 0x1, -R2 ;  /* 0x00000001e7037824 */ /* 0x040fe200078e0a02 */
[----:B------:R-:W-:Y:S01]  /*0480*/  SHF.R.S32.HI R2, RZ, 0x2, R10 ;  /* 0x00000002ff027819 */ /* 0x000fe2000001140a */
[----:B------:R-:W-:Y:S01]  /*0490*/  IMAD.SHL.U32 R4, R4, 0x8, RZ ;  /* 0x0000000804047824 */ /* 0x000fe200078e00ff */
[----:B------:R-:W-:Y:S01]  /*04a0*/  LOP3.LUT R0, R0, 0x1c0, RZ, 0xc0, !PT ;  /* 0x000001c000007812 */ /* 0x000fe200078ec0ff */
[----:B------:R-:W-:Y:S01]  /*04b0*/  IMAD.SHL.U32 R231, R231, 0x400, RZ ;  /* 0x00000400e7e77824 */ /* 0x000fe200078e00ff */
[----:B------:R-:W-:Y:S01]  /*04c0*/  LOP3.LUT P4, RZ, R8, 0x2, RZ, 0xc0, !PT ;  /* 0x0000000208ff7812 */ /* 0x000fe2000788c0ff */
[----:B------:R-:W-:Y:S01]  /*04d0*/  IMAD R18, R3, 0x10, R2 ;  /* 0x0000001003127824 */ /* 0x000fe200078e0202 */
[----:B------:R-:W-:Y:S01]  /*04e0*/  LOP3.LUT R225, R0, 0x8, R225, 0xf8, !PT ;  /* 0x0000000800e17812 */ /* 0x000fe200078ef8e1 */
[----:B------:R-:W-:Y:S01]  /*04f0*/  IMAD.SHL.U32 R2, R7, 0x40, RZ ;  /* 0x0000004007027824 */ /* 0x000fe200078e00ff */
[----:B------:R-:W-:-:S02]  /*0500*/  SHF.R.U32.HI R0, RZ, 0x3, R0 ;  /* 0x00000003ff007819 */ /* 0x000fc40000011600 */
[----:B------:R-:W-:Y:S01]  /*0510*/  LOP3.LUT R12, R12, 0x7ffffe00, R4, 0xf8, !PT ;  /* 0x7ffffe000c0c7812 */ /* 0x000fe200078ef804 */
[----:B------:R-:W-:Y:S01]  /*0520*/  IMAD R4, R6, 0x2, R231 ;  /* 0x0000000206047824 */ /* 0x000fe200078e02e7 */
[----:B------:R-:W-:Y:S01]  /*0530*/  LOP3.LUT R3, R2, 0x1c0, RZ, 0xc0, !PT ;  /* 0x000001c002037812 */ /* 0x000fe200078ec0ff */
[----:B------:R-:W-:Y:S01]  /*0540*/  STL [R1+0x9c], R18 ;  /* 0x00009c1201007387 */ /* 0x000fe20000100800 */
[----:B------:R-:W-:Y:S01]  /*0550*/  LOP3.LUT R225, R225, R0, RZ, 0x3c, !PT ;  /* 0x00000000e1e17212 */ /* 0x000fe200078e3cff */
[----:B------:R-:W-:Y:S01]  /*0560*/  IMAD R0, R14, 0x200, R13 ;  /* 0x000002000e007824 */ /* 0x000fe200078e020d */
[----:B------:R-:W-:Y:S01]  /*0570*/  LOP3.LUT R2, R5, 0xfffffe00, RZ, 0xc0, !PT ;  /* 0xfffffe0005027812 */ /* 0x000fe200078ec0ff */
[----:B------:R-:W-:Y:S01]  /*0580*/  IMAD.MOV.U32 R5, RZ, RZ, -0x10 ;  /* 0xfffffff0ff057424 */ /* 0x000fe200078e00ff */
[----:B------:R-:W-:Y:S01]  /*0590*/  LEA.HI R3, R3, R3, RZ, 0x1d ;  /* 0x0000000303037211 */ /* 0x000fe200078fe8ff */
[----:B------:R-:W-:Y:S01]  /*05a0*/  STL [R1+0x70], R17 ;  /* 0x0000701101007387 */ /* 0x000fe20000100800 */
[CC--:B------:R-:W-:Y:S01]  /*05b0*/  IADD3 R231, R225.reuse, R2.reuse, R231 ;  /* 0x00000002e1e77210 */ /* 0x0c0fe20007ffe0e7 */
[----:B------:R-:W-:Y:S01]  /*05c0*/  IMAD.SHL.U32 R243, R12, 0x2, RZ ;  /* 0x000000020cf37824 */ /* 0x000fe200078e00ff */
[----:B------:R-:W-:Y:S01]  /*05d0*/  LOP3.LUT R225, R225, R2, RZ, 0xfc, !PT ;  /* 0x00000002e1e17212 */ /* 0x000fe200078efcff */
[----:B------:R-:W-:Y:S01]  /*05e0*/  IMAD.IADD R4, R4, 0x1, R3 ;  /* 0x0000000104047824 */ /* 0x000fe200078e0203 */
[----:B------:R-:W-:Y:S01]  /*05f0*/  LEA.HI R2, R16, R21, RZ, 0x7 ;  /* 0x0000001510027211 */ /* 0x000fe200078f38ff */
[----:B------:R-:W-:Y:S01]  /*0600*/  IMAD R3, R8, 0x10, R20 ;  /* 0x0000001008037824 */ /* 0x000fe200078e0214 */
[----:B------:R-:W-:Y:S01]  /*0610*/  SHF.R.S32.HI R6, RZ, 0x1f, R242 ;  /* 0x0000001fff067819 */ /* 0x000fe200000114f2 */
[----:B------:R-:W-:Y:S01]  /*0620*/  IMAD.IADD R6, R18, 0x1, R15 ;  /* 0x0000000112067824 */ /* 0x000fe200078e020f */
[----:B------:R-:W-:-:S02]  /*0630*/  SHF.R.S32.HI R2, RZ, 0x7, R2 ;  /* 0x00000007ff027819 */ /* 0x000fc40000011402 */
[----:B------:R-:W-:Y:S01]  /*0640*/  LOP3.LUT R2, R10, 0x7ffffffc, RZ, 0xc0, !PT ;  /* 0x7ffffffc0a027812 */ /* 0x000fe200078ec0ff */
[----:B------:R1:W-:Y:S01]  /*0650*/  STL [R1+0x30], R3 ;  /* 0x0000300301007387 */ /* 0x0003e20000100800 */
[----:B------:R-:W-:Y:S02]  /*0660*/  LEA R4, R4, 0x80, 0x1 ;  /* 0x0000008004047811 */ /* 0x000fe400078e08ff */
[----:B------:R-:W-:Y:S01]  /*0670*/  LEA R224, R0, 0x3900, 0x1 ;  /* 0x0000390000e07811 */ /* 0x000fe200078e08ff */
[----:B------:R-:W-:Y:S01]  /*0680*/  IMAD.IADD R2, R19, 0x1, -R2 ;  /* 0x0000000113027824 */ /* 0x000fe200078e0a02 */
[----:B------:R-:W-:Y:S01]  /*0690*/  SEL R0, R5, 0x10, !P0 ;  /* 0x0000001005007807 */ /* 0x000fe20004000000 */
[----:B------:R2:W-:Y:S01]  /*06a0*/  STL [R1+0x6c], R6 ;  /* 0x00006c0601007387 */ /* 0x0005e20000100800 */
[----:B------:R-:W-:Y:S01]  /*06b0*/  LOP3.LUT P3, RZ, R8, 0x4, RZ, 0xc0, !PT ;  /* 0x0000000408ff7812 */ /* 0x000fe2000786c0ff */
[----:B------:R-:W-:Y:S01]  /*06c0*/  IMAD.SHL.U32 R2, R2, 0x2, RZ ;  /* 0x0000000202027824 */ /* 0x000fe200078e00ff */
[----:B------:R-:W-:Y:S01]  /*06d0*/  LOP3.LUT P5, RZ, R9, 0x4, RZ, 0xc0, !PT ;  /* 0x0000000409ff7812 */ /* 0x000fe200078ac0ff */
[----:B------:R-:W-:Y:S01]  /*06e0*/  IMAD.IADD R7, R4, 0x1, R0 ;  /* 0x0000000104077824 */ /* 0x000fe200078e0200 */
[----:B------:R-:W-:-:S02]  /*06f0*/  SEL R227, R226, 0xffffffc0, !P3 ;  /* 0xffffffc0e2e37807 */ /* 0x000fc40005800000 */
[----:B------:R3:W-:Y:S01]  /*0700*/  STL [R1+0x68], R2 ;  /* 0x0000680201007387 */ /* 0x0007e20000100800 */
[----:B------:R-:W-:Y:S02]  /*0710*/  LOP3.LUT P6, RZ, R9, 0x2, RZ, 0xc0, !PT ;  /* 0x0000000209ff7812 */ /* 0x000fe400078cc0ff */
[----:B------:R-:W-:Y:S01]  /*0720*/  SEL R226, R226, 0xffffffc0, !P5 ;  /* 0xffffffc0e2e27807 */ /* 0x000fe20006800000 */
[----:B------:R4:W-:Y:S01]  /*0730*/  STL [R1+0x74], R4 ;  /* 0x0000740401007387 */ /* 0x0009e20000100800 */
[----:B------:R-:W-:Y:S01]  /*0740*/  LEA R231, R231, 0x7100, 0x1 ;  /* 0x00007100e7e77811 */ /* 0x000fe200078e08ff */
[C---:B------:R-:W-:Y:S01]  /*0750*/  IMAD.IADD R230, R224.reuse, 0x1, R227 ;  /* 0x00000001e0e67824 */ /* 0x040fe200078e02e3 */
[----:B------:R-:W-:Y:S02]  /*0760*/  LEA R225, R225, 0x100, 0x1 ;  /* 0x00000100e1e17811 */ /* 0x000fe400078e08ff */
[C---:B------:R-:W-:Y:S01]  /*0770*/  IADD3 R235, R224.reuse, 0x20, RZ ;  /* 0x00000020e0eb7810 */ /* 0x040fe20007ffe0ff */
[----:B------:R-:W-:Y:S01]  /*0780*/  IMAD.IADD R232, R231, 0x1, R226 ;  /* 0x00000001e7e87824 */ /* 0x000fe200078e02e2 */
[----:B------:R-:W-:Y:S01]  /*0790*/  @P4 IADD3 R235, R224, -0x20, RZ ;  /* 0xffffffe0e0eb4810 */ /* 0x000fe20007ffe0ff */
[----:B------:R-:W-:Y:S01]  /*07a0*/  IMAD.IADD R226, R226, 0x1, R225 ;  /* 0x00000001e2e27824 */ /* 0x000fe200078e02e1 */
[----:B-1----:R-:W-:-:S02]  /*07b0*/  SEL R3, R228, 0xffffffe0, !P1 ;  /* 0xffffffe0e4037807 */ /* 0x002fc40004800000 */
[----:B------:R-:W-:Y:S01]  /*07c0*/  SEL R228, R228, 0xffffffe0, !P6 ;  /* 0xffffffe0e4e47807 */ /* 0x000fe20007000000 */
[----:B------:R-:W-:Y:S01]  /*07d0*/  IMAD.IADD R227, R227, 0x1, R235 ;  /* 0x00000001e3e37824 */ /* 0x000fe200078e02eb */
[----:B------:R-:W-:Y:S02]  /*07e0*/  IADD3 R241, R235, 0x800, RZ ;  /* 0x00000800ebf17810 */ /* 0x000fe40007ffe0ff */
[C---:B--2---:R-:W-:Y:S01]  /*07f0*/  IADD3 R6, R4.reuse, 0x40, RZ ;  /* 0x0000004004067810 */ /* 0x044fe20007ffe0ff */
[----:B------:R-:W-:Y:S01]  /*0800*/  IMAD.IADD R234, R231, 0x1, R228 ;  /* 0x00000001e7ea7824 */ /* 0x000fe200078e02e4 */
[----:B------:R-:W-:Y:S01]  /*0810*/  @P2 IADD3 R6, R4, -0x40, RZ ;  /* 0xffffffc004062810 */ /* 0x000fe20007ffe0ff */
[C---:B------:R-:W-:Y:S01]  /*0820*/  IMAD.IADD R229, R228.reuse, 0x1, R225 ;  /* 0x00000001e4e57824 */ /* 0x040fe200078e02e1 */
[C---:B------:R-:W-:Y:S01]  /*0830*/  IADD3 R240, R235.reuse, 0x1000, RZ ;  /* 0x00001000ebf07810 */ /* 0x040fe20007ffe0ff */
[----:B------:R-:W-:Y:S01]  /*0840*/  IMAD.IADD R233, R228, 0x1, R232 ;  /* 0x00000001e4e97824 */ /* 0x000fe200078e02e8 */
[C---:B------:R-:W-:Y:S01]  /*0850*/  IADD3 R239, R235.reuse, 0x1800, RZ ;  /* 0x00001800ebef7810 */ /* 0x040fe20007ffe0ff */
[----:B---3--:R-:W-:Y:S01]  /*0860*/  IMAD.IADD R2, R4, 0x1, R3 ;  /* 0x0000000104027824 */ /* 0x008fe200078e0203 */
[C---:B------:R-:W-:Y:S01]  /*0870*/  IADD3 R238, R235.reuse, 0x2000, RZ ;  /* 0x00002000ebee7810 */ /* 0x040fe20007ffe0ff */
[----:B------:R-:W-:Y:S01]  /*0880*/  IMAD.IADD R228, R228, 0x1, R226 ;  /* 0x00000001e4e47824 */ /* 0x000fe200078e02e2 */
[----:B------:R-:W-:Y:S01]  /*0890*/  IADD3 R237, R235, 0x2800, RZ ;  /* 0x00002800ebed7810 */ /* 0x000fe20007ffe0ff */
[----:B----4-:R-:W-:Y:S01]  /*08a0*/  IMAD.IADD R4, R3, 0x1, R6 ;  /* 0x0000000103047824 */ /* 0x010fe200078e0206 */
[----:B------:R1:W-:Y:S01]  /*08b0*/  STL [R1+0x8c], R2 ;  /* 0x00008c0201007387 */ /* 0x0003e20000100800 */
[----:B------:R-:W-:-:S03]  /*08c0*/  IADD3 R236, R235, 0x3000, RZ ;  /* 0x00003000ebec7810 */ /* 0x000fc60007ffe0ff */
[----:B------:R-:W-:Y:S01]  /*08d0*/  STL [R1+0x84], R7 ;  /* 0x0000840701007387 */ /* 0x000fe20000100800 */
[----:B-1----:R-:W-:-:S05]  /*08e0*/  IMAD.IADD R2, R7, 0x1, R3 ;  /* 0x0000000107027824 */ /* 0x002fca00078e0203 */
[----:B------:R1:W-:Y:S04]  /*08f0*/  STL [R1+0x88], R2 ;  /* 0x0000880201007387 */ /* 0x0003e80000100800 */
[----:B------:R-:W-:Y:S04]  /*0900*/  STL [R1+0x78], R6 ;  /* 0x0000780601007387 */ /* 0x000fe80000100800 */
[----:B------:R2:W-:Y:S01]  /*0910*/  STL [R1+0x7c], R4 ;  /* 0x00007c0401007387 */ /* 0x0005e20000100800 */
[----:B-1----:R-:W-:-:S05]  /*0920*/  IMAD.IADD R2, R0, 0x1, R6 ;  /* 0x0000000100027824 */ /* 0x002fca00078e0206 */
[----:B------:R1:W-:Y:S01]  /*0930*/  STL [R1+0x80], R2 ;  /* 0x0000800201007387 */ /* 0x0003e20000100800 */
[----:B--2---:R-:W-:Y:S02]  /*0940*/  IMAD.IADD R4, R0, 0x1, R4 ;  /* 0x0000000100047824 */ /* 0x004fe400078e0204 */
[----:B------:R-:W-:-:S03]  /*0950*/  IMAD.IADD R0, R3, 0x1, R2 ;  /* 0x0000000103007824 */ /* 0x000fc600078e0202 */
[----:B------:R1:W-:Y:S04]  /*0960*/  STL [R1+0x94], R4 ;  /* 0x0000940401007387 */ /* 0x0003e80000100800 */
[----:B------:R1:W-:Y:S02]  /*0970*/  STL [R1+0x90], R0 ;  /* 0x0000900001007387 */ /* 0x0003e40000100800 */
.L_x_589:
[----:B-1----:R-:W2:Y:S01]  /*0980*/  LDL R4, [R1+0x70] ;  /* 0x0000700001047983 */ /* 0x002ea20000100800 */
[----:B------:R-:W-:Y:S01]  /*0990*/  IMAD.MOV.U32 R0, RZ, RZ, c[0x0][0x560] ;  /* 0x00015800ff007624 */ /* 0x000fe200078e00ff */
[----:B------:R-:W-:Y:S01]  /*09a0*/  YIELD ;  /* 0x0000000000007946 */ /* 0x000fe20003800000 */
[----:B------:R-:W-:Y:S03]  /*09b0*/  BSSY B0, `(.L_x_506) ;  /* 0x0000016000007945 */ /* 0x000fe60003800000 */
[----:B------:R-:W-:-:S13]  /*09c0*/  ISETP.NE.AND P0, PT, R0, 0x1, PT ;  /* 0x000000010000780c */ /* 0x000fda0003f05270 */
[----:B--2---:R-:W-:Y:S01]  /*09d0*/  @P0 IMAD.HI.U32 R0, R4, c[0x0][0x564], RZ ;  /* 0x0001590004000a27 */ /* 0x004fe200078e00ff */
[----:B------:R-:W-:-:S04]  /*09e0*/  MOV R3, R4 ;  /* 0x0000000400037202 */ /* 0x000fc80000000f00 */
[----:B------:R-:W-:-:S04]  /*09f0*/  @P0 SHF.R.U32.HI R3, RZ, c[0x0][0x568], R0 ;  /* 0x00015a00ff030a19 */ /* 0x000fc80000011600 */
[----:B------:R-:W-:Y:S01]  /*0a00*/  ISETP.GE.AND P0, PT, R3, c[0x0][0x578], PT ;  /* 0x00015e0003007a0c */ /* 0x000fe20003f06270 */
[----:B------:R-:W-:-:S04]  /*0a10*/  IMAD.MOV R2, RZ, RZ, -R3 ;  /* 0x000000ffff027224 */ /* 0x000fc800078e0a03 */
[----:B------:R-:W-:-:S08]  /*0a20*/  IMAD R2, R2, c[0x0][0x560], R4 ;  /* 0x0001580002027a24 */ /* 0x000fd000078e0204 */
[----:B------:R-:W-:Y:S05]  /*0a30*/  @!P0 BRA `(.L_x_507) ;  /* 0x0000007000008947 */ /* 0x000fea0003800000 */
[----:B------:R-:W-:-:S04]  /*0a40*/  MOV R0, c[0x0][0x56c] ;  /* 0x00015b0000007a02 */ /* 0x000fc80000000f00 */
[----:B------:R-:W-:Y:S02]  /*0a50*/  ISETP.NE.AND P0, PT, R0, 0x1, PT ;  /* 0x000000010000780c */ /* 0x000fe40003f05270 */
[----:B------:R-:W-:-:S11]  /*0a60*/  MOV R0, R2 ;  /* 0x0000000200007202 */ /* 0x000fd60000000f00 */
[----:B------:R-:W-:-:S05]  /*0a70*/  @P0 IMAD.HI.U32 R4, R2, c[0x0][0x570], RZ ;  /* 0x00015c0002040a27 */ /* 0x000fca00078e00ff */
[----:B------:R-:W-:-:S05]  /*0a80*/  @P0 SHF.R.U32.HI R0, RZ, c[0x0][0x574], R4 ;  /* 0x00015d00ff000a19 */ /* 0x000fca0000011604 */
[----:B------:R-:W-:Y:S01]  /*0a90*/  IMAD R4, R0, c[0x0][0x56c], RZ ;  /* 0x00015b0000047a24 */ /* 0x000fe200078e02ff */
[----:B------:R-:W-:Y:S05]  /*0aa0*/  BRA `(.L_x_508) ;  /* 0x0000006000007947 */ /* 0x000fea0003800000 */
.L_x_507:
[----:B------:R-:W-:-:S04]  /*0ab0*/  MOV R0, c[0x0][0x554] ;  /* 0x0001550000007a02 */ /* 0x000fc80000000f00 */
[----:B------:R-:W-:Y:S02]  /*0ac0*/  ISETP.NE.AND P0, PT, R0, 0x1, PT ;  /* 0x000000010000780c */ /* 0x000fe40003f05270 */
[----:B------:R-:W-:-:S11]  /*0ad0*/  MOV R0, R2 ;  /* 0x0000000200007202 */ /* 0x000fd60000000f00 */
[----:B------:R-:W-:-:S05]  /*0ae0*/  @P0 IMAD.HI.U32 R4, R2, c[0x0][0x558], RZ ;  /* 0x0001560002040a27 */ /* 0x000fca00078e00ff */
[----:B------:R-:W-:-:S05]  /*0af0*/  @P0 SHF.R.U32.HI R0, RZ, c[0x0][0x55c], R4 ;  /* 0x00015700ff000a19 */ /* 0x000fca0000011604 */
[----:B------:R-:W-:Y:S02]  /*0b00*/  IMAD R4, R0, c[0x0][0x554], RZ ;  /* 0x0001550000047a24 */ /* 0x000fe400078e02ff */
.L_x_508:
[----:B------:R-:W-:Y:S05]  /*0b10*/  BSYNC B0 ;  /* 0x0000000000007941 */ /* 0x000fea0003800000 */
.L_x_506:
[----:B------:R-:W-:Y:S01]  /*0b20*/  IMAD.MOV.U32 R5, RZ, RZ, c[0x0][0x548] ;  /* 0x00015200ff057624 */ /* 0x000fe200078e00ff */
[----:B------:R-:W-:Y:S01]  /*0b30*/  ISETP.NE.U32.AND P0, PT, RZ, c[0x0][0x370], PT ;  /* 0x0000dc00ff007a0c */ /* 0x000fe20003f05070 */
[----:B------:R-:W-:Y:S02]  /*0b40*/  IMAD.IADD R4, R2, 0x1, -R4 ;  /* 0x0000000102047824 */ /* 0x000fe400078e0a04 */
[----:B------:R-:W-:Y:S01]  /*0b50*/  IMAD.MOV.U32 R7, RZ, RZ, RZ ;  /* 0x000000ffff077224 */ /* 0x000fe200078e00ff */
[----:B------:R-:W-:Y:S01]  /*0b60*/  ISETP.NE.AND P1, PT, R5, 0x1, PT ;  /* 0x000000010500780c */ /* 0x000fe20003f25270 */
[----:B------:R-:W-:Y:S01]  /*0b70*/  IMAD R6, R3, c[0x0][0x554], R4 ;  /* 0x0001550003067a24 */ /* 0x000fe200078e0204 */
[----:B------:R-:W-:-:S04]  /*0b80*/  ISETP.NE.AND.EX P0, PT, RZ, c[0x0][0x374], PT, P0 ;  /* 0x0000dd00ff007a0c */ /* 0x000fc80003f05300 */
[----:B------:R-:W-:-:S07]  /*0b90*/  MOV R35, R6 ;  /* 0x0000000600237202 */ /* 0x000fce0000000f00 */
[----:B------:R-:W-:-:S04]  /*0ba0*/  @P1 IMAD.HI.U32 R2, R6, c[0x0][0x54c], RZ ;  /* 0x0001530006021a27 */ /* 0x000fc800078e00ff */
[----:B------:R-:W-:Y:S01]  /*0bb0*/  @P0 IMAD.MOV.U32 R3, RZ, RZ, 0x4 ;  /* 0x00000004ff030424 */ /* 0x000fe200078e00ff */
[----:B------:R-:W-:-:S05]  /*0bc0*/  @P1 SHF.R.U32.HI R35, RZ, c[0x0][0x550], R2 ;  /* 0x00015400ff231a19 */ /* 0x000fca0000011602 */
[----:B------:R-:W-:Y:S01]  /*0bd0*/  @P0 IMAD.WIDE R2, R35, R3, c[0x0][0x370] ;  /* 0x0000dc0023020625 */ /* 0x000fe200078e0203 */
[----:B------:R-:W-:Y:S01]  /*0be0*/  LOP3.LUT R0, R0, 0x1ffffff, RZ, 0x3c, !PT ;  /* 0x01ffffff00007812 */ /* 0x000fe200078e3cff */
[----:B------:R-:W-:Y:S04]  /*0bf0*/  STL [R1+0x60], R35 ;  /* 0x0000602301007387 */ /* 0x000fe80000100800 */
[----:B------:R1:W2:Y:S01]  /*0c00*/  @P0 LDG.E R7, [R2.64] ;  /* 0x0000000602070981 */ /* 0x0002a2000c1e1900 */
[----:B------:R-:W-:Y:S01]  /*0c10*/  IADD3 R0, R0, c[0x0][0x53c], RZ ;  /* 0x00014f0000007a10 */ /* 0x000fe20007ffe0ff */
[----:B------:R-:W-:Y:S01]  /*0c20*/  IMAD.MOV.U32 R4, RZ, RZ, c[0x0][0x168] ;  /* 0x00005a00ff047624 */ /* 0x000fe200078e00ff */
[----:B------:R-:W-:Y:S01]  /*0c30*/  CS2R R122, SRZ ;  /* 0x00000000007a7805 */ /* 0x000fe2000001ff00 */
[----:B------:R-:W-:Y:S01]  /*0c40*/  CS2R R120, SRZ ;  /* 0x0000000000787805 */ /* 0x000fe2000001ff00 */
[----:B------:R-:W-:Y:S01]  /*0c50*/  CS2R R126, SRZ ;  /* 0x00000000007e7805 */ /* 0x000fe2000001ff00 */
[----:B------:R-:W-:Y:S01]  /*0c60*/  CS2R R124, SRZ ;  /* 0x00000000007c7805 */ /* 0x000fe2000001ff00 */
[----:B------:R-:W-:Y:S01]  /*0c70*/  IADD3 R4, -R4, 0x70, RZ ;  /* 0x0000007004047810 */ /* 0x000fe20007ffe1ff */
[----:B------:R-:W-:Y:S01]  /*0c80*/  CS2R R128, SRZ ;  /* 0x0000000000807805 */ /* 0x000fe2000001ff00 */
[----:B------:R-:W-:Y:S01]  /*0c90*/  MOV R130, RZ ;  /* 0x000000ff00827202 */ /* 0x000fe20000000f00 */
[----:B------:R-:W-:Y:S01]  /*0ca0*/  CS2R R154, SRZ ;  /* 0x00000000009a7805 */ /* 0x000fe2000001ff00 */
[----:B------:R-:W-:Y:S01]  /*0cb0*/  CS2R R8, SRZ ;  /* 0x0000000000087805 */ /* 0x000fe2000001ff00 */
[----:B------:R-:W-:Y:S01]  /*0cc0*/  IMAD.MOV.U32 R152, RZ, RZ, RZ ;  /* 0x000000ffff987224 */ /* 0x000fe200078e00ff */
[----:B------:R-:W-:Y:S01]  /*0cd0*/  CS2R R10, SRZ ;  /* 0x00000000000a7805 */ /* 0x000fe2000001ff00 */
[----:B------:R-:W-:Y:S01]  /*0ce0*/  IMAD.MOV.U32 R138, RZ, RZ, RZ ;  /* 0x000000ffff8a7224 */ /* 0x000fe200078e00ff */
[----:B------:R-:W-:Y:S01]  /*0cf0*/  MOV R136, RZ ;  /* 0x000000ff00887202 */ /* 0x000fe20000000f00 */
[----:B------:R-:W-:Y:S01]  /*0d00*/  IMAD.MOV.U32 R162, RZ, RZ, RZ ;  /* 0x000000ffffa27224 */ /* 0x000fe200078e00ff */
[----:B------:R-:W-:Y:S01]  /*0d10*/  CS2R R12, SRZ ;  /* 0x00000000000c7805 */ /* 0x000fe2000001ff00 */
[----:B------:R-:W-:Y:S01]  /*0d20*/  IMAD.MOV.U32 R160, RZ, RZ, RZ ;  /* 0x000000ffffa07224 */ /* 0x000fe200078e00ff */
[----:B------:R-:W-:Y:S01]  /*0d30*/  MOV R134, RZ ;  /* 0x000000ff00867202 */ /* 0x000fe20000000f00 */
[----:B------:R-:W-:Y:S01]  /*0d40*/  CS2R R14, SRZ ;  /* 0x00000000000e7805 */ /* 0x000fe2000001ff00 */
[----:B------:R-:W-:Y:S01]  /*0d50*/  IMAD.MOV.U32 R132, RZ, RZ, RZ ;  /* 0x000000ffff847224 */ /* 0x000fe200078e00ff */
[----:B------:R-:W-:Y:S01]  /*0d60*/  MOV R170, RZ ;  /* 0x000000ff00aa7202 */ /* 0x000fe20000000f00 */
[----:B------:R-:W-:Y:S01]  /*0d70*/  CS2R R16, SRZ ;  /* 0x0000000000107805 */ /* 0x000fe2000001ff00 */
[----:B------:R-:W-:Y:S01]  /*0d80*/  IMAD.MOV.U32 R168, RZ, RZ, RZ ;  /* 0x000000ffffa87224 */ /* 0x000fe200078e00ff */
[----:B-1----:R-:W-:Y:S01]  /*0d90*/  MOV R2, c[0x0][0x2c4] ;  /* 0x0000b10000027a02 */ /* 0x002fe20000000f00 */
[----:B------:R-:W-:Y:S01]  /*0da0*/  CS2R R18, SRZ ;  /* 0x0000000000127805 */ /* 0x000fe2000001ff00 */
[----:B------:R-:W-:Y:S01]  /*0db0*/  MOV R3, c[0x0][0x2ac] ;  /* 0x0000ab0000037a02 */ /* 0x000fe20000000f00 */
[----:B------:R-:W-:Y:S01]  /*0dc0*/  IMAD.MOV.U32 R144, RZ, RZ, RZ ;  /* 0x000000ffff907224 */ /* 0x000fe200078e00ff */
[----:B------:R-:W-:Y:S01]  /*0dd0*/  ISETP.NE.AND P4, PT, R2, 0x1, PT ;  /* 0x000000010200780c */ /* 0x000fe20003f85270 */
[----:B------:R-:W-:Y:S01]  /*0de0*/  CS2R R20, SRZ ;  /* 0x0000000000147805 */ /* 0x000fe2000001ff00 */
[----:B------:R-:W-:Y:S01]  /*0df0*/  MOV R146, RZ ;  /* 0x000000ff00927202 */ /* 0x000fe20000000f00 */
[C---:B------:R-:W-:Y:S01]  /*0e00*/  IMAD R5, R3.reuse, c[0x0][0x1d0], RZ ;  /* 0x0000740003057a24 */ /* 0x040fe200078e02ff */
[----:B------:R-:W-:Y:S01]  /*0e10*/  MOV R166, RZ ;  /* 0x000000ff00a67202 */ /* 0x000fe20000000f00 */
[----:B------:R-:W-:Y:S01]  /*0e20*/  IMAD R3, R3, c[0x0][0x1d0], R4 ;  /* 0x0000740003037a24 */ /* 0x000fe200078e0204 */
[----:B------:R-:W-:Y:S01]  /*0e30*/  MOV R142, RZ ;  /* 0x000000ff008e7202 */ /* 0x000fe20000000f00 */
[----:B------:R-:W-:Y:S01]  /*0e40*/  IMAD.MOV.U32 R4, RZ, RZ, RZ ;  /* 0x000000ffff047224 */ /* 0x000fe200078e00ff */
[----:B------:R-:W-:Y:S01]  /*0e50*/  IADD3 R5, R5, 0x6f, RZ ;  /* 0x0000006f05057810 */ /* 0x000fe20007ffe0ff */
[----:B------:R-:W-:Y:S01]  /*0e60*/  IMAD.MOV.U32 R164, RZ, RZ, RZ ;  /* 0x000000ffffa47224 */ /* 0x000fe200078e00ff */
[----:B------:R-:W-:Y:S01]  /*0e70*/  CS2R R22, SRZ ;  /* 0x0000000000167805 */ /* 0x000fe2000001ff00 */
[----:B------:R-:W-:Y:S01]  /*0e80*/  IMAD.MOV.U32 R140, RZ, RZ, RZ ;  /* 0x000000ffff8c7224 */ /* 0x000fe200078e00ff */
[----:B------:R-:W-:Y:S01]  /*0e90*/  MOV R178, RZ ;  /* 0x000000ff00b27202 */ /* 0x000fe20000000f00 */
[----:B------:R-:W-:Y:S01]  /*0ea0*/  IMAD.HI R4, R5, -0x6db6db6d, R4 ;  /* 0x9249249305047827 */ /* 0x000fe200078e0204 */
[----:B------:R-:W-:Y:S01]  /*0eb0*/  CS2R R24, SRZ ;  /* 0x0000000000187805 */ /* 0x000fe2000001ff00 */
[----:B------:R-:W-:Y:S01]  /*0ec0*/  CS2R R158, SRZ ;  /* 0x00000000009e7805 */ /* 0x000fe2000001ff00 */
[----:B------:R-:W-:Y:S01]  /*0ed0*/  MOV R156, RZ ;  /* 0x000000ff009c7202 */ /* 0x000fe20000000f00 */
[----:B------:R-:W-:Y:S01]  /*0ee0*/  IMAD.MOV R5, RZ, RZ, -R35 ;  /* 0x000000ffff057224 */ /* 0x000fe200078e0a23 */
[----:B------:R-:W-:Y:S01]  /*0ef0*/  CS2R R26, SRZ ;  /* 0x00000000001a7805 */ /* 0x000fe2000001ff00 */
[----:B------:R-:W-:Y:S01]  /*0f00*/  IMAD.MOV.U32 R176, RZ, RZ, RZ ;  /* 0x000000ffffb07224 */ /* 0x000fe200078e00ff */
[----:B------:R-:W-:Y:S01]  /*0f10*/  MOV R172, RZ ;  /* 0x000000ff00ac7202 */ /* 0x000fe20000000f00 */
[----:B------:R-:W-:Y:S01]  /*0f20*/  IMAD R36, R5, c[0x0][0x548], R6 ;  /* 0x0001520005247a24 */ /* 0x000fe200078e0206 */
        /* <DEDUP_REMOVED lines=10> */
[----:B--2---:R1:W-:Y:S02]  /*0fd0*/  STL [R1+0x34], R7 ;  /* 0x0000340701007387 */ /* 0x0043e40000100800 */
[----:B-1----:R-:W-:-:S05]  /*0fe0*/  IMAD.SHL.U32 R7, R0, 0x80, RZ ;  /* 0x0000008000077824 */ /* 0x002fca00078e00ff */
[----:B------:R-:W-:Y:S01]  /*0ff0*/  IADD3 R0, R7, 0x7f, RZ ;  /* 0x0000007f07007810 */ /* 0x000fe20007ffe0ff */
[----:B------:R1:W-:Y:S04]  /*1000*/  STL [R1+0x5c], R7 ;  /* 0x00005c0701007387 */ /* 0x0003e80000100800 */
[----:B------:R-:W-:Y:S01]  /*1010*/  @P4 IMAD.HI.U32 R2, R0, c[0x0][0x2c8], RZ ;  /* 0x0000b20000024a27 */ /* 0x000fe200078e00ff */
[----:B------:R1:W-:Y:S04]  /*1020*/  STL [R1+0x64], R36 ;  /* 0x0000642401007387 */ /* 0x0003e80000100800 */
[----:B------:R-:W-:-:S02]  /*1030*/  @P4 SHF.R.U32.HI R0, RZ, c[0x0][0x2cc], R2 ;  /* 0x0000b300ff004a19 */ /* 0x000fc40000011602 */
[----:B------:R-:W-:-:S03]  /*1040*/  MOV R2, RZ ;  /* 0x000000ff00027202 */ /* 0x000fc60000000f00 */
[----:B------:R-:W-:Y:S01]  /*1050*/  IMAD.IADD R3, R3, 0x1, R0 ;  /* 0x0000000103037824 */ /* 0x000fe200078e0200 */
[----:B------:R-:W-:-:S03]  /*1060*/  SHF.R.U32.HI R0, RZ, 0x1f, R4 ;  /* 0x0000001fff007819 */ /* 0x000fc60000011604 */
[----:B------:R-:W-:Y:S01]  /*1070*/  IMAD.HI R2, R3, -0x6db6db6d, R2 ;  /* 0x9249249303027827 */ /* 0x000fe200078e0202 */
[----:B------:R-:W-:Y:S02]  /*1080*/  LEA.HI.SX32 R4, R4, R0, 0x1a ;  /* 0x0000000004047211 */ /* 0x000fe400078fd2ff */
[----:B------:R-:W-:Y:S02]  /*1090*/  PRMT R0, RZ, 0x7610, R0 ;  /* 0x00007610ff007816 */ /* 0x000fe40000000000 */
[----:B------:R-:W-:-:S04]  /*10a0*/  SHF.R.U32.HI R3, RZ, 0x1f, R2 ;  /* 0x0000001fff037819 */ /* 0x000fc80000011602 */
[----:B------:R-:W-:-:S04]  /*10b0*/  LEA.HI.SX32 R2, R2, R3, 0x1a ;  /* 0x0000000302027211 */ /* 0x000fc800078fd2ff */
[----:B------:R-:W-:-:S04]  /*10c0*/  IMNMX R245, R4, R2, PT ;  /* 0x0000000204f57217 */ /* 0x000fc80003800200 */
[----:B------:R-:W-:-:S13]  /*10d0*/  ISETP.GE.AND P0, PT, R245, 0x1, PT ;  /* 0x00000001f500780c */ /* 0x000fda0003f06270 */
[----:B------:R-:W-:Y:S05]  /*10e0*/  @!P0 BRA `(.L_x_509) ;  /* 0x00012f7000008947 */ /* 0x000fea0003800000 */
[----:B-1----:R-:W-:-:S04]  /*10f0*/  ISETP.NE.U32.AND P0, PT, RZ, c[0x0][0x340], PT ;  /* 0x0000d000ff007a0c */ /* 0x002fc80003f05070 */
[----:B------:R-:W-:-:S13]  /*1100*/  ISETP.NE.AND.EX P0, PT, RZ, c[0x0][0x344], PT, P0 ;  /* 0x0000d100ff007a0c */ /* 0x000fda0003f05300 */
[----:B------:R-:W-:Y:S05]  /*1110*/  @!P0 BRA `(.L_x_510) ;  /* 0x0000004000008947 */ /* 0x000fea0003800000 */
[----:B------:R-:W-:-:S05]  /*1120*/  MOV R2, 0x4 ;  /* 0x0000000400027802 */ /* 0x000fca0000000f00 */
[----:B------:R-:W-:-:S05]  /*1130*/  IMAD.WIDE R2, R35, R2, c[0x0][0x340] ;  /* 0x0000d00023027625 */ /* 0x000fca00078e0202 */
[----:B------:R1:W5:Y:S01]  /*1140*/  LDG.E R8, [R2.64] ;  /* 0x0000000602087981 */ /* 0x000362000c1e1900 */
[----:B------:R-:W-:Y:S05]  /*1150*/  BRA `(.L_x_511) ;  /* 0x0000001000007947 */ /* 0x000fea0003800000 */
.L_x_510:
[----:B------:R-:W-:Y:S02]  /*1160*/  MOV R8, R35 ;  /* 0x0000002300087202 */ /* 0x000fe40000000f00 */
.L_x_511:
[----:B------:R-:W2:Y:S01]  /*1170*/  LDL R0, [R1+0x30] ;  /* 0x0000300001007983 */ /* 0x000ea20000100800 */
[----:B------:R-:W-:Y:S01]  /*1180*/  SHF.R.S32.HI R14, RZ, 0x1f, R36 ;  /* 0x0000001fff0e7819 */ /* 0x000fe20000011424 */
[----:B-1----:R-:W-:Y:S01]  /*1190*/  IMAD.WIDE.U32 R2, R36, c[0x0][0x1b8], RZ ;  /* 0x00006e0024027a25 */ /* 0x002fe200078e00ff */
[----:B------:R-:W-:Y:S02]  /*11a0*/  SHF.R.S32.HI R6, RZ, 0x1f, R35 ;  /* 0x0000001fff067819 */ /* 0x000fe40000011423 */
[----:B------:R-:W-:Y:S01]  /*11b0*/  ISETP.GE.AND P2, PT, R242, c[0x0][0x198], PT ;  /* 0x00006600f2007a0c */ /* 0x000fe20003f46270 */
[----:B------:R-:W-:Y:S02]  /*11c0*/  IMAD R5, R14, c[0x0][0x1b8], RZ ;  /* 0x00006e000e057a24 */ /* 0x000fe400078e02ff */
[----:B------:R-:W-:Y:S02]  /*11d0*/  IMAD R6, R6, c[0x0][0x1c0], RZ ;  /* 0x0000700006067a24 */ /* 0x000fe400078e02ff */
[----:B------:R-:W-:-:S05]  /*11e0*/  IMAD R5, R36, c[0x0][0x1bc], R5 ;  /* 0x00006f0024057a24 */ /* 0x000fca00078e0205 */
[----:B------:R-:W-:-:S05]  /*11f0*/  IADD3 R3, R3, R5, RZ ;  /* 0x0000000503037210 */ /* 0x000fca0007ffe0ff */
[----:B------:R-:W-:Y:S01]  /*1200*/  IMAD.WIDE.U32 R2, R35, c[0x0][0x1c0], R2 ;  /* 0x0000700023027a25 */ /* 0x000fe200078e0002 */
[----:B--2---:R-:W-:-:S04]  /*1210*/  IADD3 R4, R0, R7, RZ ;  /* 0x0000000700047210 */ /* 0x004fc80007ffe0ff */
[----:B------:R-:W-:Y:S01]  /*1220*/  MOV R0, R4 ;  /* 0x0000000400007202 */ /* 0x000fe20000000f00 */
[----:B------:R-:W-:-:S05]  /*1230*/  @P4 IMAD.HI.U32 R7, R4, c[0x0][0x2c8], RZ ;  /* 0x0000b20004074a27 */ /* 0x000fca00078e00ff */
[----:B------:R-:W-:Y:S01]  /*1240*/  @P4 SHF.R.U32.HI R0, RZ, c[0x0][0x2cc], R7 ;  /* 0x0000b300ff004a19 */ /* 0x000fe20000011607 */
[----:B------:R-:W-:-:S03]  /*1250*/  IMAD R7, R35, c[0x0][0x1c4], R6 ;  /* 0x0000710023077a24 */ /* 0x000fc600078e0206 */
[----:B------:R-:W-:Y:S02]  /*1260*/  SHF.R.S32.HI R6, RZ, 0x1f, R0 ;  /* 0x0000001fff067819 */ /* 0x000fe40000011400 */
[----:B------:R-:W-:Y:S02]  /*1270*/  IADD3 R5, -R0, RZ, RZ ;  /* 0x000000ff00057210 */ /* 0x000fe40007ffe1ff */
[----:B------:R-:W-:Y:S01]  /*1280*/  IADD3 R3, R3, R7, RZ ;  /* 0x0000000703037210 */ /* 0x000fe20007ffe0ff */
[----:B------:R-:W-:Y:S02]  /*1290*/  IMAD R6, R6, c[0x0][0x1b0], RZ ;  /* 0x00006c0006067a24 */ /* 0x000fe400078e02ff */
[----:B------:R-:W-:Y:S02]  /*12a0*/  IMAD R4, R5, c[0x0][0x2c4], R4 ;  /* 0x0000b10005047a24 */ /* 0x000fe400078e0204 */
[C---:B------:R-:W-:Y:S02]  /*12b0*/  IMAD R6, R0.reuse, c[0x0][0x1b4], R6 ;  /* 0x00006d0000067a24 */ /* 0x040fe400078e0206 */
[----:B------:R-:W-:Y:S01]  /*12c0*/  IMAD.WIDE.U32 R2, R0, c[0x0][0x1b0], R2 ;  /* 0x00006c0000027a25 */ /* 0x000fe200078e0002 */
[----:B------:R-:W-:-:S04]  /*12d0*/  SHF.R.S32.HI R0, RZ, 0x1f, R4 ;  /* 0x0000001fff007819 */ /* 0x000fc80000011404 */
[----:B------:R-:W-:Y:S01]  /*12e0*/  IADD3 R3, R3, R6, RZ ;  /* 0x0000000603037210 */ /* 0x000fe20007ffe0ff */
[----:B------:R-:W-:-:S04]  /*12f0*/  IMAD R0, R0, c[0x0][0x1a8], RZ ;  /* 0x00006a0000007a24 */ /* 0x000fc800078e02ff */
[----:B------:R-:W-:-:S04]  /*1300*/  IMAD.WIDE.U32 R2, R4, c[0x0][0x1a8], R2 ;  /* 0x00006a0004027a25 */ /* 0x000fc800078e0002 */
[----:B------:R-:W-:Y:S01]  /*1310*/  IMAD R4, R4, c[0x0][0x1ac], R0 ;  /* 0x00006b0004047a24 */ /* 0x000fe200078e0200 */
[----:B------:R-:W-:-:S04]  /*1320*/  LEA R5, P0, R2, c[0x0][0x160], 0x1 ;  /* 0x0000580002057a11 */ /* 0x000fc800078008ff */
[----:B------:R-:W-:-:S04]  /*1330*/  IADD3 R4, R3, R4, RZ ;  /* 0x0000000403047210 */ /* 0x000fc80007ffe0ff */
[----:B------:R-:W-:Y:S01]  /*1340*/  LEA.HI.X R4, R2, c[0x0][0x164], R4, 0x1, P0 ;  /* 0x0000590002047a11 */ /* 0x000fe200000f0c04 */
[----:B------:R-:W-:Y:S05]  /*1350*/  BRA.DIV ~URZ, `(.L_x_512) ;  /* 0x000149127f007947 */ /* 0x000fea000b800000 */
[----:B------:R1:W2:Y:S02]  /*1360*/  SHFL.IDX PT, R6, R4, RZ, 0x181f ;  /* 0x00181fff04067589 */ /* 0x0002a400000e0000 */
.L_x_590:
[----:B------:R-:W-:Y:S05]  /*1370*/  BRA.DIV ~URZ, `(.L_x_513) ;  /* 0x000149627f007947 */ /* 0x000fea000b800000 */
[----:B------:R3:W4:Y:S02]  /*1380*/  SHFL.IDX PT, R2, R5, RZ, 0x181f ;  /* 0x00181fff05027589 */ /* 0x00072400000e0000 */
.L_x_591:
[----:B---3--:R-:W3:Y:S04]  /*1390*/  LDL R3, [R1+0x5c] ;  /* 0x00005c0001037983 */ /* 0x008ee80000100800 */
[----:B------:R-:W1:Y:S02]  /*13a0*/  S2R R7, SR_TID.X ;  /* 0x0000000000077919 */ /* 0x000e640000002100 */
[----:B-1----:R-:W-:-:S04]  /*13b0*/  SHF.R.S32.HI R0, RZ, 0x1f, R7 ;  /* 0x0000001fff007819 */ /* 0x002fc80000011407 */
[----:B------:R-:W-:Y:S01]  /*13c0*/  LEA.HI R0, R0, R7, RZ, 0x3 ;  /* 0x0000000700007211 */ /* 0x000fe200078f18ff */
[----:B------:R-:W-:-:S03]  /*13d0*/  IMAD.MOV.U32 R7, RZ, RZ, c[0x0][0x2c4] ;  /* 0x0000b100ff077624 */ /* 0x000fc600078e00ff */
[----:B------:R-:W-:Y:S01]  /*13e0*/  SHF.R.S32.HI R0, RZ, 0x3, R0 ;  /* 0x00000003ff007819 */ /* 0x000fe20000011400 */
[----:B------:R-:W-:Y:S01]  /*13f0*/  IMAD R7, R7, c[0x0][0x168], RZ ;  /* 0x00005a0007077a24 */ /* 0x000fe200078e02ff */
[----:B------:R-:W-:Y:S03]  /*1400*/  BSSY B0, `(.L_x_514) ;  /* 0x000000b000007945 */ /* 0x000fe60003800000 */
[----:B---3--:R-:W-:-:S05]  /*1410*/  IMAD.IADD R0, R0, 0x1, R3 ;  /* 0x0000000100007824 */ /* 0x008fca00078e0203 */
[----:B------:R-:W-:-:S13]  /*1420*/  ISETP.GE.AND P0, PT, R0, R7, PT ;  /* 0x000000070000720c */ /* 0x000fda0003f06270 */
[----:B------:R-:W-:Y:S05]  /*1430*/  @P0 BRA `(.L_x_515) ;  /* 0x0000007000000947 */ /* 0x000fea0003800000 */
[----:B------:R-:W-:Y:S02]  /*1440*/  SHF.R.S32.HI R9, RZ, 0x1f, R242 ;  /* 0x0000001fff097819 */ /* 0x000fe400000114f2 */
[----:B----4-:R-:W-:-:S04]  /*1450*/  LEA R2, P0, R242, R2, 0x1 ;  /* 0x00000002f2027211 */ /* 0x010fc800078008ff */
[----:B--2---:R-:W-:-:S05]  /*1460*/  LEA.HI.X R3, R242, R6, R9, 0x1, P0 ;  /* 0x00000006f2037211 */ /* 0x004fca00000f0c09 */
[----:B------:R-:W-:Y:S01]  /*1470*/  @!PT LDS RZ, [RZ] ;  /* 0x00000000fffff984 */ /* 0x000fe20000000800 */
[----:B------:R-:W-:Y:S01]  /*1480*/  @!PT LDS RZ, [RZ] ;  /* 0x00000000fffff984 */ /* 0x000fe20000000800 */
[----:B------:R-:W-:Y:S01]  /*1490*/  @!PT LDS RZ, [RZ] ;  /* 0x00000000fffff984 */ /* 0x000fe20000000800 */
[----:B------:R1:W-:Y:S04]  /*14a0*/  LDGSTS.E.BYPASS.LTC128B.128 [R243+0x7100], [R2.64], !P2 ;  /* 0x0710000002f37fae */ /* 0x0003e8000d101d46 */
.L_x_515:
[----:B------:R-:W-:Y:S05]  /*14b0*/  BSYNC B0 ;  /* 0x0000000000007941 */ /* 0x000fea0003800000 */
.L_x_514:
[----:B------:R-:W-:Y:S05]  /*14c0*/  BRA.DIV ~URZ, `(.L_x_516) ;  /* 0x000148827f007947 */ /* 0x000fea000b800000 */
[----:B--2---:R2:W3:Y:S04]  /*14d0*/  SHFL.IDX PT, R6, R4, 0x1, 0x181f ;  /* 0x00381f0004067f89 */ /* 0x0044e800000e0000 */
[----:B-1--4-:R2:W1:Y:S02]  /*14e0*/  SHFL.IDX PT, R2, R5, 0x1, 0x181f ;  /* 0x00381f0005027f89 */ /* 0x01246400000e0000 */
.L_x_592:
[----:B------:R-:W-:Y:S01]  /*14f0*/  IADD3 R3, R0, 0x10, RZ ;  /* 0x0000001000037810 */ /* 0x000fe20007ffe0ff */
[----:B------:R-:W-:Y:S03]  /*1500*/  BSSY B0, `(.L_x_517) ;  /* 0x000000a000007945 */ /* 0x000fe60003800000 */
[----:B------:R-:W-:-:S13]  /*1510*/  ISETP.GE.AND P0, PT, R3, R7, PT ;  /* 0x000000070300720c */ /* 0x000fda0003f06270 */
[----:B------:R-:W-:Y:S05]  /*1520*/  @P0 BRA `(.L_x_518) ;  /* 0x0000007000000947 */ /* 0x000fea0003800000 */
[----:B------:R-:W-:Y:S02]  /*1530*/  SHF.R.S32.HI R9, RZ, 0x1f, R242 ;  /* 0x0000001fff097819 */ /* 0x000fe400000114f2 */
[----:B-1----:R-:W-:-:S04]  /*1540*/  LEA R2, P0, R242, R2, 0x1 ;  /* 0x00000002f2027211 */ /* 0x002fc800078008ff */
[----:B---3--:R-:W-:-:S05]  /*1550*/  LEA.HI.X R3, R242, R6, R9, 0x1, P0 ;  /* 0x00000006f2037211 */ /* 0x008fca00000f0c09 */
[----:B------:R-:W-:Y:S01]  /*1560*/  @!PT LDS RZ, [RZ] ;  /* 0x00000000fffff984 */ /* 0x000fe20000000800 */
[----:B------:R-:W-:Y:S01]  /*1570*/  @!PT LDS RZ, [RZ] ;  /* 0x00000000fffff984 */ /* 0x000fe20000000800 */
[----:B------:R-:W-:Y:S01]  /*1580*/  @!PT LDS RZ, [RZ] ;  /* 0x00000000fffff984 */ /* 0x000fe20000000800 */
[----:B------:R1:W-:Y:S04]  /*1590*/  LDGSTS.E.BYPASS.LTC128B.128 [R243+0x7900], [R2.64], !P2 ;  /* 0x0790000002f37fae */ /* 0x0003e8000d101d46 */
.L_x_518:
[----:B------:R-:W-:Y:S05]  /*15a0*/  BSYNC B0 ;  /* 0x0000000000007941 */ /* 0x000fea0003800000 */
.L_x_517:
[----:B------:R-:W-:Y:S05]  /*15b0*/  BRA.DIV ~URZ, `(.L_x_519) ;  /* 0x000148627f007947 */ /* 0x000fea000b800000 */
[----:B---3--:R3:W4:Y:S02]  /*15c0*/  SHFL.IDX PT, R6, R4, 0x2, 0x181f ;  /* 0x00581f0004067f89 */ /* 0x00872400000e0000 */
.L_x_593:
[----:B------:R-:W-:Y:S05]  /*15d0*/  BRA.DIV ~URZ, `(.L_x_520) ;  /* 0x000148b27f007947 */ /* 0x000fea000b800000 */
[----:B-1----:R1:W2:Y:S02]  /*15e0*/  SHFL.IDX PT, R2, R5, 0x2, 0x181f ;  /* 0x00581f0005027f89 */ /* 0x0022a400000e0000 */
.L_x_594:
[----:B------:R-:W-:Y:S01]  /*15f0*/  IADD3 R3, R0, 0x20, RZ ;  /* 0x0000002000037810 */ /* 0x000fe20007ffe0ff */
[----:B------:R-:W-:Y:S03]  /*1600*/  BSSY B0, `(.L_x_521) ;  /* 0x000000a000007945 */ /* 0x000fe60003800000 */
[----:B------:R-:W-:-:S13]  /*1610*/  ISETP.GE.AND P0, PT, R3, R7, PT ;  /* 0x000000070300720c */ /* 0x000fda0003f06270 */
[----:B------:R-:W-:Y:S05]  /*1620*/  @P0 BRA `(.L_x_522) ;  /* 0x0000007000000947 */ /* 0x000fea0003800000 */
[----:B------:R-:W-:Y:S02]  /*1630*/  SHF.R.S32.HI R9, RZ, 0x1f, R242 ;  /* 0x0000001fff097819 */ /* 0x000fe400000114f2 */
[----:B--2---:R-:W-:-:S04]  /*1640*/  LEA R2, P0, R242, R2, 0x1 ;  /* 0x00000002f2027211 */ /* 0x004fc800078008ff */
[----:B----4-:R-:W-:-:S05]  /*1650*/  LEA.HI.X R3, R242, R6, R9, 0x1, P0 ;  /* 0x00000006f2037211 */ /* 0x010fca00000f0c09 */
[----:B------:R-:W-:Y:S01]  /*1660*/  @!PT LDS RZ, [RZ] ;  /* 0x00000000fffff984 */ /* 0x000fe20000000800 */
[----:B------:R-:W-:Y:S01]  /*1670*/  @!PT LDS RZ, [RZ] ;  /* 0x00000000fffff984 */ /* 0x000fe20000000800 */
[----:B------:R-:W-:Y:S01]  /*1680*/  @!PT LDS RZ, [RZ] ;  /* 0x00000000fffff984 */ /* 0x000fe20000000800 */
[----:B------:R2:W-:Y:S04]  /*1690*/  LDGSTS.E.BYPASS.LTC128B.128 [R243+0x8100], [R2.64], !P2 ;  /* 0x0810000002f37fae */ /* 0x0005e8000d101d46 */
.L_x_522:
[----:B------:R-:W-:Y:S05]  /*16a0*/  BSYNC B0 ;  /* 0x0000000000007941 */ /* 0x000fea0003800000 */
.L_x_521:
[----:B------:R-:W-:Y:S05]  /*16b0*/  BRA.DIV ~URZ, `(.L_x_523) ;  /* 0x000148427f007947 */ /* 0x000fea000b800000 */
[----:B----4-:R4:W1:Y:S04]  /*16c0*/  SHFL.IDX PT, R6, R4, 0x3, 0x181f ;  /* 0x00781f0004067f89 */ /* 0x01086800000e0000 */
[----:B--2---:R4:W2:Y:S02]  /*16d0*/  SHFL.IDX PT, R2, R5, 0x3, 0x181f ;  /* 0x00781f0005027f89 */ /* 0x0048a400000e0000 */
.L_x_595:
[----:B------:R-:W-:Y:S01]  /*16e0*/  IADD3 R3, R0, 0x30, RZ ;  /* 0x0000003000037810 */ /* 0x000fe20007ffe0ff */
[----:B------:R-:W-:Y:S03]  /*16f0*/  BSSY B0, `(.L_x_524) ;  /* 0x000000a000007945 */ /* 0x000fe60003800000 */
[----:B------:R-:W-:-:S13]  /*1700*/  ISETP.GE.AND P0, PT, R3, R7, PT ;  /* 0x000000070300720c */ /* 0x000fda0003f06270 */
[----:B------:R-:W-:Y:S05]  /*1710*/  @P0 BRA `(.L_x_525) ;  /* 0x0000007000000947 */ /* 0x000fea0003800000 */
[----:B------:R-:W-:Y:S02]  /*1720*/  SHF.R.S32.HI R9, RZ, 0x1f, R242 ;  /* 0x0000001fff097819 */ /* 0x000fe400000114f2 */
[----:B--2---:R-:W-:-:S04]  /*1730*/  LEA R2, P0, R242, R2, 0x1 ;  /* 0x00000002f2027211 */ /* 0x004fc800078008ff */
[----:B-1----:R-:W-:-:S05]  /*1740*/  LEA.HI.X R3, R242, R6, R9, 0x1, P0 ;  /* 0x00000006f2037211 */ /* 0x002fca00000f0c09 */
[----:B------:R-:W-:Y:S01]  /*1750*/  @!PT LDS RZ, [RZ] ;  /* 0x00000000fffff984 */ /* 0x000fe20000000800 */
[----:B------:R-:W-:Y:S01]  /*1760*/  @!PT LDS RZ, [RZ] ;  /* 0x00000000fffff984 */ /* 0x000fe20000000800 */
[----:B------:R-:W-:Y:S01]  /*1770*/  @!PT LDS RZ, [RZ] ;  /* 0x00000000fffff984 */ /* 0x000fe20000000800 */
[----:B------:R1:W-:Y:S04]  /*1780*/  LDGSTS.E.BYPASS.LTC128B.128 [R243+0x8900], [R2.64], !P2 ;  /* 0x0890000002f37fae */ /* 0x0003e8000d101d46 */
.L_x_525:
[----:B------:R-:W-:Y:S05]  /*1790*/  BSYNC B0 ;  /* 0x0000000000007941 */ /* 0x000fea0003800000 */
.L_x_524:
[----:B------:R-:W-:Y:S05]  /*17a0*/  BRA.DIV ~URZ, `(.L_x_526) ;  /* 0x000148227f007947 */ /* 0x000fea000b800000 */
[----:B-1----:R1:W3:Y:S02]  /*17b0*/  SHFL.IDX PT, R6, R4, 0x4, 0x181f ;  /* 0x00981f0004067f89 */ /* 0x0022e400000e0000 */
.L_x_596:
[----:B------:R-:W-:Y:S05]  /*17c0*/  BRA.DIV ~URZ, `(.L_x_527) ;  /* 0x000148727f007947 */ /* 0x000fea000b800000 */
[----:B--2---:R2:W1:Y:S02]  /*17d0*/  SHFL.IDX PT, R2, R5, 0x4, 0x181f ;  /* 0x00981f0005027f89 */ /* 0x00446400000e0000 */
.L_x_597:
        /* <DEDUP_REMOVED lines=11> */
.L_x_529:
[----:B------:R-:W-:Y:S05]  /*1890*/  BSYNC B0 ;  /* 0x0000000000007941 */ /* 0x000fea0003800000 */
.L_x_528:
[----:B------:R-:W-:Y:S05]  /*18a0*/  BRA.DIV ~URZ, `(.L_x_530) ;  /* 0x000148027f007947 */ /* 0x000fea000b800000 */
[----:B---3--:R3:W2:Y:S04]  /*18b0*/  SHFL.IDX PT, R6, R4, 0x5, 0x181f ;  /* 0x00b81f0004067f89 */ /* 0x0086a800000e0000 */
[----:B-1----:R3:W1:Y:S02]  /*18c0*/  SHFL.IDX PT, R2, R5, 0x5, 0x181f ;  /* 0x00b81f0005027f89 */ /* 0x00266400000e0000 */
.L_x_598:
[----:B------:R-:W-:Y:S01]  /*18d0*/  IADD3 R3, R0, 0x50, RZ ;  /* 0x0000005000037810 */ /* 0x000fe20007ffe0ff */
[----:B------:R-:W-:Y:S03]  /*18e0*/  BSSY B0, `(.L_x_531) ;  /* 0x000000a000007945 */ /* 0x000fe60003800000 */
[----:B------:R-:W-:-:S13]  /*18f0*/  ISETP.GE.AND P0, PT, R3, R7, PT ;  /* 0x000000070300720c */ /* 0x000fda0003f06270 */
[----:B------:R-:W-:Y:S05]  /*1900*/  @P0 BRA `(.L_x_532) ;  /* 0x0000007000000947 */ /* 0x000fea0003800000 */
[----:B------:R-:W-:Y:S02]  /*1910*/  SHF.R.S32.HI R9, RZ, 0x1f, R242 ;  /* 0x0000001fff097819 */ /* 0x000fe400000114f2 */
[----:B-1----:R-:W-:-:S04]  /*1920*/  LEA R2, P0, R242, R2, 0x1 ;  /* 0x00000002f2027211 */ /* 0x002fc800078008ff */
[----:B--2---:R-:W-:-:S05]  /*1930*/  LEA.HI.X R3, R242, R6, R9, 0x1, P0 ;  /* 0x00000006f2037211 */ /* 0x004fca00000f0c09 */
[----:B------:R-:W-:Y:S01]  /*1940*/  @!PT LDS RZ, [RZ] ;  /* 0x00000000fffff984 */ /* 0x000fe20000000800 */
[----:B------:R-:W-:Y:S01]  /*1950*/  @!PT LDS RZ, [RZ] ;  /* 0x00000000fffff984 */ /* 0x000fe20000000800 */
[----:B------:R-:W-:Y:S01]  /*1960*/  @!PT LDS RZ, [RZ] ;  /* 0x00000000fffff984 */ /* 0x000fe20000000800 */
[----:B------:R1:W-:Y:S04]  /*1970*/  LDGSTS.E.BYPASS.LTC128B.128 [R243+0x9900], [R2.64], !P2 ;  /* 0x0990000002f37fae */ /* 0x0003e8000d101d46 */
.L_x_532:
[----:B------:R-:W-:Y:S05]  /*1980*/  BSYNC B0 ;  /* 0x0000000000007941 */ /* 0x000fea0003800000 */
.L_x_531:
[----:B------:R-:W-:Y:S05]  /*1990*/  BRA.DIV ~URZ, `(.L_x_533) ;  /* 0x000147e27f007947 */ /* 0x000fea000b800000 */
[----:B--2---:R2:W3:Y:S02]  /*19a0*/  SHFL.IDX PT, R6, R4, 0x6, 0x181f ;  /* 0x00d81f0004067f89 */ /* 0x0044e400000e0000 */
.L_x_599:
[----:B------:R-:W-:Y:S05]  /*19b0*/  BRA.DIV ~URZ, `(.L_x_534) ;  /* 0x000148327f007947 */ /* 0x000fea000b800000 */
[----:B-1----:R1:W2:Y:S02]  /*19c0*/  SHFL.IDX PT, R2, R5, 0x6, 0x181f ;  /* 0x00d81f0005027f89 */ /* 0x0022a400000e0000 */
.L_x_600:
[----:B------:R-:W-:Y:S01]  /*19d0*/  IADD3 R3, R0, 0x60, RZ ;  /* 0x0000006000037810 */ /* 0x000fe20007ffe0ff */
[----:B------:R-:W-:Y:S03]  /*19e0*/  BSSY B0, `(.L_x_535) ;  /* 0x000000a000007945 */ /* 0x000fe60003800000 */
[----:B------:R-:W-:-:S13]  /*19f0*/  ISETP.GE.AND P0, PT, R3, R7, PT ;  /* 0x000000070300720c */ /* 0x000fda0003f06270 */
[----:B------:R-:W-:Y:S05]  /*1a00*/  @P0 BRA `(.L_x_536) ;  /* 0x0000007000000947 */ /* 0x000fea0003800000 */
[----:B------:R-:W-:Y:S02]  /*1a10*/  SHF.R.S32.HI R9, RZ, 0x1f, R242 ;  /* 0x0000001fff097819 */ /* 0x000fe400000114f2 */
[----:B--2---:R-:W-:-:S04]  /*1a20*/  LEA R2, P0, R242, R2, 0x1 ;  /* 0x00000002f2027211 */ /* 0x004fc800078008ff */
[----:B---3--:R-:W-:-:S05]  /*1a30*/  LEA.HI.X R3, R242, R6, R9, 0x1, P0 ;  /* 0x00000006f2037211 */ /* 0x008fca00000f0c09 */
[----:B------:R-:W-:Y:S01]  /*1a40*/  @!PT LDS RZ, [RZ] ;  /* 0x00000000fffff984 */ /* 0x000fe20000000800 */
[----:B------:R-:W-:Y:S01]  /*1a50*/  @!PT LDS RZ, [RZ] ;  /* 0x00000000fffff984 */ /* 0x000fe20000000800 */
[----:B------:R-:W-:Y:S01]  /*1a60*/  @!PT LDS RZ, [RZ] ;  /* 0x00000000fffff984 */ /* 0x000fe20000000800 */
[----:B------:R2:W-:Y:S04]  /*1a70*/  LDGSTS.E.BYPASS.LTC128B.128 [R243+0xa100], [R2.64], !P2 ;  /* 0x0a10000002f37fae */ /* 0x0005e8000d101d46 */
.L_x_536:
[----:B------:R-:W-:Y:S05]  /*1a80*/  BSYNC B0 ;  /* 0x0000000000007941 */ /* 0x000fea0003800000 */
.L_x_535:
[----:B------:R-:W-:Y:S05]  /*1a90*/  BRA.DIV ~URZ, `(.L_x_537) ;  /* 0x000147c27f007947 */ /* 0x000fea000b800000 */
[----:B--234-:R-:W2:Y:S04]  /*1aa0*/  SHFL.IDX PT, R4, R4, 0x7, 0x181f ;  /* 0x00f81f0004047f89 */ /* 0x01cea800000e0000 */
[----:B------:R3:W4:Y:S02]  /*1ab0*/  SHFL.IDX PT, R2, R5, 0x7, 0x181f ;  /* 0x00f81f0005027f89 */ /* 0x00072400000e0000 */
.L_x_601:
[----:B------:R-:W-:Y:S01]  /*1ac0*/  IADD3 R0, R0, 0x70, RZ ;  /* 0x0000007000007810 */ /* 0x000fe20007ffe0ff */
[----:B-----5:R-:W-:Y:S01]  /*1ad0*/  IMAD.WIDE.U32 R176, R8, c[0x0][0x2b0], RZ ;  /* 0x0000ac0008b07a25 */ /* 0x020fe200078e00ff */
[----:B------:R-:W-:Y:S02]  /*1ae0*/  SHF.R.S32.HI R20, RZ, 0x1f, R242 ;  /* 0x0000001fff147819 */ /* 0x000fe400000114f2 */
[----:B------:R-:W-:Y:S02]  /*1af0*/  ISETP.GE.AND P1, PT, R0, R7, PT ;  /* 0x000000070000720c */ /* 0x000fe40003f26270 */
[----:B------:R-:W-:Y:S01]  /*1b00*/  SHF.R.S32.HI R0, RZ, 0x1f, R8 ;  /* 0x0000001fff007819 */ /* 0x000fe20000011408 */
[----:B------:R1:W-:Y:S04]  /*1b10*/  STL.64 [R1+0x40], R176 ;  /* 0x000040b001007387 */ /* 0x0003e80000100a00 */
[----:B------:R-:W-:-:S04]  /*1b20*/  IMAD R0, R0, c[0x0][0x2b0], RZ ;  /* 0x0000ac0000007a24 */ /* 0x000fc800078e02ff */
[----:B------:R-:W-:Y:S02]  /*1b30*/  IMAD R0, R8, c[0x0][0x2b4], R0 ;  /* 0x0000ad0008007a24 */ /* 0x000fe400078e0200 */
[C---:B----4-:R-:W-:Y:S02]  /*1b40*/  @!P1 LEA R2, P0, R242.reuse, R2, 0x1 ;  /* 0x00000002f2029211 */ /* 0x050fe400078008ff */
[----:B------:R-:W-:Y:S02]  /*1b50*/  IMAD.IADD R174, R177, 0x1, R0 ;  /* 0x00000001b1ae7824 */ /* 0x000fe400078e0200 */
[----:B--2---:R-:W-:-:S03]  /*1b60*/  @!P1 LEA.HI.X R3, R242, R4, R20, 0x1, P0 ;  /* 0x00000004f2039211 */ /* 0x004fc600000f0c14 */
[----:B------:R1:W-:Y:S04]  /*1b70*/  STL [R1+0x54], R174 ;  /* 0x000054ae01007387 */ /* 0x0003e80000100800 */
[----:B------:R-:W-:Y:S01]  /*1b80*/  @!PT LDS RZ, [RZ] ;  /* 0x00000000fffff984 */ /* 0x000fe20000000800 */
[----:B------:R-:W-:Y:S01]  /*1b90*/  @!PT LDS RZ, [RZ] ;  /* 0x00000000fffff984 */ /* 0x000fe20000000800 */
[----:B------:R-:W-:Y:S01]  /*1ba0*/  @!PT LDS RZ, [RZ] ;  /* 0x00000000fffff984 */ /* 0x000fe20000000800 */
[----:B------:R1:W-:Y:S04]  /*1bb0*/  @!P1 LDGSTS.E.BYPASS.LTC128B.128 [R243+0xa900], [R2.64], !P2 ;  /* 0x0a90000002f39fae */ /* 0x0003e8000d101d46 */
[----:B------:R-:W0:Y:S01]  /*1bc0*/  LDGDEPBAR ;  /* 0x00000000000079af */ /* 0x000e220000000000 */
[----:B------:R-:W-:Y:S02]  /*1bd0*/  WARPSYNC 0xffffffff ;  /* 0xffffffff00007948 */ /* 0x000fe40003800000 */
[----:B------:R-:W2:Y:S04]  /*1be0*/  LDL R175, [R1+0x30] ;  /* 0x0000300001af7983 */ /* 0x000ea80000100800 */
[----:B------:R-:W4:Y:S01]  /*1bf0*/  LDL R178, [R1+0x34] ;  /* 0x0000340001b27983 */ /* 0x000f220000100800 */
[----:B------:R-:W-:-:S02]  /*1c00*/  MOV R6, 0x70 ;  /* 0x0000007000067802 */ /* 0x000fc40000000f00 */
[----:B-1-3--:R-:W-:Y:S01]  /*1c10*/  MOV R5, c[0x0][0x2ac] ;  /* 0x0000ab0000057a02 */ /* 0x00afe20000000f00 */
[----:B------:R-:W3:Y:S01]  /*1c20*/  LDL R18, [R1+0x64] ;  /* 0x0000640001127983 */ /* 0x000ee20000100800 */
[----:B------:R-:W-:Y:S01]  /*1c30*/  MOV R0, c[0x0][0x2b8] ;  /* 0x0000ae0000007a02 */ /* 0x000fe20000000f00 */
[----:B------:R-:W-:Y:S02]  /*1c40*/  IMAD R121, R245, R6, -0x70 ;  /* 0xffffff90f5797424 */ /* 0x000fe400078e0206 */
[----:B------:R-:W-:Y:S01]  /*1c50*/  IMAD R5, R5, c[0x0][0x1d0], RZ ;  /* 0x0000740005057a24 */ /* 0x000fe200078e02ff */
[----:B------:R-:W-:Y:S02]  /*1c60*/  ISETP.NE.AND P3, PT, R0, 0x1, PT ;  /* 0x000000010000780c */ /* 0x000fe40003f65270 */
[----:B------:R-:W-:Y:S01]  /*1c70*/  MOV R244, RZ ;  /* 0x000000ff00f47202 */ /* 0x000fe20000000f00 */
[----:B------:R-:W-:Y:S01]  /*1c80*/  BAR.SYNC.DEFER_BLOCKING 0x0 ;  /* 0x0000000000007b1d */ /* 0x000fe20000010000 */
[----:B--2---:R-:W-:-:S04]  /*1c90*/  IADD3 R2, R175, R121, RZ ;  /* 0x00000079af027210 */ /* 0x004fc80007ffe0ff */
[C---:B------:R-:W-:Y:S02]  /*1ca0*/  ISETP.GE.AND P1, PT, R2.reuse, R5, PT ;  /* 0x000000050200720c */ /* 0x040fe40003f26270 */
[----:B----4-:R-:W-:Y:S02]  /*1cb0*/  IADD3 R2, R2, R178, RZ ;  /* 0x000000b202027210 */ /* 0x010fe40007ffe0ff */
[----:B------:R-:W-:-:S03]  /*1cc0*/  ISETP.GT.OR P1, PT, R175, 0x6f, P1 ;  /* 0x0000006faf00780c */ /* 0x000fc60000f24670 */
[----:B------:R-:W-:Y:S01]  /*1cd0*/  @P3 IMAD.HI.U32 R3, R2, c[0x0][0x2bc], RZ ;  /* 0x0000af0002033a27 */ /* 0x000fe200078e00ff */
[----:B------:R-:W-:-:S04]  /*1ce0*/  MOV R0, R2 ;  /* 0x0000000200007202 */ /* 0x000fc80000000f00 */
[----:B------:R-:W-:-:S05]  /*1cf0*/  @P3 SHF.R.U32.HI R0, RZ, c[0x0][0x2c0], R3 ;  /* 0x0000b000ff003a19 */ /* 0x000fca0000011603 */
[----:B------:R-:W-:-:S04]  /*1d00*/  @!P1 IADD3 R3, P0, R0, R176, RZ ;  /* 0x000000b000039210 */ /* 0x000fc80007f1e0ff */
[----:B------:R-:W-:Y:S02]  /*1d10*/  @!P1 LEA.HI.X.SX32 R5, R0, R174, 0x1, P0 ;  /* 0x000000ae00059211 */ /* 0x000fe400000f0eff */
[----:B------:R-:W-:-:S04]  /*1d20*/  @!P1 LEA R4, P0, R3, c[0x0][0x2a0], 0x2 ;  /* 0x0000a80003049a11 */ /* 0x000fc800078010ff */
[----:B------:R-:W-:-:S05]  /*1d30*/  @!P1 LEA.HI.X R5, R3, c[0x0][0x2a4], R5, 0x2, P0 ;  /* 0x0000a90003059a11 */ /* 0x000fca00000f1405 */
[----:B------:R1:W2:Y:S01]  /*1d40*/  @!P1 LDG.E R244, [R4.64] ;  /* 0x0000000604f49981 */ /* 0x0002a2000c1e1900 */
[----:B------:R-:W-:-:S05]  /*1d50*/  IADD3 R0, -R0, RZ, RZ ;  /* 0x000000ff00007210 */ /* 0x000fca0007ffe1ff */
[----:B------:R-:W-:Y:S01]  /*1d60*/  IMAD R252, R0, c[0x0][0x2b8], R2 ;  /* 0x0000ae0000fc7a24 */ /* 0x000fe200078e0202 */
[----:B------:R-:W4:Y:S03]  /*1d70*/  S2R R9, SR_TID.X ;  /* 0x0000000000097919 */ /* 0x000f260000002100 */
[----:B------:R-:W-:Y:S01]  /*1d80*/  IMAD.WIDE.U32 R2, R252, c[0x0][0x1e0], RZ ;  /* 0x00007800fc027a25 */ /* 0x000fe200078e00ff */
[----:B-1----:R-:W-:-:S05]  /*1d90*/  SHF.R.S32.HI R5, RZ, 0x1f, R252 ;  /* 0x0000001fff057819 */ /* 0x002fca00000114fc */
[----:B------:R-:W-:-:S04]  /*1da0*/  IMAD R0, R5, c[0x0][0x1e0], RZ ;  /* 0x0000780005007a24 */ /* 0x000fc800078e02ff */
[----:B------:R-:W-:-:S05]  /*1db0*/  IMAD R0, R252, c[0x0][0x1e4], R0 ;  /* 0x00007900fc007a24 */ /* 0x000fca00078e0200 */
[----:B------:R-:W-:Y:S01]  /*1dc0*/  IADD3 R3, R3, R0, RZ ;  /* 0x0000000003037210 */ /* 0x000fe20007ffe0ff */
[----:B------:R-:W-:Y:S02]  /*1dd0*/  IMAD R0, R14, c[0x0][0x1e8], RZ ;  /* 0x00007a000e007a24 */ /* 0x000fe400078e02ff */
[----:B---3--:R-:W-:-:S04]  /*1de0*/  IMAD.WIDE.U32 R172, R18, c[0x0][0x1e8], RZ ;  /* 0x00007a0012ac7a25 */ /* 0x008fc800078e00ff */
[----:B------:R-:W-:-:S05]  /*1df0*/  IMAD R0, R18, c[0x0][0x1ec], R0 ;  /* 0x00007b0012007a24 */ /* 0x000fca00078e0200 */
[----:B------:R-:W-:Y:S02]  /*1e00*/  IADD3 R171, R173, R0, RZ ;  /* 0x00000000adab7210 */ /* 0x000fe40007ffe0ff */
[----:B----4-:R-:W-:Y:S02]  /*1e10*/  SHF.R.S32.HI R7, RZ, 0x1f, R9 ;  /* 0x0000001fff077819 */ /* 0x010fe40000011409 */
[----:B------:R-:W-:Y:S02]  /*1e20*/  MOV R120, c[0x0][0x2ac] ;  /* 0x0000ab0000787a02 */ /* 0x000fe40000000f00 */
[----:B------:R-:W-:-:S04]  /*1e30*/  LEA.HI R7, R7, R9, RZ, 0x3 ;  /* 0x0000000907077211 */ /* 0x000fc800078f18ff */
[----:B------:R-:W-:Y:S02]  /*1e40*/  SHF.R.S32.HI R7, RZ, 0x3, R7 ;  /* 0x00000003ff077819 */ /* 0x000fe40000011407 */
[----:B------:R-:W-:Y:S01]  /*1e50*/  ISETP.GE.AND P5, PT, R242, c[0x0][0x1d4], PT ;  /* 0x00007500f2007a0c */ /* 0x000fe20003fa6270 */
[----:B------:R-:W-:-:S04]  /*1e60*/  IMAD R5, R5, c[0x0][0x208], RZ ;  /* 0x0000820005057a24 */ /* 0x000fc800078e02ff */
[----:B------:R-:W-:Y:S02]  /*1e70*/  IMAD R5, R252, c[0x0][0x20c], R5 ;  /* 0x00008300fc057a24 */ /* 0x000fe400078e0205 */
[----:B------:R-:W-:Y:S01]  /*1e80*/  IMAD.WIDE.U32 R22, R18, c[0x0][0x210], RZ ;  /* 0x0000840012167a25 */ /* 0x000fe200078e00ff */
[----:B------:R-:W-:Y:S04]  /*1e90*/  STL.64 [R1+0x38], R172 ;  /* 0x000038ac01007387 */ /* 0x000fe80000100a00 */
[----:B------:R-:W-:Y:S04]  /*1ea0*/  STL [R1+0x50], R171 ;  /* 0x000050ab01007387 */ /* 0x000fe80000100800 */
[----:B------:R-:W-:Y:S01]  /*1eb0*/  STL.64 [R1+0x48], R22 ;  /* 0x0000481601007387 */ /* 0x000fe20000100a00 */
[----:B------:R-:W-:-:S02]  /*1ec0*/  SHF.L.U32 R170, R242, 0x1, RZ ;  /* 0x00000001f2aa7819 */ /* 0x000fc400000006ff */
[----:B------:R-:W-:Y:S02]  /*1ed0*/  SHF.L.U64.HI R36, R242, 0x1, R20 ;  /* 0x00000001f2247819 */ /* 0x000fe40000010214 */
[----:B--2---:R-:W-:Y:S01]  /*1ee0*/  SHF.R.S32.HI R10, RZ, 0x1f, R244 ;  /* 0x0000001fff0a7819 */ /* 0x004fe200000114f4 */
[----:B------:R-:W-:-:S04]  /*1ef0*/  IMAD.WIDE.U32 R2, R244, c[0x0][0x1f0], R2 ;  /* 0x00007c00f4027a25 */ /* 0x000fc800078e0002 */
[----:B------:R-:W-:Y:S01]  /*1f00*/  IMAD R4, R10, c[0x0][0x1f0], RZ ;  /* 0x00007c000a047a24 */ /* 0x000fe200078e02ff */
[----:B------:R-:W-:-:S03]  /*1f10*/  IADD3 R2, P0, R2, R172, RZ ;  /* 0x000000ac02027210 */ /* 0x000fc60007f1e0ff */
[----:B------:R-:W-:-:S05]  /*1f20*/  IMAD R0, R244, c[0x0][0x1f4], R4 ;  /* 0x00007d00f4007a24 */ /* 0x000fca00078e0204 */
[----:B------:R-:W-:Y:S02]  /*1f30*/  IADD3.X R3, R171, R3, R0, P0, !PT ;  /* 0x00000003ab037210 */ /* 0x000fe400007fe400 */
[----:B------:R-:W-:Y:S01]  /*1f40*/  LEA R0, P0, R2, c[0x0][0x1c8], 0x1 ;  /* 0x0000720002007a11 */ /* 0x000fe200078008ff */
[----:B------:R-:W-:-:S03]  /*1f50*/  IMAD R4, R245, -0x70, R6 ;  /* 0xffffff90f5047824 */ /* 0x000fc600078e0206 */
[----:B------:R-:W-:Y:S01]  /*1f60*/  LEA.HI.X R11, R2, c[0x0][0x1cc], R3, 0x1, P0 ;  /* 0x00007300020b7a11 */ /* 0x000fe200000f0c03 */
[----:B------:R-:W1:Y:S01]  /*1f70*/  SHFL.IDX PT, R8, R0, RZ, 0x181f ;  /* 0x00181fff00087589 */ /* 0x000e6200000e0000 */
[----:B------:R-:W-:-:S03]  /*1f80*/  IMAD R120, R120, c[0x0][0x1d0], R4 ;  /* 0x0000740078787a24 */ /* 0x000fc600078e0204 */
[----:B------:R-:W2:Y:S02]  /*1f90*/  SHFL.IDX PT, R6, R11, RZ, 0x181f ;  /* 0x00181fff0b067589 */ /* 0x000ea400000e0000 */
[----:B------:R-:W-:Y:S02]  /*1fa0*/  IADD3 R4, -R7, R120, RZ ;  /* 0x0000007807047210 */ /* 0x000fe40007ffe1ff */
[----:B------:R-:W3:Y:S02]  /*1fb0*/  SHFL.IDX PT, R7, R0, 0x1, 0x181f ;  /* 0x00381f0000077f89 */ /* 0x000ee400000e0000 */
[C---:B------:R-:W-:Y:S02]  /*1fc0*/  ISETP.GE.AND P2, PT, R4.reuse, 0x1, PT ;  /* 0x000000010400780c */ /* 0x040fe40003f46270 */
[----:B------:R-:W4:Y:S01]  /*1fd0*/  SHFL.IDX PT, R12, R11, 0x1, 0x181f ;  /* 0x00381f000b0c7f89 */ /* 0x000f2200000e0000 */
[----:B------:R-:W-:-:S03]  /*1fe0*/  ISETP.GE.AND P1, PT, R4, 0x11, PT ;  /* 0x000000110400780c */ /* 0x000fc60003f26270 */
[----:B------:R-:W5:Y:S04]  /*1ff0*/  SHFL.IDX PT, R13, R0, 0x2, 0x181f ;  /* 0x00581f00000d7f89 */ /* 0x000f6800000e0000 */
[----:B------:R-:W-:Y:S03]  /*2000*/  SHFL.IDX PT, R15, R0, 0x3, 0x181f ;  /* 0x00781f00000f7f89 */ /* 0x000fe600000e0000 */
[C---:B-1----:R-:W-:Y:S01]  /*2010*/  @P2 LEA R8, P0, R242.reuse, R8, 0x1 ;  /* 0x00000008f2082211 */ /* 0x042fe200078008ff */
[----:B------:R-:W1:Y:S03]  /*2020*/  SHFL.IDX PT, R17, R11, 0x2, 0x181f ;  /* 0x00581f000b117f89 */ /* 0x000e6600000e0000 */
[----:B--2---:R-:W-:Y:S01]  /*2030*/  @P2 LEA.HI.X R9, R242, R6, R20, 0x1, P0 ;  /* 0x00000006f2092211 */ /* 0x004fe200000f0c14 */
[----:B------:R-:W2:Y:S01]  /*2040*/  SHFL.IDX PT, R16, R11, 0x3, 0x181f ;  /* 0x00781f000b107f89 */ /* 0x000ea200000e0000 */
[----:B------:R-:W-:-:S02]  /*2050*/  ISETP.GE.AND P6, PT, R4, 0x21, PT ;  /* 0x000000210400780c */ /* 0x000fc40003fc6270 */
[----:B---3--:R-:W-:Y:S01]  /*2060*/  @P1 LEA R6, P0, R242, R7, 0x1 ;  /* 0x00000007f2061211 */ /* 0x008fe200078008ff */
[----:B------:R5:W-:Y:S01]  /*2070*/  @P2 LDGSTS.E.BYPASS.LTC128B.128 [R243+0x3900], [R8.64], !P5 ;  /* 0x0390000008f32fae */ /* 0x000be2000e901d46 */
[----:B------:R-:W-:Y:S01]  /*2080*/  ISETP.GE.AND P2, PT, R4, 0x31, PT ;  /* 0x000000310400780c */ /* 0x000fe20003f46270 */
[----:B------:R-:W-:Y:S01]  /*2090*/  IMAD.WIDE.U32 R2, R252, c[0x0][0x208], RZ ;  /* 0x00008200fc027a25 */ /* 0x000fe200078e00ff */
[----:B----4-:R-:W-:Y:S02]  /*20a0*/  @P1 LEA.HI.X R7, R242, R12, R20, 0x1, P0 ;  /* 0x0000000cf2071211 */ /* 0x010fe400000f0c14 */
[----:B------:R-:W3:Y:S02]  /*20b0*/  SHFL.IDX PT, R12, R0, 0x4, 0x181f ;  /* 0x00981f00000c7f89 */ /* 0x000ee400000e0000 */
[----:B------:R-:W-:Y:S01]  /*20c0*/  IADD3 R3, R3, R5, RZ ;  /* 0x0000000503037210 */ /* 0x000fe20007ffe0ff */
[----:B------:R-:W-:Y:S01]  /*20d0*/  IMAD R5, R14, c[0x0][0x210], RZ ;  /* 0x000084000e057a24 */ /* 0x000fe200078e02ff */
[----:B------:R4:W-:Y:S04]  /*20e0*/  @P1 LDGSTS.E.BYPASS.LTC128B.128 [R243+0x4100], [R6.64], !P5 ;  /* 0x0410000006f31fae */ /* 0x0009e8000e901d46 */
[----:B------:R-:W2:Y:S01]  /*20f0*/  SHFL.IDX PT, R14, R11, 0x4, 0x181f ;  /* 0x00981f000b0e7f89 */ /* 0x000ea200000e0000 */
[----:B------:R-:W-:-:S02]  /*2100*/  IMAD R5, R18, c[0x0][0x214], R5 ;  /* 0x0000850012057a24 */ /* 0x000fc400078e0205 */
[----:B------:R-:W-:Y:S02]  /*2110*/  IMAD R10, R10, c[0x0][0x218], RZ ;  /* 0x000086000a0a7a24 */ /* 0x000fe400078e02ff */
[----:B------:R-:W-:Y:S01]  /*2120*/  IMAD.WIDE.U32 R2, R244, c[0x0][0x218], R2 ;  /* 0x00008600f4027a25 */ /* 0x000fe200078e0002 */
[C---:B-----5:R-:W-:Y:S02]  /*2130*/  @P6 LEA R8, P1, R242.reuse, R13, 0x1 ;  /* 0x0000000df2086211 */ /* 0x060fe400078208ff */
[----:B------:R-:W-:Y:S02]  /*2140*/  SHFL.IDX PT, R13, R0, 0x6, 0x181f ;  /* 0x00d81f00000d7f89 */ /* 0x000fe400000e0000 */
[--C-:B-1----:R-:W-:Y:S02]  /*2150*/  @P6 LEA.HI.X R9, R242, R17, R20.reuse, 0x1, P1 ;  /* 0x00000011f2096211 */ /* 0x102fe400008f0c14 */
[----:B------:R-:W-:Y:S02]  /*2160*/  ISETP.GE.AND P1, PT, R4, 0x41, PT ;  /* 0x000000410400780c */ /* 0x000fe40003f26270 */
[C---:B----4-:R-:W-:Y:S01]  /*2170*/  @P2 LEA R6, P0, R242.reuse, R15, 0x1 ;  /* 0x0000000ff2062211 */ /* 0x050fe200078008ff */
[----:B------:R-:W-:Y:S04]  /*2180*/  SHFL.IDX PT, R17, R11, 0x5, 0x181f ;  /* 0x00b81f000b117f89 */ /* 0x000fe800000e0000 */
[----:B------:R1:W4:Y:S01]  /*2190*/  SHFL.IDX PT, R15, R0, 0x5, 0x181f ;  /* 0x00b81f00000f7f89 */ /* 0x00032200000e0000 */
[----:B--2---:R-:W-:-:S03]  /*21a0*/  @P2 LEA.HI.X R7, R242, R16, R20, 0x1, P0 ;  /* 0x00000010f2072211 */ /* 0x004fc600000f0c14 */
[----:B------:R-:W2:Y:S01]  /*21b0*/  SHFL.IDX PT, R11, R11, 0x6, 0x181f ;  /* 0x00d81f000b0b7f89 */ /* 0x000ea200000e0000 */
[----:B------:R-:W-:Y:S01]  /*21c0*/  IADD3 R18, R23, R5, RZ ;  /* 0x0000000517127210 */ /* 0x000fe20007ffe0ff */
[----:B------:R-:W-:Y:S01]  /*21d0*/  IMAD R10, R244, c[0x0][0x21c], R10 ;  /* 0x00008700f40a7a24 */ /* 0x000fe200078e020a */
[----:B------:R-:W-:Y:S01]  /*21e0*/  IADD3 R5, P0, R2, R22, RZ ;  /* 0x0000001602057210 */ /* 0x000fe20007f1e0ff */
[----:B------:R5:W-:Y:S01]  /*21f0*/  @P6 LDGSTS.E.BYPASS.LTC128B.128 [R243+0x4900], [R8.64], !P5 ;  /* 0x0490000008f36fae */ /* 0x000be2000e901d46 */
[----:B------:R-:W-:-:S03]  /*2200*/  ISETP.GE.AND P6, PT, R4, 0x51, PT ;  /* 0x000000510400780c */ /* 0x000fc60003fc6270 */
[----:B------:R4:W-:Y:S01]  /*2210*/  @P2 LDGSTS.E.BYPASS.LTC128B.128 [R243+0x5100], [R6.64], !P5 ;  /* 0x0510000006f32fae */ /* 0x0009e2000e901d46 */
[----:B------:R-:W-:Y:S02]  /*2220*/  ISETP.GE.AND P2, PT, R4, 0x61, PT ;  /* 0x000000610400780c */ /* 0x000fe40003f46270 */
[----:B------:R-:W-:Y:S02]  /*2230*/  IADD3.X R10, R18, R3, R10, P0, !PT ;  /* 0x00000003120a7210 */ /* 0x000fe400007fe40a */
[----:B---3--:R-:W-:-:S04]  /*2240*/  @P1 LEA R2, P0, R242, R12, 0x1 ;  /* 0x0000000cf2021211 */ /* 0x008fc800078008ff */
[----:B------:R-:W-:Y:S02]  /*2250*/  @P1 LEA.HI.X R3, R242, R14, R20, 0x1, P0 ;  /* 0x0000000ef2031211 */ /* 0x000fe400000f0c14 */
[----:B-1----:R-:W-:-:S03]  /*2260*/  LEA R0, P0, R5, c[0x0][0x1f8], 0x1 ;  /* 0x00007e0005007a11 */ /* 0x002fc600078008ff */
[----:B------:R1:W-:Y:S01]  /*2270*/  @P1 LDGSTS.E.BYPASS.LTC128B.128 [R243+0x5900], [R2.64], !P5 ;  /* 0x0590000002f31fae */ /* 0x0003e2000e901d46 */
[----:B------:R-:W-:Y:S02]  /*2280*/  LEA.HI.X R16, R5, c[0x0][0x1fc], R10, 0x1, P0 ;  /* 0x00007f0005107a11 */ /* 0x000fe400000f0c0a */
[----:B----4-:R-:W-:-:S04]  /*2290*/  @P6 LEA R6, P1, R242, R15, 0x1 ;  /* 0x0000000ff2066211 */ /* 0x010fc800078208ff */
[----:B------:R-:W-:-:S05]  /*22a0*/  @P6 LEA.HI.X R7, R242, R17, R20, 0x1, P1 ;  /* 0x00000011f2076211 */ /* 0x000fca00008f0c14 */
[----:B------:R3:W-:Y:S01]  /*22b0*/  @P6 LDGSTS.E.BYPASS.LTC128B.128 [R243+0x6100], [R6.64], !P5 ;  /* 0x0610000006f36fae */ /* 0x0007e2000e901d46 */
[----:B-1----:R-:W-:-:S04]  /*22c0*/  @P2 LEA R2, P0, R242, R13, 0x1 ;  /* 0x0000000df2022211 */ /* 0x002fc800078008ff */
[----:B--2---:R-:W-:-:S05]  /*22d0*/  @P2 LEA.HI.X R3, R242, R11, R20, 0x1, P0 ;  /* 0x0000000bf2032211 */ /* 0x004fca00000f0c14 */
[----:B------:R1:W-:Y:S04]  /*22e0*/  @P2 LDGSTS.E.BYPASS.LTC128B.128 [R243+0x6900], [R2.64], !P5 ;  /* 0x0690000002f32fae */ /* 0x0003e8000e901d46 */
[----:B------:R-:W0:Y:S04]  /*22f0*/  LDGDEPBAR ;  /* 0x00000000000079af */ /* 0x000e280000000000 */
[----:B------:R-:W1:Y:S04]  /*2300*/  SHFL.IDX PT, R5, R0, RZ, 0x181f ;  /* 0x00181fff00057589 */ /* 0x000e6800000e0000 */
[----:B------:R-:W2:Y:S04]  /*2310*/  SHFL.IDX PT, R14, R0, 0x1, 0x181f ;  /* 0x00381f00000e7f89 */ /* 0x000ea800000e0000 */
[----:B------:R-:W4:Y:S04]  /*2320*/  SHFL.IDX PT, R12, R0, 0x2, 0x181f ;  /* 0x00581f00000c7f89 */ /* 0x000f2800000e0000 */
[----:B------:R-:W-:Y:S01]  /*2330*/  STL [R1+0x58], R18 ;  /* 0x0000581201007387 */ /* 0x000fe20000100800 */
[----:B------:R-:W-:-:S04]  /*2340*/  DEPBAR.LE SB0, 0x1 ;  /* 0x000080400000791a */ /* 0x000fc80000000000 */
[----:B------:R-:W-:-:S04]  /*2350*/  DEPBAR.LE SB0, 0x0 ;  /* 0x000080000000791a */ /* 0x000fc80000000000 */
[----:B------:R-:W-:Y:S06]  /*2360*/  BAR.SYNC.DEFER_BLOCKING 0x0 ;  /* 0x0000000000007b1d */ /* 0x000fec0000010000 */
[----:B-----5:R-:W5:Y:S04]  /*2370*/  SHFL.IDX PT, R8, R16, 0x1, 0x181f ;  /* 0x00381f0010087f89 */ /* 0x020f6800000e0000 */
[----:B------:R-:W2:Y:S04]  /*2380*/  SHFL.IDX PT, R13, R16, 0x2, 0x181f ;  /* 0x00581f00100d7f89 */ /* 0x000ea800000e0000 */
[----:B------:R-:W3:Y:S04]  /*2390*/  SHFL.IDX PT, R18, R0, 0x4, 0x181f ;  /* 0x00981f0000127f89 */ /* 0x000ee800000e0000 */
[----:B------:R-:W3:Y:S04]  /*23a0*/  SHFL.IDX PT, R10, R0, 0x3, 0x181f ;  /* 0x00781f00000a7f89 */ /* 0x000ee800000e0000 */
[----:B------:R-:W3:Y:S04]  /*23b0*/  SHFL.IDX PT, R9, R16, RZ, 0x181f ;  /* 0x00181fff10097589 */ /* 0x000ee800000e0000 */
[----:B------:R-:W3:Y:S01]  /*23c0*/  SHFL.IDX PT, R11, R16, 0x3, 0x181f ;  /* 0x00781f00100b7f89 */ /* 0x000ee200000e0000 */
[----:B-1----:R-:W-:-:S03]  /*23d0*/  IADD3 R2, P0, R5, R170, RZ ;  /* 0x000000aa05027210 */ /* 0x002fc60007f1e0ff */
[----:B------:R-:W1:Y:S04]  /*23e0*/  SHFL.IDX PT, R17, R0, 0x5, 0x181f ;  /* 0x00b81f0000117f89 */ /* 0x000e6800000e0000 */
[----:B------:R-:W1:Y:S01]  /*23f0*/  SHFL.IDX PT, R19, R16, 0x4, 0x181f ;  /* 0x00981f0010137f89 */ /* 0x000e6200000e0000 */
[----:B--2---:R-:W-:-:S03]  /*2400*/  IADD3 R14, P1, R14, R170, RZ ;  /* 0x000000aa0e0e7210 */ /* 0x004fc60007f3e0ff */
[----:B------:R-:W2:Y:S01]  /*2410*/  SHFL.IDX PT, R5, R16, 0x5, 0x181f ;  /* 0x00b81f0010057f89 */ /* 0x000ea200000e0000 */
[----:B----4-:R-:W-:-:S03]  /*2420*/  IADD3 R12, P2, R12, R170, RZ ;  /* 0x000000aa0c0c7210 */ /* 0x010fc60007f5e0ff */
[----:B------:R-:W-:Y:S01]  /*2430*/  LDSM.16.M88.4 R32, [R231] ;  /* 0x00000000e720783b */ /* 0x000fe20000000200 */
[----:B-----5:R-:W-:-:S03]  /*2440*/  IADD3.X R15, R8, R36, RZ, P1, !PT ;  /* 0x00000024080f7210 */ /* 0x020fc60000ffe4ff */
[----:B------:R-:W-:Y:S01]  /*2450*/  LDSM.16.M88.4 R48, [R224] ;  /* 0x00000000e030783b */ /* 0x000fe20000000200 */
[----:B------:R-:W-:Y:S02]  /*2460*/  IADD3.X R13, R13, R36, RZ, P2, !PT ;  /* 0x000000240d0d7210 */ /* 0x000fe400017fe4ff */
[----:B---3--:R-:W-:Y:S01]  /*2470*/  IADD3 R8, P2, R18, R170, RZ ;  /* 0x000000aa12087210 */ /* 0x008fe20007f5e0ff */
[----:B------:R-:W-:Y:S04]  /*2480*/  LDSM.16.M88.4 R28, [R231+0x2000] ;  /* 0x00200000e71c783b */ /* 0x000fe80000000200 */
[----:B------:R-:W3:Y:S01]  /*2490*/  SHFL.IDX PT, R18, R0, 0x6, 0x181f ;  /* 0x00d81f0000127f89 */ /* 0x000ee200000e0000 */
[----:B------:R-:W-:-:S03]  /*24a0*/  ISETP.GE.AND P6, PT, R242, c[0x0][0x1d4], PT ;  /* 0x00007500f2007a0c */ /* 0x000fc60003fc6270 */
[----:B------:R-:W4:Y:S01]  /*24b0*/  SHFL.IDX PT, R0, R16, 0x6, 0x181f ;  /* 0x00d81f0010007f89 */ /* 0x000f2200000e0000 */
[----:B------:R-:W-:Y:S02]  /*24c0*/  IADD3 R10, P1, R10, R170, RZ ;  /* 0x000000aa0a0a7210 */ /* 0x000fe40007f3e0ff */
[-C--:B------:R-:W-:Y:S01]  /*24d0*/  IADD3.X R3, R9, R36.reuse, RZ, P0, !PT ;  /* 0x0000002409037210 */ /* 0x080fe200007fe4ff */
[----:B------:R-:W-:Y:S01]  /*24e0*/  LDSM.16.M88.4 R24, [R234] ;  /* 0x00000000ea18783b */ /* 0x000fe20000000200 */
[C---:B------:R-:W-:Y:S02]  /*24f0*/  ISETP.LT.OR P0, PT, R4.reuse, 0x1, P6 ;  /* 0x000000010400780c */ /* 0x040fe40003701670 */
[----:B------:R-:W-:Y:S01]  /*2500*/  IADD3.X R11, R11, R36, RZ, P1, !PT ;  /* 0x000000240b0b7210 */ /* 0x000fe20000ffe4ff */
[----:B------:R-:W5:Y:S01]  /*2510*/  LDSM.16.M88.4 R52, [R235] ;  /* 0x00000000eb34783b */ /* 0x000f620000000200 */
[----:B-1----:R-:W-:Y:S02]  /*2520*/  IADD3 R6, P1, R17, R170, RZ ;  /* 0x000000aa11067210 */ /* 0x002fe40007f3e0ff */
[----:B------:R-:W-:Y:S01]  /*2530*/  IADD3.X R9, R19, R36, RZ, P2, !PT ;  /* 0x0000002413097210 */ /* 0x000fe200017fe4ff */
[----:B------:R-:W-:Y:S01]  /*2540*/  LDSM.16.M88.4 R76, [R224+0x800] ;  /* 0x00080000e04c783b */ /* 0x000fe20000000200 */
[----:B------:R-:W-:-:S02]  /*2550*/  ISETP.LT.OR P2, PT, R4, 0x11, P6 ;  /* 0x000000110400780c */ /* 0x000fc40003741670 */
[----:B--2---:R-:W-:Y:S01]  /*2560*/  IADD3.X R7, R5, R36, RZ, P1, !PT ;  /* 0x0000002405077210 */ /* 0x004fe20000ffe4ff */
[----:B------:R-:W-:Y:S01]  /*2570*/  LDSM.16.M88.4 R88, [R224+0x1000] ;  /* 0x00100000e058783b */ /* 0x000fe20000000200 */
[----:B------:R-:W-:-:S03]  /*2580*/  ISETP.LT.OR P1, PT, R4, 0x21, P6 ;  /* 0x000000210400780c */ /* 0x000fc60003721670 */
[----:B------:R-:W-:Y:S04]  /*2590*/  LDSM.16.M88.4 R96, [R224+0x1800] ;  /* 0x00180000e060783b */ /* 0x000fe80000000200 */
[----:B------:R-:W-:Y:S04]  /*25a0*/  LDSM.16.M88.4 R104, [R224+0x2000] ;  /* 0x00200000e068783b */ /* 0x000fe80000000200 */
[----:B------:R-:W-:Y:S04]  /*25b0*/  LDSM.16.M88.4 R112, [R224+0x2800] ;  /* 0x00280000e070783b */ /* 0x000fe80000000200 */
[----:B------:R-:W-:Y:S04]  /*25c0*/  LDSM.16.M88.4 R124, [R224+0x3000] ;  /* 0x00300000e07c783b */ /* 0x000fe80000000200 */
[----:B------:R-:W1:Y:S04]  /*25d0*/  LDSM.16.M88.4 R20, [R234+0x2000] ;  /* 0x00200000ea14783b */ /* 0x000e680000000200 */
[----:B------:R-:W-:Y:S04]  /*25e0*/  LDSM.16.M88.4 R84, [R241] ;  /* 0x00000000f154783b */ /* 0x000fe80000000200 */
[----:B------:R-:W-:Y:S04]  /*25f0*/  LDSM.16.M88.4 R92, [R240] ;  /* 0x00000000f05c783b */ /* 0x000fe80000000200 */
[----:B------:R-:W-:Y:S04]  /*2600*/  LDSM.16.M88.4 R100, [R239] ;  /* 0x00000000ef64783b */ /* 0x000fe80000000200 */
[----:B------:R-:W-:Y:S04]  /*2610*/  LDSM.16.M88.4 R108, [R238] ;  /* 0x00000000ee6c783b */ /* 0x000fe80000000200 */
[----:B------:R-:W-:Y:S04]  /*2620*/  LDSM.16.M88.4 R116, [R237] ;  /* 0x00000000ed74783b */ /* 0x000fe80000000200 */
[----:B------:R-:W-:Y:S04]  /*2630*/  LDSM.16.M88.4 R128, [R236] ;  /* 0x00000000ec80783b */ /* 0x000fe80000000200 */
[----:B------:R-:W-:Y:S01]  /*2640*/  @!PT LDS RZ, [RZ] ;  /* 0x00000000fffff984 */ /* 0x000fe20000000800 */
[----:B------:R-:W-:Y:S01]  /*2650*/  @!PT LDS RZ, [RZ] ;  /* 0x00000000fffff984 */ /* 0x000fe20000000800 */
[----:B------:R-:W-:Y:S01]  /*2660*/  @!PT LDS RZ, [RZ] ;  /* 0x00000000fffff984 */ /* 0x000fe20000000800 */
[----:B------:R3:W-:Y:S04]  /*2670*/  LDGSTS.E.BYPASS.LTC128B.128 [R243+0x100], [R2.64], !P0 ;  /* 0x0010000002f37fae */ /* 0x0007e8000c101d46 */
[----:B------:R2:W-:Y:S01]  /*2680*/  LDGSTS.E.BYPASS.LTC128B.128 [R243+0x900], [R14.64], !P2 ;  /* 0x009000000ef37fae */ /* 0x0005e2000d101d46 */
[----:B------:R-:W-:-:S03]  /*2690*/  ISETP.LT.OR P2, PT, R4, 0x31, P6 ;  /* 0x000000310400780c */ /* 0x000fc60003741670 */
[----:B------:R2:W-:Y:S01]  /*26a0*/  LDGSTS.E.BYPASS.LTC128B.128 [R243+0x1100], [R12.64], !P1 ;  /* 0x011000000cf37fae */ /* 0x0005e2000c901d46 */
[----:B------:R-:W-:-:S09]  /*26b0*/  ISETP.LT.OR P1, PT, R4, 0x51, P6 ;  /* 0x000000510400780c */ /* 0x000fd20003721670 */
[----:B------:R1:W-:Y:S01]  /*26c0*/  LDGSTS.E.BYPASS.LTC128B.128 [R243+0x1900], [R10.64], !P2 ;  /* 0x019000000af37fae */ /* 0x0003e2000d101d46 */
[----:B---3--:R-:W-:-:S04]  /*26d0*/  IADD3 R2, P0, R18, R170, RZ ;  /* 0x000000aa12027210 */ /* 0x008fc80007f1e0ff */
[----:B----4-:R-:W-:Y:S02]  /*26e0*/  IADD3.X R3, R0, R36, RZ, P0, !PT ;  /* 0x0000002400037210 */ /* 0x010fe400007fe4ff */
[C---:B------:R-:W-:Y:S02]  /*26f0*/  ISETP.LT.OR P0, PT, R4.reuse, 0x41, P6 ;  /* 0x000000410400780c */ /* 0x040fe40003701670 */
[----:B------:R-:W-:Y:S01]  /*2700*/  ISETP.LT.OR P6, PT, R4, 0x61, P6 ;  /* 0x000000610400780c */ /* 0x000fe200037c1670 */
[-C--:B--2---:R-:W-:Y:S10]  /*2710*/  HMMA.16816.F32.BF16 R12, R32, R48.reuse, RZ ;  /* 0x00000030200c723c */ /* 0x084ff400000418ff */
[----:B------:R1:W-:Y:S04]  /*2720*/  LDGSTS.E.BYPASS.LTC128B.128 [R243+0x2100], [R8.64], !P0 ;  /* 0x0210000008f37fae */ /* 0x0003e8000c101d46 */
[----:B------:R2:W-:Y:S04]  /*2730*/  LDGSTS.E.BYPASS.LTC128B.128 [R243+0x2900], [R6.64], !P1 ;  /* 0x0290000006f37fae */ /* 0x0005e8000c901d46 */
[----:B------:R3:W-:Y:S04]  /*2740*/  LDGSTS.E.BYPASS.LTC128B.128 [R243+0x3100], [R2.64], !P6 ;  /* 0x0310000002f37fae */ /* 0x0007e8000f101d46 */
[----:B------:R-:W-:Y:S04]  /*2750*/  LDSM.16.M88.4 R40, [R230] ;  /* 0x00000000e628783b */ /* 0x000fe80000000200 */
[----:B------:R-:W4:Y:S01]  /*2760*/  LDSM.16.M88.4 R16, [R232] ;  /* 0x00000000e810783b */ /* 0x000f220000000200 */
[----:B------:R-:W-:Y:S03]  /*2770*/  HMMA.16816.F32.BF16 R56, R28, R48, RZ ;  /* 0x000000301c38723c */ /* 0x000fe600000418ff */
[----:B------:R-:W-:Y:S04]  /*2780*/  LDSM.16.M88.4 R44, [R227] ;  /* 0x00000000e32c783b */ /* 0x000fe80000000200 */
[----:B------:R-:W0:Y:S01]  /*2790*/  LDGDEPBAR ;  /* 0x00000000000079af */ /* 0x000e220000000000 */
[----:B-----5:R-:W-:Y:S03]  /*27a0*/  HMMA.16816.F32.BF16 R60, R24, R52, R12 ;  /* 0x00000034183c723c */ /* 0x020fe6000004180c */
[----:B------:R-:W5:Y:S04]  /*27b0*/  LDSM.16.M88.4 R12, [R232+0x2000] ;  /* 0x00200000e80c783b */ /* 0x000f680000000200 */
[----:B-1----:R-:W1:Y:S01]  /*27c0*/  LDSM.16.M88.4 R8, [R233] ;  /* 0x00000000e908783b */ /* 0x002e620000000200 */
[----:B------:R-:W-:Y:S03]  /*27d0*/  HMMA.16816.F32.BF16 R68, R32, R50, RZ ;  /* 0x000000322044723c */ /* 0x000fe600000418ff */
[----:B--2---:R-:W2:Y:S05]  /*27e0*/  LDSM.16.M88.4 R4, [R233+0x2000] ;  /* 0x00200000e904783b */ /* 0x004eaa0000000200 */
[----:B------:R-:W-:Y:S08]  /*27f0*/  HMMA.16816.F32.BF16 R56, R20, R52, R56 ;  /* 0x000000341438723c */ /* 0x000ff00000041838 */
[----:B----4-:R-:W-:Y:S08]  /*2800*/  HMMA.16816.F32.BF16 R64, R16, R40, R60 ;  /* 0x000000281040723c */ /* 0x010ff0000004183c */
[----:B------:R-:W-:Y:S08]  /*2810*/  HMMA.16816.F32.BF16 R60, R28, R50, RZ ;  /* 0x000000321c3c723c */ /* 0x000ff000000418ff */
[----:B-----5:R-:W-:Y:S08]  /*2820*/  HMMA.16816.F32.BF16 R48, R12, R40, R56 ;  /* 0x000000280c30723c */ /* 0x020ff00000041838 */
[----:B------:R-:W-:Y:S08]  /*2830*/  HMMA.16816.F32.BF16 R56, R24, R54, R68 ;  /* 0x000000361838723c */ /* 0x000ff00000041844 */
[----:B-1----:R-:W-:Y:S08]  /*2840*/  HMMA.16816.F32.BF16 R68, R8, R44, R64 ;  /* 0x0000002c0844723c */ /* 0x002ff00000041840 */
[----:B------:R-:W-:Y:S08]  /*2850*/  HMMA.16816.F32.BF16 R64, R20, R54, R60 ;  /* 0x000000361440723c */ /* 0x000ff0000004183c */
[----:B------:R-:W-:Y:S08]  /*2860*/  HMMA.16816.F32.BF16 R60, R32, R76, RZ ;  /* 0x0000004c203c723c */ /* 0x000ff000000418ff */
[----:B--2---:R-:W-:Y:S01]  /*2870*/  HMMA.16816.F32.BF16 R80, R4, R44, R48 ;  /* 0x0000002c0450723c */ /* 0x004fe20000041830 */
[----:B------:R-:W1:Y:S07]  /*2880*/  LDSM.16.M88.4 R48, [R230+0x800] ;  /* 0x00080000e630783b */ /* 0x000e6e0000000200 */
[----:B------:R-:W-:Y:S01]  /*2890*/  HMMA.16816.F32.BF16 R52, R16, R42, R56 ;  /* 0x0000002a1034723c */ /* 0x000fe20000041838 */
[----:B------:R-:W-:-:S07]  /*28a0*/  FMUL.FTZ R0, R68, c[0x0][0x320] ;  /* 0x0000c80044007a20 */ /* 0x000fce0000410000 */
[----:B------:R-:W-:Y:S01]  /*28b0*/  HMMA.16816.F32.BF16 R56, R28, R76, RZ ;  /* 0x0000004c1c38723c */ /* 0x000fe200000418ff */
[----:B------:R2:W4:Y:S07]  /*28c0*/  MUFU.TANH R169, R0 ;  /* 0x0000000000a97308 */ /* 0x00052e0000002400 */
[----:B------:R-:W-:Y:S01]  /*28d0*/  HMMA.16816.F32.BF16 R60, R24, R84, R60 ;  /* 0x00000054183c723c */ /* 0x000fe2000004183c */
[----:B--2---:R-:W-:-:S07]  /*28e0*/  FMUL.FTZ R0, R69, c[0x0][0x320] ;  /* 0x0000c80045007a20 */ /* 0x004fce0000410000 */
[----:B------:R-:W-:Y:S01]  /*28f0*/  HMMA.16816.F32.BF16 R64, R12, R42, R64 ;  /* 0x0000002a0c40723c */ /* 0x000fe20000041840 */
[----:B------:R-:W2:Y:S01]  /*2900*/  LDSM.16.M88.4 R40, [R227+0x800] ;  /* 0x00080000e328783b */ /* 0x000ea20000000200 */
[----:B------:R5:W1:Y:S02]  /*2910*/  MUFU.TANH R168, R0 ;  /* 0x0000000000a87308 */ /* 0x000a640000002400 */
[----:B-----5:R-:W-:-:S06]  /*2920*/  FMUL.FTZ R0, R70, c[0x0][0x320] ;  /* 0x0000c80046007a20 */ /* 0x020fcc0000410000 */
[----:B------:R5:W1:Y:S02]  /*2930*/  MUFU.TANH R201, R0 ;  /* 0x0000000000c97308 */ /* 0x000a640000002400 */
[----:B-----5:R-:W-:Y:S02]  /*2940*/  FMUL.FTZ R0, R71, c[0x0][0x320] ;  /* 0x0000c80047007a20 */ /* 0x020fe40000410000 */
[----:B------:R-:W-:Y:S04]  /*2950*/  HMMA.16816.F32.BF16 R68, R8, R46, R52 ;  /* 0x0000002e0844723c */ /* 0x000fe80000041834 */
[----:B------:R5:W1:Y:S04]  /*2960*/  MUFU.TANH R199, R0 ;  /* 0x0000000000c77308 */ /* 0x000a680000002400 */
[----:B------:R-:W-:Y:S01]  /*2970*/  HMMA.16816.F32.BF16 R52, R20, R84, R56 ;  /* 0x000000541434723c */ /* 0x000fe20000041838 */
[----:B-----5:R-:W-:-:S07]  /*2980*/  FMUL.FTZ R0, R80, c[0x0][0x320] ;  /* 0x0000c80050007a20 */ /* 0x020fce0000410000 */
[----:B------:R-:W-:Y:S01]  /*2990*/  HMMA.16816.F32.BF16 R56, R32, R78, RZ ;  /* 0x0000004e2038723c */ /* 0x000fe200000418ff */
[----:B------:R5:W2:Y:S07]  /*29a0*/  MUFU.TANH R185, R0 ;  /* 0x0000000000b97308 */ /* 0x000aae0000002400 */
[----:B-1----:R-:W-:Y:S01]  /*29b0*/  HMMA.16816.F32.BF16 R60, R16, R48, R60 ;  /* 0x00000030103c723c */ /* 0x002fe2000004183c */
[----:B-----5:R-:W-:-:S04]  /*29c0*/  FMUL.FTZ R0, R81, c[0x0][0x320] ;  /* 0x0000c80051007a20 */ /* 0x020fc80000410000 */
[----:B------:R1:W1:Y:S03]  /*29d0*/  MUFU.TANH R183, R0 ;  /* 0x0000000000b77308 */ /* 0x0002660000002400 */
[----:B------:R-:W-:Y:S01]  /*29e0*/  HMMA.16816.F32.BF16 R72, R4, R46, R64 ;  /* 0x0000002e0448723c */ /* 0x000fe20000041840 */
[----:B-1----:R-:W-:-:S04]  /*29f0*/  FMUL.FTZ R0, R82, c[0x0][0x320] ;  /* 0x0000c80052007a20 */ /* 0x002fc80000410000 */
[----:B------:R1:W1:Y:S03]  /*2a00*/  MUFU.TANH R202, R0 ;  /* 0x0000000000ca7308 */ /* 0x0002660000002400 */
[----:B------:R-:W-:Y:S01]  /*2a10*/  HMMA.16816.F32.BF16 R64, R28, R78, RZ ;  /* 0x0000004e1c40723c */ /* 0x000fe200000418ff */
[----:B-1----:R-:W-:-:S04]  /*2a20*/  FMUL.FTZ R0, R83, c[0x0][0x320] ;  /* 0x0000c80053007a20 */ /* 0x002fc80000410000 */
[----:B------:R1:W1:Y:S03]  /*2a30*/  MUFU.TANH R200, R0 ;  /* 0x0000000000c87308 */ /* 0x0002660000002400 */
[----:B------:R-:W-:Y:S01]  /*2a40*/  HMMA.16816.F32.BF16 R44, R12, R48, R52 ;  /* 0x000000300c2c723c */ /* 0x000fe20000041834 */
[----:B-1----:R-:W-:-:S04]  /*2a50*/  FMUL.FTZ R0, R68, c[0x0][0x320] ;  /* 0x0000c80044007a20 */ /* 0x002fc80000410000 */
[----:B------:R1:W1:Y:S03]  /*2a60*/  MUFU.TANH R166, R0 ;  /* 0x0000000000a67308 */ /* 0x0002660000002400 */
[----:B------:R-:W-:Y:S01]  /*2a70*/  HMMA.16816.F32.BF16 R52, R24, R86, R56 ;  /* 0x000000561834723c */ /* 0x000fe20000041838 */
[----:B-1----:R-:W-:-:S04]  /*2a80*/  FMUL.FTZ R0, R69, c[0x0][0x320] ;  /* 0x0000c80045007a20 */ /* 0x002fc80000410000 */
[----:B------:R1:W1:Y:S03]  /*2a90*/  MUFU.TANH R165, R0 ;  /* 0x0000000000a57308 */ /* 0x0002660000002400 */
[----:B------:R-:W-:Y:S01]  /*2aa0*/  HMMA.16816.F32.BF16 R64, R20, R86, R64 ;  /* 0x000000561440723c */ /* 0x000fe20000041840 */
[----:B-1----:R-:W-:-:S04]  /*2ab0*/  FMUL.FTZ R0, R70, c[0x0][0x320] ;  /* 0x0000c80046007a20 */ /* 0x002fc80000410000 */
[----:B------:R1:W1:Y:S02]  /*2ac0*/  MUFU.TANH R197, R0 ;  /* 0x0000000000c57308 */ /* 0x0002640000002400 */
[----:B-1----:R-:W-:Y:S02]  /*2ad0*/  FMUL.FTZ R0, R71, c[0x0][0x320] ;  /* 0x0000c80047007a20 */ /* 0x002fe40000410000 */
[----:B--2---:R-:W-:Y:S04]  /*2ae0*/  HMMA.16816.F32.BF16 R68, R8, R40, R60 ;  /* 0x000000280844723c */ /* 0x004fe8000004183c */
[----:B------:R1:W2:Y:S04]  /*2af0*/  MUFU.TANH R195, R0 ;  /* 0x0000000000c37308 */ /* 0x0002a80000002400 */
[----:B------:R-:W-:Y:S01]  /*2b00*/  HMMA.16816.F32.BF16 R60, R32, R88, RZ ;  /* 0x00000058203c723c */ /* 0x000fe200000418ff */
[----:B-1----:R-:W-:-:S04]  /*2b10*/  FMUL.FTZ R0, R72, c[0x0][0x320] ;  /* 0x0000c80048007a20 */ /* 0x002fc80000410000 */
[----:B------:R1:W1:Y:S03]  /*2b20*/  MUFU.TANH R182, R0 ;  /* 0x0000000000b67308 */ /* 0x0002660000002400 */
[----:B------:R-:W-:Y:S01]  /*2b30*/  HMMA.16816.F32.BF16 R76, R4, R40, R44 ;  /* 0x00000028044c723c */ /* 0x000fe2000004182c */
[----:B------:R-:W5:Y:S07]  /*2b40*/  LDSM.16.M88.4 R44, [R230+0x1000] ;  /* 0x00100000e62c783b */ /* 0x000f6e0000000200 */
[----:B------:R-:W-:Y:S01]  /*2b50*/  HMMA.16816.F32.BF16 R52, R16, R50, R52 ;  /* 0x000000321034723c */ /* 0x000fe20000041834 */
[----:B-1----:R-:W-:-:S04]  /*2b60*/  FMUL.FTZ R0, R73, c[0x0][0x320] ;  /* 0x0000c80049007a20 */ /* 0x002fc80000410000 */
[----:B------:R1:W1:Y:S03]  /*2b70*/  MUFU.TANH R181, R0 ;  /* 0x0000000000b57308 */ /* 0x0002660000002400 */
[----:B------:R-:W-:Y:S01]  /*2b80*/  HMMA.16816.F32.BF16 R56, R28, R88, RZ ;  /* 0x000000581c38723c */ /* 0x000fe200000418ff */
[----:B-1----:R-:W-:-:S04]  /*2b90*/  FMUL.FTZ R0, R74, c[0x0][0x320] ;  /* 0x0000c8004a007a20 */ /* 0x002fc80000410000 */
[----:B------:R1:W1:Y:S03]  /*2ba0*/  MUFU.TANH R198, R0 ;  /* 0x0000000000c67308 */ /* 0x0002660000002400 */
[----:B------:R-:W-:Y:S01]  /*2bb0*/  HMMA.16816.F32.BF16 R64, R12, R50, R64 ;  /* 0x000000320c40723c */ /* 0x000fe20000041840 */
[----:B------:R-:W2:Y:S01]  /*2bc0*/  LDSM.16.M88.4 R48, [R227+0x1000] ;  /* 0x00100000e330783b */ /* 0x000ea20000000200 */
[----:B-1----:R-:W-:-:S04]  /*2bd0*/  FMUL.FTZ R0, R75, c[0x0][0x320] ;  /* 0x0000c8004b007a20 */ /* 0x002fc80000410000 */
[----:B------:R1:W1:Y:S02]  /*2be0*/  MUFU.TANH R196, R0 ;  /* 0x0000000000c47308 */ /* 0x0002640000002400 */
[----:B------:R-:W-:Y:S01]  /*2bf0*/  HMMA.16816.F32.BF16 R60, R24, R92, R60 ;  /* 0x0000005c183c723c */ /* 0x000fe2000004183c */
[----:B-1----:R-:W-:-:S05]  /*2c00*/  FMUL.FTZ R0, R68, c[0x0][0x320] ;  /* 0x0000c80044007a20 */ /* 0x002fca0000410000 */
[----:B------:R1:W1:Y:S02]  /*2c10*/  MUFU.TANH R161, R0 ;  /* 0x0000000000a17308 */ /* 0x0002640000002400 */
[----:B-1----:R-:W-:-:S06]  /*2c20*/  FMUL.FTZ R0, R69, c[0x0][0x320] ;  /* 0x0000c80045007a20 */ /* 0x002fcc0000410000 */
[----:B------:R1:W1:Y:S02]  /*2c30*/  MUFU.TANH R153, R0 ;  /* 0x0000000000997308 */ /* 0x0002640000002400 */
[----:B-1----:R-:W-:-:S06]  /*2c40*/  FMUL.FTZ R0, R70, c[0x0][0x320] ;  /* 0x0000c80046007a20 */ /* 0x002fcc0000410000 */
[----:B------:R1:W1:Y:S02]  /*2c50*/  MUFU.TANH R193, R0 ;  /* 0x0000000000c17308 */ /* 0x0002640000002400 */
[----:B-1----:R-:W-:Y:S02]  /*2c60*/  FMUL.FTZ R0, R71, c[0x0][0x320] ;  /* 0x0000c80047007a20 */ /* 0x002fe40000410000 */
[----:B------:R-:W-:Y:S04]  /*2c70*/  HMMA.16816.F32.BF16 R68, R8, R42, R52 ;  /* 0x0000002a0844723c */ /* 0x000fe80000041834 */
[----:B------:R1:W1:Y:S04]  /*2c80*/  MUFU.TANH R167, R0 ;  /* 0x0000000000a77308 */ /* 0x0002680000002400 */
[----:B------:R-:W-:Y:S01]  /*2c90*/  HMMA.16816.F32.BF16 R52, R20, R92, R56 ;  /* 0x0000005c1434723c */ /* 0x000fe20000041838 */
[----:B-1----:R-:W-:-:S07]  /*2ca0*/  FMUL.FTZ R0, R76, c[0x0][0x320] ;  /* 0x0000c8004c007a20 */ /* 0x002fce0000410000 */
[----:B------:R-:W-:Y:S01]  /*2cb0*/  HMMA.16816.F32.BF16 R56, R32, R90, RZ ;  /* 0x0000005a2038723c */ /* 0x000fe200000418ff */
[----:B------:R1:W1:Y:S07]  /*2cc0*/  MUFU.TANH R180, R0 ;  /* 0x0000000000b47308 */ /* 0x00026e0000002400 */
[----:B------:R-:W-:Y:S01]  /*2cd0*/  HMMA.16816.F32.BF16 R72, R4, R42, R64 ;  /* 0x0000002a0448723c */ /* 0x000fe20000041840 */
[----:B-1----:R-:W-:-:S07]  /*2ce0*/  FMUL.FTZ R0, R77, c[0x0][0x320] ;  /* 0x0000c8004d007a20 */ /* 0x002fce0000410000 */
[----:B-----5:R-:W-:Y:S01]  /*2cf0*/  HMMA.16816.F32.BF16 R60, R16, R44, R60 ;  /* 0x0000002c103c723c */ /* 0x020fe2000004183c */
[----:B------:R1:W1:Y:S07]  /*2d00*/  MUFU.TANH R179, R0 ;  /* 0x0000000000b37308 */ /* 0x00026e0000002400 */
        /* <DEDUP_REMOVED lines=12> */
[----:B-1----:R-:W-:-:S06]  /*2dd0*/  FMUL.FTZ R0, R70, c[0x0][0x320] ;  /* 0x0000c80046007a20 */ /* 0x002fcc0000410000 */
[----:B------:R1:W1:Y:S02]  /*2de0*/  MUFU.TANH R164, R0 ;  /* 0x0000000000a47308 */ /* 0x0002640000002400 */
[----:B-1----:R-:W-:Y:S02]  /*2df0*/  FMUL.FTZ R0, R71, c[0x0][0x320] ;  /* 0x0000c80047007a20 */ /* 0x002fe40000410000 */
[----:B--2---:R-:W-:Y:S04]  /*2e00*/  HMMA.16816.F32.BF16 R68, R8, R48, R60 ;  /* 0x000000300844723c */ /* 0x004fe8000004183c */
[----:B------:R1:W2:Y:S04]  /*2e10*/  MUFU.TANH R162, R0 ;  /* 0x0000000000a27308 */ /* 0x0002a80000002400 */
[----:B------:R-:W-:Y:S01]  /*2e20*/  HMMA.16816.F32.BF16 R60, R32, R96, RZ ;  /* 0x00000060203c723c */ /* 0x000fe200000418ff */
[----:B-1----:R-:W-:-:S04]  /*2e30*/  FMUL.FTZ R0, R72, c[0x0][0x320] ;  /* 0x0000c80048007a20 */ /* 0x002fc80000410000 */
[----:B------:R1:W1:Y:S03]  /*2e40*/  MUFU.TANH R160, R0 ;  /* 0x0000000000a07308 */ /* 0x0002660000002400 */
[----:B------:R-:W-:Y:S08]  /*2e50*/  HMMA.16816.F32.BF16 R76, R4, R48, R40 ;  /* 0x00000030044c723c */ /* 0x000ff00000041828 */
[----:B------:R-:W-:Y:S01]  /*2e60*/  HMMA.16816.F32.BF16 R40, R16, R46, R52 ;  /* 0x0000002e1028723c */ /* 0x000fe20000041834 */
[----:B------:R-:W5:Y:S01]  /*2e70*/  LDSM.16.M88.4 R52, [R230+0x1800] ;  /* 0x00180000e634783b */ /* 0x000f620000000200 */
[----:B-1----:R-:W-:-:S04]  /*2e80*/  FMUL.FTZ R0, R73, c[0x0][0x320] ;  /* 0x0000c80049007a20 */ /* 0x002fc80000410000 */
[----:B------:R1:W1:Y:S02]  /*2e90*/  MUFU.TANH R159, R0 ;  /* 0x00000000009f7308 */ /* 0x0002640000002400 */
[----:B------:R-:W-:Y:S01]  /*2ea0*/  HMMA.16816.F32.BF16 R64, R12, R46, R64 ;  /* 0x0000002e0c40723c */ /* 0x000fe20000041840 */
[----:B-1----:R-:W-:-:S05]  /*2eb0*/  FMUL.FTZ R0, R74, c[0x0][0x320] ;  /* 0x0000c8004a007a20 */ /* 0x002fca0000410000 */
[----:B------:R1:W1:Y:S02]  /*2ec0*/  MUFU.TANH R184, R0 ;  /* 0x0000000000b87308 */ /* 0x0002640000002400 */
[----:B------:R-:W-:Y:S01]  /*2ed0*/  HMMA.16816.F32.BF16 R56, R28, R96, RZ ;  /* 0x000000601c38723c */ /* 0x000fe200000418ff */
[----:B-1----:R-:W-:-:S05]  /*2ee0*/  FMUL.FTZ R0, R75, c[0x0][0x320] ;  /* 0x0000c8004b007a20 */ /* 0x002fca0000410000 */
[----:B------:R1:W1:Y:S02]  /*2ef0*/  MUFU.TANH R163, R0 ;  /* 0x0000000000a37308 */ /* 0x0002640000002400 */
[----:B------:R-:W-:Y:S01]  /*2f00*/  HMMA.16816.F32.BF16 R60, R24, R100, R60 ;  /* 0x00000064183c723c */ /* 0x000fe2000004183c */
[----:B-1----:R-:W-:-:S05]  /*2f10*/  FMUL.FTZ R0, R68, c[0x0][0x320] ;  /* 0x0000c80044007a20 */ /* 0x002fca0000410000 */
[----:B------:R1:W1:Y:S02]  /*2f20*/  MUFU.TANH R145, R0 ;  /* 0x0000000000917308 */ /* 0x0002640000002400 */
[----:B-1----:R-:W-:-:S06]  /*2f30*/  FMUL.FTZ R0, R69, c[0x0][0x320] ;  /* 0x0000c80045007a20 */ /* 0x002fcc0000410000 */
[----:B------:R1:W1:Y:S01]  /*2f40*/  MUFU.TANH R144, R0 ;  /* 0x0000000000907308 */ /* 0x0002620000002400 */
[----:B------:R-:W-:Y:S01]  /*2f50*/  HMMA.16816.F32.BF16 R72, R4, R50, R64 ;  /* 0x000000320448723c */ /* 0x000fe20000041840 */
[----:B-1----:R-:W-:-:S06]  /*2f60*/  FMUL.FTZ R0, R70, c[0x0][0x320] ;  /* 0x0000c80046007a20 */ /* 0x002fcc0000410000 */
[----:B------:R1:W1:Y:S01]  /*2f70*/  MUFU.TANH R152, R0 ;  /* 0x0000000000987308 */ /* 0x0002620000002400 */
[----:B------:R-:W-:Y:S01]  /*2f80*/  HMMA.16816.F32.BF16 R44, R20, R100, R56 ;  /* 0x00000064142c723c */ /* 0x000fe20000041838 */
[----:B-1----:R-:W-:-:S07]  /*2f90*/  FMUL.FTZ R0, R71, c[0x0][0x320] ;  /* 0x0000c80047007a20 */ /* 0x002fce0000410000 */
[----:B------:R-:W-:Y:S01]  /*2fa0*/  HMMA.16816.F32.BF16 R68, R8, R50, R40 ;  /* 0x000000320844723c */ /* 0x000fe20000041828 */
[----:B------:R-:W1:Y:S01]  /*2fb0*/  LDSM.16.M88.4 R40, [R227+0x1800] ;  /* 0x00180000e328783b */ /* 0x000e620000000200 */
[----:B------:R2:W1:Y:S06]  /*2fc0*/  MUFU.TANH R151, R0 ;  /* 0x0000000000977308 */ /* 0x00046c0000002400 */
[----:B------:R-:W-:Y:S01]  /*2fd0*/  HMMA.16816.F32.BF16 R48, R32, R98, RZ ;  /* 0x000000622030723c */ /* 0x000fe200000418ff */
[----:B--2---:R-:W-:-:S04]  /*2fe0*/  FMUL.FTZ R0, R76, c[0x0][0x320] ;  /* 0x0000c8004c007a20 */ /* 0x004fc80000410000 */
[----:B------:R2:W1:Y:S03]  /*2ff0*/  MUFU.TANH R156, R0 ;  /* 0x00000000009c7308 */ /* 0x0004660000002400 */
[----:B-----5:R-:W-:Y:S01]  /*3000*/  HMMA.16816.F32.BF16 R56, R16, R52, R60 ;  /* 0x000000341038723c */ /* 0x020fe2000004183c */
[----:B--2---:R-:W-:-:S04]  /*3010*/  FMUL.FTZ R0, R77, c[0x0][0x320] ;  /* 0x0000c8004d007a20 */ /* 0x004fc80000410000 */
[----:B------:R2:W1:Y:S03]  /*3020*/  MUFU.TANH R155, R0 ;  /* 0x00000000009b7308 */ /* 0x0004660000002400 */
[----:B------:R-:W-:Y:S01]  /*3030*/  HMMA.16816.F32.BF16 R60, R28, R98, RZ ;  /* 0x000000621c3c723c */ /* 0x000fe200000418ff */
[----:B--2---:R-:W-:-:S04]  /*3040*/  FMUL.FTZ R0, R78, c[0x0][0x320] ;  /* 0x0000c8004e007a20 */ /* 0x004fc80000410000 */
[----:B------:R2:W1:Y:S03]  /*3050*/  MUFU.TANH R158, R0 ;  /* 0x00000000009e7308 */ /* 0x0004660000002400 */
[----:B------:R-:W-:Y:S01]  /*3060*/  HMMA.16816.F32.BF16 R44, R12, R52, R44 ;  /* 0x000000340c2c723c */ /* 0x000fe2000004182c */
[----:B--2---:R-:W-:-:S04]  /*3070*/  FMUL.FTZ R0, R79, c[0x0][0x320] ;  /* 0x0000c8004f007a20 */ /* 0x004fc80000410000 */
[----:B------:R2:W1:Y:S03]  /*3080*/  MUFU.TANH R157, R0 ;  /* 0x00000000009d7308 */ /* 0x0004660000002400 */
[----:B------:R-:W-:Y:S01]  /*3090*/  HMMA.16816.F32.BF16 R48, R24, R102, R48 ;  /* 0x000000661830723c */ /* 0x000fe20000041830 */
[----:B--2---:R-:W-:-:S04]  /*30a0*/  FMUL.FTZ R0, R68, c[0x0][0x320] ;  /* 0x0000c80044007a20 */ /* 0x004fc80000410000 */
[----:B------:R2:W1:Y:S02]  /*30b0*/  MUFU.TANH R101, R0 ;  /* 0x0000000000657308 */ /* 0x0004640000002400 */
[----:B--2---:R-:W-:-:S06]  /*30c0*/  FMUL.FTZ R0, R69, c[0x0][0x320] ;  /* 0x0000c80045007a20 */ /* 0x004fcc0000410000 */
[----:B------:R2:W1:Y:S01]  /*30d0*/  MUFU.TANH R100, R0 ;  /* 0x0000000000647308 */ /* 0x0004620000002400 */
[----:B------:R-:W-:Y:S01]  /*30e0*/  HMMA.16816.F32.BF16 R64, R20, R102, R60 ;  /* 0x000000661440723c */ /* 0x000fe2000004183c */
[----:B--2---:R-:W-:-:S06]  /*30f0*/  FMUL.FTZ R0, R70, c[0x0][0x320] ;  /* 0x0000c80046007a20 */ /* 0x004fcc0000410000 */
[----:B------:R2:W1:Y:S01]  /*3100*/  MUFU.TANH R148, R0 ;  /* 0x0000000000947308 */ /* 0x0004620000002400 */
[----:B------:R-:W-:Y:S01]  /*3110*/  HMMA.16816.F32.BF16 R60, R32, R104, RZ ;  /* 0x00000068203c723c */ /* 0x000fe200000418ff */
[----:B--2---:R-:W-:-:S07]  /*3120*/  FMUL.FTZ R0, R71, c[0x0][0x320] ;  /* 0x0000c80047007a20 */ /* 0x004fce0000410000 */
[----:B-1----:R-:W-:Y:S01]  /*3130*/  HMMA.16816.F32.BF16 R68, R8, R40, R56 ;  /* 0x000000280844723c */ /* 0x002fe20000041838 */
[----:B------:R1:W2:Y:S02]  /*3140*/  MUFU.TANH R146, R0 ;  /* 0x0000000000927308 */ /* 0x0002a40000002400 */
[----:B-1----:R-:W-:-:S06]  /*3150*/  FMUL.FTZ R0, R72, c[0x0][0x320] ;  /* 0x0000c80048007a20 */ /* 0x002fcc0000410000 */
[----:B------:R1:W1:Y:S01]  /*3160*/  MUFU.TANH R122, R0 ;  /* 0x00000000007a7308 */ /* 0x0002620000002400 */
[----:B------:R-:W-:Y:S01]  /*3170*/  HMMA.16816.F32.BF16 R76, R4, R40, R44 ;  /* 0x00000028044c723c */ /* 0x000fe2000004182c */
[----:B------:R-:W5:Y:S07]  /*3180*/  LDSM.16.M88.4 R44, [R230+0x2000] ;  /* 0x00200000e62c783b */ /* 0x000f6e0000000200 */
[----:B------:R-:W-:Y:S01]  /*3190*/  HMMA.16816.F32.BF16 R48, R16, R54, R48 ;  /* 0x000000361030723c */ /* 0x000fe20000041830 */
[----:B-1----:R-:W-:-:S07]  /*31a0*/  FMUL.FTZ R0, R73, c[0x0][0x320] ;  /* 0x0000c80049007a20 */ /* 0x002fce0000410000 */
[----:B------:R-:W-:Y:S01]  /*31b0*/  HMMA.16816.F32.BF16 R56, R28, R104, RZ ;  /* 0x000000681c38723c */ /* 0x000fe200000418ff */
[----:B------:R1:W1:Y:S02]  /*31c0*/  MUFU.TANH R123, R0 ;  /* 0x00000000007b7308 */ /* 0x0002640000002400 */
[----:B-1----:R-:W-:-:S06]  /*31d0*/  FMUL.FTZ R0, R74, c[0x0][0x320] ;  /* 0x0000c8004a007a20 */ /* 0x002fcc0000410000 */
[----:B------:R1:W1:Y:S01]  /*31e0*/  MUFU.TANH R154, R0 ;  /* 0x00000000009a7308 */ /* 0x0002620000002400 */
[----:B------:R-:W-:Y:S01]  /*31f0*/  HMMA.16816.F32.BF16 R64, R12, R54, R64 ;  /* 0x000000360c40723c */ /* 0x000fe20000041840 */
        /* <DEDUP_REMOVED lines=8> */
[----:B------:R-:W-:Y:S01]  /*3280*/  HMMA.16816.F32.BF16 R56, R32, R106, RZ ;  /* 0x0000006a2038723c */ /* 0x000fe200000418ff */
[----:B-1----:R-:W-:-:S06]  /*3290*/  FMUL.FTZ R0, R70, c[0x0][0x320] ;  /* 0x0000c80046007a20 */ /* 0x002fcc0000410000 */
[----:B------:R1:W1:Y:S02]  /*32a0*/  MUFU.TANH R132, R0 ;  /* 0x0000000000847308 */ /* 0x0002640000002400 */
[----:B-1----:R-:W-:Y:S02]  /*32b0*/  FMUL.FTZ R0, R71, c[0x0][0x320] ;  /* 0x0000c80047007a20 */ /* 0x002fe40000410000 */
[----:B------:R-:W-:Y:S01]  /*32c0*/  HMMA.16816.F32.BF16 R68, R8, R42, R48 ;  /* 0x0000002a0844723c */ /* 0x000fe20000041830 */
[----:B------:R-:W1:Y:S03]  /*32d0*/  LDSM.16.M88.4 R48, [R227+0x2000] ;  /* 0x00200000e330783b */ /* 0x000e660000000200 */
[----:B------:R2:W1:Y:S02]  /*32e0*/  MUFU.TANH R133, R0 ;  /* 0x0000000000857308 */ /* 0x0004640000002400 */
[----:B--2---:R-:W-:-:S06]  /*32f0*/  FMUL.FTZ R0, R76, c[0x0][0x320] ;  /* 0x0000c8004c007a20 */ /* 0x004fcc0000410000 */
[----:B------:R2:W1:Y:S01]  /*3300*/  MUFU.TANH R136, R0 ;  /* 0x0000000000887308 */ /* 0x0004620000002400 */
[----:B------:R-:W-:Y:S08]  /*3310*/  HMMA.16816.F32.BF16 R72, R4, R42, R64 ;  /* 0x0000002a0448723c */ /* 0x000ff00000041840 */
[----:B-----5:R-:W-:Y:S01]  /*3320*/  HMMA.16816.F32.BF16 R60, R16, R44, R60 ;  /* 0x0000002c103c723c */ /* 0x020fe2000004183c */
[----:B--2---:R-:W-:-:S07]  /*3330*/  FMUL.FTZ R0, R77, c[0x0][0x320] ;  /* 0x0000c8004d007a20 */ /* 0x004fce0000410000 */
[----:B------:R-:W-:Y:S01]  /*3340*/  HMMA.16816.F32.BF16 R64, R28, R106, RZ ;  /* 0x0000006a1c40723c */ /* 0x000fe200000418ff */
[----:B------:R2:W1:Y:S07]  /*3350*/  MUFU.TANH R137, R0 ;  /* 0x0000000000897308 */ /* 0x00046e0000002400 */
        /* <DEDUP_REMOVED lines=10> */
[----:B------:R2:W2:Y:S01]  /*3400*/  MUFU.TANH R143, R0 ;  /* 0x00000000008f7308 */ /* 0x0004a20000002400 */
[----:B-1----:R-:W-:Y:S01]  /*3410*/  HMMA.16816.F32.BF16 R76, R4, R48, R40 ;  /* 0x00000030044c723c */ /* 0x002fe20000041828 */
[----:B--2---:R-:W-:-:S06]  /*3420*/  FMUL.FTZ R0, R70, c[0x0][0x320] ;  /* 0x0000c80046007a20 */ /* 0x004fcc0000410000 */
[----:B------:R1:W2:Y:S01]  /*3430*/  MUFU.TANH R134, R0 ;  /* 0x0000000000867308 */ /* 0x0002a20000002400 */
[----:B------:R-:W-:Y:S01]  /*3440*/  HMMA.16816.F32.BF16 R40, R16, R46, R52 ;  /* 0x0000002e1028723c */ /* 0x000fe20000041834 */
[----:B------:R-:W5:Y:S01]  /*3450*/  LDSM.16.M88.4 R52, [R230+0x2800] ;  /* 0x00280000e634783b */ /* 0x000f620000000200 */
[----:B-1----:R-:W-:-:S06]  /*3460*/  FMUL.FTZ R0, R71, c[0x0][0x320] ;  /* 0x0000c80047007a20 */ /* 0x002fcc0000410000 */
[----:B------:R-:W-:Y:S08]  /*3470*/  HMMA.16816.F32.BF16 R68, R8, R48, R60 ;  /* 0x000000300844723c */ /* 0x000ff0000004183c */
[----:B------:R-:W-:Y:S01]  /*3480*/  HMMA.16816.F32.BF16 R60, R32, R112, RZ ;  /* 0x00000070203c723c */ /* 0x000fe200000418ff */
[----:B------:R1:W1:Y:S02]  /*3490*/  MUFU.TANH R135, R0 ;  /* 0x0000000000877308 */ /* 0x0002640000002400 */
[----:B-1----:R-:W-:-:S06]  /*34a0*/  FMUL.FTZ R0, R72, c[0x0][0x320] ;  /* 0x0000c80048007a20 */ /* 0x002fcc0000410000 */
[----:B------:R1:W1:Y:S01]  /*34b0*/  MUFU.TANH R138, R0 ;  /* 0x00000000008a7308 */ /* 0x0002620000002400 */
[----:B------:R-:W-:Y:S08]  /*34c0*/  HMMA.16816.F32.BF16 R56, R28, R112, RZ ;  /* 0x000000701c38723c */ /* 0x000ff000000418ff */
        /* <DEDUP_REMOVED lines=8> */
[----:B-1----:R-:W-:-:S06]  /*3550*/  FMUL.FTZ R0, R68, c[0x0][0x320] ;  /* 0x0000c80044007a20 */ /* 0x002fcc0000410000 */
[----:B------:R1:W1:Y:S01]  /*3560*/  MUFU.TANH R91, R0 ;  /* 0x00000000005b7308 */ /* 0x0002620000002400 */
[----:B------:R-:W-:Y:S01]  /*3570*/  HMMA.16816.F32.BF16 R44, R20, R116, R56 ;  /* 0x00000074142c723c */ /* 0x000fe20000041838 */
[----:B-1----:R-:W-:-:S06]  /*3580*/  FMUL.FTZ R0, R69, c[0x0][0x320] ;  /* 0x0000c80045007a20 */ /* 0x002fcc0000410000 */
[----:B------:R1:W1:Y:S01]  /*3590*/  MUFU.TANH R90, R0 ;  /* 0x00000000005a7308 */ /* 0x0002620000002400 */
[----:B------:R-:W-:Y:S08]  /*35a0*/  HMMA.16816.F32.BF16 R72, R4, R50, R64 ;  /* 0x000000320448723c */ /* 0x000ff00000041840 */
[----:B-----5:R-:W-:Y:S01]  /*35b0*/  HMMA.16816.F32.BF16 R56, R16, R52, R60 ;  /* 0x000000341038723c */ /* 0x020fe2000004183c */
[----:B-1----:R-:W-:-:S04]  /*35c0*/  FMUL.FTZ R0, R70, c[0x0][0x320] ;  /* 0x0000c80046007a20 */ /* 0x002fc80000410000 */
[----:B------:R1:W1:Y:S03]  /*35d0*/  MUFU.TANH R97, R0 ;  /* 0x0000000000617308 */ /* 0x0002660000002400 */
[----:B------:R-:W-:Y:S01]  /*35e0*/  HMMA.16816.F32.BF16 R60, R28, R114, RZ ;  /* 0x000000721c3c723c */ /* 0x000fe200000418ff */
[----:B-1----:R-:W-:-:S07]  /*35f0*/  FMUL.FTZ R0, R71, c[0x0][0x320] ;  /* 0x0000c80047007a20 */ /* 0x002fce0000410000 */
[----:B------:R-:W-:Y:S01]  /*3600*/  HMMA.16816.F32.BF16 R68, R8, R50, R40 ;  /* 0x000000320844723c */ /* 0x000fe20000041828 */
[----:B------:R-:W1:Y:S07]  /*3610*/  LDSM.16.M88.4 R40, [R227+0x2800] ;  /* 0x00280000e328783b */ /* 0x000e6e0000000200 */
[----:B------:R-:W-:Y:S01]  /*3620*/  HMMA.16816.F32.BF16 R48, R32, R114, RZ ;  /* 0x000000722030723c */ /* 0x000fe200000418ff */
[----:B------:R5:W1:Y:S07]  /*3630*/  MUFU.TANH R96, R0 ;  /* 0x0000000000607308 */ /* 0x000a6e0000002400 */
[-C--:B------:R-:W-:Y:S01]  /*3640*/  HMMA.16816.F32.BF16 R64, R20, R118.reuse, R60 ;  /* 0x000000761440723c */ /* 0x080fe2000004183c */
[----:B-----5:R-:W-:Y:S11]  /*3650*/  FMUL.FTZ R0, R76, c[0x0][0x320] ;  /* 0x0000c8004c007a20 */ /* 0x020ff60000410000 */
[----:B------:R-:W-:Y:S04]  /*3660*/  @!UPT UIADD3 URZ, URZ, URZ, URZ ;  /* 0x0000003f3f3ff290 */ /* 0x000fe8000fffe03f */
[----:B------:R-:W-:Y:S01]  /*3670*/  HMMA.16816.F32.BF16 R48, R24, R118, R48 ;  /* 0x000000761830723c */ /* 0x000fe20000041830 */
[----:B------:R5:W1:Y:S02]  /*3680*/  MUFU.TANH R94, R0 ;  /* 0x00000000005e7308 */ /* 0x000a640000002400 */
[----:B-----5:R-:W-:-:S06]  /*3690*/  FMUL.FTZ R0, R77, c[0x0][0x320] ;  /* 0x0000c8004d007a20 */ /* 0x020fcc0000410000 */
[----:B------:R5:W1:Y:S01]  /*36a0*/  MUFU.TANH R92, R0 ;  /* 0x00000000005c7308 */ /* 0x000a620000002400 */
[----:B------:R-:W-:Y:S01]  /*36b0*/  HMMA.16816.F32.BF16 R44, R12, R52, R44 ;  /* 0x000000340c2c723c */ /* 0x000fe2000004182c */
[----:B-----5:R-:W-:-:S06]  /*36c0*/  FMUL.FTZ R0, R78, c[0x0][0x320] ;  /* 0x0000c8004e007a20 */ /* 0x020fcc0000410000 */
[----:B------:R5:W1:Y:S07]  /*36d0*/  MUFU.TANH R95, R0 ;  /* 0x00000000005f7308 */ /* 0x000a6e0000002400 */
[-C--:B------:R-:W-:Y:S08]  /*36e0*/  HMMA.16816.F32.BF16 R48, R16, R54.reuse, R48 ;  /* 0x000000361030723c */ /* 0x080ff00000041830 */
[----:B------:R-:W-:Y:S01]  /*36f0*/  HMMA.16816.F32.BF16 R52, R12, R54, R64 ;  /* 0x000000360c34723c */ /* 0x000fe20000041840 */
[----:B-----5:R-:W-:-:S04]  /*3700*/  FMUL.FTZ R0, R79, c[0x0][0x320] ;  /* 0x0000c8004f007a20 */ /* 0x020fc80000410000 */
[----:B------:R5:W1:Y:S02]  /*3710*/  MUFU.TANH R93, R0 ;  /* 0x00000000005d7308 */ /* 0x000a640000002400 */
[----:B-----5:R-:W-:-:S06]  /*3720*/  FMUL.FTZ R0, R68, c[0x0][0x320] ;  /* 0x0000c80044007a20 */ /* 0x020fcc0000410000 */
[----:B------:R5:W1:Y:S02]  /*3730*/  MUFU.TANH R82, R0 ;  /* 0x0000000000527308 */ /* 0x000a640000002400 */
[----:B-----5:R-:W-:-:S06]  /*3740*/  FMUL.FTZ R0, R69, c[0x0][0x320] ;  /* 0x0000c80045007a20 */ /* 0x020fcc0000410000 */
[----:B------:R5:W1:Y:S01]  /*3750*/  MUFU.TANH R81, R0 ;  /* 0x0000000000517308 */ /* 0x000a620000002400 */
[----:B------:R-:W-:Y:S01]  /*3760*/  HMMA.16816.F32.BF16 R60, R32, R124, RZ ;  /* 0x0000007c203c723c */ /* 0x000fe200000418ff */
[----:B-----5:R-:W-:-:S06]  /*3770*/  FMUL.FTZ R0, R70, c[0x0][0x320] ;  /* 0x0000c80046007a20 */ /* 0x020fcc0000410000 */
[----:B------:R5:W1:Y:S01]  /*3780*/  MUFU.TANH R89, R0 ;  /* 0x0000000000597308 */ /* 0x000a620000002400 */
[----:B------:R-:W-:Y:S01]  /*3790*/  HMMA.16816.F32.BF16 R32, R32, R126, RZ ;  /* 0x0000007e2020723c */ /* 0x000fe200000418ff */
[----:B-----5:R-:W-:-:S07]  /*37a0*/  FMUL.FTZ R0, R71, c[0x0][0x320] ;  /* 0x0000c80047007a20 */ /* 0x020fce0000410000 */
[----:B-1----:R-:W-:Y:S01]  /*37b0*/  HMMA.16816.F32.BF16 R68, R8, R40, R56 ;  /* 0x000000280844723c */ /* 0x002fe20000041838 */
[----:B------:R1:W1:Y:S07]  /*37c0*/  MUFU.TANH R87, R0 ;  /* 0x0000000000577308 */ /* 0x00026e0000002400 */
[----:B------:R-:W-:Y:S01]  /*37d0*/  HMMA.16816.F32.BF16 R56, R28, R124, RZ ;  /* 0x0000007c1c38723c */ /* 0x000fe200000418ff */
[----:B-1----:R-:W-:-:S07]  /*37e0*/  FMUL.FTZ R0, R72, c[0x0][0x320] ;  /* 0x0000c80048007a20 */ /* 0x002fce0000410000 */
[----:B------:R-:W-:Y:S01]  /*37f0*/  HMMA.16816.F32.BF16 R64, R4, R42, R52 ;  /* 0x0000002a0440723c */ /* 0x000fe20000041834 */
[----:B------:R1:W1:Y:S07]  /*3800*/  MUFU.TANH R84, R0 ;  /* 0x0000000000547308 */ /* 0x00026e0000002400 */
[----:B------:R-:W-:Y:S01]  /*3810*/  HMMA.16816.F32.BF16 R52, R28, R126, RZ ;  /* 0x0000007e1c34723c */ /* 0x000fe200000418ff */
[----:B-1----:R-:W-:-:S07]  /*3820*/  FMUL.FTZ R0, R73, c[0x0][0x320] ;  /* 0x0000c80049007a20 */ /* 0x002fce0000410000 */
[----:B------:R-:W-:Y:S01]  /*3830*/  HMMA.16816.F32.BF16 R76, R4, R40, R44 ;  /* 0x00000028044c723c */ /* 0x000fe2000004182c */
[----:B------:R-:W1:Y:S01]  /*3840*/  LDSM.16.M88.4 R44, [R230+0x3000] ;  /* 0x00300000e62c783b */ /* 0x000e620000000200 */
[----:B------:R5:W1:Y:S02]  /*3850*/  MUFU.TANH R83, R0 ;  /* 0x0000000000537308 */ /* 0x000a640000002400 */
[----:B-----5:R-:W-:-:S06]  /*3860*/  FMUL.FTZ R0, R74, c[0x0][0x320] ;  /* 0x0000c8004a007a20 */ /* 0x020fcc0000410000 */
[----:B------:R5:W1:Y:S01]  /*3870*/  MUFU.TANH R86, R0 ;  /* 0x0000000000567308 */ /* 0x000a620000002400 */
[----:B------:R-:W-:Y:S01]  /*3880*/  HMMA.16816.F32.BF16 R60, R24, R128, R60 ;  /* 0x00000080183c723c */ /* 0x000fe2000004183c */
[----:B-----5:R-:W-:-:S06]  /*3890*/  FMUL.FTZ R0, R75, c[0x0][0x320] ;  /* 0x0000c8004b007a20 */ /* 0x020fcc0000410000 */
[----:B------:R5:W1:Y:S01]  /*38a0*/  MUFU.TANH R85, R0 ;  /* 0x0000000000557308 */ /* 0x000a620000002400 */
[----:B------:R-:W-:Y:S01]  /*38b0*/  HMMA.16816.F32.BF16 R56, R20, R128, R56 ;  /* 0x000000801438723c */ /* 0x000fe20000041838 */
[----:B-----5:R-:W-:-:S06]  /*38c0*/  FMUL.FTZ R0, R68, c[0x0][0x320] ;  /* 0x0000c80044007a20 */ /* 0x020fcc0000410000 */
[----:B------:R5:W1:Y:S01]  /*38d0*/  MUFU.TANH R73, R0 ;  /* 0x0000000000497308 */ /* 0x000a620000002400 */
[-C--:B------:R-:W-:Y:S08]  /*38e0*/  HMMA.16816.F32.BF16 R24, R24, R130.reuse, R32 ;  /* 0x000000821818723c */ /* 0x080ff00000041820 */
[----:B------:R-:W-:Y:S01]  /*38f0*/  HMMA.16816.F32.BF16 R32, R20, R130, R52 ;  /* 0x000000821420723c */ /* 0x000fe20000041834 */
[----:B-----5:R-:W-:-:S04]  /*3900*/  FMUL.FTZ R0, R69, c[0x0][0x320] ;  /* 0x0000c80045007a20 */ /* 0x020fc80000410000 */
[----:B------:R5:W1:Y:S02]  /*3910*/  MUFU.TANH R72, R0 ;  /* 0x0000000000487308 */ /* 0x000a640000002400 */
[----:B-----5:R-:W-:-:S06]  /*3920*/  FMUL.FTZ R0, R70, c[0x0][0x320] ;  /* 0x0000c80046007a20 */ /* 0x020fcc0000410000 */
[----:B------:R5:W1:Y:S02]  /*3930*/  MUFU.TANH R80, R0 ;  /* 0x0000000000507308 */ /* 0x000a640000002400 */
[----:B-----5:R-:W-:Y:S02]  /*3940*/  FMUL.FTZ R0, R71, c[0x0][0x320] ;  /* 0x0000c80047007a20 */ /* 0x020fe40000410000 */
[----:B------:R-:W-:Y:S01]  /*3950*/  HMMA.16816.F32.BF16 R68, R8, R42, R48 ;  /* 0x0000002a0844723c */ /* 0x000fe20000041830 */
[----:B------:R-:W5:Y:S07]  /*3960*/  LDSM.16.M88.4 R48, [R227+0x3000] ;  /* 0x00300000e330783b */ /* 0x000f6e0000000200 */
[----:B-1----:R-:W-:Y:S01]  /*3970*/  HMMA.16816.F32.BF16 R28, R12, R44, R56 ;  /* 0x0000002c0c1c723c */ /* 0x002fe20000041838 */
[----:B------:R-:W-:Y:S01]  /*3980*/  FMUL.FTZ R77, R77, c[0x0][0x320] ;  /* 0x0000c8004d4d7a20 */ /* 0x000fe20000410000 */
[----:B------:R1:W1:Y:S01]  /*3990*/  MUFU.TANH R75, R0 ;  /* 0x00000000004b7308 */ /* 0x0002620000002400 */
[----:B------:R-:W-:Y:S01]  /*39a0*/  FMUL.FTZ R78, R78, c[0x0][0x320] ;  /* 0x0000c8004e4e7a20 */ /* 0x000fe20000410000 */
[----:B------:R-:W-:Y:S01]  /*39b0*/  ISETP.GE.AND P0, PT, R245, 0x2, PT ;  /* 0x00000002f500780c */ /* 0x000fe20003f06270 */
[----:B------:R-:W-:Y:S01]  /*39c0*/  FMUL.FTZ R79, R79, c[0x0][0x320] ;  /* 0x0000c8004f4f7a20 */ /* 0x000fe20000410000 */
[----:B------:R-:W-:-:S04]  /*39d0*/  DEPBAR.LE SB0, 0x0 ;  /* 0x000080000000791a */ /* 0x000fc80000000000 */
[C---:B------:R-:W-:Y:S08]  /*39e0*/  HMMA.16816.F32.BF16 R40, R16.reuse, R44, R60 ;  /* 0x0000002c1028723c */ /* 0x040ff0000004183c */
[-C--:B------:R-:W-:Y:S08]  /*39f0*/  HMMA.16816.F32.BF16 R16, R16, R46.reuse, R24 ;  /* 0x0000002e1010723c */ /* 0x080ff00000041818 */
[----:B------:R-:W-:Y:S08]  /*3a00*/  HMMA.16816.F32.BF16 R12, R12, R46, R32 ;  /* 0x0000002e0c0c723c */ /* 0x000ff00000041820 */
[-C--:B-----5:R-:W-:Y:S08]  /*3a10*/  HMMA.16816.F32.BF16 R40, R8, R48.reuse, R40 ;  /* 0x000000300828723c */ /* 0x0a0ff00000041828 */
[----:B------:R-:W-:Y:S08]  /*3a20*/  HMMA.16816.F32.BF16 R20, R4, R48, R28 ;  /* 0x000000300414723c */ /* 0x000ff0000004181c */
[-C--:B------:R-:W-:Y:S08]  /*3a30*/  HMMA.16816.F32.BF16 R8, R8, R50.reuse, R16 ;  /* 0x000000320808723c */ /* 0x080ff00000041810 */
[----:B------:R-:W-:Y:S01]  /*3a40*/  HMMA.16816.F32.BF16 R4, R4, R50, R12 ;  /* 0x000000320404723c */ /* 0x000fe2000004180c */
[----:B------:R-:W-:-:S02]  /*3a50*/  FMUL.FTZ R68, R68, c[0x0][0x320] ;  /* 0x0000c80044447a20 */ /* 0x000fc40000410000 */
[----:B------:R-:W-:Y:S02]  /*3a60*/  FMUL.FTZ R69, R69, c[0x0][0x320] ;  /* 0x0000c80045457a20 */ /* 0x000fe40000410000 */
[----:B------:R-:W-:Y:S02]  /*3a70*/  FMUL.FTZ R70, R70, c[0x0][0x320] ;  /* 0x0000c80046467a20 */ /* 0x000fe40000410000 */
[----:B------:R-:W-:Y:S02]  /*3a80*/  FMUL.FTZ R71, R71, c[0x0][0x320] ;  /* 0x0000c80047477a20 */ /* 0x000fe40000410000 */
[----:B------:R-:W-:Y:S02]  /*3a90*/  FMUL.FTZ R64, R64, c[0x0][0x320] ;  /* 0x0000c80040407a20 */ /* 0x000fe40000410000 */
[----:B------:R-:W-:Y:S02]  /*3aa0*/  FMUL.FTZ R65, R65, c[0x0][0x320] ;  /* 0x0000c80041417a20 */ /* 0x000fe40000410000 */
        /* <DEDUP_REMOVED lines=8> */
[----:B-1----:R-:W-:Y:S02]  /*3b30*/  FMUL.FTZ R0, R76, c[0x0][0x320] ;  /* 0x0000c8004c007a20 */ /* 0x002fe40000410000 */
        /* <DEDUP_REMOVED lines=9> */
[----:B------:R-:W-:Y:S01]  /*3bd0*/  FMUL.FTZ R7, R7, c[0x0][0x320] ;  /* 0x0000c80007077a20 */ /* 0x000fe20000410000 */
[----:B------:R3:W1:Y:S08]  /*3be0*/  MUFU.TANH R37, R20 ;  /* 0x0000001400257308 */ /* 0x0006700000002400 */
[----:B------:R3:W1:Y:S08]  /*3bf0*/  MUFU.TANH R39, R23 ;  /* 0x0000001700277308 */ /* 0x0006700000002400 */
[----:B------:R3:W1:Y:S08]  /*3c00*/  MUFU.TANH R74, R0 ;  /* 0x00000000004a7308 */ /* 0x0006700000002400 */
[----:B------:R-:W1:Y:S08]  /*3c10*/  MUFU.TANH R77, R77 ;  /* 0x0000004d004d7308 */ /* 0x000e700000002400 */
        /* <DEDUP_REMOVED lines=24> */
[----:B------:R-:W-:Y:S01]  /*3da0*/  BSSY B0, `(.L_x_538) ;  /* 0x0000046000007945 */ /* 0x000fe20003800000 */
[----:B------:R-:W-:Y:S01]  /*3db0*/  BAR.SYNC.DEFER_BLOCKING 0x0 ;  /* 0x0000000000007b1d */ /* 0x000fe20000010000 */
[----:B------:R-:W-:-:S05]  /*3dc0*/  ISETP.GT.AND P2, PT, R175, 0x6f, PT ;  /* 0x0000006faf00780c */ /* 0x000fca0003f44270 */
[----:B------:R-:W-:Y:S05]  /*3dd0*/  @!P0 BRA `(.L_x_539) ;  /* 0x0000042000008947 */ /* 0x000fea0003800000 */
[----:B--234-:R-:W-:Y:S01]  /*3de0*/  IADD3 R2, R175, R121, R178 ;  /* 0x00000079af027210 */ /* 0x01cfe20007ffe0b2 */
[----:B------:R-:W-:-:S03]  /*3df0*/  IMAD.MOV.U32 R244, RZ, RZ, RZ ;  /* 0x000000fffff47224 */ /* 0x000fc600078e00ff */
        /* <DEDUP_REMOVED lines=8> */
[----:B------:R-:W2:Y:S01]  /*3e80*/  @!P2 LDG.E R244, [R4.64] ;  /* 0x0000000604f4a981 */ /* 0x000ea2000c1e1900 */
[----:B------:R-:W-:-:S04]  /*3e90*/  IMAD.MOV R0, RZ, RZ, -R0 ;  /* 0x000000ffff007224 */ /* 0x000fc800078e0a00 */
[----:B------:R-:W-:-:S04]  /*3ea0*/  IMAD R252, R0, c[0x0][0x2b8], R2 ;  /* 0x0000ae0000fc7a24 */ /* 0x000fc800078e0202 */
[----:B------:R-:W-:Y:S01]  /*3eb0*/  IMAD.WIDE.U32 R2, R252, c[0x0][0x1e0], RZ ;  /* 0x00007800fc027a25 */ /* 0x000fe200078e00ff */
[----:B------:R-:W-:-:S05]  /*3ec0*/  SHF.R.S32.HI R0, RZ, 0x1f, R252 ;  /* 0x0000001fff007819 */ /* 0x000fca00000114fc */
[----:B------:R-:W-:-:S04]  /*3ed0*/  IMAD R0, R0, c[0x0][0x1e0], RZ ;  /* 0x0000780000007a24 */ /* 0x000fc800078e02ff */
[----:B------:R-:W-:-:S04]  /*3ee0*/  IMAD R0, R252, c[0x0][0x1e4], R0 ;  /* 0x00007900fc007a24 */ /* 0x000fc800078e0200 */
[----:B------:R-:W-:Y:S01]  /*3ef0*/  IMAD.IADD R3, R3, 0x1, R0 ;  /* 0x0000000103037824 */ /* 0x000fe200078e0200 */
[----:B--2---:R-:W-:-:S03]  /*3f00*/  SHF.R.S32.HI R4, RZ, 0x1f, R244 ;  /* 0x0000001fff047819 */ /* 0x004fc600000114f4 */
[----:B------:R-:W-:-:S04]  /*3f10*/  IMAD.WIDE.U32 R2, R244, c[0x0][0x1f0], R2 ;  /* 0x00007c00f4027a25 */ /* 0x000fc800078e0002 */
[----:B------:R-:W-:Y:S01]  /*3f20*/  IMAD R4, R4, c[0x0][0x1f0], RZ ;  /* 0x00007c0004047a24 */ /* 0x000fe200078e02ff */
[----:B------:R-:W-:-:S03]  /*3f30*/  IADD3 R0, P1, R172, R2, RZ ;  /* 0x00000002ac007210 */ /* 0x000fc60007f3e0ff */
[----:B------:R-:W-:Y:S01]  /*3f40*/  IMAD R2, R244, c[0x0][0x1f4], R4 ;  /* 0x00007d00f4027a24 */ /* 0x000fe200078e0204 */
[----:B------:R-:W-:-:S04]  /*3f50*/  LEA R4, P0, R0, c[0x0][0x1c8], 0x1 ;  /* 0x0000720000047a11 */ /* 0x000fc800078008ff */
[----:B------:R-:W-:-:S04]  /*3f60*/  IADD3.X R2, R171, R3, R2, P1, !PT ;  /* 0x00000003ab027210 */ /* 0x000fc80000ffe402 */
[----:B------:R-:W-:Y:S01]  /*3f70*/  LEA.HI.X R0, R0, c[0x0][0x1cc], R2, 0x1, P0 ;  /* 0x0000730000007a11 */ /* 0x000fe200000f0c02 */
[----:B------:R-:W-:Y:S05]  /*3f80*/  BRA.DIV ~URZ, `(.L_x_540) ;  /* 0x000123a27f007947 */ /* 0x000fea000b800000 */
[----:B------:R2:W3:Y:S02]  /*3f90*/  SHFL.IDX PT, R5, R0, RZ, 0x181f ;  /* 0x00181fff00057589 */ /* 0x0004e400000e0000 */
.L_x_602:
[----:B------:R-:W-:Y:S05]  /*3fa0*/  BRA.DIV ~URZ, `(.L_x_541) ;  /* 0x000123f27f007947 */ /* 0x000fea000b800000 */
[----:B------:R-:W4:Y:S04]  /*3fb0*/  SHFL.IDX PT, R6, R4, RZ, 0x181f ;  /* 0x00181fff04067589 */ /* 0x000f2800000e0000 */
[----:B------:R-:W5:Y:S04]  /*3fc0*/  SHFL.IDX PT, R2, R4, 0x1, 0x181f ;  /* 0x00381f0004027f89 */ /* 0x000f6800000e0000 */
[----:B------:R-:W2:Y:S04]  /*3fd0*/  SHFL.IDX PT, R10, R4, 0x2, 0x181f ;  /* 0x00581f00040a7f89 */ /* 0x000ea800000e0000 */
[----:B------:R-:W3:Y:S04]  /*3fe0*/  SHFL.IDX PT, R3, R0, 0x1, 0x181f ;  /* 0x00381f0000037f89 */ /* 0x000ee800000e0000 */
[----:B------:R-:W1:Y:S04]  /*3ff0*/  SHFL.IDX PT, R8, R4, 0x3, 0x181f ;  /* 0x00781f0004087f89 */ /* 0x000e6800000e0000 */
[----:B------:R-:W1:Y:S04]  /*4000*/  SHFL.IDX PT, R11, R0, 0x2, 0x181f ;  /* 0x00581f00000b7f89 */ /* 0x000e6800000e0000 */
[----:B------:R-:W1:Y:S01]  /*4010*/  SHFL.IDX PT, R9, R4, 0x4, 0x181f ;  /* 0x00981f0004097f89 */ /* 0x000e6200000e0000 */
[----:B----4-:R-:W-:-:S03]  /*4020*/  IADD3 R6, P0, R6, R170, RZ ;  /* 0x000000aa06067210 */ /* 0x010fc60007f1e0ff */
[----:B------:R-:W-:Y:S01]  /*4030*/  SHFL.IDX PT, R12, R4, 0x5, 0x181f ;  /* 0x00b81f00040c7f89 */ /* 0x000fe200000e0000 */
[-C--:B-----5:R-:W-:Y:S01]  /*4040*/  IADD3 R2, P1, R2, R170.reuse, RZ ;  /* 0x000000aa02027210 */ /* 0x0a0fe20007f3e0ff */
[----:B---3--:R-:W-:Y:S02]  /*4050*/  IMAD.X R7, R5, 0x1, R36, P0 ;  /* 0x0000000105077824 */ /* 0x008fe400000e0624 */
[----:B------:R-:W3:Y:S01]  /*4060*/  SHFL.IDX PT, R15, R0, 0x3, 0x181f ;  /* 0x00781f00000f7f89 */ /* 0x000ee200000e0000 */
[----:B--2---:R-:W-:-:S03]  /*4070*/  IADD3 R10, P0, R10, R170, RZ ;  /* 0x000000aa0a0a7210 */ /* 0x004fc60007f1e0ff */
[----:B------:R-:W2:Y:S01]  /*4080*/  SHFL.IDX PT, R14, R0, 0x4, 0x181f ;  /* 0x00981f00000e7f89 */ /* 0x000ea200000e0000 */
[----:B------:R-:W-:-:S03]  /*4090*/  IMAD.X R3, R3, 0x1, R36, P1 ;  /* 0x0000000103037824 */ /* 0x000fc600008e0624 */
[----:B------:R-:W4:Y:S01]  /*40a0*/  SHFL.IDX PT, R13, R0, 0x5, 0x181f ;  /* 0x00b81f00000d7f89 */ /* 0x000f2200000e0000 */
[----:B-1----:R-:W-:-:S03]  /*40b0*/  IADD3 R8, P6, R8, R170, RZ ;  /* 0x000000aa08087210 */ /* 0x002fc60007fde0ff */
[----:B------:R1:W-:Y:S01]  /*40c0*/  LDGSTS.E.BYPASS.LTC128B.128 [R243+0x3900], [R6.64], !P5 ;  /* 0x0390000006f37fae */ /* 0x0003e2000e901d46 */
[----:B------:R-:W-:-:S03]  /*40d0*/  IMAD.X R11, R11, 0x1, R36, P0 ;  /* 0x000000010b0b7824 */ /* 0x000fc600000e0624 */
[----:B------:R5:W-:Y:S04]  /*40e0*/  LDGSTS.E.BYPASS.LTC128B.128 [R243+0x4100], [R2.64], !P5 ;  /* 0x0410000002f37fae */ /* 0x000be8000e901d46 */
[----:B------:R4:W-:Y:S04]  /*40f0*/  LDGSTS.E.BYPASS.LTC128B.128 [R243+0x4900], [R10.64], !P5 ;  /* 0x049000000af37fae */ /* 0x0009e8000e901d46 */
[----:B------:R-:W4:Y:S04]  /*4100*/  SHFL.IDX PT, R4, R4, 0x6, 0x181f ;  /* 0x00d81f0004047f89 */ /* 0x000f2800000e0000 */
[----:B------:R-:W4:Y:S01]  /*4110*/  SHFL.IDX PT, R0, R0, 0x6, 0x181f ;  /* 0x00d81f0000007f89 */ /* 0x000f2200000e0000 */
[-C--:B-1----:R-:W-:Y:S01]  /*4120*/  IADD3 R6, P1, R9, R170.reuse, RZ ;  /* 0x000000aa09067210 */ /* 0x082fe20007f3e0ff */
[----:B---3--:R-:W-:Y:S01]  /*4130*/  IMAD.X R9, R15, 0x1, R36, P6 ;  /* 0x000000010f097824 */ /* 0x008fe200030e0624 */
[----:B-----5:R-:W-:-:S03]  /*4140*/  IADD3 R2, P0, R12, R170, RZ ;  /* 0x000000aa0c027210 */ /* 0x020fc60007f1e0ff */
[--C-:B--2---:R-:W-:Y:S01]  /*4150*/  IMAD.X R7, R14, 0x1, R36.reuse, P1 ;  /* 0x000000010e077824 */ /* 0x104fe200008e0624 */
[----:B------:R1:W-:Y:S01]  /*4160*/  LDGSTS.E.BYPASS.LTC128B.128 [R243+0x5100], [R8.64], !P5 ;  /* 0x0510000008f37fae */ /* 0x0003e2000e901d46 */
[----:B----4-:R-:W-:-:S03]  /*4170*/  IMAD.X R3, R13, 0x1, R36, P0 ;  /* 0x000000010d037824 */ /* 0x010fc600000e0624 */
[----:B------:R1:W-:Y:S04]  /*4180*/  LDGSTS.E.BYPASS.LTC128B.128 [R243+0x5900], [R6.64], !P5 ;  /* 0x0590000006f37fae */ /* 0x0003e8000e901d46 */
[----:B------:R1:W-:Y:S02]  /*4190*/  LDGSTS.E.BYPASS.LTC128B.128 [R243+0x6100], [R2.64], !P5 ;  /* 0x0610000002f37fae */ /* 0x0003e4000e901d46 */
.L_x_603:
[----:B-1----:R-:W-:-:S04]  /*41a0*/  IADD3 R2, P0, R4, R170, RZ ;  /* 0x000000aa04027210 */ /* 0x002fc80007f1e0ff */
[----:B------:R-:W-:-:S05]  /*41b0*/  IADD3.X R3, R0, R36, RZ, P0, !PT ;  /* 0x0000002400037210 */ /* 0x000fca00007fe4ff */
[----:B------:R-:W-:Y:S01]  /*41c0*/  @!PT LDS RZ, [RZ] ;  /* 0x00000000fffff984 */ /* 0x000fe20000000800 */
[----:B------:R-:W-:Y:S01]  /*41d0*/  @!PT LDS RZ, [RZ] ;  /* 0x00000000fffff984 */ /* 0x000fe20000000800 */
[----:B------:R-:W-:Y:S01]  /*41e0*/  @!PT LDS RZ, [RZ] ;  /* 0x00000000fffff984 */ /* 0x000fe20000000800 */
[----:B------:R1:W-:Y:S04]  /*41f0*/  LDGSTS.E.BYPASS.LTC128B.128 [R243+0x6900], [R2.64], !P5 ;  /* 0x0690000002f37fae */ /* 0x0003e8000e901d46 */
.L_x_539:
[----:B--2-4-:R-:W-:Y:S05]  /*4200*/  BSYNC B0 ;  /* 0x0000000000007941 */ /* 0x014fea0003800000 */
.L_x_538:
[----:B-1-3--:R-:W2:Y:S04]  /*4210*/  LDL R3, [R1+0x5c] ;  /* 0x00005c0001037983 */ /* 0x00aea80000100800 */
[----:B------:R-:W2:Y:S04]  /*4220*/  LDL R0, [R1+0x6c] ;  /* 0x00006c0001007983 */ /* 0x000ea80000100800 */
[----:B------:R-:W3:Y:S04]  /*4230*/  LDL R2, [R1+0x68] ;  /* 0x0000680001027983 */ /* 0x000ee80000100800 */
[----:B------:R-:W0:Y:S01]  /*4240*/  LDGDEPBAR ;  /* 0x00000000000079af */ /* 0x000e220000000000 */
[----:B--2---:R-:W-:-:S04]  /*4250*/  IMAD.IADD R88, R0, 0x1, R3 ;  /* 0x0000000100587824 */ /* 0x004fc800078e0203 */
[----:B------:R-:W-:Y:S01]  /*4260*/  @P4 IMAD.HI.U32 R0, R88, c[0x0][0x2c8], RZ ;  /* 0x0000b20058004a27 */ /* 0x000fe200078e00ff */
[----:B---3--:R-:W-:-:S03]  /*4270*/  IADD3 R4, -R2, 0x1, R120 ;  /* 0x0000000102047810 */ /* 0x008fc60007ffe178 */
[----:B------:R-:W-:Y:S01]  /*4280*/  IMAD.IADD R5, R120, 0x1, -R2 ;  /* 0x0000000178057824 */ /* 0x000fe200078e0a02 */
[----:B------:R-:W-:Y:S02]  /*4290*/  @P4 SHF.R.U32.HI R88, RZ, c[0x0][0x2cc], R0 ;  /* 0x0000b300ff584a19 */ /* 0x000fe40000011600 */
[----:B------:R-:W-:Y:S01]  /*42a0*/  IADD3 R4, R4, -c[0x0][0x168], RZ ;  /* 0x80005a0004047a10 */ /* 0x000fe20007ffe0ff */
[----:B------:R-:W-:Y:S05]  /*42b0*/  BRA.DIV ~URZ, `(.L_x_542) ;  /* 0x000127b27f007947 */ /* 0x000fea000b800000 */
[----:B------:R1:W2:Y:S02]  /*42c0*/  SHFL.IDX PT, R0, R88, RZ, 0x1c1f ;  /* 0x001c1fff58007589 */ /* 0x0002a400000e0000 */
.L_x_604:
[----:B--2---:R-:W-:-:S05]  /*42d0*/  IMAD.IADD R0, R4, 0x1, R0 ;  /* 0x0000000104007824 */ /* 0x004fca00078e0200 */
[----:B------:R-:W-:-:S04]  /*42e0*/  IMNMX R0, R5, R0, PT ;  /* 0x0000000005007217 */ /* 0x000fc80003800200 */
[C---:B------:R-:W-:Y:S02]  /*42f0*/  ISETP.GT.AND P0, PT, R0.reuse, RZ, PT ;  /* 0x000000ff0000720c */ /* 0x040fe40003f04270 */
[C---:B------:R-:W-:Y:S02]  /*4300*/  ISETP.GT.AND P6, PT, R0.reuse, 0x1, PT ;  /* 0x000000010000780c */ /* 0x040fe40003fc4270 */
[----:B------:R-:W-:Y:S02]  /*4310*/  FSEL R9, R169, -INF , P0 ;  /* 0xff800000a9097808 */ /* 0x000fe40000000000 */
[C---:B------:R-:W-:Y:S02]  /*4320*/  ISETP.GT.AND P1, PT, R0.reuse, 0x8, PT ;  /* 0x000000080000780c */ /* 0x040fe40003f24270 */
[----:B------:R-:W-:Y:S02]  /*4330*/  ISETP.GT.AND P0, PT, R0, 0x9, PT ;  /* 0x000000090000780c */ /* 0x000fe40003f04270 */
[----:B------:R-:W-:-:S02]  /*4340*/  FSEL R10, R168, -INF , P6 ;  /* 0xff800000a80a7808 */ /* 0x000fc40003000000 */
[----:B------:R-:W-:Y:S02]  /*4350*/  FSEL R13, R166, -INF , P1 ;  /* 0xff800000a60d7808 */ /* 0x000fe40000800000 */
[----:B------:R-:W-:Y:S02]  /*4360*/  FSEL R15, R165, -INF , P0 ;  /* 0xff800000a50f7808 */ /* 0x000fe40000000000 */
[C---:B------:R-:W-:Y:S02]  /*4370*/  ISETP.GT.AND P6, PT, R0.reuse, 0x10, PT ;  /* 0x000000100000780c */ /* 0x040fe40003fc4270 */
        /* <DEDUP_REMOVED lines=46> */
[----:B------:R-:W-:Y:S01]  /*4660*/  FSEL R144, R16, -INF , P0 ;  /* 0xff80000010907808 */ /* 0x000fe20000000000 */
[----:B------:R-:W-:Y:S05]  /*4670*/  BRA.DIV ~URZ, `(.L_x_543) ;  /* 0x000124527f007947 */ /* 0x000fea000b800000 */
[----:B------:R-:W2:Y:S04]  /*4680*/  SHFL.IDX PT, R2, R88, 0x2, 0x1c1f ;  /* 0x005c1f0058027f89 */ /* 0x000ea800000e0000 */
[----:B------:R-:W3:Y:S04]  /*4690*/  SHFL.IDX PT, R3, R88, 0x1, 0x1c1f ;  /* 0x003c1f0058037f89 */ /* 0x000ee800000e0000 */
[----:B-1----:R-:W1:Y:S01]  /*46a0*/  SHFL.IDX PT, R88, R88, 0x3, 0x1c1f ;  /* 0x007c1f0058587f89 */ /* 0x002e6200000e0000 */
[----:B--2---:R-:W-:-:S02]  /*46b0*/  IMAD.IADD R2, R4, 0x1, R2 ;  /* 0x0000000104027824 */ /* 0x004fc400078e0202 */
[----:B---3--:R-:W-:-:S03]  /*46c0*/  IMAD.IADD R3, R4, 0x1, R3 ;  /* 0x0000000104037824 */ /* 0x008fc600078e0203 */
[----:B------:R-:W-:Y:S01]  /*46d0*/  IMNMX R2, R5, R2, PT ;  /* 0x0000000205027217 */ /* 0x000fe20003800200 */
[----:B-1----:R-:W-:-:S03]  /*46e0*/  IMAD.IADD R0, R4, 0x1, R88 ;  /* 0x0000000104007824 */ /* 0x002fc600078e0258 */
[C---:B------:R-:W-:Y:S02]  /*46f0*/  ISETP.GT.AND P6, PT, R2.reuse, RZ, PT ;  /* 0x000000ff0200720c */ /* 0x040fe40003fc4270 */
[C---:B------:R-:W-:Y:S02]  /*4700*/  ISETP.GT.AND P1, PT, R2.reuse, 0x1, PT ;  /* 0x000000010200780c */ /* 0x040fe40003f24270 */
[----:B------:R-:W-:Y:S02]  /*4710*/  ISETP.GT.AND P0, PT, R2, 0x8, PT ;  /* 0x000000080200780c */ /* 0x000fe40003f04270 */
[----:B------:R-:W-:Y:S02]  /*4720*/  FSEL R24, R185, -INF , P6 ;  /* 0xff800000b9187808 */ /* 0x000fe40003000000 */
[----:B------:R-:W-:Y:S02]  /*4730*/  FSEL R26, R183, -INF , P1 ;  /* 0xff800000b71a7808 */ /* 0x000fe40000800000 */
[----:B------:R-:W-:-:S02]  /*4740*/  FSEL R29, R182, -INF , P0 ;  /* 0xff800000b61d7808 */ /* 0x000fc40000000000 */
[C---:B------:R-:W-:Y:S02]  /*4750*/  ISETP.GT.AND P6, PT, R2.reuse, 0x9, PT ;  /* 0x000000090200780c */ /* 0x040fe40003fc4270 */
        /* <DEDUP_REMOVED lines=44> */
[----:B------:R-:W-:Y:S02]  /*4a20*/  IMNMX R3, R5, R3, PT ;  /* 0x0000000305037217 */ /* 0x000fe40003800200 */
[----:B------:R-:W-:Y:S02]  /*4a30*/  FSEL R182, R37, -INF , P6 ;  /* 0xff80000025b67808 */ /* 0x000fe40003000000 */
[----:B------:R-:W-:-:S02]  /*4a40*/  FSEL R181, R30, -INF , P1 ;  /* 0xff8000001eb57808 */ /* 0x000fc40000800000 */
[----:B------:R-:W-:Y:S02]  /*4a50*/  FSEL R180, R19, -INF , P0 ;  /* 0xff80000013b47808 */ /* 0x000fe40000000000 */
[----:B------:R-:W-:Y:S02]  /*4a60*/  ISETP.GT.AND P6, PT, R2, 0x69, PT ;  /* 0x000000690200780c */ /* 0x000fe40003fc4270 */
[C---:B------:R-:W-:Y:S02]  /*4a70*/  ISETP.GT.AND P1, PT, R3.reuse, RZ, PT ;  /* 0x000000ff0300720c */ /* 0x040fe40003f24270 */
[----:B------:R-:W-:Y:S02]  /*4a80*/  ISETP.GT.AND P0, PT, R3, 0x1, PT ;  /* 0x000000010300780c */ /* 0x000fe40003f04270 */
[----:B------:R-:W-:Y:S02]  /*4a90*/  FSEL R179, R18, -INF , P6 ;  /* 0xff80000012b37808 */ /* 0x000fe40003000000 */
[----:B------:R-:W-:-:S02]  /*4aa0*/  FSEL R7, R201, -INF , P1 ;  /* 0xff800000c9077808 */ /* 0x000fc40000800000 */
[----:B------:R-:W-:Y:S02]  /*4ab0*/  FSEL R8, R199, -INF , P0 ;  /* 0xff800000c7087808 */ /* 0x000fe40000000000 */
[C---:B------:R-:W-:Y:S02]  /*4ac0*/  ISETP.GT.AND P6, PT, R3.reuse, 0x8, PT ;  /* 0x000000080300780c */ /* 0x040fe40003fc4270 */
[C---:B------:R-:W-:Y:S02]  /*4ad0*/  ISETP.GT.AND P1, PT, R3.reuse, 0x9, PT ;  /* 0x000000090300780c */ /* 0x040fe40003f24270 */
        /* <DEDUP_REMOVED lines=43> */
[----:B------:R-:W-:Y:S02]  /*4d90*/  IMNMX R0, R5, R0, PT ;  /* 0x0000000005007217 */ /* 0x000fe40003800200 */
[----:B------:R-:W-:-:S02]  /*4da0*/  FSEL R150, R71, -INF , P6 ;  /* 0xff80000047967808 */ /* 0x000fc40003000000 */
[----:B------:R-:W-:Y:S02]  /*4db0*/  FSEL R145, R42, -INF , P1 ;  /* 0xff8000002a917808 */ /* 0x000fe40000800000 */
[----:B------:R-:W-:Y:S02]  /*4dc0*/  FSEL R146, R43, -INF , P0 ;  /* 0xff8000002b927808 */ /* 0x000fe40000000000 */
[C---:B------:R-:W-:Y:S02]  /*4dd0*/  ISETP.GT.AND P6, PT, R3.reuse, 0x68, PT ;  /* 0x000000680300780c */ /* 0x040fe40003fc4270 */
[----:B------:R-:W-:Y:S02]  /*4de0*/  ISETP.GT.AND P1, PT, R3, 0x69, PT ;  /* 0x000000690300780c */ /* 0x000fe40003f24270 */
[----:B------:R-:W-:Y:S02]  /*4df0*/  ISETP.GT.AND P0, PT, R0, RZ, PT ;  /* 0x000000ff0000720c */ /* 0x000fe40003f04270 */
        /* <DEDUP_REMOVED lines=42> */
[----:B------:R-:W-:-:S02]  /*50a0*/  FMNMX.FTZ R4, R9, R10, !PT ;  /* 0x0000000a09047209 */ /* 0x000fc40007810000 */
[----:B------:R-:W-:Y:S02]  /*50b0*/  FSEL R160, R85, -INF , P6 ;  /* 0xff80000055a07808 */ /* 0x000fe40003000000 */
[----:B------:R-:W-:Y:S02]  /*50c0*/  FSEL R159, R78, -INF , P1 ;  /* 0xff8000004e9f7808 */ /* 0x000fe40000800000 */
[----:B------:R-:W-:Y:S02]  /*50d0*/  FSEL R158, R79, -INF , P0 ;  /* 0xff8000004f9e7808 */ /* 0x000fe40000000000 */
        /* <DEDUP_REMOVED lines=9> */
[----:B------:R-:W-:Y:S02]  /*5170*/  FMNMX.FTZ R2, R15, R2, !PT ;  /* 0x000000020f027209 */ /* 0x000fe40007810000 */
[C---:B------:R-:W-:Y:S02]  /*5180*/  ISETP.GT.AND P6, PT, R0.reuse, 0x61, PT ;  /* 0x000000610000780c */ /* 0x040fe40003fc4270 */
[C---:B------:R-:W-:Y:S02]  /*5190*/  ISETP.GT.AND P1, PT, R0.reuse, 0x68, PT ;  /* 0x000000680000780c */ /* 0x040fe40003f24270 */
[----:B------:R-:W-:Y:S02]  /*51a0*/  ISETP.GT.AND P0, PT, R0, 0x69, PT ;  /* 0x000000690000780c */ /* 0x000fe40003f04270 */
        /* <DEDUP_REMOVED lines=101> */
[----:B------:R-:W-:Y:S02]  /*5800*/  FMNMX.FTZ R0, R144, R0, !PT ;  /* 0x0000000090007209 */ /* 0x000fe40007810000 */
[----:B------:R-:W-:Y:S01]  /*5810*/  FMNMX.FTZ R70, R149, R70, !PT ;  /* 0x0000004695467209 */ /* 0x000fe20007810000 */
[----:B------:R-:W1:Y:S01]  /*5820*/  SHFL.BFLY PT, R5, R69, 0x2, 0x1f ;  /* 0x0c401f0045057f89 */ /* 0x000e6200000e0000 */
[----:B------:R-:W-:-:S02]  /*5830*/  FSEL R147, R44, -INF , P0 ;  /* 0xff8000002c937808 */ /* 0x000fc40000000000 */
[----:B------:R-:W-:Y:S01]  /*5840*/  FMNMX.FTZ R2, R184, R3, !PT ;  /* 0x00000003b8027209 */ /* 0x000fe20007810000 */
[----:B------:R-:W2:Y:S03]  /*5850*/  SHFL.BFLY PT, R4, R0, 0x2, 0x1f ;  /* 0x0c401f0000047f89 */ /* 0x000ea600000e0000 */
[----:B------:R-:W-:Y:S01]  /*5860*/  FMNMX.FTZ R2, R147, R2, !PT ;  /* 0x0000000293027209 */ /* 0x000fe20007810000 */
[----:B------:R-:W3:Y:S04]  /*5870*/  SHFL.BFLY PT, R3, R70, 0x2, 0x1f ;  /* 0x0c401f0046037f89 */ /* 0x000ee800000e0000 */
[----:B------:R-:W4:Y:S01]  /*5880*/  SHFL.BFLY PT, R6, R2, 0x2, 0x1f ;  /* 0x0c401f0002067f89 */ /* 0x000f2200000e0000 */
[----:B-1----:R-:W-:-:S02]  /*5890*/  FMNMX.FTZ R69, R69, R5, !PT ;  /* 0x0000000545457209 */ /* 0x002fc40007810000 */
[----:B--2---:R-:W-:-:S03]  /*58a0*/  FMNMX.FTZ R0, R4, R0, !PT ;  /* 0x0000000004007209 */ /* 0x004fc60007810000 */
[----:B------:R-:W1:Y:S01]  /*58b0*/  SHFL.BFLY PT, R4, R69, 0x1, 0x1f ;  /* 0x0c201f0045047f89 */ /* 0x000e6200000e0000 */
[----:B---3--:R-:W-:-:S03]  /*58c0*/  FMNMX.FTZ R70, R70, R3, !PT ;  /* 0x0000000346467209 */ /* 0x008fc60007810000 */
[----:B------:R-:W2:Y:S01]  /*58d0*/  SHFL.BFLY PT, R71, R0, 0x1, 0x1f ;  /* 0x0c201f0000477f89 */ /* 0x000ea200000e0000 */
[----:B----4-:R-:W-:-:S03]  /*58e0*/  FMNMX.FTZ R6, R2, R6, !PT ;  /* 0x0000000602067209 */ /* 0x010fc60007810000 */
[----:B------:R-:W3:Y:S04]  /*58f0*/  SHFL.BFLY PT, R3, R70, 0x1, 0x1f ;  /* 0x0c201f0046037f89 */ /* 0x000ee800000e0000 */
[----:B------:R4:W4:Y:S01]  /*5900*/  SHFL.BFLY PT, R68, R6, 0x1, 0x1f ;  /* 0x0c201f0006447f89 */ /* 0x00092200000e0000 */
[----:B-1----:R-:W-:Y:S02]  /*5910*/  FMNMX.FTZ R69, R69, R4, !PT ;  /* 0x0000000445457209 */ /* 0x002fe40007810000 */
[----:B--2---:R-:W-:Y:S02]  /*5920*/  FMNMX.FTZ R71, R0, R71, !PT ;  /* 0x0000004700477209 */ /* 0x004fe40007810000 */
[----:B---3--:R-:W-:-:S03]  /*5930*/  FMNMX.FTZ R70, R70, R3, !PT ;  /* 0x0000000346467209 */ /* 0x008fc60007810000 */
.L_x_605:
[C---:B------:R-:W-:Y:S01]  /*5940*/  FMUL.FTZ R4, R71.reuse, c[0x0][0x2d0] ;  /* 0x0000b40047047a20 */ /* 0x040fe20000410000 */
[----:B------:R-:W-:Y:S01]  /*5950*/  FSETP.NEU.FTZ.AND P0, PT, R71, -INF , PT ;  /* 0xff8000004700780b */ /* 0x000fe20003f1d000 */
[----:B------:R-:W-:Y:S01]  /*5960*/  FMUL.FTZ R3, R70, c[0x0][0x2d0] ;  /* 0x0000b40046037a20 */ /* 0x000fe20000410000 */
[----:B----4-:R-:W-:Y:S01]  /*5970*/  FMNMX.FTZ R68, R68, R6, !PT ;  /* 0x0000000644447209 */ /* 0x010fe20007810000 */
[----:B------:R-:W-:Y:S01]  /*5980*/  WARPSYNC 0xffffffff ;  /* 0xffffffff00007948 */ /* 0x000fe20003800000 */
[----:B------:R-:W-:Y:S01]  /*5990*/  FSEL R4, R4, RZ, P0 ;  /* 0x000000ff04047208 */ /* 0x000fe20000000000 */
[----:B------:R-:W-:Y:S01]  /*59a0*/  LDSM.16.MT88.4 R44, [R225] ;  /* 0x00000000e12c783b */ /* 0x000fe20000004200 */
[----:B------:R-:W-:-:S03]  /*59b0*/  FSETP.NEU.FTZ.AND P0, PT, R70, -INF , PT ;  /* 0xff8000004600780b */ /* 0x000fc60003f1d000 */
[--C-:B------:R-:W-:Y:S01]  /*59c0*/  FFMA.FTZ R0, R9, c[0x0][0x2d0], -R4.reuse ;  /* 0x0000b40009007a23 */ /* 0x100fe20000010804 */
[----:B------:R-:W-:Y:S01]  /*59d0*/  FSEL R3, R3, RZ, P0 ;  /* 0x000000ff03037208 */ /* 0x000fe20000000000 */
[--C-:B------:R-:W-:Y:S01]  /*59e0*/  FFMA.FTZ R2, R25, c[0x0][0x2d0], -R4.reuse ;  /* 0x0000b40019027a23 */ /* 0x100fe20000010804 */
[----:B------:R-:W-:Y:S01]  /*59f0*/  FSETP.NEU.FTZ.AND P0, PT, R69, -INF , PT ;  /* 0xff8000004500780b */ /* 0x000fe20003f1d000 */
[----:B------:R1:W-:Y:S01]  /*5a00*/  MUFU.EX2 R207, R0 ;  /* 0x0000000000cf7308 */ /* 0x0003e20000000800 */
[----:B------:R2:W-:Y:S01]  /*5a10*/  STL [R1+0xa0], R224 ;  /* 0x0000a0e001007387 */ /* 0x0005e20000100800 */
[----:B------:R-:W-:Y:S02]  /*5a20*/  FFMA.FTZ R144, R144, c[0x0][0x2d0], -R4 ;  /* 0x0000b40090907a23 */ /* 0x000fe40000010804 */
[--C-:B------:R-:W-:Y:S01]  /*5a30*/  FFMA.FTZ R145, R145, c[0x0][0x2d0], -R3.reuse ;  /* 0x0000b40091917a23 */ /* 0x100fe20000010803 */
[----:B------:R-:W-:Y:S01]  /*5a40*/  LDSM.16.MT88.4 R52, [R229+0x800] ;  /* 0x00080000e534783b */ /* 0x000fe20000004200 */
[----:B------:R-:W-:-:S02]  /*5a50*/  FFMA.FTZ R146, R146, c[0x0][0x2d0], -R3 ;  /* 0x0000b40092927a23 */ /* 0x000fc40000010803 */
[----:B------:R3:W-:Y:S01]  /*5a60*/  MUFU.EX2 R217, R2 ;  /* 0x0000000200d97308 */ /* 0x0007e20000000800 */
[----:B------:R-:W-:Y:S01]  /*5a70*/  LDSM.16.MT88.4 R48, [R226] ;  /* 0x00000000e230783b */ /* 0x000fe20000004200 */
[--C-:B------:R-:W-:Y:S02]  /*5a80*/  FFMA.FTZ R148, R148, c[0x0][0x2d0], -R3.reuse ;  /* 0x0000b40094947a23 */ /* 0x100fe40000010803 */
[----:B------:R-:W-:Y:S02]  /*5a90*/  FFMA.FTZ R149, R149, c[0x0][0x2d0], -R3 ;  /* 0x0000b40095957a23 */ /* 0x000fe40000010803 */
[----:B-1----:R-:W-:-:S04]  /*5aa0*/  FFMA.FTZ R0, R10, c[0x0][0x2d0], -R4 ;  /* 0x0000b4000a007a23 */ /* 0x002fc80000010804 */
[----:B------:R1:W-:Y:S01]  /*5ab0*/  MUFU.EX2 R206, R0 ;  /* 0x0000000000ce7308 */ /* 0x0003e20000000800 */
[----:B---3--:R-:W-:-:S05]  /*5ac0*/  FMUL.FTZ R2, R69, c[0x0][0x2d0] ;  /* 0x0000b40045027a20 */ /* 0x008fca0000410000 */
[----:B------:R-:W-:Y:S02]  /*5ad0*/  FSEL R2, R2, RZ, P0 ;  /* 0x000000ff02027208 */ /* 0x000fe40000000000 */
[----:B------:R-:W-:Y:S01]  /*5ae0*/  FSETP.NEU.FTZ.AND P0, PT, R68, -INF , PT ;  /* 0xff8000004400780b */ /* 0x000fe20003f1d000 */
[----:B-1----:R-:W-:-:S04]  /*5af0*/  FFMA.FTZ R0, R13, c[0x0][0x2d0], -R4 ;  /* 0x0000b4000d007a23 */ /* 0x002fc80000010804 */
[----:B------:R1:W-:Y:S02]  /*5b00*/  MUFU.EX2 R208, R0 ;  /* 0x0000000000d07308 */ /* 0x0003e40000000800 */
[----:B-1----:R-:W-:-:S06]  /*5b10*/  FFMA.FTZ R0, R15, c[0x0][0x2d0], -R4 ;  /* 0x0000b4000f007a23 */ /* 0x002fcc0000010804 */
[----:B------:R1:W3:Y:S02]  /*5b20*/  MUFU.EX2 R197, R0 ;  /* 0x0000000000c57308 */ /* 0x0002e40000000800 */
[----:B-1----:R-:W-:-:S06]  /*5b30*/  FFMA.FTZ R0, R21, c[0x0][0x2d0], -R4 ;  /* 0x0000b40015007a23 */ /* 0x002fcc0000010804 */
[----:B------:R1:W4:Y:S02]  /*5b40*/  MUFU.EX2 R5, R0 ;  /* 0x0000000000057308 */ /* 0x0003240000000800 */
[----:B-1----:R-:W-:Y:S01]  /*5b50*/  FFMA.FTZ R0, R22, c[0x0][0x2d0], -R4 ;  /* 0x0000b40016007a23 */ /* 0x002fe20000010804 */
[----:B---3--:R-:W-:-:S05]  /*5b60*/  F2FP.BF16.PACK_AB R22, R197, R208 ;  /* 0x000000d0c516723e */ /* 0x008fca00000010ff */
[----:B------:R1:W-:Y:S02]  /*5b70*/  MUFU.EX2 R34, R0 ;  /* 0x0000000000227308 */ /* 0x0003e40000000800 */
[----:B-1----:R-:W-:-:S06]  /*5b80*/  FFMA.FTZ R0, R28, c[0x0][0x2d0], -R4 ;  /* 0x0000b4001c007a23 */ /* 0x002fcc0000010804 */
[----:B------:R1:W-:Y:S02]  /*5b90*/  MUFU.EX2 R222, R0 ;  /* 0x0000000000de7308 */ /* 0x0003e40000000800 */
[--C-:B-1----:R-:W-:Y:S01]  /*5ba0*/  FFMA.FTZ R0, R7, c[0x0][0x2d0], -R3.reuse ;  /* 0x0000b40007007a23 */ /* 0x102fe20000010803 */
[----:B----4-:R-:W-:Y:S01]  /*5bb0*/  MOV R7, R5 ;  /* 0x0000000500077202 */ /* 0x010fe20000000f00 */
[----:B------:R-:W-:-:S04]  /*5bc0*/  FFMA.FTZ R5, R17, c[0x0][0x2d0], -R3 ;  /* 0x0000b40011057a23 */ /* 0x000fc80000010803 */
[----:B------:R1:W-:Y:S08]  /*5bd0*/  MUFU.EX2 R204, R0 ;  /* 0x0000000000cc7308 */ /* 0x0003f00000000800 */
[----:B------:R3:W-:Y:S01]  /*5be0*/  MUFU.EX2 R218, R5 ;  /* 0x0000000500da7308 */ /* 0x0007e20000000800 */
[----:B-1----:R-:W-:-:S07]  /*5bf0*/  FFMA.FTZ R0, R8, c[0x0][0x2d0], -R3 ;  /* 0x0000b40008007a23 */ /* 0x002fce0000010803 */
[----:B------:R1:W4:Y:S01]  /*5c00*/  MUFU.EX2 R195, R0 ;  /* 0x0000000000c37308 */ /* 0x0003220000000800 */
[----:B---3--:R-:W-:-:S07]  /*5c10*/  FFMA.FTZ R5, R35, c[0x0][0x2d0], -R2 ;  /* 0x0000b40023057a23 */ /* 0x008fce0000010802 */
[----:B------:R3:W-:Y:S01]  /*5c20*/  MUFU.EX2 R220, R5 ;  /* 0x0000000500dc7308 */ /* 0x0007e20000000800 */
[----:B-1----:R-:W-:Y:S01]  /*5c30*/  FFMA.FTZ R0, R11, c[0x0][0x2d0], -R3 ;  /* 0x0000b4000b007a23 */ /* 0x002fe20000010803 */
[----:B----4-:R-:W-:-:S06]  /*5c40*/  F2FP.BF16.PACK_AB R21, R195, R204 ;  /* 0x000000ccc315723e */ /* 0x010fcc00000010ff */
[----:B------:R1:W-:Y:S01]  /*5c50*/  MUFU.EX2 R205, R0 ;  /* 0x0000000000cd7308 */ /* 0x0003e20000000800 */
[----:B---3--:R-:W-:Y:S02]  /*5c60*/  FFMA.FTZ R5, R36, c[0x0][0x2d0], -R2 ;  /* 0x0000b40024057a23 */ /* 0x008fe40000010802 */
[----:B------:R-:W3:Y:S05]  /*5c70*/  LDSM.16.MT88.4 R36, [R229] ;  /* 0x00000000e524783b */ /* 0x000eea0000004200 */
[----:B------:R-:W4:Y:S01]  /*5c80*/  MUFU.EX2 R247, R5 ;  /* 0x0000000500f77308 */ /* 0x000f220000000800 */
[----:B-1----:R-:W-:-:S07]  /*5c90*/  FFMA.FTZ R0, R12, c[0x0][0x2d0], -R3 ;  /* 0x0000b4000c007a23 */ /* 0x002fce0000010803 */
[----:B------:R1:W-:Y:S01]  /*5ca0*/  MUFU.EX2 R219, R0 ;  /* 0x0000000000db7308 */ /* 0x0003e20000000800 */
[----:B----4-:R-:W-:Y:S01]  /*5cb0*/  F2FP.BF16.PACK_AB R10, R247, R220 ;  /* 0x000000dcf70a723e */ /* 0x010fe200000010ff */
[----:B-1----:R-:W-:Y:S01]  /*5cc0*/  FFMA.FTZ R0, R14, c[0x0][0x2d0], -R3 ;  /* 0x0000b4000e007a23 */ /* 0x002fe20000010803 */
[----:B------:R-:W-:-:S05]  /*5cd0*/  F2FP.BF16.PACK_AB R14, R222, R217 ;  /* 0x000000d9de0e723e */ /* 0x000fca00000010ff */
[----:B------:R1:W-:Y:S02]  /*5ce0*/  MUFU.EX2 R200, R0 ;  /* 0x0000000000c87308 */ /* 0x0003e40000000800 */
[----:B-1----:R-:W-:-:S06]  /*5cf0*/  FFMA.FTZ R0, R16, c[0x0][0x2d0], -R3 ;  /* 0x0000b40010007a23 */ /* 0x002fcc0000010803 */
[----:B------:R1:W4:Y:S02]  /*5d00*/  MUFU.EX2 R216, R0 ;  /* 0x0000000000d87308 */ /* 0x0003240000000800 */
[----:B-1----:R-:W-:Y:S01]  /*5d10*/  FFMA.FTZ R0, R27, c[0x0][0x2d0], -R3 ;  /* 0x0000b4001b007a23 */ /* 0x002fe20000010803 */
[----:B----4-:R-:W-:-:S05]  /*5d20*/  F2FP.BF16.PACK_AB R13, R216, R200 ;  /* 0x000000c8d80d723e */ /* 0x010fca00000010ff */
[----:B------:R1:W4:Y:S02]  /*5d30*/  MUFU.EX2 R223, R0 ;  /* 0x0000000000df7308 */ /* 0x0003240000000800 */
[----:B-1----:R-:W-:Y:S01]  /*5d40*/  FFMA.FTZ R0, R24, c[0x0][0x2d0], -R2 ;  /* 0x0000b40018007a23 */ /* 0x002fe20000010802 */
[----:B----4-:R-:W-:-:S05]  /*5d50*/  F2FP.BF16.PACK_AB R15, R223, R218 ;  /* 0x000000dadf0f723e */ /* 0x010fca00000010ff */
[----:B------:R1:W-:Y:S02]  /*5d60*/  MUFU.EX2 R194, R0 ;  /* 0x0000000000c27308 */ /* 0x0003e40000000800 */
[----:B-1----:R-:W-:-:S06]  /*5d70*/  FFMA.FTZ R0, R26, c[0x0][0x2d0], -R2 ;  /* 0x0000b4001a007a23 */ /* 0x002fcc0000010802 */
[----:B------:R1:W4:Y:S02]  /*5d80*/  MUFU.EX2 R193, R0 ;  /* 0x0000000000c17308 */ /* 0x0003240000000800 */
[----:B-1----:R-:W-:Y:S01]  /*5d90*/  FFMA.FTZ R0, R29, c[0x0][0x2d0], -R2 ;  /* 0x0000b4001d007a23 */ /* 0x002fe20000010802 */
[----:B----4-:R-:W-:-:S05]  /*5da0*/  F2FP.BF16.PACK_AB R16, R193, R194 ;  /* 0x000000c2c110723e */ /* 0x010fca00000010ff */
[----:B------:R1:W-:Y:S02]  /*5db0*/  MUFU.EX2 R203, R0 ;  /* 0x0000000000cb7308 */ /* 0x0003e40000000800 */
[----:B-1----:R-:W-:-:S06]  /*5dc0*/  FFMA.FTZ R0, R31, c[0x0][0x2d0], -R2 ;  /* 0x0000b4001f007a23 */ /* 0x002fcc0000010802 */
[----:B------:R1:W-:Y:S02]  /*5dd0*/  MUFU.EX2 R210, R0 ;  /* 0x0000000000d27308 */ /* 0x0003e40000000800 */
[----:B-1----:R-:W-:-:S06]  /*5de0*/  FFMA.FTZ R0, R32, c[0x0][0x2d0], -R2 ;  /* 0x0000b40020007a23 */ /* 0x002fcc0000010802 */
[----:B------:R1:W-:Y:S02]  /*5df0*/  MUFU.EX2 R196, R0 ;  /* 0x0000000000c47308 */ /* 0x0003e40000000800 */
[----:B-1----:R-:W-:-:S06]  /*5e00*/  FFMA.FTZ R0, R33, c[0x0][0x2d0], -R2 ;  /* 0x0000b40021007a23 */ /* 0x002fcc0000010802 */
[----:B------:R1:W4:Y:S02]  /*5e10*/  MUFU.EX2 R215, R0 ;  /* 0x0000000000d77308 */ /* 0x0003240000000800 */
[----:B-1----:R-:W-:Y:S01]  /*5e20*/  FMUL.FTZ R0, R68, c[0x0][0x2d0] ;  /* 0x0000b40044007a20 */ /* 0x002fe20000410000 */
[----:B----4-:R-:W-:-:S04]  /*5e30*/  F2FP.BF16.PACK_AB R8, R215, R196 ;  /* 0x000000c4d708723e */ /* 0x010fc800000010ff */
[----:B------:R-:W-:-:S05]  /*5e40*/  FSEL R0, R0, RZ, P0 ;  /* 0x000000ff00007208 */ /* 0x000fca0000000000 */
[--C-:B------:R-:W-:Y:S01]  /*5e50*/  FFMA.FTZ R5, R18, c[0x0][0x2d0], -R0.reuse ;  /* 0x0000b40012057a23 */ /* 0x100fe20000010800 */
[----:B------:R-:W-:Y:S01]  /*5e60*/  F2FP.BF16.PACK_AB R18, R210, R203 ;  /* 0x000000cbd212723e */ /* 0x000fe200000010ff */
[--C-:B------:R-:W-:Y:S02]  /*5e70*/  FFMA.FTZ R6, R30, c[0x0][0x2d0], -R0.reuse ;  /* 0x0000b4001e067a23 */ /* 0x100fe40000010800 */
[----:B------:R1:W-:Y:S01]  /*5e80*/  MUFU.EX2 R202, R5 ;  /* 0x0000000500ca7308 */ /* 0x0003e20000000800 */
[----:B------:R-:W4:Y:S01]  /*5e90*/  LDSM.16.MT88.4 R28, [R225+0x800] ;  /* 0x00080000e11c783b */ /* 0x000f220000004200 */
[--C-:B------:R-:W-:Y:S02]  /*5ea0*/  FFMA.FTZ R154, R154, c[0x0][0x2d0], -R0.reuse ;  /* 0x0000b4009a9a7a23 */ /* 0x100fe40000010800 */
[--C-:B------:R-:W-:Y:S02]  /*5eb0*/  FFMA.FTZ R155, R155, c[0x0][0x2d0], -R0.reuse ;  /* 0x0000b4009b9b7a23 */ /* 0x100fe40000010800 */
[----:B------:R-:W-:-:S02]  /*5ec0*/  FFMA.FTZ R184, R184, c[0x0][0x2d0], -R0 ;  /* 0x0000b400b8b87a23 */ /* 0x000fc40000010800 */
[----:B------:R2:W-:Y:S01]  /*5ed0*/  MUFU.EX2 R214, R6 ;  /* 0x0000000600d67308 */ /* 0x0005e20000000800 */
[----:B-1----:R-:W-:-:S07]  /*5ee0*/  FFMA.FTZ R5, R19, c[0x0][0x2d0], -R0 ;  /* 0x0000b40013057a23 */ /* 0x002fce0000010800 */
[----:B------:R1:W1:Y:S01]  /*5ef0*/  MUFU.EX2 R192, R5 ;  /* 0x0000000500c07308 */ /* 0x0002620000000800 */
[----:B--2---:R-:W-:-:S04]  /*5f00*/  MOV R6, R34 ;  /* 0x0000002200067202 */ /* 0x004fc80000000f00 */
[----:B------:R-:W-:Y:S01]  /*5f10*/  F2FP.BF16.PACK_AB R12, R6, R7 ;  /* 0x00000007060c723e */ /* 0x000fe200000010ff */
[--C-:B-1----:R-:W-:Y:S01]  /*5f20*/  FFMA.FTZ R5, R20, c[0x0][0x2d0], -R0.reuse ;  /* 0x0000b40014057a23 */ /* 0x102fe20000010800 */
[----:B------:R-:W-:Y:S02]  /*5f30*/  F2FP.BF16.PACK_AB R17, R192, R202 ;  /* 0x000000cac011723e */ /* 0x000fe400000010ff */
[----:B------:R-:W-:Y:S01]  /*5f40*/  F2FP.BF16.PACK_AB R20, R206, R207 ;  /* 0x000000cfce14723e */ /* 0x000fe200000010ff */
[----:B------:R1:W-:Y:S02]  /*5f50*/  MUFU.EX2 R209, R5 ;  /* 0x0000000500d17308 */ /* 0x0003e40000000800 */
[----:B-1----:R-:W-:Y:S01]  /*5f60*/  FFMA.FTZ R5, R23, c[0x0][0x2d0], -R0 ;  /* 0x0000b40017057a23 */ /* 0x002fe20000010800 */
[----:B------:R-:W-:-:S05]  /*5f70*/  F2FP.BF16.PACK_AB R23, R219, R205 ;  /* 0x000000cddb17723e */ /* 0x000fca00000010ff */
[----:B------:R1:W2:Y:S02]  /*5f80*/  MUFU.EX2 R224, R5 ;  /* 0x0000000500e07308 */ /* 0x0002a40000000800 */
[C---:B---3--:R-:W-:Y:S08]  /*5f90*/  HMMA.16816.F32.BF16 R32, R20.reuse, R36, RZ ;  /* 0x000000241420723c */ /* 0x048ff000000418ff */
[----:B------:R-:W-:Y:S01]  /*5fa0*/  HMMA.16816.F32.BF16 R60, R20, R44, RZ ;  /* 0x0000002c143c723c */ /* 0x000fe200000418ff */
[----:B-1----:R-:W-:Y:S01]  /*5fb0*/  FFMA.FTZ R5, R40, c[0x0][0x2d0], -R0 ;  /* 0x0000b40028057a23 */ /* 0x002fe20000010800 */
[----:B--2---:R-:W-:-:S03]  /*5fc0*/  F2FP.BF16.PACK_AB R19, R224, R209 ;  /* 0x000000d1e013723e */ /* 0x004fc600000010ff */
[----:B------:R1:W2:Y:S03]  /*5fd0*/  MUFU.EX2 R221, R5 ;  /* 0x0000000500dd7308 */ /* 0x0002a60000000800 */
[----:B------:R-:W-:Y:S08]  /*5fe0*/  HMMA.16816.F32.BF16 R72, R20, R48, RZ ;  /* 0x000000301448723c */ /* 0x000ff000000418ff */
[----:B------:R-:W-:Y:S01]  /*5ff0*/  HMMA.16816.F32.BF16 R24, R16, R44, RZ ;  /* 0x0000002c1018723c */ /* 0x000fe200000418ff */
[----:B-1----:R-:W-:-:S07]  /*6000*/  FFMA.FTZ R5, R41, c[0x0][0x2d0], -R0 ;  /* 0x0000b40029057a23 */ /* 0x002fce0000010800 */
[----:B------:R-:W-:Y:S01]  /*6010*/  HMMA.16816.F32.BF16 R56, R16, R36, RZ ;  /* 0x000000241038723c */ /* 0x000fe200000418ff */
[----:B--2---:R-:W-:Y:S01]  /*6020*/  F2FP.BF16.PACK_AB R9, R221, R214 ;  /* 0x000000d6dd09723e */ /* 0x004fe200000010ff */
[----:B------:R1:W-:Y:S06]  /*6030*/  MUFU.EX2 R248, R5 ;  /* 0x0000000500f87308 */ /* 0x0003ec0000000800 */
[C---:B------:R-:W-:Y:S01]  /*6040*/  HMMA.16816.F32.BF16 R88, R12.reuse, R52, R32 ;  /* 0x000000340c58723c */ /* 0x040fe20000041820 */
[----:B------:R-:W-:Y:S07]  /*6050*/  LDSM.16.MT88.4 R32, [R226+0x800] ;  /* 0x00080000e220783b */ /* 0x000fee0000004200 */
[----:B----4-:R-:W-:Y:S01]  /*6060*/  HMMA.16816.F32.BF16 R76, R12, R28, R60 ;  /* 0x0000001c0c4c723c */ /* 0x010fe2000004183c */
[----:B-1----:R-:W-:-:S02]  /*6070*/  FFMA.FTZ R5, R42, c[0x0][0x2d0], -R0 ;  /* 0x0000b4002a057a23 */ /* 0x002fc40000010800 */
[----:B------:R-:W1:Y:S02]  /*6080*/  LDSM.16.MT88.4 R40, [R228] ;  /* 0x00000000e428783b */ /* 0x000e640000004200 */
[----:B------:R-:W2:Y:S03]  /*6090*/  MUFU.EX2 R212, R5 ;  /* 0x0000000500d47308 */ /* 0x000ea60000000800 */
[----:B------:R-:W-:Y:S01]  /*60a0*/  HMMA.16816.F32.BF16 R64, R16, R48, RZ ;  /* 0x000000301040723c */ /* 0x000fe200000418ff */
[----:B--2---:R-:W-:Y:S01]  /*60b0*/  F2FP.BF16.PACK_AB R11, R212, R248 ;  /* 0x000000f8d40b723e */ /* 0x004fe200000010ff */
[----:B------:R-:W-:-:S04]  /*60c0*/  FFMA.FTZ R5, R124, c[0x0][0x2d0], -R4 ;  /* 0x0000b4007c057a23 */ /* 0x000fc80000010804 */
[----:B------:R2:W3:Y:S02]  /*60d0*/  MUFU.EX2 R198, R5 ;  /* 0x0000000500c67308 */ /* 0x0004e40000000800 */
[C---:B------:R-:W-:Y:S01]  /*60e0*/  HMMA.16816.F32.BF16 R80, R8.reuse, R28, R24 ;  /* 0x0000001c0850723c */ /* 0x040fe20000041818 */
[----:B------:R-:W4:Y:S07]  /*60f0*/  LDSM.16.MT88.4 R24, [R228+0x800] ;  /* 0x00080000e418783b */ /* 0x000f2e0000004200 */
[----:B------:R-:W-:Y:S01]  /*6100*/  HMMA.16816.F32.BF16 R84, R8, R52, R56 ;  /* 0x000000340854723c */ /* 0x000fe20000041838 */
[----:B--2---:R-:W-:Y:S01]  /*6110*/  FFMA.FTZ R5, R125, c[0x0][0x2d0], -R4 ;  /* 0x0000b4007d057a23 */ /* 0x004fe20000010804 */
[----:B---3--:R-:W-:-:S06]  /*6120*/  MOV R125, R198 ;  /* 0x000000c6007d7202 */ /* 0x008fcc0000000f00 */
[-C--:B-1----:R-:W-:Y:S01]  /*6130*/  HMMA.16816.F32.BF16 R56, R16, R40.reuse, RZ ;  /* 0x000000281038723c */ /* 0x082fe200000418ff */
[----:B------:R1:W-:Y:S07]  /*6140*/  MUFU.EX2 R213, R5 ;  /* 0x0000000500d57308 */ /* 0x0003ee0000000800 */
[----:B------:R-:W-:Y:S08]  /*6150*/  HMMA.16816.F32.BF16 R60, R20, R40, RZ ;  /* 0x00000028143c723c */ /* 0x000ff000000418ff */
[----:B------:R-:W-:Y:S01]  /*6160*/  HMMA.16816.F32.BF16 R96, R8, R32, R64 ;  /* 0x000000200860723c */ /* 0x000fe20000041840 */
[----:B-1----:R-:W-:-:S04]  /*6170*/  FFMA.FTZ R5, R126, c[0x0][0x2d0], -R4 ;  /* 0x0000b4007e057a23 */ /* 0x002fc80000010804 */
[----:B------:R1:W-:Y:S03]  /*6180*/  MUFU.EX2 R126, R5 ;  /* 0x00000005007e7308 */ /* 0x0003e60000000800 */
[----:B------:R-:W-:Y:S08]  /*6190*/  HMMA.16816.F32.BF16 R100, R12, R32, R72 ;  /* 0x000000200c64723c */ /* 0x000ff00000041848 */
[----:B----4-:R-:W-:Y:S01]  /*61a0*/  HMMA.16816.F32.BF16 R104, R8, R24, R56 ;  /* 0x000000180868723c */ /* 0x010fe20000041838 */
[----:B-1----:R-:W-:-:S07]  /*61b0*/  FFMA.FTZ R5, R127, c[0x0][0x2d0], -R4 ;  /* 0x0000b4007f057a23 */ /* 0x002fce0000010804 */
[----:B------:R-:W-:Y:S01]  /*61c0*/  HMMA.16816.F32.BF16 R56, R16, R38, RZ ;  /* 0x000000261038723c */ /* 0x000fe200000418ff */
[----:B------:R1:W-:Y:S07]  /*61d0*/  MUFU.EX2 R198, R5 ;  /* 0x0000000500c67308 */ /* 0x0003ee0000000800 */
[----:B------:R-:W-:Y:S08]  /*61e0*/  HMMA.16816.F32.BF16 R108, R12, R24, R60 ;  /* 0x000000180c6c723c */ /* 0x000ff0000004183c */
[----:B------:R-:W-:Y:S01]  /*61f0*/  HMMA.16816.F32.BF16 R60, R16, R46, RZ ;  /* 0x0000002e103c723c */ /* 0x000fe200000418ff */
[----:B-1----:R-:W-:-:S04]  /*6200*/  FFMA.FTZ R5, R116, c[0x0][0x2d0], -R3 ;  /* 0x0000b40074057a23 */ /* 0x002fc80000010803 */
[----:B------:R1:W-:Y:S03]  /*6210*/  MUFU.EX2 R124, R5 ;  /* 0x00000005007c7308 */ /* 0x0003e60000000800 */
[----:B------:R-:W-:Y:S08]  /*6220*/  HMMA.16816.F32.BF16 R64, R8, R54, R56 ;  /* 0x000000360840723c */ /* 0x000ff00000041838 */
[----:B------:R-:W-:Y:S01]  /*6230*/  HMMA.16816.F32.BF16 R56, R16, R50, RZ ;  /* 0x000000321038723c */ /* 0x000fe200000418ff */
[----:B-1----:R-:W-:Y:S01]  /*6240*/  FFMA.FTZ R5, R117, c[0x0][0x2d0], -R3 ;  /* 0x0000b40075057a23 */ /* 0x002fe20000010803 */
[----:B------:R-:W-:-:S06]  /*6250*/  MOV R117, R215 ;  /* 0x000000d700757202 */ /* 0x000fcc0000000f00 */
[----:B------:R-:W-:Y:S08]  /*6260*/  HMMA.16816.F32.BF16 R16, R16, R42, RZ ;  /* 0x0000002a1010723c */ /* 0x000ff000000418ff */
[C---:B------:R-:W-:Y:S08]  /*6270*/  HMMA.16816.F32.BF16 R60, R8.reuse, R30, R60 ;  /* 0x0000001e083c723c */ /* 0x040ff0000004183c */
[C---:B------:R-:W-:Y:S08]  /*6280*/  HMMA.16816.F32.BF16 R56, R8.reuse, R34, R56 ;  /* 0x000000220838723c */ /* 0x040ff00000041838 */
[----:B------:R-:W-:Y:S01]  /*6290*/  HMMA.16816.F32.BF16 R92, R8, R26, R16 ;  /* 0x0000001a085c723c */ /* 0x000fe20000041810 */
[----:B------:R1:W2:Y:S01]  /*62a0*/  MUFU.EX2 R8, R5 ;  /* 0x0000000500087308 */ /* 0x0002a20000000800 */
[----:B------:R-:W3:Y:S06]  /*62b0*/  LDSM.16.MT88.4 R16, [R225+0x1000] ;  /* 0x00100000e110783b */ /* 0x000eec0000004200 */
[C---:B------:R-:W-:Y:S08]  /*62c0*/  HMMA.16816.F32.BF16 R44, R20.reuse, R46, RZ ;  /* 0x0000002e142c723c */ /* 0x040ff000000418ff */
[----:B------:R-:W-:Y:S01]  /*62d0*/  HMMA.16816.F32.BF16 R36, R20, R38, RZ ;  /* 0x000000261424723c */ /* 0x000fe200000418ff */
[----:B-1----:R-:W-:Y:S01]  /*62e0*/  FFMA.FTZ R5, R118, c[0x0][0x2d0], -R3 ;  /* 0x0000b40076057a23 */ /* 0x002fe20000010803 */
[----:B------:R-:W-:-:S03]  /*62f0*/  MOV R118, R214 ;  /* 0x000000d600767202 */ /* 0x000fc60000000f00 */
[----:B------:R1:W-:Y:S03]  /*6300*/  MUFU.EX2 R127, R5 ;  /* 0x00000005007f7308 */ /* 0x0003e60000000800 */
[C---:B------:R-:W-:Y:S08]  /*6310*/  HMMA.16816.F32.BF16 R48, R20.reuse, R50, RZ ;  /* 0x000000321430723c */ /* 0x040ff000000418ff */
[----:B------:R-:W-:Y:S01]  /*6320*/  HMMA.16816.F32.BF16 R20, R20, R42, RZ ;  /* 0x0000002a1414723c */ /* 0x000fe200000418ff */
[----:B-1----:R-:W-:Y:S01]  /*6330*/  FFMA.FTZ R5, R119, c[0x0][0x2d0], -R3 ;  /* 0x0000b40077057a23 */ /* 0x002fe20000010803 */
[----:B--2---:R-:W-:-:S06]  /*6340*/  MOV R119, R8 ;  /* 0x0000000800777202 */ /* 0x004fcc0000000f00 */
[C---:B------:R-:W-:Y:S01]  /*6350*/  HMMA.16816.F32.BF16 R28, R12.reuse, R30, R44 ;  /* 0x0000001e0c1c723c */ /* 0x040fe2000004182c */
[----:B------:R1:W2:Y:S07]  /*6360*/  MUFU.EX2 R199, R5 ;  /* 0x0000000500c77308 */ /* 0x0002ae0000000800 */
[C---:B------:R-:W-:Y:S08]  /*6370*/  HMMA.16816.F32.BF16 R36, R12.reuse, R54, R36 ;  /* 0x000000360c24723c */ /* 0x040ff00000041824 */
[----:B------:R-:W-:Y:S01]  /*6380*/  HMMA.16816.F32.BF16 R48, R12, R34, R48 ;  /* 0x000000220c30723c */ /* 0x000fe20000041830 */
[----:B-1----:R-:W-:-:S04]  /*6390*/  FFMA.FTZ R5, R120, c[0x0][0x2d0], -R2 ;  /* 0x0000b40078057a23 */ /* 0x002fc80000010802 */
[----:B------:R1:W-:Y:S03]  /*63a0*/  MUFU.EX2 R249, R5 ;  /* 0x0000000500f97308 */ /* 0x0003e60000000800 */
[----:B------:R-:W-:Y:S07]  /*63b0*/  HMMA.16816.F32.BF16 R20, R12, R26, R20 ;  /* 0x0000001a0c14723c */ /* 0x000fee0000041814 */
[----:B------:R-:W-:-:S02]  /*63c0*/  F2FP.BF16.PACK_AB R12, R213, R125 ;  /* 0x0000007dd50c723e */ /* 0x000fc400000010ff */
[----:B------:R-:W-:Y:S02]  /*63d0*/  F2FP.BF16.PACK_AB R13, R119, R124 ;  /* 0x0000007c770d723e */ /* 0x000fe400000010ff */
[----:B------:R-:W-:Y:S01]  /*63e0*/  F2FP.BF16.PACK_AB R14, R198, R126 ;  /* 0x0000007ec60e723e */ /* 0x000fe200000010ff */
[----:B-1----:R-:W-:Y:S01]  /*63f0*/  FFMA.FTZ R5, R121, c[0x0][0x2d0], -R2 ;  /* 0x0000b40079057a23 */ /* 0x002fe20000010802 */
[----:B--2---:R-:W-:-:S03]  /*6400*/  F2FP.BF16.PACK_AB R15, R199, R127 ;  /* 0x0000007fc70f723e */ /* 0x004fc600000010ff */
[----:B------:R1:W2:Y:S04]  /*6410*/  MUFU.EX2 R251, R5 ;  /* 0x0000000500fb7308 */ /* 0x0002a80000000800 */
[C---:B---3--:R-:W-:Y:S08]  /*6420*/  HMMA.16816.F32.BF16 R76, R12.reuse, R16, R76 ;  /* 0x000000100c4c723c */ /* 0x048ff0000004184c */
[----:B------:R-:W-:Y:S01]  /*6430*/  HMMA.16816.F32.BF16 R28, R12, R18, R28 ;  /* 0x000000120c1c723c */ /* 0x000fe2000004181c */
        /* <DEDUP_REMOVED lines=13> */
[----:B-1----:R-:W-:-:S06]  /*6510*/  FFMA.FTZ R5, R115, c[0x0][0x2d0], -R0 ;  /* 0x0000b40073057a23 */ /* 0x002fcc0000010800 */
[----:B------:R-:W1:Y:S02]  /*6520*/  MUFU.EX2 R120, R5 ;  /* 0x0000000500787308 */ /* 0x000e640000000800 */
[----:B-1----:R-:W-:Y:S01]  /*6530*/  F2FP.BF16.PACK_AB R11, R120, R211 ;  /* 0x000000d3780b723e */ /* 0x002fe200000010ff */
[----:B------:R-:W-:Y:S02]  /*6540*/  FFMA.FTZ R5, R140, c[0x0][0x2d0], -R4 ;  /* 0x0000b4008c057a23 */ /* 0x000fe40000010804 */
[----:B------:R-:W-:-:S04]  /*6550*/  FFMA.FTZ R140, R187, c[0x0][0x2d0], -R2 ;  /* 0x0000b400bb8c7a23 */ /* 0x000fc80000010802 */
[C---:B------:R-:W-:Y:S08]  /*6560*/  HMMA.16816.F32.BF16 R80, R8.reuse, R16, R80 ;  /* 0x000000100850723c */ /* 0x040ff00000041850 */
[----:B------:R-:W-:Y:S01]  /*6570*/  HMMA.16816.F32.BF16 R72, R8, R18, R60 ;  /* 0x000000120848723c */ /* 0x000fe2000004183c */
[----:B------:R-:W1:Y:S07]  /*6580*/  LDSM.16.MT88.4 R16, [R229+0x1000] ;  /* 0x00100000e510783b */ /* 0x000e6e0000004200 */
[-C--:B-1----:R-:W-:Y:S08]  /*6590*/  HMMA.16816.F32.BF16 R52, R12, R16.reuse, R88 ;  /* 0x000000100c34723c */ /* 0x082ff00000041858 */
[C---:B------:R-:W-:Y:S08]  /*65a0*/  HMMA.16816.F32.BF16 R44, R8.reuse, R16, R84 ;  /* 0x00000010082c723c */ /* 0x040ff00000041854 */
[-C--:B------:R-:W-:Y:S08]  /*65b0*/  HMMA.16816.F32.BF16 R40, R8, R18.reuse, R64 ;  /* 0x000000120828723c */ /* 0x080ff00000041840 */
[C---:B------:R-:W-:Y:S01]  /*65c0*/  HMMA.16816.F32.BF16 R24, R12.reuse, R18, R36 ;  /* 0x000000120c18723c */ /* 0x040fe20000041824 */
[----:B------:R-:W1:Y:S07]  /*65d0*/  LDSM.16.MT88.4 R16, [R226+0x1000] ;  /* 0x00100000e210783b */ /* 0x000e6e0000004200 */
[-C--:B-1----:R-:W-:Y:S07]  /*65e0*/  HMMA.16816.F32.BF16 R36, R12, R16.reuse, R100 ;  /* 0x000000100c24723c */ /* 0x082fee0000041864 */
[----:B------:R-:W-:Y:S01]  /*65f0*/  MOV R100, R248 ;  /* 0x000000f800647202 */ /* 0x000fe20000000f00 */
[----:B------:R-:W-:Y:S01]  /*6600*/  HMMA.16816.F32.BF16 R64, R8, R16, R96 ;  /* 0x000000100840723c */ /* 0x000fe20000041860 */
[----:B------:R-:W-:-:S02]  /*6610*/  MOV R103, R213 ;  /* 0x000000d500677202 */ /* 0x000fc40000000f00 */
[----:B------:R-:W-:Y:S02]  /*6620*/  MOV R101, R211 ;  /* 0x000000d300657202 */ /* 0x000fe40000000f00 */
[----:B------:R-:W-:Y:S02]  /*6630*/  MOV R102, R212 ;  /* 0x000000d400667202 */ /* 0x000fe40000000f00 */
[----:B------:R-:W-:Y:S01]  /*6640*/  MOV R99, R247 ;  /* 0x000000f700637202 */ /* 0x000fe20000000f00 */
[----:B------:R-:W-:Y:S01]  /*6650*/  HMMA.16816.F32.BF16 R60, R8, R18, R56 ;  /* 0x00000012083c723c */ /* 0x000fe20000041838 */
[----:B------:R1:W-:Y:S01]  /*6660*/  MUFU.EX2 R247, R5 ;  /* 0x0000000500f77308 */ /* 0x0003e20000000800 */
[----:B------:R-:W-:Y:S02]  /*6670*/  MOV R96, R221 ;  /* 0x000000dd00607202 */ /* 0x000fe40000000f00 */
[----:B------:R-:W-:Y:S02]  /*6680*/  MOV R97, R222 ;  /* 0x000000de00617202 */ /* 0x000fe40000000f00 */
[----:B------:R-:W-:-:S02]  /*6690*/  MOV R98, R223 ;  /* 0x000000df00627202 */ /* 0x000fc40000000f00 */
[----:B------:R-:W-:Y:S01]  /*66a0*/  HMMA.16816.F32.BF16 R48, R12, R18, R48 ;  /* 0x000000120c30723c */ /* 0x000fe20000041830 */
[----:B------:R-:W2:Y:S01]  /*66b0*/  LDSM.16.MT88.4 R16, [R228+0x1000] ;  /* 0x00100000e410783b */ /* 0x000ea20000004200 */
[--C-:B-1----:R-:W-:Y:S02]  /*66c0*/  FFMA.FTZ R5, R141, c[0x0][0x2d0], -R4.reuse ;  /* 0x0000b4008d057a23 */ /* 0x102fe40000010804 */
[--C-:B------:R-:W-:Y:S02]  /*66d0*/  FFMA.FTZ R141, R170, c[0x0][0x2d0], -R4.reuse ;  /* 0x0000b400aa8d7a23 */ /* 0x100fe40000010804 */
[----:B------:R1:W3:Y:S02]  /*66e0*/  MUFU.EX2 R248, R5 ;  /* 0x0000000500f87308 */ /* 0x0002e40000000800 */
[--C-:B-1----:R-:W-:Y:S02]  /*66f0*/  FFMA.FTZ R5, R142, c[0x0][0x2d0], -R4.reuse ;  /* 0x0000b4008e057a23 */ /* 0x102fe40000010804 */
[----:B------:R-:W-:-:S04]  /*6700*/  FFMA.FTZ R142, R169, c[0x0][0x2d0], -R4 ;  /* 0x0000b400a98e7a23 */ /* 0x000fc80000010804 */
[----:B------:R1:W-:Y:S01]  /*6710*/  MUFU.EX2 R250, R5 ;  /* 0x0000000500fa7308 */ /* 0x0003e20000000800 */
[----:B--2---:R-:W-:Y:S01]  /*6720*/  HMMA.16816.F32.BF16 R56, R8, R18, R92 ;  /* 0x000000120838723c */ /* 0x004fe2000004185c */
[----:B-1----:R-:W-:-:S07]  /*6730*/  FFMA.FTZ R5, R143, c[0x0][0x2d0], -R4 ;  /* 0x0000b4008f057a23 */ /* 0x002fce0000010804 */
[C---:B------:R-:W-:Y:S01]  /*6740*/  HMMA.16816.F32.BF16 R32, R12.reuse, R18, R20 ;  /* 0x000000120c20723c */ /* 0x040fe20000041814 */
[----:B------:R-:W-:Y:S01]  /*6750*/  FFMA.FTZ R143, R168, c[0x0][0x2d0], -R4 ;  /* 0x0000b400a88f7a23 */ /* 0x000fe20000010804 */
[----:B------:R1:W2:Y:S05]  /*6760*/  MUFU.EX2 R92, R5 ;  /* 0x00000005005c7308 */ /* 0x0002aa0000000800 */
[----:B------:R-:W-:Y:S01]  /*6770*/  MOV R23, R220 ;  /* 0x000000dc00177202 */ /* 0x000fe20000000f00 */
[----:B------:R-:W-:Y:S01]  /*6780*/  HMMA.16816.F32.BF16 R84, R12, R16, R108 ;  /* 0x000000100c54723c */ /* 0x000fe2000004186c */
[----:B------:R-:W-:Y:S02]  /*6790*/  MOV R21, R217 ;  /* 0x000000d900157202 */ /* 0x000fe40000000f00 */
[----:B------:R-:W-:-:S02]  /*67a0*/  MOV R22, R218 ;  /* 0x000000da00167202 */ /* 0x000fc40000000f00 */
[----:B------:R-:W-:Y:S02]  /*67b0*/  MOV R20, R116 ;  /* 0x0000007400147202 */ /* 0x000fe40000000f00 */
[----:B------:R-:W-:Y:S01]  /*67c0*/  MOV R116, R216 ;  /* 0x000000d800747202 */ /* 0x000fe20000000f00 */
[----:B------:R-:W-:Y:S01]  /*67d0*/  HMMA.16816.F32.BF16 R88, R8, R16, R104 ;  /* 0x000000100858723c */ /* 0x000fe20000041868 */
[----:B------:R-:W4:Y:S01]  /*67e0*/  LDSM.16.MT88.4 R16, [R225+0x1800] ;  /* 0x00180000e110783b */ /* 0x000f220000004200 */
[----:B---3--:R-:W-:Y:S01]  /*67f0*/  F2FP.BF16.PACK_AB R12, R248, R247 ;  /* 0x000000f7f80c723e */ /* 0x008fe200000010ff */
        /* <DEDUP_REMOVED lines=12> */
[----:B------:R-:W-:-:S04]  /*68c0*/  FFMA.FTZ R136, R159, c[0x0][0x2d0], -R0 ;  /* 0x0000b4009f887a23 */ /* 0x000fc80000010800 */
[----:B------:R1:W-:Y:S02]  /*68d0*/  MUFU.EX2 R213, R5 ;  /* 0x0000000500d57308 */ /* 0x0003e40000000800 */
[----:B----4-:R-:W-:Y:S01]  /*68e0*/  HMMA.16816.F32.BF16 R76, R12, R16, R76 ;  /* 0x000000100c4c723c */ /* 0x010fe2000004184c */
[--C-:B-1----:R-:W-:Y:S02]  /*68f0*/  FFMA.FTZ R5, R137, c[0x0][0x2d0], -R2.reuse ;  /* 0x0000b40089057a23 */ /* 0x102fe40000010802 */
[--C-:B------:R-:W-:Y:S01]  /*6900*/  FFMA.FTZ R137, R183, c[0x0][0x2d0], -R2.reuse ;  /* 0x0000b400b7897a23 */ /* 0x100fe20000010802 */
[----:B------:R-:W-:Y:S02]  /*6910*/  MOV R183, R100 ;  /* 0x0000006400b77202 */ /* 0x000fe40000000f00 */
[----:B------:R1:W2:Y:S02]  /*6920*/  MUFU.EX2 R215, R5 ;  /* 0x0000000500d77308 */ /* 0x0002a40000000800 */
[--C-:B-1----:R-:W-:Y:S01]  /*6930*/  FFMA.FTZ R5, R138, c[0x0][0x2d0], -R2.reuse ;  /* 0x0000b4008a057a23 */ /* 0x102fe20000010802 */
[----:B--2---:R-:W-:Y:S01]  /*6940*/  F2FP.BF16.PACK_AB R8, R215, R213 ;  /* 0x000000d5d708723e */ /* 0x004fe200000010ff */
[----:B------:R-:W-:-:S04]  /*6950*/  FFMA.FTZ R138, R185, c[0x0][0x2d0], -R2 ;  /* 0x0000b400b98a7a23 */ /* 0x000fc80000010802 */
[----:B------:R1:W-:Y:S01]  /*6960*/  MUFU.EX2 R217, R5 ;  /* 0x0000000500d97308 */ /* 0x0003e20000000800 */
[----:B------:R-:W-:Y:S02]  /*6970*/  FFMA.FTZ R185, R147, c[0x0][0x2d0], -R0 ;  /* 0x0000b40093b97a23 */ /* 0x000fe40000010800 */
[--C-:B-1----:R-:W-:Y:S02]  /*6980*/  FFMA.FTZ R5, R139, c[0x0][0x2d0], -R2.reuse ;  /* 0x0000b4008b057a23 */ /* 0x102fe40000010802 */
[----:B------:R-:W-:-:S03]  /*6990*/  FFMA.FTZ R139, R186, c[0x0][0x2d0], -R2 ;  /* 0x0000b400ba8b7a23 */ /* 0x000fc60000010802 */
        /* <DEDUP_REMOVED lines=12> */
[----:B------:R-:W-:-:S06]  /*6a60*/  FFMA.FTZ R5, R177, c[0x0][0x2d0], -R4 ;  /* 0x0000b400b1057a23 */ /* 0x000fcc0000010804 */
[C---:B------:R-:W-:Y:S08]  /*6a70*/  HMMA.16816.F32.BF16 R128, R8.reuse, R18, R72 ;  /* 0x000000120880723c */ /* 0x040ff00000041848 */
[----:B------:R-:W-:Y:S07]  /*6a80*/  HMMA.16816.F32.BF16 R132, R8, R16, R80 ;  /* 0x000000100884723c */ /* 0x000fee0000041850 */
[----:B------:R-:W-:Y:S01]  /*6a90*/  MOV R81, R127 ;  /* 0x0000007f00517202 */ /* 0x000fe20000000f00 */
[----:B------:R-:W-:Y:S01]  /*6aa0*/  HMMA.16816.F32.BF16 R72, R12, R18, R28 ;  /* 0x000000120c48723c */ /* 0x000fe2000004181c */
[----:B------:R-:W1:Y:S01]  /*6ab0*/  LDSM.16.MT88.4 R16, [R229+0x1800] ;  /* 0x00180000e510783b */ /* 0x000e620000004200 */
[----:B------:R-:W-:-:S02]  /*6ac0*/  MOV R80, R126 ;  /* 0x0000007e00507202 */ /* 0x000fc40000000f00 */
[----:B------:R-:W-:Y:S02]  /*6ad0*/  MOV R83, R121 ;  /* 0x0000007900537202 */ /* 0x000fe40000000f00 */
[----:B------:R-:W-:Y:S01]  /*6ae0*/  MOV R82, R120 ;  /* 0x0000007800527202 */ /* 0x000fe20000000f00 */
[--C-:B------:R-:W-:Y:S01]  /*6af0*/  FFMA.FTZ R29, R191, c[0x0][0x2d0], -R2.reuse ;  /* 0x0000b400bf1d7a23 */ /* 0x100fe20000010802 */
[----:B------:R-:W-:Y:S01]  /*6b00*/  MOV R31, R125 ;  /* 0x0000007d001f7202 */ /* 0x000fe20000000f00 */
[--C-:B------:R-:W-:Y:S01]  /*6b10*/  FFMA.FTZ R28, R190, c[0x0][0x2d0], -R2.reuse ;  /* 0x0000b400be1c7a23 */ /* 0x100fe20000010802 */
[----:B------:R-:W-:Y:S01]  /*6b20*/  MOV R30, R124 ;  /* 0x0000007c001e7202 */ /* 0x000fe20000000f00 */
[----:B------:R-:W-:Y:S01]  /*6b30*/  MUFU.EX2 R186, R29 ;  /* 0x0000001d00ba7308 */ /* 0x000fe20000000800 */
[-C--:B-1----:R-:W-:Y:S08]  /*6b40*/  HMMA.16816.F32.BF16 R124, R8, R16.reuse, R44 ;  /* 0x00000010087c723c */ /* 0x082ff0000004182c */
[----:B------:R-:W-:Y:S08]  /*6b50*/  HMMA.16816.F32.BF16 R52, R12, R16, R52 ;  /* 0x000000100c34723c */ /* 0x000ff00000041834 */
[-C--:B------:R-:W-:Y:S08]  /*6b60*/  HMMA.16816.F32.BF16 R120, R8, R18.reuse, R40 ;  /* 0x000000120878723c */ /* 0x080ff00000041828 */
[----:B------:R-:W-:Y:S01]  /*6b70*/  HMMA.16816.F32.BF16 R44, R12, R18, R24 ;  /* 0x000000120c2c723c */ /* 0x000fe20000041818 */
[----:B------:R-:W1:Y:S06]  /*6b80*/  LDSM.16.MT88.4 R16, [R226+0x1800] ;  /* 0x00180000e210783b */ /* 0x000e6c0000004200 */
[----:B------:R-:W-:-:S02]  /*6b90*/  FFMA.FTZ R27, R189, c[0x0][0x2d0], -R2 ;  /* 0x0000b400bd1b7a23 */ /* 0x000fc40000010802 */
[----:B------:R-:W-:Y:S02]  /*6ba0*/  FFMA.FTZ R26, R188, c[0x0][0x2d0], -R2 ;  /* 0x0000b400bc1a7a23 */ /* 0x000fe40000010802 */
[--C-:B------:R-:W-:Y:S01]  /*6bb0*/  FFMA.FTZ R25, R163, c[0x0][0x2d0], -R0.reuse ;  /* 0x0000b400a3197a23 */ /* 0x100fe20000010800 */
[----:B------:R-:W-:Y:S01]  /*6bc0*/  MOV R163, R23 ;  /* 0x0000001700a37202 */ /* 0x000fe20000000f00 */
[----:B------:R-:W-:Y:S01]  /*6bd0*/  FFMA.FTZ R24, R162, c[0x0][0x2d0], -R0 ;  /* 0x0000b400a2187a23 */ /* 0x000fe20000010800 */
[----:B------:R-:W-:Y:S01]  /*6be0*/  MOV R162, R22 ;  /* 0x0000001600a27202 */ /* 0x000fe20000000f00 */
[----:B------:R-:W-:Y:S08]  /*6bf0*/  MUFU.EX2 R188, R28 ;  /* 0x0000001c00bc7308 */ /* 0x000ff00000000800 */
[----:B------:R-:W-:Y:S08]  /*6c00*/  MUFU.EX2 R190, R27 ;  /* 0x0000001b00be7308 */ /* 0x000ff00000000800 */
[----:B------:R-:W-:Y:S08]  /*6c10*/  MUFU.EX2 R187, R25 ;  /* 0x0000001900bb7308 */ /* 0x000ff00000000800 */
[----:B------:R-:W-:Y:S01]  /*6c20*/  MUFU.EX2 R189, R24 ;  /* 0x0000001800bd7308 */ /* 0x000fe20000000800 */
[-C--:B-1----:R-:W-:Y:S08]  /*6c30*/  HMMA.16816.F32.BF16 R40, R12, R16.reuse, R36 ;  /* 0x000000100c28723c */ /* 0x082ff00000041824 */
[C---:B------:R-:W-:Y:S07]  /*6c40*/  HMMA.16816.F32.BF16 R112, R8.reuse, R16, R64 ;  /* 0x000000100870723c */ /* 0x040fee0000041840 */
[--C-:B------:R-:W-:Y:S01]  /*6c50*/  FFMA.FTZ R65, R174, c[0x0][0x2d0], -R4.reuse ;  /* 0x0000b400ae417a23 */ /* 0x100fe20000010804 */
[----:B------:R-:W-:Y:S01]  /*6c60*/  HMMA.16816.F32.BF16 R108, R8, R18, R60 ;  /* 0x00000012086c723c */ /* 0x000fe2000004183c */
[----:B------:R-:W-:Y:S01]  /*6c70*/  FFMA.FTZ R64, R173, c[0x0][0x2d0], -R4 ;  /* 0x0000b400ad407a23 */ /* 0x000fe20000010804 */
[----:B------:R-:W-:Y:S01]  /*6c80*/  MOV R173, R82 ;  /* 0x0000005200ad7202 */ /* 0x000fe20000000f00 */
[--C-:B------:R-:W-:Y:S01]  /*6c90*/  FFMA.FTZ R66, R151, c[0x0][0x2d0], -R3.reuse ;  /* 0x0000b40097427a23 */ /* 0x100fe20000010803 */
[----:B------:R-:W-:Y:S01]  /*6ca0*/  MOV R174, R83 ;  /* 0x0000005300ae7202 */ /* 0x000fe20000000f00 */
[----:B------:R-:W-:-:S02]  /*6cb0*/  FFMA.FTZ R67, R150, c[0x0][0x2d0], -R3 ;  /* 0x0000b40096437a23 */ /* 0x000fc40000010803 */
[--C-:B------:R-:W-:Y:S01]  /*6cc0*/  FFMA.FTZ R63, R172, c[0x0][0x2d0], -R4.reuse ;  /* 0x0000b400ac3f7a23 */ /* 0x100fe20000010804 */
[----:B------:R-:W-:Y:S01]  /*6cd0*/  HMMA.16816.F32.BF16 R48, R12, R18, R48 ;  /* 0x000000120c30723c */ /* 0x000fe20000041830 */
[----:B------:R-:W1:Y:S01]  /*6ce0*/  LDSM.16.MT88.4 R16, [R228+0x1800] ;  /* 0x00180000e410783b */ /* 0x000e620000004200 */
[----:B------:R-:W-:Y:S01]  /*6cf0*/  FFMA.FTZ R62, R171, c[0x0][0x2d0], -R4 ;  /* 0x0000b400ab3e7a23 */ /* 0x000fe20000010804 */
[----:B------:R-:W-:Y:S01]  /*6d00*/  MOV R171, R80 ;  /* 0x0000005000ab7202 */ /* 0x000fe20000000f00 */
[--C-:B------:R-:W-:Y:S01]  /*6d10*/  FFMA.FTZ R61, R153, c[0x0][0x2d0], -R3.reuse ;  /* 0x0000b400993d7a23 */ /* 0x100fe20000010803 */
[----:B------:R-:W-:Y:S01]  /*6d20*/  MOV R172, R81 ;  /* 0x0000005100ac7202 */ /* 0x000fe20000000f00 */
[----:B------:R-:W-:Y:S02]  /*6d30*/  FFMA.FTZ R60, R152, c[0x0][0x2d0], -R3 ;  /* 0x0000b400983c7a23 */ /* 0x000fe40000010803 */
[--C-:B------:R-:W-:Y:S01]  /*6d40*/  FFMA.FTZ R150, R182, c[0x0][0x2d0], -R2.reuse ;  /* 0x0000b400b6967a23 */ /* 0x100fe20000010802 */
[----:B------:R-:W-:Y:S01]  /*6d50*/  MOV R182, R99 ;  /* 0x0000006300b67202 */ /* 0x000fe20000000f00 */
[--C-:B------:R-:W-:Y:S01]  /*6d60*/  FFMA.FTZ R151, R181, c[0x0][0x2d0], -R2.reuse ;  /* 0x0000b400b5977a23 */ /* 0x100fe20000010802 */
[----:B------:R-:W-:Y:S01]  /*6d70*/  MOV R181, R98 ;  /* 0x0000006200b57202 */ /* 0x000fe20000000f00 */
[--C-:B------:R-:W-:Y:S01]  /*6d80*/  FFMA.FTZ R152, R180, c[0x0][0x2d0], -R2.reuse ;  /* 0x0000b400b4987a23 */ /* 0x100fe20000010802 */
[----:B------:R-:W-:Y:S01]  /*6d90*/  MOV R180, R97 ;  /* 0x0000006100b47202 */ /* 0x000fe20000000f00 */
[----:B------:R-:W-:Y:S01]  /*6da0*/  FFMA.FTZ R153, R179, c[0x0][0x2d0], -R2 ;  /* 0x0000b400b3997a23 */ /* 0x000fe20000010802 */
[----:B------:R-:W-:Y:S01]  /*6db0*/  MOV R179, R96 ;  /* 0x0000006000b37202 */ /* 0x000fe20000000f00 */
[--C-:B------:R-:W-:Y:S01]  /*6dc0*/  FFMA.FTZ R2, R160, c[0x0][0x2d0], -R0.reuse ;  /* 0x0000b400a0027a23 */ /* 0x100fe20000010800 */
[-C--:B-1----:R-:W-:Y:S07]  /*6dd0*/  HMMA.16816.F32.BF16 R104, R8, R16.reuse, R88 ;  /* 0x000000100868723c */ /* 0x082fee0000041858 */
[----:B------:R-:W-:Y:S01]  /*6de0*/  MOV R91, R92 ;  /* 0x0000005c005b7202 */ /* 0x000fe20000000f00 */
[----:B------:R-:W-:Y:S01]  /*6df0*/  HMMA.16816.F32.BF16 R36, R12, R16, R84 ;  /* 0x000000100c24723c */ /* 0x000fe20000041854 */
[----:B------:R-:W-:Y:S01]  /*6e00*/  MOV R90, R118 ;  /* 0x00000076005a7202 */ /* 0x000fe20000000f00 */
[--C-:B------:R-:W-:Y:S01]  /*6e10*/  FFMA.FTZ R118, R157, c[0x0][0x2d0], -R0.reuse ;  /* 0x0000b4009d767a23 */ /* 0x100fe20000010800 */
[----:B------:R-:W-:Y:S01]  /*6e20*/  MOV R89, R117 ;  /* 0x0000007500597202 */ /* 0x000fe20000000f00 */
[----:B------:R-:W-:Y:S01]  /*6e30*/  FFMA.FTZ R117, R156, c[0x0][0x2d0], -R0 ;  /* 0x0000b4009c757a23 */ /* 0x000fe20000010800 */
[----:B------:R-:W-:-:S02]  /*6e40*/  MOV R88, R116 ;  /* 0x0000007400587202 */ /* 0x000fc40000000f00 */
[----:B------:R-:W-:Y:S01]  /*6e50*/  MOV R17, R6 ;  /* 0x0000000600117202 */ /* 0x000fe20000000f00 */
[-C--:B------:R-:W-:Y:S01]  /*6e60*/  HMMA.16816.F32.BF16 R92, R8, R18.reuse, R56 ;  /* 0x00000012085c723c */ /* 0x080fe20000041838 */
[--C-:B------:R-:W-:Y:S01]  /*6e70*/  FFMA.FTZ R6, R178, c[0x0][0x2d0], -R4.reuse ;  /* 0x0000b400b2067a23 */ /* 0x100fe20000010804 */
[----:B------:R-:W-:Y:S02]  /*6e80*/  MOV R87, R101 ;  /* 0x0000006500577202 */ /* 0x000fe40000000f00 */
[----:B------:R-:W-:Y:S01]  /*6e90*/  MOV R16, R7 ;  /* 0x0000000700107202 */ /* 0x000fe20000000f00 */
[--C-:B------:R-:W-:Y:S01]  /*6ea0*/  FFMA.FTZ R7, R175, c[0x0][0x2d0], -R4.reuse ;  /* 0x0000b400af077a23 */ /* 0x100fe20000010804 */
[----:B------:R-:W-:Y:S01]  /*6eb0*/  MOV R101, R201 ;  /* 0x000000c900657202 */ /* 0x000fe20000000f00 */
[----:B------:R-:W-:Y:S01]  /*6ec0*/  FFMA.FTZ R8, R176, c[0x0][0x2d0], -R4 ;  /* 0x0000b400b0087a23 */ /* 0x000fe20000010804 */
[----:B------:R-:W-:Y:S01]  /*6ed0*/  MOV R59, R200 ;  /* 0x000000c8003b7202 */ /* 0x000fe20000000f00 */
[--C-:B------:R-:W-:Y:S01]  /*6ee0*/  FFMA.FTZ R9, R164, c[0x0][0x2d0], -R3.reuse ;  /* 0x0000b400a4097a23 */ /* 0x100fe20000010803 */
[----:B------:R1:W-:Y:S01]  /*6ef0*/  MUFU.EX2 R200, R5 ;  /* 0x0000000500c87308 */ /* 0x0003e20000000800 */
[----:B------:R-:W-:Y:S01]  /*6f00*/  MOV R84, R119 ;  /* 0x0000007700547202 */ /* 0x000fe20000000f00 */
[----:B------:R-:W-:Y:S01]  /*6f10*/  FFMA.FTZ R4, R165, c[0x0][0x2d0], -R3 ;  /* 0x0000b400a5047a23 */ /* 0x000fe20000010803 */
[----:B------:R-:W-:Y:S01]  /*6f20*/  MOV R58, R196 ;  /* 0x000000c4003a7202 */ /* 0x000fe20000000f00 */
[----:B------:R-:W-:Y:S01]  /*6f30*/  FFMA.FTZ R119, R158, c[0x0][0x2d0], -R0 ;  /* 0x0000b4009e777a23 */ /* 0x000fe20000010800 */
[----:B------:R-:W-:Y:S01]  /*6f40*/  MOV R86, R102 ;  /* 0x0000006600567202 */ /* 0x000fe20000000f00 */
[----:B------:R-:W-:Y:S01]  /*6f50*/  HMMA.16816.F32.BF16 R32, R12, R18, R32 ;  /* 0x000000120c20723c */ /* 0x000fe20000041820 */
[----:B------:R-:W-:Y:S01]  /*6f60*/  MOV R102, R199 ;  /* 0x000000c700667202 */ /* 0x000fe20000000f00 */
[----:B------:R2:W-:Y:S01]  /*6f70*/  MUFU.EX2 R201, R6 ;  /* 0x0000000600c97308 */ /* 0x0005e20000000800 */
[----:B------:R-:W-:Y:S01]  /*6f80*/  MOV R175, R20 ;  /* 0x0000001400af7202 */ /* 0x000fe20000000f00 */
[----:B------:R-:W-:Y:S01]  /*6f90*/  LDSM.16.MT88.4 R12, [R226+0x2000] ;  /* 0x00200000e20c783b */ /* 0x000fe20000004200 */
[----:B------:R-:W-:-:S02]  /*6fa0*/  MOV R157, R17 ;  /* 0x00000011009d7202 */ /* 0x000fc40000000f00 */
[----:B------:R-:W-:Y:S02]  /*6fb0*/  MOV R116, R197 ;  /* 0x000000c500747202 */ /* 0x000fe40000000f00 */
[----:B------:R-:W-:Y:S01]  /*6fc0*/  MOV R85, R103 ;  /* 0x0000006700557202 */ /* 0x000fe20000000f00 */
[--C-:B-1----:R-:W-:Y:S01]  /*6fd0*/  FFMA.FTZ R5, R166, c[0x0][0x2d0], -R3.reuse ;  /* 0x0000b400a6057a23 */ /* 0x102fe20000010803 */
[----:B------:R-:W-:Y:S01]  /*6fe0*/  MUFU.EX2 R199, R8 ;  /* 0x0000000800c77308 */ /* 0x000fe20000000800 */
[----:B------:R-:W-:Y:S02]  /*6ff0*/  MOV R103, R198 ;  /* 0x000000c600677202 */ /* 0x000fe40000000f00 */
[----:B------:R-:W-:Y:S02]  /*7000*/  MOV R165, R30 ;  /* 0x0000001e00a57202 */ /* 0x000fe40000000f00 */
[----:B------:R-:W-:Y:S01]  /*7010*/  MOV R164, R31 ;  /* 0x0000001f00a47202 */ /* 0x000fe20000000f00 */
[----:B--2---:R-:W-:-:S02]  /*7020*/  FFMA.FTZ R6, R167, c[0x0][0x2d0], -R3 ;  /* 0x0000b400a7067a23 */ /* 0x004fc40000010803 */
[----:B------:R1:W-:Y:S01]  /*7030*/  MUFU.EX2 R196, R5 ;  /* 0x0000000500c47308 */ /* 0x0003e20000000800 */
[----:B------:R-:W-:Y:S01]  /*7040*/  FFMA.FTZ R3, R161, c[0x0][0x2d0], -R0 ;  /* 0x0000b400a1037a23 */ /* 0x000fe20000010800 */
[----:B------:R-:W-:Y:S01]  /*7050*/  MOV R161, R21 ;  /* 0x0000001500a17202 */ /* 0x000fe20000000f00 */
[----:B------:R-:W-:Y:S01]  /*7060*/  FADD.FTZ R0, R207, R206 ;  /* 0x000000cecf007221 */ /* 0x000fe20000010000 */
[----:B------:R-:W-:Y:S01]  /*7070*/  MOV R206, R16 ;  /* 0x0000001000ce7202 */ /* 0x000fe20000000f00 */
[----:B------:R-:W2:Y:S01]  /*7080*/  LDSM.16.MT88.4 R20, [R225+0x2000] ;  /* 0x00200000e114783b */ /* 0x000ea20000004200 */
[----:B------:R-:W-:Y:S01]  /*7090*/  MOV R207, R116 ;  /* 0x0000007400cf7202 */ /* 0x000fe20000000f00 */
[----:B------:R-:W-:Y:S01]  /*70a0*/  FADD.FTZ R116, R202, R192 ;  /* 0x000000c0ca747221 */ /* 0x000fe20000010000 */
[----:B------:R3:W4:Y:S01]  /*70b0*/  MUFU.EX2 R197, R6 ;  /* 0x0000000600c57308 */ /* 0x0007220000000800 */
[----:B------:R-:W2:Y:S01]  /*70c0*/  LDSM.16.MT88.4 R16, [R229+0x2000] ;  /* 0x00200000e510783b */ /* 0x000ea20000004200 */
[----:B------:R-:W-:Y:S01]  /*70d0*/  MOV R178, R101 ;  /* 0x0000006500b27202 */ /* 0x000fe20000000f00 */
[----:B------:R-:W-:Y:S01]  /*70e0*/  FADD.FTZ R0, R208, R0 ;  /* 0x00000000d0007221 */ /* 0x000fe20000010000 */
[----:B------:R-:W-:-:S02]  /*70f0*/  MOV R177, R102 ;  /* 0x0000006600b17202 */ /* 0x000fc40000000f00 */
[----:B------:R-:W-:Y:S01]  /*7100*/  MOV R176, R103 ;  /* 0x0000006700b07202 */ /* 0x000fe20000000f00 */
[----:B-1----:R-:W-:Y:S01]  /*7110*/  FADD.FTZ R5, R204, R195 ;  /* 0x000000c3cc057221 */ /* 0x002fe20000010000 */
[----:B------:R-:W1:Y:S01]  /*7120*/  MUFU.EX2 R198, R7 ;  /* 0x0000000700c67308 */ /* 0x000e620000000800 */
[----:B------:R-:W-:Y:S02]  /*7130*/  MOV R156, R58 ;  /* 0x0000003a009c7202 */ /* 0x000fe40000000f00 */
[----:B------:R-:W-:Y:S01]  /*7140*/  FADD.FTZ R30, R205, R5 ;  /* 0x00000005cd1e7221 */ /* 0x000fe20000010000 */
[----:B------:R-:W-:Y:S02]  /*7150*/  MOV R147, R59 ;  /* 0x0000003b00937202 */ /* 0x000fe40000000f00 */
[----:B------:R-:W-:Y:S01]  /*7160*/  MOV R158, R88 ;  /* 0x00000058009e7202 */ /* 0x000fe20000000f00 */
[----:B---3--:R-:W-:Y:S01]  /*7170*/  FADD.FTZ R6, R194, R193 ;  /* 0x000000c1c2067221 */ /* 0x008fe20000010000 */
[----:B------:R3:W-:Y:S01]  /*7180*/  MUFU.EX2 R195, R9 ;  /* 0x0000000900c37308 */ /* 0x0007e20000000800 */
[----:B----4-:R-:W-:-:S02]  /*7190*/  F2FP.BF16.PACK_AB R5, R196, R197 ;  /* 0x000000c5c405723e */ /* 0x010fc400000010ff */
[----:B------:R-:W-:Y:S01]  /*71a0*/  FADD.FTZ R31, R203, R6 ;  /* 0x00000006cb1f7221 */ /* 0x000fe20000010000 */
[----:B------:R-:W-:Y:S02]  /*71b0*/  MOV R159, R89 ;  /* 0x00000059009f7202 */ /* 0x000fe40000000f00 */
[----:B------:R-:W-:Y:S02]  /*71c0*/  MOV R160, R90 ;  /* 0x0000005a00a07202 */ /* 0x000fe40000000f00 */
[----:B------:R4:W2:Y:S01]  /*71d0*/  MUFU.EX2 R194, R4 ;  /* 0x0000000400c27308 */ /* 0x0008a20000000800 */
[----:B-1----:R-:W-:Y:S02]  /*71e0*/  F2FP.BF16.PACK_AB R6, R198, R199 ;  /* 0x000000c7c606723e */ /* 0x002fe400000010ff */
[----:B------:R-:W-:Y:S02]  /*71f0*/  MOV R169, R91 ;  /* 0x0000005b00a97202 */ /* 0x000fe40000000f00 */
[----:B------:R-:W-:-:S02]  /*7200*/  MOV R168, R84 ;  /* 0x0000005400a87202 */ /* 0x000fc40000000f00 */
[----:B------:R-:W-:Y:S01]  /*7210*/  MOV R167, R85 ;  /* 0x0000005500a77202 */ /* 0x000fe20000000f00 */
[----:B---3--:R-:W1:Y:S01]  /*7220*/  LDSM.16.MT88.4 R8, [R228+0x2000] ;  /* 0x00200000e408783b */ /* 0x008e620000004200 */
[----:B------:R-:W3:Y:S01]  /*7230*/  MUFU.EX2 R192, R26 ;  /* 0x0000001a00c07308 */ /* 0x000ee20000000800 */
[----:B------:R-:W-:Y:S02]  /*7240*/  MOV R166, R86 ;  /* 0x0000005600a67202 */ /* 0x000fe40000000f00 */
[----:B------:R-:W-:Y:S02]  /*7250*/  MOV R170, R87 ;  /* 0x0000005700aa7202 */ /* 0x000fe40000000f00 */
[----:B----4-:R-:W-:-:S03]  /*7260*/  F2FP.BF16.PACK_AB R4, R200, R201 ;  /* 0x000000c9c804723e */ /* 0x010fc600000010ff */
[----:B------:R4:W-:Y:S01]  /*7270*/  MUFU.EX2 R191, R3 ;  /* 0x0000000300bf7308 */ /* 0x0009e20000000800 */
[----:B--2---:R-:W-:-:S07]  /*7280*/  F2FP.BF16.PACK_AB R7, R195, R194 ;  /* 0x000000c2c307723e */ /* 0x004fce00000010ff */
[----:B------:R2:W1:Y:S01]  /*7290*/  MUFU.EX2 R193, R2 ;  /* 0x0000000200c17308 */ /* 0x0004620000000800 */
[----:B------:R-:W-:Y:S01]  /*72a0*/  HMMA.16816.F32.BF16 R100, R4, R20, R76 ;  /* 0x000000140464723c */ /* 0x000fe2000004184c */
[----:B----4-:R-:W-:-:S07]  /*72b0*/  FADD.FTZ R3, R207, R0 ;  /* 0x00000000cf037221 */ /* 0x010fce0000010000 */
[C---:B------:R-:W-:Y:S01]  /*72c0*/  HMMA.16816.F32.BF16 R96, R4.reuse, R22, R72 ;  /* 0x000000160460723c */ /* 0x040fe20000041848 */
[----:B------:R-:W-:Y:S01]  /*72d0*/  FADD.FTZ R0, R210, R31 ;  /* 0x0000001fd2007221 */ /* 0x000fe20000010000 */
[----:B------:R-:W-:Y:S02]  /*72e0*/  MOV R207, R206 ;  /* 0x000000ce00cf7202 */ /* 0x000fe40000000f00 */
[----:B------:R-:W-:Y:S02]  /*72f0*/  MOV R206, R147 ;  /* 0x0000009300ce7202 */ /* 0x000fe40000000f00 */
[----:B------:R-:W-:Y:S02]  /*7300*/  MOV R147, R156 ;  /* 0x0000009c00937202 */ /* 0x000fe40000000f00 */
[C---:B------:R-:W-:Y:S01]  /*7310*/  HMMA.16816.F32.BF16 R88, R4.reuse, R16, R52 ;  /* 0x000000100458723c */ /* 0x040fe20000041834 */
[----:B--2---:R-:W-:Y:S01]  /*7320*/  FADD.FTZ R2, R219, R30 ;  /* 0x0000001edb027221 */ /* 0x004fe20000010000 */
[----:B------:R-:W-:Y:S01]  /*7330*/  MOV R156, R224 ;  /* 0x000000e0009c7202 */ /* 0x000fe20000000f00 */
[----:B------:R-:W-:Y:S01]  /*7340*/  FADD.FTZ R24, R209, R116 ;  /* 0x00000074d1187221 */ /* 0x000fe20000010000 */
[----:B------:R-:W-:Y:S01]  /*7350*/  MUFU.EX2 R119, R119 ;  /* 0x0000007700777308 */ /* 0x000fe20000000800 */
[----:B------:R2:W5:Y:S03]  /*7360*/  LDL.LU R224, [R1+0xa0] ;  /* 0x0000a00001e07983 */ /* 0x0005660000300800 */
[C---:B------:R-:W-:Y:S08]  /*7370*/  HMMA.16816.F32.BF16 R84, R4.reuse, R18, R44 ;  /* 0x000000120454723c */ /* 0x040ff0000004182c */
[C---:B------:R-:W-:Y:S08]  /*7380*/  HMMA.16816.F32.BF16 R80, R4.reuse, R12, R40 ;  /* 0x0000000c0450723c */ /* 0x040ff00000041828 */
[C---:B------:R-:W-:Y:S08]  /*7390*/  HMMA.16816.F32.BF16 R76, R4.reuse, R14, R48 ;  /* 0x0000000e044c723c */ /* 0x040ff00000041830 */
[C---:B-1----:R-:W-:Y:S08]  /*73a0*/  HMMA.16816.F32.BF16 R72, R4.reuse, R8, R36 ;  /* 0x000000080448723c */ /* 0x042ff00000041824 */
[----:B------:R-:W-:Y:S07]  /*73b0*/  HMMA.16816.F32.BF16 R56, R4, R10, R32 ;  /* 0x0000000a0438723c */ /* 0x000fee0000041820 */
[----:B------:R-:W-:-:S02]  /*73c0*/  F2FP.BF16.PACK_AB R4, R188, R186 ;  /* 0x000000babc04723e */ /* 0x000fc400000010ff */
[----:B---3--:R-:W-:Y:S02]  /*73d0*/  F2FP.BF16.PACK_AB R6, R192, R190 ;  /* 0x000000bec006723e */ /* 0x008fe400000010ff */
[----:B------:R-:W-:Y:S02]  /*73e0*/  F2FP.BF16.PACK_AB R5, R189, R187 ;  /* 0x000000bbbd05723e */ /* 0x000fe400000010ff */
[----:B------:R-:W-:-:S07]  /*73f0*/  F2FP.BF16.PACK_AB R7, R193, R191 ;  /* 0x000000bfc107723e */ /* 0x000fce00000010ff */
[C---:B------:R-:W-:Y:S08]  /*7400*/  HMMA.16816.F32.BF16 R52, R4.reuse, R20, R132 ;  /* 0x000000140434723c */ /* 0x040ff00000041884 */
[C---:B------:R-:W-:Y:S01]  /*7410*/  HMMA.16816.F32.BF16 R48, R4.reuse, R22, R128 ;  /* 0x000000160430723c */ /* 0x040fe20000041880 */
[----:B------:R-:W1:Y:S07]  /*7420*/  LDSM.16.MT88.4 R20, [R225+0x2800] ;  /* 0x00280000e114783b */ /* 0x000e6e0000004200 */
[C---:B------:R-:W-:Y:S08]  /*7430*/  HMMA.16816.F32.BF16 R40, R4.reuse, R16, R124 ;  /* 0x000000100428723c */ /* 0x040ff0000004187c */
[C---:B------:R-:W-:Y:S01]  /*7440*/  HMMA.16816.F32.BF16 R36, R4.reuse, R18, R120 ;  /* 0x000000120424723c */ /* 0x040fe20000041878 */
[----:B------:R-:W3:Y:S07]  /*7450*/  LDSM.16.MT88.4 R16, [R229+0x2800] ;  /* 0x00280000e510783b */ /* 0x000eee0000004200 */
[C---:B------:R-:W-:Y:S08]  /*7460*/  HMMA.16816.F32.BF16 R32, R4.reuse, R12, R112 ;  /* 0x0000000c0420723c */ /* 0x040ff00000041870 */
[C---:B------:R-:W-:Y:S01]  /*7470*/  HMMA.16816.F32.BF16 R28, R4.reuse, R14, R108 ;  /* 0x0000000e041c723c */ /* 0x040fe2000004186c */
[----:B------:R-:W4:Y:S07]  /*7480*/  LDSM.16.MT88.4 R12, [R226+0x2800] ;  /* 0x00280000e20c783b */ /* 0x000f2e0000004200 */
[C---:B------:R-:W-:Y:S08]  /*7490*/  HMMA.16816.F32.BF16 R104, R4.reuse, R8, R104 ;  /* 0x000000080468723c */ /* 0x040ff00000041868 */
[----:B------:R-:W-:Y:S01]  /*74a0*/  HMMA.16816.F32.BF16 R44, R4, R10, R92 ;  /* 0x0000000a042c723c */ /* 0x000fe2000004185c */
[----:B------:R-:W1:Y:S01]  /*74b0*/  LDSM.16.MT88.4 R8, [R228+0x2800] ;  /* 0x00280000e408783b */ /* 0x000e620000004200 */
[----:B------:R-:W-:Y:S08]  /*74c0*/  MUFU.EX2 R112, R65 ;  /* 0x0000004100707308 */ /* 0x000ff00000000800 */
[----:B------:R-:W-:Y:S08]  /*74d0*/  MUFU.EX2 R110, R64 ;  /* 0x00000040006e7308 */ /* 0x000ff00000000800 */
[----:B------:R-:W-:Y:S08]  /*74e0*/  MUFU.EX2 R111, R63 ;  /* 0x0000003f006f7308 */ /* 0x000ff00000000800 */
[----:B------:R-:W-:Y:S08]  /*74f0*/  MUFU.EX2 R113, R62 ;  /* 0x0000003e00717308 */ /* 0x000ff00000000800 */
[----:B------:R-:W-:Y:S08]  /*7500*/  MUFU.EX2 R108, R61 ;  /* 0x0000003d006c7308 */ /* 0x000ff00000000800 */
[----:B------:R-:W1:Y:S08]  /*7510*/  MUFU.EX2 R109, R60 ;  /* 0x0000003c006d7308 */ /* 0x000e700000000800 */
[----:B------:R-:W-:Y:S08]  /*7520*/  MUFU.EX2 R92, R66 ;  /* 0x00000042005c7308 */ /* 0x000ff00000000800 */
[----:B------:R-:W2:Y:S01]  /*7530*/  MUFU.EX2 R93, R67 ;  /* 0x00000043005d7308 */ /* 0x000ea20000000800 */
[----:B------:R-:W-:Y:S01]  /*7540*/  FADD.FTZ R4, R156, R24 ;  /* 0x000000189c047221 */ /* 0x000fe20000010000 */
[----:B-1----:R-:W-:-:S02]  /*7550*/  F2FP.BF16.PACK_AB R5, R109, R108 ;  /* 0x0000006c6d05723e */ /* 0x002fc400000010ff */
[----:B------:R-:W-:Y:S01]  /*7560*/  F2FP.BF16.PACK_AB R6, R113, R111 ;  /* 0x0000006f7106723e */ /* 0x000fe200000010ff */
[----:B------:R-:W-:-:S03]  /*7570*/  FADD.FTZ R24, R160, R4 ;  /* 0x00000004a0187221 */ /* 0x000fc60000010000 */
[----:B------:R-:W-:Y:S01]  /*7580*/  MUFU.EX2 R63, R140 ;  /* 0x0000008c003f7308 */ /* 0x000fe20000000800 */
[----:B------:R-:W-:-:S07]  /*7590*/  F2FP.BF16.PACK_AB R4, R110, R112 ;  /* 0x000000706e04723e */ /* 0x000fce00000010ff */
[----:B------:R-:W-:Y:S01]  /*75a0*/  MUFU.EX2 R65, R139 ;  /* 0x0000008b00417308 */ /* 0x000fe20000000800 */
[----:B--2---:R-:W-:-:S07]  /*75b0*/  F2FP.BF16.PACK_AB R7, R93, R92 ;  /* 0x0000005c5d07723e */ /* 0x004fce00000010ff */
[----:B------:R-:W-:Y:S08]  /*75c0*/  MUFU.EX2 R66, R138 ;  /* 0x0000008a00427308 */ /* 0x000ff00000000800 */
[----:B------:R-:W1:Y:S08]  /*75d0*/  MUFU.EX2 R67, R137 ;  /* 0x0000008900437308 */ /* 0x000e700000000800 */
[----:B------:R-:W2:Y:S08]  /*75e0*/  MUFU.EX2 R64, R136 ;  /* 0x0000008800407308 */ /* 0x000eb00000000800 */
[----:B------:R-:W-:Y:S08]  /*75f0*/  MUFU.EX2 R118, R118 ;  /* 0x0000007600767308 */ /* 0x000ff00000000800 */
[----:B------:R-:W1:Y:S01]  /*7600*/  MUFU.EX2 R117, R117 ;  /* 0x0000007500757308 */ /* 0x000e620000000800 */
[----:B------:R-:W-:Y:S01]  /*7610*/  HMMA.16816.F32.BF16 R100, R4, R20, R100 ;  /* 0x000000140464723c */ /* 0x000fe20000041864 */
[----:B------:R-:W-:-:S02]  /*7620*/  FADD.FTZ R2, R206, R2 ;  /* 0x00000002ce027221 */ /* 0x000fc40000010000 */
[----:B------:R-:W-:Y:S02]  /*7630*/  FADD.FTZ R0, R147, R0 ;  /* 0x0000000093007221 */ /* 0x000fe40000010000 */
[----:B------:R-:W-:Y:S01]  /*7640*/  FADD.FTZ R3, R207, R3 ;  /* 0x00000003cf037221 */ /* 0x000fe20000010000 */
[----:B------:R-:W-:Y:S02]  /*7650*/  MOV R210, R172 ;  /* 0x000000ac00d27202 */ /* 0x000fe40000000f00 */
[C---:B------:R-:W-:Y:S08]  /*7660*/  HMMA.16816.F32.BF16 R96, R4.reuse, R22, R96 ;  /* 0x000000160460723c */ /* 0x040ff00000041860 */
[C---:B---3--:R-:W-:Y:S08]  /*7670*/  HMMA.16816.F32.BF16 R88, R4.reuse, R16, R88 ;  /* 0x000000100458723c */ /* 0x048ff00000041858 */
[C---:B------:R-:W-:Y:S08]  /*7680*/  HMMA.16816.F32.BF16 R84, R4.reuse, R18, R84 ;  /* 0x000000120454723c */ /* 0x040ff00000041854 */
[C---:B----4-:R-:W-:Y:S08]  /*7690*/  HMMA.16816.F32.BF16 R80, R4.reuse, R12, R80 ;  /* 0x0000000c0450723c */ /* 0x050ff00000041850 */
[C---:B------:R-:W-:Y:S08]  /*76a0*/  HMMA.16816.F32.BF16 R76, R4.reuse, R14, R76 ;  /* 0x0000000e044c723c */ /* 0x040ff0000004184c */
[C---:B------:R-:W-:Y:S08]  /*76b0*/  HMMA.16816.F32.BF16 R72, R4.reuse, R8, R72 ;  /* 0x000000080448723c */ /* 0x040ff00000041848 */
[----:B------:R-:W-:Y:S01]  /*76c0*/  HMMA.16816.F32.BF16 R56, R4, R10, R56 ;  /* 0x0000000a0438723c */ /* 0x000fe20000041838 */
[----:B------:R-:W-:-:S02]  /*76d0*/  MOV R219, R174 ;  /* 0x000000ae00db7202 */ /* 0x000fc40000000f00 */
[----:B------:R-:W-:Y:S02]  /*76e0*/  MOV R205, R177 ;  /* 0x000000b100cd7202 */ /* 0x000fe40000000f00 */
[----:B------:R-:W-:Y:S02]  /*76f0*/  MOV R208, R178 ;  /* 0x000000b200d07202 */ /* 0x000fe40000000f00 */
[----:B------:R-:W-:Y:S01]  /*7700*/  MOV R116, R171 ;  /* 0x000000ab00747202 */ /* 0x000fe20000000f00 */
[----:B------:R-:W-:Y:S01]  /*7710*/  FADD.FTZ R4, R179, R24 ;  /* 0x00000018b3047221 */ /* 0x000fe20000010000 */
[----:B-1----:R-:W-:Y:S02]  /*7720*/  F2FP.BF16.PACK_AB R6, R67, R66 ;  /* 0x000000424306723e */ /* 0x002fe400000010ff */
[----:B------:R-:W-:Y:S01]  /*7730*/  MOV R203, R176 ;  /* 0x000000b000cb7202 */ /* 0x000fe20000000f00 */
[----:B------:R-:W-:Y:S01]  /*7740*/  FADD.FTZ R24, R183, R4 ;  /* 0x00000004b7187221 */ /* 0x000fe20000010000 */
[----:B------:R-:W-:-:S02]  /*7750*/  F2FP.BF16.PACK_AB R4, R65, R63 ;  /* 0x0000003f4104723e */ /* 0x000fc400000010ff */
[----:B------:R-:W-:Y:S02]  /*7760*/  MOV R202, R175 ;  /* 0x000000af00ca7202 */ /* 0x000fe40000000f00 */
[----:B------:R-:W-:Y:S01]  /*7770*/  MOV R204, R170 ;  /* 0x000000aa00cc7202 */ /* 0x000fe20000000f00 */
[----:B------:R-:W-:Y:S01]  /*7780*/  MUFU.EX2 R62, R141 ;  /* 0x0000008d003e7308 */ /* 0x000fe20000000800 */
[----:B--2---:R-:W-:Y:S01]  /*7790*/  F2FP.BF16.PACK_AB R5, R119, R64 ;  /* 0x000000407705723e */ /* 0x004fe200000010ff */
[----:B------:R-:W-:Y:S01]  /*77a0*/  LDSM.16.MT88.4 R136, [R226+0x3000] ;  /* 0x00300000e288783b */ /* 0x000fe20000004200 */
[----:B------:R-:W-:-:S07]  /*77b0*/  F2FP.BF16.PACK_AB R7, R117, R118 ;  /* 0x000000767507723e */ /* 0x000fce00000010ff */
        /* <DEDUP_REMOVED lines=8> */
[----:B------:R-:W-:-:S02]  /*7840*/  FADD.FTZ R2, R158, R2 ;  /* 0x000000029e027221 */ /* 0x000fc40000010000 */
[----:B------:R-:W-:Y:S02]  /*7850*/  FADD.FTZ R0, R159, R0 ;  /* 0x000000009f007221 */ /* 0x000fe40000010000 */
[----:B------:R-:W-:Y:S01]  /*7860*/  FADD.FTZ R3, R157, R3 ;  /* 0x000000039d037221 */ /* 0x000fe20000010000 */
[----:B------:R-:W-:Y:S01]  /*7870*/  MOV R207, R173 ;  /* 0x000000ad00cf7202 */ /* 0x000fe20000000f00 */
[----:B------:R-:W-:Y:S01]  /*7880*/  FADD.FTZ R4, R166, R24 ;  /* 0x00000018a6047221 */ /* 0x000fe20000010000 */
[----:B------:R-:W-:Y:S01]  /*7890*/  MOV R9, c[0x0][0x2ac] ;  /* 0x0000ab0000097a02 */ /* 0x000fe20000000f00 */
[----:B------:R-:W2:Y:S01]  /*78a0*/  LDL R24, [R1+0x5c] ;  /* 0x00005c0001187983 */ /* 0x000ea20000100800 */
[----:B------:R-:W-:Y:S02]  /*78b0*/  FADD.FTZ R2, R162, R2 ;  /* 0x00000002a2027221 */ /* 0x000fe40000010000 */
[----:B------:R-:W-:Y:S01]  /*78c0*/  FADD.FTZ R0, R163, R0 ;  /* 0x00000000a3007221 */ /* 0x000fe20000010000 */
[----:B------:R-:W-:Y:S01]  /*78d0*/  MOV R206, R169 ;  /* 0x000000a900ce7202 */ /* 0x000fe20000000f00 */
[----:B------:R-:W-:Y:S01]  /*78e0*/  FADD.FTZ R2, R181, R2 ;  /* 0x00000002b5027221 */ /* 0x000fe20000010000 */
[----:B------:R-:W-:Y:S01]  /*78f0*/  MUFU.EX2 R26, R145 ;  /* 0x00000091001a7308 */ /* 0x000fe20000000800 */
[----:B------:R-:W-:Y:S01]  /*7900*/  FADD.FTZ R0, R182, R0 ;  /* 0x00000000b6007221 */ /* 0x000fe20000010000 */
[----:B------:R-:W1:Y:S01]  /*7910*/  LDSM.16.MT88.4 R156, [R225+0x3000] ;  /* 0x00300000e19c783b */ /* 0x000e620000004200 */
[----:B------:R-:W-:-:S02]  /*7920*/  FADD.FTZ R2, R165, R2 ;  /* 0x00000002a5027221 */ /* 0x000fc40000010000 */
[----:B------:R-:W-:Y:S01]  /*7930*/  FADD.FTZ R3, R161, R3 ;  /* 0x00000003a1037221 */ /* 0x000fe20000010000 */
[----:B------:R-:W-:Y:S01]  /*7940*/  LDSM.16.MT88.4 R12, [R228+0x3000] ;  /* 0x00300000e40c783b */ /* 0x000fe20000004200 */
        /* <DEDUP_REMOVED lines=11> */
[----:B------:R-:W-:Y:S02]  /*7a00*/  IMAD R9, R9, c[0x0][0x1d0], RZ ;  /* 0x0000740009097a24 */ /* 0x000fe400078e02ff */
        /* <DEDUP_REMOVED lines=20> */
[----:B------:R-:W-:Y:S01]  /*7b50*/  MUFU.EX2 R20, R150 ;  /* 0x0000009600147308 */ /* 0x000fe20000000800 */
[----:B------:R-:W-:-:S02]  /*7b60*/  FADD.FTZ R4, R63, R4 ;  /* 0x000000043f047221 */ /* 0x000fc40000010000 */
[----:B------:R-:W-:Y:S02]  /*7b70*/  FADD.FTZ R5, R193, R5 ;  /* 0x00000005c1057221 */ /* 0x000fe40000010000 */
[----:B------:R-:W-:Y:S02]  /*7b80*/  FADD.FTZ R4, R65, R4 ;  /* 0x0000000441047221 */ /* 0x000fe40000010000 */
[----:B------:R-:W-:Y:S01]  /*7b90*/  FADD.FTZ R5, R64, R5 ;  /* 0x0000000540057221 */ /* 0x000fe20000010000 */
[----:B------:R-:W-:Y:S01]  /*7ba0*/  MUFU.EX2 R18, R151 ;  /* 0x0000009700127308 */ /* 0x000fe20000000800 */
[----:B------:R-:W-:Y:S02]  /*7bb0*/  FADD.FTZ R4, R66, R4 ;  /* 0x0000000442047221 */ /* 0x000fe40000010000 */
[----:B------:R-:W-:-:S05]  /*7bc0*/  FADD.FTZ R5, R119, R5 ;  /* 0x0000000577057221 */ /* 0x000fca0000010000 */
[----:B------:R-:W-:Y:S01]  /*7bd0*/  MUFU.EX2 R17, R154 ;  /* 0x0000009a00117308 */ /* 0x000fe20000000800 */
[----:B------:R-:W-:-:S07]  /*7be0*/  FADD.FTZ R5, R118, R5 ;  /* 0x0000000576057221 */ /* 0x000fce0000010000 */
[----:B------:R-:W3:Y:S08]  /*7bf0*/  MUFU.EX2 R61, R142 ;  /* 0x0000008e003d7308 */ /* 0x000ef00000000800 */
[----:B------:R-:W4:Y:S08]  /*7c00*/  MUFU.EX2 R25, R146 ;  /* 0x0000009200197308 */ /* 0x000f300000000800 */
[----:B------:R-:W-:Y:S08]  /*7c10*/  MUFU.EX2 R16, R155 ;  /* 0x0000009b00107308 */ /* 0x000ff00000000800 */
[----:B------:R-:W-:Y:S08]  /*7c20*/  MUFU.EX2 R60, R143 ;  /* 0x0000008f003c7308 */ /* 0x000ff00000000800 */
[----:B------:R-:W-:Y:S08]  /*7c30*/  MUFU.EX2 R23, R148 ;  /* 0x0000009400177308 */ /* 0x000ff00000000800 */
[----:B------:R1:W1:Y:S08]  /*7c40*/  MUFU.EX2 R27, R144 ;  /* 0x00000090001b7308 */ /* 0x0002700000000800 */
[----:B------:R-:W-:Y:S01]  /*7c50*/  MUFU.EX2 R11, R184 ;  /* 0x000000b8000b7308 */ /* 0x000fe20000000800 */
[----:B-1----:R-:W1:Y:S07]  /*7c60*/  LDSM.16.MT88.4 R144, [R229+0x3000] ;  /* 0x00300000e590783b */ /* 0x002e6e0000004200 */
[----:B------:R-:W-:Y:S08]  /*7c70*/  MUFU.EX2 R21, R152 ;  /* 0x0000009800157308 */ /* 0x000ff00000000800 */
[----:B------:R-:W3:Y:S08]  /*7c80*/  MUFU.EX2 R22, R149 ;  /* 0x0000009500167308 */ /* 0x000ef00000000800 */
[----:B------:R-:W1:Y:S08]  /*7c90*/  MUFU.EX2 R10, R185 ;  /* 0x000000b9000a7308 */ /* 0x000e700000000800 */
[----:B------:R-:W1:Y:S01]  /*7ca0*/  MUFU.EX2 R19, R153 ;  /* 0x0000009900137308 */ /* 0x000e620000000800 */
[----:B------:R-:W-:-:S02]  /*7cb0*/  IADD3 R245, R245, -0x2, RZ ;  /* 0xfffffffef5f57810 */ /* 0x000fc40007ffe0ff */
[----:B---3--:R-:W-:Y:S02]  /*7cc0*/  F2FP.BF16.PACK_AB R124, R61, R62 ;  /* 0x0000003e3d7c723e */ /* 0x008fe400000010ff */
[----:B----4-:R-:W-:Y:S02]  /*7cd0*/  F2FP.BF16.PACK_AB R125, R25, R26 ;  /* 0x0000001a197d723e */ /* 0x010fe400000010ff */
[----:B------:R-:W-:Y:S02]  /*7ce0*/  F2FP.BF16.PACK_AB R126, R27, R60 ;  /* 0x0000003c1b7e723e */ /* 0x000fe400000010ff */
[----:B------:R-:W-:Y:S01]  /*7cf0*/  F2FP.BF16.PACK_AB R127, R22, R23 ;  /* 0x00000017167f723e */ /* 0x000fe200000010ff */
[----:B--2---:R-:W-:Y:S01]  /*7d00*/  @P4 IMAD.HI.U32 R2, R24, c[0x0][0x2c8], RZ ;  /* 0x0000b20018024a27 */ /* 0x004fe200078e00ff */
[----:B------:R-:W-:-:S04]  /*7d10*/  MOV R0, R24 ;  /* 0x0000001800007202 */ /* 0x000fc80000000f00 */
[----:B------:R-:W-:Y:S02]  /*7d20*/  @P4 SHF.R.U32.HI R0, RZ, c[0x0][0x2cc], R2 ;  /* 0x0000b300ff004a19 */ /* 0x000fe40000011602 */
[----:B------:R-:W-:Y:S02]  /*7d30*/  MOV R2, RZ ;  /* 0x000000ff00027202 */ /* 0x000fe40000000f00 */
[----:B------:R-:W-:-:S05]  /*7d40*/  IADD3 R3, R0, -c[0x0][0x168], R9 ;  /* 0x80005a0000037a10 */ /* 0x000fca0007ffe009 */
[----:B------:R-:W-:-:S05]  /*7d50*/  IMAD.HI R2, R3, -0x6db6db6d, R2 ;  /* 0x9249249303027827 */ /* 0x000fca00078e0202 */
[----:B------:R-:W-:Y:S01]  /*7d60*/  SHF.R.U32.HI R0, RZ, 0x1f, R2 ;  /* 0x0000001fff007819 */ /* 0x000fe20000011602 */
[----:B------:R-:W-:-:S03]  /*7d70*/  FADD.FTZ R3, R220, R6 ;  /* 0x00000006dc037221 */ /* 0x000fc60000010000 */
[----:B------:R-:W-:Y:S01]  /*7d80*/  LEA.HI.SX32 R9, R2, R0, 0x1a ;  /* 0x0000000002097211 */ /* 0x000fe200078fd2ff */
        /* <DEDUP_REMOVED lines=34> */
[----:B------:R-:W-:Y:S01]  /*7fb0*/  FADD.FTZ R2, R23, R6 ;  /* 0x0000000617027221 */ /* 0x000fe20000010000 */
[----:B------:R-:W-:Y:S01]  /*7fc0*/  IMNMX R7, RZ, R9, !PT ;  /* 0x00000009ff077217 */ /* 0x000fe20007800200 */
[----:B------:R-:W-:Y:S02]  /*7fd0*/  FADD.FTZ R0, R11, R0 ;  /* 0x000000000b007221 */ /* 0x000fe40000010000 */
[----:B------:R-:W-:-:S02]  /*7fe0*/  FADD.FTZ R4, R21, R5 ;  /* 0x0000000515047221 */ /* 0x000fc40000010000 */
[----:B------:R-:W-:Y:S02]  /*7ff0*/  FADD.FTZ R5, R27, R3 ;  /* 0x000000031b057221 */ /* 0x000fe40000010000 */
[----:B------:R-:W-:Y:S02]  /*8000*/  FADD.FTZ R3, R22, R2 ;  /* 0x0000000216037221 */ /* 0x000fe40000010000 */
[----:B-1----:R-:W-:Y:S01]  /*8010*/  FADD.FTZ R0, R10, R0 ;  /* 0x000000000a007221 */ /* 0x002fe20000010000 */
[----:B------:R1:W-:Y:S01]  /*8020*/  STL [R1+0x1c], R7 ;  /* 0x00001c0701007387 */ /* 0x0003e20000100800 */
[----:B------:R-:W-:-:S03]  /*8030*/  FADD.FTZ R2, R19, R4 ;  /* 0x0000000413027221 */ /* 0x000fc60000010000 */
[----:B------:R1:W-:Y:S04]  /*8040*/  STL [R1+0x24], R5 ;  /* 0x0000240501007387 */ /* 0x0003e80000100800 */
[----:B------:R1:W-:Y:S04]  /*8050*/  STL [R1+0x28], R3 ;  /* 0x0000280301007387 */ /* 0x0003e80000100800 */
[----:B------:R1:W-:Y:S04]  /*8060*/  STL [R1+0x2c], R0 ;  /* 0x00002c0001007387 */ /* 0x0003e80000100800 */
[----:B------:R1:W-:Y:S01]  /*8070*/  STL [R1+0x20], R2 ;  /* 0x0000200201007387 */ /* 0x0003e20000100800 */
[----:B------:R-:W-:-:S02]  /*8080*/  ISETP.GE.AND P0, PT, R245, R7, PT ;  /* 0x00000007f500720c */ /* 0x000fc40003f06270 */
[----:B------:R-:W-:Y:S02]  /*8090*/  F2FP.BF16.PACK_AB R120, R18, R20 ;  /* 0x000000141278723e */ /* 0x000fe400000010ff */
[----:B------:R-:W-:Y:S02]  /*80a0*/  F2FP.BF16.PACK_AB R122, R19, R21 ;  /* 0x00000015137a723e */ /* 0x000fe400000010ff */
[----:B------:R-:W-:Y:S02]  /*80b0*/  F2FP.BF16.PACK_AB R121, R16, R17 ;  /* 0x000000111079723e */ /* 0x000fe400000010ff */
        /* <DEDUP_REMOVED lines=17> */
[----:B------:R-:W-:Y:S02]  /*81d0*/  @!UPT UIADD3 URZ, URZ, URZ, URZ ;  /* 0x0000003f3f3ff290 */ /* 0x000fe4000fffe03f */
[----:B------:R-:W-:Y:S11]  /*81e0*/  @!P0 BRA `(.L_x_544) ;  /* 0x0000643000008947 */ /* 0x000ff60003800000 */
[----:B-1----:R-:W-:Y:S01]  /*81f0*/  IMAD.MOV.U32 R117, RZ, RZ, R70 ;  /* 0x000000ffff757224 */ /* 0x002fe200078e0046 */
[----:B------:R-:W-:Y:S01]  /*8200*/  MOV R119, R68 ;  /* 0x0000004400777202 */ /* 0x000fe20000000f00 */
[----:B------:R-:W-:Y:S01]  /*8210*/  IMAD.MOV.U32 R116, RZ, RZ, R71 ;  /* 0x000000ffff747224 */ /* 0x000fe200078e0047 */
[----:B------:R-:W-:-:S07]  /*8220*/  MOV R118, R69 ;  /* 0x0000004500767202 */ /* 0x000fce0000000f00 */
.L_x_555:
[----:B------:R-:W-:Y:S04]  /*8230*/  DEPBAR.LE SB0, 0x0 ;  /* 0x000080000000791a */ /* 0x000fe80000000000 */
[----:B------:R-:W-:Y:S01]  /*8240*/  WARPSYNC 0xffffffff ;  /* 0xffffffff00007948 */ /* 0x000fe20003800000 */
[----:B------:R-:W-:Y:S01]  /*8250*/  BAR.SYNC.DEFER_BLOCKING 0x0 ;  /* 0x0000000000007b1d */ /* 0x000fe20000010000 */
[----:B------:R-:W-:Y:S05]  /*8260*/  ISETP.GE.AND P0, PT, R245, RZ, PT ;  /* 0x000000fff500720c */ /* 0x000fea0003f06270 */
[----:B------:R1:W2:Y:S01]  /*8270*/  LDSM.16.M88.4 R112, [R231] ;  /* 0x00000000e770783b */ /* 0x0002a20000000200 */
[----:B------:R-:W-:Y:S03]  /*8280*/  BSSY B0, `(.L_x_545) ;  /* 0x000004d000007945 */ /* 0x000fe60003800000 */
[----:B------:R1:W3:Y:S04]  /*8290*/  LDSM.16.M88.4 R108, [R231+0x2000] ;  /* 0x00200000e76c783b */ /* 0x0002e80000000200 */
[----:B-----5:R1:W4:Y:S04]  /*82a0*/  LDSM.16.M88.4 R16, [R224] ;  /* 0x00000000e010783b */ /* 0x0203280000000200 */
        /* <DEDUP_REMOVED lines=8> */
[----:B------:R1:W1:Y:S04]  /*8330*/  LDSM.16.M88.4 R192, [R235] ;  /* 0x00000000ebc0783b */ /* 0x0002680000000200 */
[----:B------:R1:W1:Y:S04]  /*8340*/  LDSM.16.M88.4 R200, [R241] ;  /* 0x00000000f1c8783b */ /* 0x0002680000000200 */
[----:B------:R1:W1:Y:S04]  /*8350*/  LDSM.16.M88.4 R204, [R240] ;  /* 0x00000000f0cc783b */ /* 0x0002680000000200 */
[----:B------:R1:W1:Y:S04]  /*8360*/  LDSM.16.M88.4 R208, [R239] ;  /* 0x00000000efd0783b */ /* 0x0002680000000200 */
[----:B------:R1:W1:Y:S04]  /*8370*/  LDSM.16.M88.4 R212, [R238] ;  /* 0x00000000eed4783b */ /* 0x0002680000000200 */
[----:B------:R1:W1:Y:S04]  /*8380*/  LDSM.16.M88.4 R216, [R237] ;  /* 0x00000000edd8783b */ /* 0x0002680000000200 */
[----:B------:R1:W1:Y:S01]  /*8390*/  LDSM.16.M88.4 R220, [R236] ;  /* 0x00000000ecdc783b */ /* 0x0002620000000200 */
[----:B------:R-:W-:-:S05]  /*83a0*/  @!P0 BRA `(.L_x_546) ;  /* 0x000003a000008947 */ /* 0x000fca0003800000 */
[----:B--234-:R-:W-:Y:S01]  /*83b0*/  IMAD.WIDE.U32 R2, R252, c[0x0][0x208], RZ ;  /* 0x00008200fc027a25 */ /* 0x01cfe200078e00ff */
[----:B------:R-:W-:Y:S01]  /*83c0*/  SHF.R.S32.HI R0, RZ, 0x1f, R252 ;  /* 0x0000001fff007819 */ /* 0x000fe200000114fc */
[----:B------:R-:W2:Y:S01]  /*83d0*/  LDL.64 R8, [R1+0x48] ;  /* 0x0000480001087983 */ /* 0x000ea20000100a00 */
[----:B------:R-:W-:Y:S01]  /*83e0*/  SHF.R.S32.HI R4, RZ, 0x1f, R244 ;  /* 0x0000001fff047819 */ /* 0x000fe200000114f4 */
[----:B------:R-:W-:Y:S01]  /*83f0*/  IMAD.SHL.U32 R20, R242, 0x2, RZ ;  /* 0x00000002f2147824 */ /* 0x000fe200078e00ff */
[----:B------:R-:W-:Y:S01]  /*8400*/  SHF.R.S32.HI R5, RZ, 0x1f, R242 ;  /* 0x0000001fff057819 */ /* 0x000fe200000114f2 */
[----:B------:R-:W-:Y:S02]  /*8410*/  IMAD R0, R0, c[0x0][0x208], RZ ;  /* 0x0000820000007a24 */ /* 0x000fe400078e02ff */
[----:B------:R-:W-:Y:S01]  /*8420*/  IMAD R4, R4, c[0x0][0x218], RZ ;  /* 0x0000860004047a24 */ /* 0x000fe200078e02ff */
[----:B------:R-:W-:Y:S01]  /*8430*/  SHF.L.U64.HI R5, R242, 0x1, R5 ;  /* 0x00000001f2057819 */ /* 0x000fe20000010205 */
[----:B------:R-:W-:Y:S01]  /*8440*/  IMAD R0, R252, c[0x0][0x20c], R0 ;  /* 0x00008300fc007a24 */ /* 0x000fe200078e0200 */
[----:B------:R-:W3:Y:S03]  /*8450*/  LDL R6, [R1+0x58] ;  /* 0x0000580001067983 */ /* 0x000ee60000100800 */
[----:B------:R-:W-:Y:S04]  /*8460*/  IMAD.IADD R3, R3, 0x1, R0 ;  /* 0x0000000103037824 */ /* 0x000fe800078e0200 */
[----:B------:R-:W-:Y:S05]  /*8470*/  IMAD.WIDE.U32 R2, R244, c[0x0][0x218], R2 ;  /* 0x00008600f4027a25 */ /* 0x000fea00078e0002 */
[----:B--2---:R-:W-:Y:S01]  /*8480*/  IADD3 R0, P1, R8, R2, RZ ;  /* 0x0000000208007210 */ /* 0x004fe20007f3e0ff */
[----:B------:R-:W-:Y:S03]  /*8490*/  IMAD R2, R244, c[0x0][0x21c], R4 ;  /* 0x00008700f4027a24 */ /* 0x000fe600078e0204 */
[----:B------:R-:W-:Y:S02]  /*84a0*/  LEA R4, P0, R0, c[0x0][0x1f8], 0x1 ;  /* 0x00007e0000047a11 */ /* 0x000fe400078008ff */
[----:B---3--:R-:W-:Y:S04]  /*84b0*/  IADD3.X R2, R6, R3, R2, P1, !PT ;  /* 0x0000000306027210 */ /* 0x008fe80000ffe402 */
[----:B------:R-:W-:Y:S01]  /*84c0*/  LEA.HI.X R0, R0, c[0x0][0x1fc], R2, 0x1, P0 ;  /* 0x00007f0000007a11 */ /* 0x000fe200000f0c02 */
[----:B------:R-:W-:-:S05]  /*84d0*/  BRA.DIV ~URZ, `(.L_x_547) ;  /* 0x0000fae27f007947 */ /* 0x000fca000b800000 */
[----:B------:R2:W3:Y:S02]  /*84e0*/  SHFL.IDX PT, R7, R0, RZ, 0x181f ;  /* 0x00181fff00077589 */ /* 0x0004e400000e0000 */
.L_x_606:
[----:B------:R-:W-:-:S05]  /*84f0*/  BRA.DIV ~URZ, `(.L_x_548) ;  /* 0x0000fb327f007947 */ /* 0x000fca000b800000 */
[----:B------:R-:W4:Y:S04]  /*8500*/  SHFL.IDX PT, R6, R4, RZ, 0x181f ;  /* 0x00181fff04067589 */ /* 0x000f2800000e0000 */
[----:B------:R-:W5:Y:S04]  /*8510*/  SHFL.IDX PT, R2, R4, 0x1, 0x181f ;  /* 0x00381f0004027f89 */ /* 0x000f6800000e0000 */
[----:B------:R-:W-:Y:S04]  /*8520*/  SHFL.IDX PT, R3, R0, 0x1, 0x181f ;  /* 0x00381f0000037f89 */ /* 0x000fe800000e0000 */
[----:B------:R-:W-:Y:S04]  /*8530*/  SHFL.IDX PT, R10, R4, 0x2, 0x181f ;  /* 0x00581f00040a7f89 */ /* 0x000fe800000e0000 */
[----:B------:R-:W2:Y:S04]  /*8540*/  SHFL.IDX PT, R8, R4, 0x3, 0x181f ;  /* 0x00781f0004087f89 */ /* 0x000ea800000e0000 */
[----:B------:R-:W3:Y:S04]  /*8550*/  SHFL.IDX PT, R11, R0, 0x2, 0x181f ;  /* 0x00581f00000b7f89 */ /* 0x000ee800000e0000 */
[----:B------:R-:W1:Y:S04]  /*8560*/  SHFL.IDX PT, R9, R4, 0x4, 0x181f ;  /* 0x00981f0004097f89 */ /* 0x000e6800000e0000 */
[----:B------:R-:W1:Y:S04]  /*8570*/  SHFL.IDX PT, R15, R0, 0x3, 0x181f ;  /* 0x00781f00000f7f89 */ /* 0x000e6800000e0000 */
[----:B------:R-:W1:Y:S04]  /*8580*/  SHFL.IDX PT, R12, R4, 0x5, 0x181f ;  /* 0x00b81f00040c7f89 */ /* 0x000e6800000e0000 */
[----:B------:R-:W1:Y:S04]  /*8590*/  SHFL.IDX PT, R14, R0, 0x4, 0x181f ;  /* 0x00981f00000e7f89 */ /* 0x000e6800000e0000 */
[----:B------:R-:W1:Y:S04]  /*85a0*/  SHFL.IDX PT, R13, R0, 0x5, 0x181f ;  /* 0x00b81f00000d7f89 */ /* 0x000e6800000e0000 */
[----:B------:R-:W1:Y:S04]  /*85b0*/  SHFL.IDX PT, R4, R4, 0x6, 0x181f ;  /* 0x00d81f0004047f89 */ /* 0x000e6800000e0000 */
[----:B--2---:R-:W2:Y:S01]  /*85c0*/  SHFL.IDX PT, R0, R0, 0x6, 0x181f ;  /* 0x00d81f0000007f89 */ /* 0x004ea200000e0000 */
[-C--:B----4-:R-:W-:Y:S02]  /*85d0*/  IADD3 R6, P0, R6, R20.reuse, RZ ;  /* 0x0000001406067210 */ /* 0x090fe40007f1e0ff */
[-C--:B-----5:R-:W-:Y:S02]  /*85e0*/  IADD3 R2, P1, R2, R20.reuse, RZ ;  /* 0x0000001402027210 */ /* 0x0a0fe40007f3e0ff */
[-C--:B------:R-:W-:Y:S01]  /*85f0*/  IADD3 R8, P6, R8, R20.reuse, RZ ;  /* 0x0000001408087210 */ /* 0x080fe20007fde0ff */
[--C-:B---3--:R-:W-:Y:S01]  /*8600*/  IMAD.X R7, R7, 0x1, R5.reuse, P0 ;  /* 0x0000000107077824 */ /* 0x108fe200000e0605 */
[-C--:B------:R-:W-:Y:S01]  /*8610*/  IADD3 R10, P0, R10, R20.reuse, RZ ;  /* 0x000000140a0a7210 */ /* 0x080fe20007f1e0ff */
[--C-:B------:R-:W-:Y:S03]  /*8620*/  IMAD.X R3, R3, 0x1, R5.reuse, P1 ;  /* 0x0000000103037824 */ /* 0x100fe600008e0605 */
[----:B------:R1:W-:Y:S01]  /*8630*/  LDGSTS.E.BYPASS.LTC128B.128 [R243+0x100], [R6.64], !P5 ;  /* 0x0010000006f37fae */ /* 0x0003e2000e901d46 */
[--C-:B------:R-:W-:Y:S03]  /*8640*/  IMAD.X R11, R11, 0x1, R5.reuse, P0 ;  /* 0x000000010b0b7824 */ /* 0x100fe600000e0605 */
[----:B------:R3:W-:Y:S04]  /*8650*/  LDGSTS.E.BYPASS.LTC128B.128 [R243+0x900], [R2.64], !P5 ;  /* 0x0090000002f37fae */ /* 0x0007e8000e901d46 */
[----:B------:R4:W-:Y:S01]  /*8660*/  LDGSTS.E.BYPASS.LTC128B.128 [R243+0x1100], [R10.64], !P5 ;  /* 0x011000000af37fae */ /* 0x0009e2000e901d46 */
[-C--:B-1----:R-:W-:Y:S01]  /*8670*/  IADD3 R6, P1, R9, R20.reuse, RZ ;  /* 0x0000001409067210 */ /* 0x082fe20007f3e0ff */
[--C-:B------:R-:W-:Y:S01]  /*8680*/  IMAD.X R9, R15, 0x1, R5.reuse, P6 ;  /* 0x000000010f097824 */ /* 0x100fe200030e0605 */
[----:B---3--:R-:W-:Y:S03]  /*8690*/  IADD3 R2, P0, R12, R20, RZ ;  /* 0x000000140c027210 */ /* 0x008fe60007f1e0ff */
[--C-:B------:R-:W-:Y:S01]  /*86a0*/  IMAD.X R7, R14, 0x1, R5.reuse, P1 ;  /* 0x000000010e077824 */ /* 0x100fe200008e0605 */
[----:B------:R4:W-:Y:S01]  /*86b0*/  LDGSTS.E.BYPASS.LTC128B.128 [R243+0x1900], [R8.64], !P5 ;  /* 0x0190000008f37fae */ /* 0x0009e2000e901d46 */
[----:B------:R-:W-:Y:S03]  /*86c0*/  IMAD.X R3, R13, 0x1, R5, P0 ;  /* 0x000000010d037824 */ /* 0x000fe600000e0605 */
[----:B------:R4:W-:Y:S04]  /*86d0*/  LDGSTS.E.BYPASS.LTC128B.128 [R243+0x2100], [R6.64], !P5 ;  /* 0x0210000006f37fae */ /* 0x0009e8000e901d46 */
[----:B------:R4:W-:Y:S02]  /*86e0*/  LDGSTS.E.BYPASS.LTC128B.128 [R243+0x2900], [R2.64], !P5 ;  /* 0x0290000002f37fae */ /* 0x0009e4000e901d46 */
.L_x_607:
[----:B--2-4-:R-:W-:Y:S04]  /*86f0*/  IADD3 R2, P0, R4, R20, RZ ;  /* 0x0000001404027210 */ /* 0x014fe80007f1e0ff */
[----:B------:R-:W-:Y:S05]  /*8700*/  IADD3.X R3, R0, R5, RZ, P0, !PT ;  /* 0x0000000500037210 */ /* 0x000fea00007fe4ff */
[----:B------:R-:W-:Y:S01]  /*8710*/  @!PT LDS RZ, [RZ] ;  /* 0x00000000fffff984 */ /* 0x000fe20000000800 */
[----:B------:R-:W-:Y:S01]  /*8720*/  @!PT LDS RZ, [RZ] ;  /* 0x00000000fffff984 */ /* 0x000fe20000000800 */
[----:B------:R-:W-:Y:S01]  /*8730*/  @!PT LDS RZ, [RZ] ;  /* 0x00000000fffff984 */ /* 0x000fe20000000800 */
[----:B------:R1:W-:Y:S04]  /*8740*/  LDGSTS.E.BYPASS.LTC128B.128 [R243+0x3100], [R2.64], !P5 ;  /* 0x0310000002f37fae */ /* 0x0003e8000e901d46 */
.L_x_546:
[----:B--234-:R-:W-:Y:S05]  /*8750*/  BSYNC B0 ;  /* 0x0000000000007941 */ /* 0x01cfea0003800000 */
.L_x_545:
[----:B------:R-:W0:Y:S01]  /*8760*/  LDGDEPBAR ;  /* 0x00000000000079af */ /* 0x000e220000000000 */
[----:B------:R-:W-:Y:S01]  /*8770*/  WARPSYNC 0xffffffff ;  /* 0xffffffff00007948 */ /* 0x000fe20003800000 */
[-C--:B------:R-:W-:Y:S01]  /*8780*/  HMMA.16816.F32.BF16 R4, R112, R16.reuse, RZ ;  /* 0x000000107004723c */ /* 0x080fe200000418ff */
[----:B------:R-:W-:Y:S02]  /*8790*/  BSSY B0, `(.L_x_549) ;  /* 0x00001ba000007945 */ /* 0x000fe40003800000 */
[----:B------:R-:W-:Y:S05]  /*87a0*/  ISETP.GE.AND P0, PT, R245, 0x1, PT ;  /* 0x00000001f500780c */ /* 0x000fea0003f06270 */
        /* <DEDUP_REMOVED lines=27> */
[----:B------:R-:W-:Y:S07]  /*8960*/  LDSM.16.M88.4 R184, [R232] ;  /* 0x00000000e8b8783b */ /* 0x000fee0000000200 */
[-C--:B------:R-:W-:Y:S08]  /*8970*/  HMMA.16816.F32.BF16 R4, R188, R192.reuse, R4 ;  /* 0x000000c0bc04723c */ /* 0x080ff00000041804 */
[C---:B------:R-:W-:Y:S08]  /*8980*/  HMMA.16816.F32.BF16 R8, R196.reuse, R192, R8 ;  /* 0x000000c0c408723c */ /* 0x040ff00000041808 */
[-C--:B------:R-:W-:Y:S08]  /*8990*/  HMMA.16816.F32.BF16 R12, R196, R194.reuse, R12 ;  /* 0x000000c2c40c723c */ /* 0x080ff0000004180c */
[C---:B------:R-:W-:Y:S01]  /*89a0*/  HMMA.16816.F32.BF16 R16, R188.reuse, R194, R16 ;  /* 0x000000c2bc10723c */ /* 0x040fe20000041810 */
[----:B------:R-:W1:Y:S07]  /*89b0*/  LDSM.16.M88.4 R192, [R230] ;  /* 0x00000000e6c0783b */ /* 0x000e6e0000000200 */
        /* <DEDUP_REMOVED lines=19> */
[----:B------:R-:W-:Y:S07]  /*8af0*/  LDSM.16.M88.4 R212, [R233] ;  /* 0x00000000e9d4783b */ /* 0x000fee0000000200 */
        /* <DEDUP_REMOVED lines=10> */
[----:B------:R-:W5:Y:S07]  /*8ba0*/  LDSM.16.M88.4 R188, [R230+0x1800] ;  /* 0x00180000e6bc783b */ /* 0x000f6e0000000200 */
        /* <DEDUP_REMOVED lines=17> */
[C---:B------:R-:W-:Y:S01]  /*8cc0*/  HMMA.16816.F32.BF16 R64, R184.reuse, R190, R64 ;  /* 0x000000beb840723c */ /* 0x040fe20000041840 */
[----:B------:R-:W3:Y:S07]  /*8cd0*/  LDSM.16.M88.4 R188, [R233+0x2000] ;  /* 0x00200000e9bc783b */ /* 0x000eee0000000200 */
        /* <DEDUP_REMOVED lines=8> */
[-C--:B--2---:R-:W-:Y:S08]  /*8d60*/  HMMA.16816.F32.BF16 R100, R184, R204.reuse, R100 ;  /* 0x000000ccb864723c */ /* 0x084ff00000041864 */
[C---:B------:R-:W-:Y:S08]  /*8d70*/  HMMA.16816.F32.BF16 R104, R200.reuse, R204, R104 ;  /* 0x000000ccc868723c */ /* 0x040ff00000041868 */
[-C--:B------:R-:W-:Y:S08]  /*8d80*/  HMMA.16816.F32.BF16 R108, R200, R206.reuse, R108 ;  /* 0x000000cec86c723c */ /* 0x080ff0000004186c */
[----:B------:R-:W-:Y:S08]  /*8d90*/  HMMA.16816.F32.BF16 R112, R184, R206, R112 ;  /* 0x000000ceb870723c */ /* 0x000ff00000041870 */
[-C--:B------:R-:W-:Y:S08]  /*8da0*/  HMMA.16816.F32.BF16 R4, R212, R216.reuse, R4 ;  /* 0x000000d8d404723c */ /* 0x080ff00000041804 */
        /* <DEDUP_REMOVED lines=9> */
[----:B------:R-:W1:Y:S01]  /*8e40*/  MUFU.TANH R0, R8 ;  /* 0x0000000800007308 */ /* 0x000e620000002400 */
        /* <DEDUP_REMOVED lines=12> */
[----:B------:R-:W-:Y:S01]  /*8f10*/  FMUL.FTZ R13, R13, c[0x0][0x320] ;  /* 0x0000c8000d0d7a20 */ /* 0x000fe20000410000 */
[----:B-1----:R1:W-:Y:S08]  /*8f20*/  STL [R1+0x8], R0 ;  /* 0x0000080001007387 */ /* 0x0023f00000100800 */
[----:B------:R2:W-:Y:S10]  /*8f30*/  MUFU.TANH R223, R7 ;  /* 0x0000000700df7308 */ /* 0x0005f40000002400 */
[----:B------:R-:W-:Y:S10]  /*8f40*/  MUFU.TANH R251, R9 ;  /* 0x0000000900fb7308 */ /* 0x000ff40000002400 */
[----:B------:R-:W3:Y:S01]  /*8f50*/  MUFU.TANH R2, R10 ;  /* 0x0000000a00027308 */ /* 0x000ee20000002400 */
[----:B--2---:R-:W2:Y:S09]  /*8f60*/  LDSM.16.M88.4 R4, [R227+0x800] ;  /* 0x00080000e304783b */ /* 0x004eb20000000200 */
[----:B-1----:R1:W4:Y:S10]  /*8f70*/  MUFU.TANH R0, R11 ;  /* 0x0000000b00007308 */ /* 0x0023340000002400 */
[----:B------:R-:W-:Y:S01]  /*8f80*/  MUFU.TANH R248, R12 ;  /* 0x0000000c00f87308 */ /* 0x000fe20000002400 */
[----:B---3--:R3:W-:Y:S09]  /*8f90*/  STL [R1+0x14], R2 ;  /* 0x0000140201007387 */ /* 0x0087f20000100800 */
[----:B------:R-:W-:Y:S01]  /*8fa0*/  MUFU.TANH R247, R13 ;  /* 0x0000000d00f77308 */ /* 0x000fe20000002400 */
[----:B-1----:R-:W1:Y:S09]  /*8fb0*/  LDSM.16.M88.4 R8, [R227+0x1000] ;  /* 0x00100000e308783b */ /* 0x002e720000000200 */
[----:B------:R-:W-:Y:S01]  /*8fc0*/  MUFU.TANH R209, R18 ;  /* 0x0000001200d17308 */ /* 0x000fe20000002400 */
[----:B----4-:R4:W-:Y:S01]  /*8fd0*/  STL [R1+0x18], R0 ;  /* 0x0000180001007387 */ /* 0x0109e20000100800 */
[-C--:B--2---:R-:W-:Y:S08]  /*8fe0*/  HMMA.16816.F32.BF16 R20, R212, R4.reuse, R20 ;  /* 0x00000004d414723c */ /* 0x084ff00000041814 */
[----:B---3--:R-:W2:Y:S01]  /*8ff0*/  MUFU.TANH R2, R14 ;  /* 0x0000000e00027308 */ /* 0x008ea20000002400 */
[C---:B------:R-:W-:Y:S09]  /*9000*/  HMMA.16816.F32.BF16 R24, R188.reuse, R4, R24 ;  /* 0x00000004bc18723c */ /* 0x040ff20000041818 */
[----:B------:R-:W-:Y:S01]  /*9010*/  MUFU.TANH R207, R19 ;  /* 0x0000001300cf7308 */ /* 0x000fe20000002400 */
[-C--:B------:R-:W-:Y:S05]  /*9020*/  HMMA.16816.F32.BF16 R28, R188, R6.reuse, R28 ;  /* 0x00000006bc1c723c */ /* 0x080fea000004181c */
[----:B------:R-:W-:Y:S03]  /*9030*/  FMUL.FTZ R20, R20, c[0x0][0x320] ;  /* 0x0000c80014147a20 */ /* 0x000fe60000410000 */
[C---:B------:R-:W-:Y:S01]  /*9040*/  HMMA.16816.F32.BF16 R32, R212.reuse, R6, R32 ;  /* 0x00000006d420723c */ /* 0x040fe20000041820 */
[----:B----4-:R-:W3:Y:S01]  /*9050*/  MUFU.TANH R0, R15 ;  /* 0x0000000f00007308 */ /* 0x010ee20000002400 */
[----:B------:R-:W4:Y:S02]  /*9060*/  LDSM.16.M88.4 R4, [R227+0x1800] ;  /* 0x00180000e304783b */ /* 0x000f240000000200 */
[----:B------:R-:W-:Y:S02]  /*9070*/  FMUL.FTZ R21, R21, c[0x0][0x320] ;  /* 0x0000c80015157a20 */ /* 0x000fe40000410000 */
[----:B------:R-:W-:Y:S02]  /*9080*/  FMUL.FTZ R22, R22, c[0x0][0x320] ;  /* 0x0000c80016167a20 */ /* 0x000fe40000410000 */
[-C--:B-1----:R-:W-:Y:S02]  /*9090*/  HMMA.16816.F32.BF16 R36, R212, R8.reuse, R36 ;  /* 0x00000008d424723c */ /* 0x082fe40000041824 */
[----:B--2---:R1:W-:Y:S01]  /*90a0*/  STL [R1+0x10], R2 ;  /* 0x0000100201007387 */ /* 0x0043e20000100800 */
[----:B------:R-:W-:Y:S01]  /*90b0*/  MUFU.TANH R15, R16 ;  /* 0x00000010000f7308 */ /* 0x000fe20000002400 */
[----:B------:R-:W-:Y:S02]  /*90c0*/  FMUL.FTZ R26, R26, c[0x0][0x320] ;  /* 0x0000c8001a1a7a20 */ /* 0x000fe40000410000 */
[----:B------:R-:W-:Y:S02]  /*90d0*/  FMUL.FTZ R27, R27, c[0x0][0x320] ;  /* 0x0000c8001b1b7a20 */ /* 0x000fe40000410000 */
[C---:B------:R-:W-:Y:S04]  /*90e0*/  HMMA.16816.F32.BF16 R40, R188.reuse, R8, R40 ;  /* 0x00000008bc28723c */ /* 0x040fe80000041828 */
[----:B------:R-:W-:Y:S01]  /*90f0*/  FMUL.FTZ R23, R23, c[0x0][0x320] ;  /* 0x0000c80017177a20 */ /* 0x000fe20000410000 */
[----:B------:R-:W-:Y:S01]  /*9100*/  MUFU.TANH R16, R17 ;  /* 0x0000001100107308 */ /* 0x000fe20000002400 */
[----:B------:R-:W-:Y:S02]  /*9110*/  FMUL.FTZ R24, R24, c[0x0][0x320] ;  /* 0x0000c80018187a20 */ /* 0x000fe40000410000 */
[-C--:B------:R-:W-:Y:S01]  /*9120*/  HMMA.16816.F32.BF16 R44, R188, R10.reuse, R44 ;  /* 0x0000000abc2c723c */ /* 0x080fe2000004182c */
[----:B---3--:R2:W-:Y:S03]  /*9130*/  STL [R1+0xc], R0 ;  /* 0x00000c0001007387 */ /* 0x0085e60000100800 */
[----:B------:R-:W-:Y:S02]  /*9140*/  FMUL.FTZ R25, R25, c[0x0][0x320] ;  /* 0x0000c80019197a20 */ /* 0x000fe40000410000 */
[----:B------:R-:W-:Y:S01]  /*9150*/  FMUL.FTZ R28, R28, c[0x0][0x320] ;  /* 0x0000c8001c1c7a20 */ /* 0x000fe20000410000 */
[----:B------:R-:W-:Y:S01]  /*9160*/  MUFU.TANH R184, R20 ;  /* 0x0000001400b87308 */ /* 0x000fe20000002400 */
[C---:B------:R-:W-:Y:S01]  /*9170*/  HMMA.16816.F32.BF16 R48, R212.reuse, R10, R48 ;  /* 0x0000000ad430723c */ /* 0x040fe20000041830 */
[----:B------:R-:W3:Y:S03]  /*9180*/  LDSM.16.M88.4 R8, [R227+0x2000] ;  /* 0x00200000e308783b */ /* 0x000ee60000000200 */
[----:B------:R-:W-:Y:S02]  /*9190*/  FMUL.FTZ R29, R29, c[0x0][0x320] ;  /* 0x0000c8001d1d7a20 */ /* 0x000fe40000410000 */
[----:B------:R-:W-:Y:S02]  /*91a0*/  FMUL.FTZ R30, R30, c[0x0][0x320] ;  /* 0x0000c8001e1e7a20 */ /* 0x000fe40000410000 */
[----:B------:R-:W-:Y:S01]  /*91b0*/  FMUL.FTZ R31, R31, c[0x0][0x320] ;  /* 0x0000c8001f1f7a20 */ /* 0x000fe20000410000 */
[----:B-1----:R-:W1:Y:S01]  /*91c0*/  MUFU.TANH R2, R26 ;  /* 0x0000001a00027308 */ /* 0x002e620000002400 */
[-C--:B----4-:R-:W-:Y:S03]  /*91d0*/  HMMA.16816.F32.BF16 R52, R212, R4.reuse, R52 ;  /* 0x00000004d434723c */ /* 0x090fe60000041834 */
[----:B------:R-:W-:Y:S02]  /*91e0*/  FMUL.FTZ R32, R32, c[0x0][0x320] ;  /* 0x0000c80020207a20 */ /* 0x000fe40000410000 */
[----:B------:R-:W-:Y:S02]  /*91f0*/  FMUL.FTZ R33, R33, c[0x0][0x320] ;  /* 0x0000c80021217a20 */ /* 0x000fe40000410000 */
[----:B------:R-:W-:Y:S01]  /*9200*/  FMUL.FTZ R34, R34, c[0x0][0x320] ;  /* 0x0000c80022227a20 */ /* 0x000fe20000410000 */
[C---:B------:R-:W-:Y:S01]  /*9210*/  HMMA.16816.F32.BF16 R56, R188.reuse, R4, R56 ;  /* 0x00000004bc38723c */ /* 0x040fe20000041838 */
[----:B--2---:R-:W2:Y:S03]  /*9220*/  MUFU.TANH R0, R27 ;  /* 0x0000001b00007308 */ /* 0x004ea60000002400 */
[----:B------:R-:W-:Y:S02]  /*9230*/  FMUL.FTZ R35, R35, c[0x0][0x320] ;  /* 0x0000c80023237a20 */ /* 0x000fe40000410000 */
[----:B------:R-:W-:Y:S02]  /*9240*/  FMUL.FTZ R36, R36, c[0x0][0x320] ;  /* 0x0000c80024247a20 */ /* 0x000fe40000410000 */
[-C--:B------:R-:W-:Y:S03]  /*9250*/  HMMA.16816.F32.BF16 R60, R188, R6.reuse, R60 ;  /* 0x00000006bc3c723c */ /* 0x080fe6000004183c */
[----:B------:R4:W4:Y:S01]  /*9260*/  MUFU.TANH R185, R21 ;  /* 0x0000001500b97308 */ /* 0x0009220000002400 */
[----:B------:R-:W-:Y:S02]  /*9270*/  FMUL.FTZ R37, R37, c[0x0][0x320] ;  /* 0x0000c80025257a20 */ /* 0x000fe40000410000 */
[----:B------:R-:W-:Y:S01]  /*9280*/  FMUL.FTZ R38, R38, c[0x0][0x320] ;  /* 0x0000c80026267a20 */ /* 0x000fe20000410000 */
[----:B-1----:R-:W-:Y:S01]  /*9290*/  STL [R1+0x4], R2 ;  /* 0x0000040201007387 */ /* 0x002fe20000100800 */
[C---:B------:R-:W-:Y:S03]  /*92a0*/  HMMA.16816.F32.BF16 R64, R212.reuse, R6, R64 ;  /* 0x00000006d440723c */ /* 0x040fe60000041840 */
[----:B------:R-:W1:Y:S01]  /*92b0*/  LDSM.16.M88.4 R4, [R227+0x2800] ;  /* 0x00280000e304783b */ /* 0x000e620000000200 */
[----:B------:R-:W-:Y:S01]  /*92c0*/  FMUL.FTZ R39, R39, c[0x0][0x320] ;  /* 0x0000c80027277a20 */ /* 0x000fe20000410000 */
[----:B------:R1:W1:Y:S01]  /*92d0*/  MUFU.TANH R187, R22 ;  /* 0x0000001600bb7308 */ /* 0x0002620000002400 */
[----:B------:R-:W-:Y:S02]  /*92e0*/  FMUL.FTZ R40, R40, c[0x0][0x320] ;  /* 0x0000c80028287a20 */ /* 0x000fe40000410000 */
[-C--:B---3--:R-:W-:Y:S03]  /*92f0*/  HMMA.16816.F32.BF16 R68, R212, R8.reuse, R68 ;  /* 0x00000008d444723c */ /* 0x088fe60000041844 */
[----:B--2---:R-:W-:Y:S01]  /*9300*/  STL [R1], R0 ;  /* 0x0000000001007387 */ /* 0x004fe20000100800 */
[----:B------:R-:W-:Y:S02]  /*9310*/  FMUL.FTZ R41, R41, c[0x0][0x320] ;  /* 0x0000c80029297a20 */ /* 0x000fe40000410000 */
[----:B------:R-:W-:Y:S01]  /*9320*/  FMUL.FTZ R42, R42, c[0x0][0x320] ;  /* 0x0000c8002a2a7a20 */ /* 0x000fe20000410000 */
[----:B------:R2:W3:Y:S01]  /*9330*/  MUFU.TANH R186, R23 ;  /* 0x0000001700ba7308 */ /* 0x0004e20000002400 */
[C---:B------:R-:W-:Y:S04]  /*9340*/  HMMA.16816.F32.BF16 R72, R188.reuse, R8, R72 ;  /* 0x00000008bc48723c */ /* 0x040fe80000041848 */
[----:B------:R-:W-:Y:S02]  /*9350*/  FMUL.FTZ R43, R43, c[0x0][0x320] ;  /* 0x0000c8002b2b7a20 */ /* 0x000fe40000410000 */
[----:B------:R-:W-:Y:S02]  /*9360*/  FMUL.FTZ R44, R44, c[0x0][0x320] ;  /* 0x0000c8002c2c7a20 */ /* 0x000fe40000410000 */
[-C--:B------:R-:W-:Y:S01]  /*9370*/  HMMA.16816.F32.BF16 R76, R188, R10.reuse, R76 ;  /* 0x0000000abc4c723c */ /* 0x080fe2000004184c */
[----:B------:R2:W2:Y:S03]  /*9380*/  MUFU.TANH R219, R24 ;  /* 0x0000001800db7308 */ /* 0x0004a60000002400 */
[----:B------:R-:W-:Y:S02]  /*9390*/  FMUL.FTZ R45, R45, c[0x0][0x320] ;  /* 0x0000c8002d2d7a20 */ /* 0x000fe40000410000 */
[----:B------:R-:W-:Y:S02]  /*93a0*/  FMUL.FTZ R46, R46, c[0x0][0x320] ;  /* 0x0000c8002e2e7a20 */ /* 0x000fe40000410000 */
[C---:B------:R-:W-:Y:S01]  /*93b0*/  HMMA.16816.F32.BF16 R80, R212.reuse, R10, R80 ;  /* 0x0000000ad450723c */ /* 0x040fe20000041850 */
[----:B------:R-:W5:Y:S01]  /*93c0*/  LDSM.16.M88.4 R8, [R227+0x3000] ;  /* 0x00300000e308783b */ /* 0x000f620000000200 */
[----:B------:R-:W-:Y:S04]  /*93d0*/  DEPBAR.LE SB0, 0x0 ;  /* 0x000080000000791a */ /* 0x000fe80000000000 */
[----:B------:R2:W2:Y:S01]  /*93e0*/  MUFU.TANH R217, R25 ;  /* 0x0000001900d97308 */ /* 0x0004a20000002400 */
[----:B------:R-:W-:Y:S02]  /*93f0*/  FMUL.FTZ R48, R48, c[0x0][0x320] ;  /* 0x0000c80030307a20 */ /* 0x000fe40000410000 */
[----:B------:R-:W-:Y:S01]  /*9400*/  BAR.SYNC.DEFER_BLOCKING 0x0 ;  /* 0x0000000000007b1d */ /* 0x000fe20000010000 */
[-C--:B-1----:R-:W-:Y:S06]  /*9410*/  HMMA.16816.F32.BF16 R84, R212, R4.reuse, R84 ;  /* 0x00000004d454723c */ /* 0x082fec0000041854 */
        /* <DEDUP_REMOVED lines=8> */
[----:B------:R-:W-:Y:S03]  /*94a0*/  FMUL.FTZ R53, R53, c[0x0][0x320] ;  /* 0x0000c80035357a20 */ /* 0x000fe60000410000 */
[C---:B------:R-:W-:Y:S01]  /*94b0*/  HMMA.16816.F32.BF16 R96, R212.reuse, R6, R96 ;  /* 0x00000006d460723c */ /* 0x040fe20000041860 */
[----:B------:R1:W1:Y:S03]  /*94c0*/  MUFU.TANH R249, R30 ;  /* 0x0000001e00f97308 */ /* 0x0002660000002400 */
[----:B------:R-:W-:Y:S02]  /*94d0*/  FMUL.FTZ R54, R54, c[0x0][0x320] ;  /* 0x0000c80036367a20 */ /* 0x000fe40000410000 */
[----:B------:R-:W-:Y:S02]  /*94e0*/  FMUL.FTZ R55, R55, c[0x0][0x320] ;  /* 0x0000c80037377a20 */ /* 0x000fe40000410000 */
[-C--:B-----5:R-:W-:Y:S03]  /*94f0*/  HMMA.16816.F32.BF16 R100, R212, R8.reuse, R100 ;  /* 0x00000008d464723c */ /* 0x0a0fe60000041864 */
[----:B------:R1:W1:Y:S01]  /*9500*/  MUFU.TANH R250, R31 ;  /* 0x0000001f00fa7308 */ /* 0x0002620000002400 */
        /* <DEDUP_REMOVED lines=9> */
[----:B------:R1:W1:Y:S01]  /*95a0*/  MUFU.TANH R27, R33 ;  /* 0x00000021001b7308 */ /* 0x0002620000002400 */
[----:B------:R-:W-:Y:S04]  /*95b0*/  HMMA.16816.F32.BF16 R112, R212, R10, R112 ;  /* 0x0000000ad470723c */ /* 0x000fe80000041870 */
[----:B------:R-:W-:Y:S02]  /*95c0*/  FMUL.FTZ R63, R63, c[0x0][0x320] ;  /* 0x0000c8003f3f7a20 */ /* 0x000fe40000410000 */
[----:B------:R-:W-:Y:S02]  /*95d0*/  FMUL.FTZ R64, R64, c[0x0][0x320] ;  /* 0x0000c80040407a20 */ /* 0x000fe40000410000 */
[----:B------:R-:W-:Y:S01]  /*95e0*/  FMUL.FTZ R65, R65, c[0x0][0x320] ;  /* 0x0000c80041417a20 */ /* 0x000fe20000410000 */
[----:B------:R-:W1:Y:S03]  /*95f0*/  MUFU.TANH R34, R34 ;  /* 0x0000002200227308 */ /* 0x000e660000002400 */
        /* <DEDUP_REMOVED lines=61> */
[----:B------:R-:W-:Y:S05]  /*99d0*/  FMUL.FTZ R115, R115, c[0x0][0x320] ;  /* 0x0000c80073737a20 */ /* 0x000fea0000410000 */
        /* <DEDUP_REMOVED lines=70> */
[----:B------:R1:W1:Y:S01]  /*9e40*/  MUFU.TANH R35, R115 ;  /* 0x0000007300237308 */ /* 0x0002620000002400 */
[----:B------:R-:W-:-:S05]  /*9e50*/  @!P0 BRA `(.L_x_550) ;  /* 0x000004d000008947 */ /* 0x000fca0003800000 */
[----:B--234-:R-:W-:Y:S01]  /*9e60*/  IMAD.MOV.U32 R244, RZ, RZ, RZ ;  /* 0x000000fffff47224 */ /* 0x01cfe200078e00ff */
[----:B------:R-:W2:Y:S01]  /*9e70*/  LDL R2, [R1+0x34] ;  /* 0x0000340001027983 */ /* 0x000ea20000100800 */
[----:B------:R-:W-:Y:S03]  /*9e80*/  IMAD.SHL.U32 R8, R242, 0x2, RZ ;  /* 0x00000002f2087824 */ /* 0x000fe600078e00ff */
[----:B------:R-:W3:Y:S04]  /*9e90*/  LDL R0, [R1+0x30] ;  /* 0x0000300001007983 */ /* 0x000ee80000100800 */
[----:B-1----:R-:W4:Y:S04]  /*9ea0*/  LDL.64 R74, [R1+0x40] ;  /* 0x00004000014a7983 */ /* 0x002f280000100a00 */
[----:B------:R-:W5:Y:S04]  /*9eb0*/  LDL R13, [R1+0x54] ;  /* 0x00005400010d7983 */ /* 0x000f680000100800 */
[----:B------:R-:W4:Y:S04]  /*9ec0*/  LDL.64 R72, [R1+0x38] ;  /* 0x0000380001487983 */ /* 0x000f280000100a00 */
[----:B------:R-:W5:Y:S01]  /*9ed0*/  LDL R14, [R1+0x50] ;  /* 0x00005000010e7983 */ /* 0x000f620000100800 */
[----:B--2---:R-:W-:Y:S05]  /*9ee0*/  IMAD R2, R245, 0x70, R2 ;  /* 0x00000070f5027824 */ /* 0x004fea00078e0202 */
[----:B---3--:R-:W-:Y:S05]  /*9ef0*/  IADD3 R2, R2, -0x70, R0 ;  /* 0xffffff9002027810 */ /* 0x008fea0007ffe000 */
[----:B------:R-:W-:Y:S04]  /*9f00*/  @P3 IMAD.HI.U32 R3, R2, c[0x0][0x2bc], RZ ;  /* 0x0000af0002033a27 */ /* 0x000fe800078e00ff */
[----:B------:R-:W-:Y:S01]  /*9f10*/  IMAD.MOV.U32 R0, RZ, RZ, R2 ;  /* 0x000000ffff007224 */ /* 0x000fe200078e0002 */
[----:B------:R-:W-:Y:S04]  /*9f20*/  @P3 SHF.R.U32.HI R0, RZ, c[0x0][0x2c0], R3 ;  /* 0x0000b000ff003a19 */ /* 0x000fe80000011603 */
[C---:B----4-:R-:W-:Y:S04]  /*9f30*/  @!P2 IADD3 R3, P0, R0.reuse, R74, RZ ;  /* 0x0000004a0003a210 */ /* 0x050fe80007f1e0ff */
[----:B-----5:R-:W-:Y:S01]  /*9f40*/  @!P2 LEA.HI.X.SX32 R5, R0, R13, 0x1, P0 ;  /* 0x0000000d0005a211 */ /* 0x020fe200000f0eff */
[----:B------:R-:W-:Y:S01]  /*9f50*/  IMAD.MOV R0, RZ, RZ, -R0 ;  /* 0x000000ffff007224 */ /* 0x000fe200078e0a00 */
[C---:B------:R-:W-:Y:S02]  /*9f60*/  @!P2 LEA R4, P0, R3.reuse, c[0x0][0x2a0], 0x2 ;  /* 0x0000a8000304aa11 */ /* 0x040fe400078010ff */
[----:B------:R-:W-:Y:S01]  /*9f70*/  SHF.R.S32.HI R13, RZ, 0x1f, R242 ;  /* 0x0000001fff0d7819 */ /* 0x000fe200000114f2 */
[----:B------:R-:W-:Y:S01]  /*9f80*/  IMAD R252, R0, c[0x0][0x2b8], R2 ;  /* 0x0000ae0000fc7a24 */ /* 0x000fe200078e0202 */
[----:B------:R-:W-:Y:S03]  /*9f90*/  @!P2 LEA.HI.X R5, R3, c[0x0][0x2a4], R5, 0x2, P0 ;  /* 0x0000a9000305aa11 */ /* 0x000fe600000f1405 */
[----:B------:R-:W-:Y:S01]  /*9fa0*/  IMAD.WIDE.U32 R2, R252, c[0x0][0x1e0], RZ ;  /* 0x00007800fc027a25 */ /* 0x000fe200078e00ff */
[----:B------:R-:W-:Y:S01]  /*9fb0*/  SHF.R.S32.HI R0, RZ, 0x1f, R252 ;  /* 0x0000001fff007819 */ /* 0x000fe200000114fc */
[----:B------:R1:W2:Y:S04]  /*9fc0*/  @!P2 LDG.E R244, [R4.64] ;  /* 0x0000000604f4a981 */ /* 0x0002a8000c1e1900 */
[----:B------:R-:W-:Y:S04]  /*9fd0*/  IMAD R0, R0, c[0x0][0x1e0], RZ ;  /* 0x0000780000007a24 */ /* 0x000fe800078e02ff */
[----:B------:R-:W-:Y:S04]  /*9fe0*/  IMAD R0, R252, c[0x0][0x1e4], R0 ;  /* 0x00007900fc007a24 */ /* 0x000fe800078e0200 */
[----:B------:R-:W-:Y:S01]  /*9ff0*/  IMAD.IADD R3, R3, 0x1, R0 ;  /* 0x0000000103037824 */ /* 0x000fe200078e0200 */
[----:B-1----:R-:W-:Y:S02]  /*a000*/  SHF.L.U64.HI R5, R242, 0x1, R13 ;  /* 0x00000001f2057819 */ /* 0x002fe4000001020d */
[----:B--2---:R-:W-:Y:S01]  /*a010*/  SHF.R.S32.HI R4, RZ, 0x1f, R244 ;  /* 0x0000001fff047819 */ /* 0x004fe200000114f4 */
[----:B------:R-:W-:Y:S04]  /*a020*/  IMAD.WIDE.U32 R2, R244, c[0x0][0x1f0], R2 ;  /* 0x00007c00f4027a25 */ /* 0x000fe800078e0002 */
[----:B------:R-:W-:Y:S01]  /*a030*/  IMAD R4, R4, c[0x0][0x1f0], RZ ;  /* 0x00007c0004047a24 */ /* 0x000fe200078e02ff */
[----:B------:R-:W-:Y:S03]  /*a040*/  IADD3 R0, P1, R72, R2, RZ ;  /* 0x0000000248007210 */ /* 0x000fe60007f3e0ff */
[----:B------:R-:W-:Y:S01]  /*a050*/  IMAD R2, R244, c[0x0][0x1f4], R4 ;  /* 0x00007d00f4027a24 */ /* 0x000fe200078e0204 */
[----:B------:R-:W-:Y:S04]  /*a060*/  LEA R4, P0, R0, c[0x0][0x1c8], 0x1 ;  /* 0x0000720000047a11 */ /* 0x000fe800078008ff */
[----:B------:R-:W-:Y:S04]  /*a070*/  IADD3.X R2, R14, R3, R2, P1, !PT ;  /* 0x000000030e027210 */ /* 0x000fe80000ffe402 */
[----:B------:R-:W-:Y:S01]  /*a080*/  LEA.HI.X R0, R0, c[0x0][0x1cc], R2, 0x1, P0 ;  /* 0x0000730000007a11 */ /* 0x000fe200000f0c02 */
[----:B------:R-:W-:-:S05]  /*a090*/  BRA.DIV ~URZ, `(.L_x_551) ;  /* 0x0000e6627f007947 */ /* 0x000fca000b800000 */
[----:B------:R1:W2:Y:S02]  /*a0a0*/  SHFL.IDX PT, R6, R0, RZ, 0x181f ;  /* 0x00181fff00067589 */ /* 0x0002a400000e0000 */
.L_x_608:
[----:B------:R-:W-:-:S05]  /*a0b0*/  BRA.DIV ~URZ, `(.L_x_552) ;  /* 0x0000e6b27f007947 */ /* 0x000fca000b800000 */
[----:B------:R-:W3:Y:S02]  /*a0c0*/  SHFL.IDX PT, R2, R4, RZ, 0x181f ;  /* 0x00181fff04027589 */ /* 0x000ee400000e0000 */
[-C--:B---3--:R-:W-:Y:S05]  /*a0d0*/  IADD3 R2, P0, R2, R8.reuse, RZ ;  /* 0x0000000802027210 */ /* 0x088fea0007f1e0ff */
[--C-:B--2---:R-:W-:Y:S05]  /*a0e0*/  IMAD.X R3, R6, 0x1, R5.reuse, P0 ;  /* 0x0000000106037824 */ /* 0x104fea00000e0605 */
[----:B------:R-:W-:Y:S01]  /*a0f0*/  @!PT LDS RZ, [RZ] ;  /* 0x00000000fffff984 */ /* 0x000fe20000000800 */
[----:B------:R-:W-:Y:S01]  /*a100*/  @!PT LDS RZ, [RZ] ;  /* 0x00000000fffff984 */ /* 0x000fe20000000800 */
[----:B------:R2:W-:Y:S04]  /*a110*/  LDGSTS.E.BYPASS.LTC128B.128 [R243+0x3900], [R2.64], !P5 ;  /* 0x0390000002f37fae */ /* 0x0005e8000e901d46 */
[----:B--2---:R-:W2:Y:S04]  /*a120*/  SHFL.IDX PT, R2, R4, 0x1, 0x181f ;  /* 0x00381f0004027f89 */ /* 0x004ea800000e0000 */
[----:B------:R-:W3:Y:S01]  /*a130*/  SHFL.IDX PT, R3, R0, 0x1, 0x181f ;  /* 0x00381f0000037f89 */ /* 0x000ee200000e0000 */
[-C--:B--2---:R-:W-:Y:S05]  /*a140*/  IADD3 R2, P0, R2, R8.reuse, RZ ;  /* 0x0000000802027210 */ /* 0x084fea0007f1e0ff */
[--C-:B---3--:R-:W-:Y:S05]  /*a150*/  IMAD.X R3, R3, 0x1, R5.reuse, P0 ;  /* 0x0000000103037824 */ /* 0x108fea00000e0605 */
        /* <DEDUP_REMOVED lines=17> */
[----:B------:R-:W3:Y:S04]  /*a270*/  SHFL.IDX PT, R3, R0, 0x5, 0x181f ;  /* 0x00b81f0000037f89 */ /* 0x000ee800000e0000 */
[----:B------:R-:W4:Y:S04]  /*a280*/  SHFL.IDX PT, R4, R4, 0x6, 0x181f ;  /* 0x00d81f0004047f89 */ /* 0x000f2800000e0000 */
[----:B-1----:R-:W1:Y:S01]  /*a290*/  SHFL.IDX PT, R0, R0, 0x6, 0x181f ;  /* 0x00d81f0000007f89 */ /* 0x002e6200000e0000 */
[----:B--2---:R-:W-:Y:S05]  /*a2a0*/  IADD3 R2, P0, R2, R8, RZ ;  /* 0x0000000802027210 */ /* 0x004fea0007f1e0ff */
[----:B---3--:R-:W-:Y:S05]  /*a2b0*/  IMAD.X R3, R3, 0x1, R5, P0 ;  /* 0x0000000103037824 */ /* 0x008fea00000e0605 */
[----:B------:R2:W-:Y:S03]  /*a2c0*/  LDGSTS.E.BYPASS.LTC128B.128 [R243+0x6100], [R2.64], !P5 ;  /* 0x0610000002f37fae */ /* 0x0005e6000e901d46 */
.L_x_609:
[----:B--2-4-:R-:W-:Y:S04]  /*a2d0*/  IADD3 R2, P0, R4, R8, RZ ;  /* 0x0000000804027210 */ /* 0x014fe80007f1e0ff */
[----:B-1----:R-:W-:Y:S05]  /*a2e0*/  IADD3.X R3, R0, R5, RZ, P0, !PT ;  /* 0x0000000500037210 */ /* 0x002fea00007fe4ff */
[----:B------:R-:W-:Y:S01]  /*a2f0*/  @!PT LDS RZ, [RZ] ;  /* 0x00000000fffff984 */ /* 0x000fe20000000800 */
[----:B------:R-:W-:Y:S01]  /*a300*/  @!PT LDS RZ, [RZ] ;  /* 0x00000000fffff984 */ /* 0x000fe20000000800 */
[----:B------:R-:W-:Y:S01]  /*a310*/  @!PT LDS RZ, [RZ] ;  /* 0x00000000fffff984 */ /* 0x000fe20000000800 */
[----:B------:R1:W-:Y:S04]  /*a320*/  LDGSTS.E.BYPASS.LTC128B.128 [R243+0x6900], [R2.64], !P5 ;  /* 0x0690000002f37fae */ /* 0x0003e8000e901d46 */
.L_x_550:
[----:B--234-:R-:W-:Y:S05]  /*a330*/  BSYNC B0 ;  /* 0x0000000000007941 */ /* 0x01cfea0003800000 */
.L_x_549:
[----:B------:R-:W2:Y:S01]  /*a340*/  LDL R4, [R1+0x5c] ;  /* 0x00005c0001047983 */ /* 0x000ea20000100800 */
[----:B-1----:R-:W-:Y:S03]  /*a350*/  IMAD R2, R245, -0x70, RZ ;  /* 0xffffff90f5027824 */ /* 0x002fe600078e02ff */
[----:B------:R-:W2:Y:S04]  /*a360*/  LDL R0, [R1+0x6c] ;  /* 0x00006c0001007983 */ /* 0x000ea80000100800 */
[----:B------:R-:W3:Y:S04]  /*a370*/  LDL R3, [R1+0x68] ;  /* 0x0000680001037983 */ /* 0x000ee80000100800 */
[----:B------:R-:W0:Y:S01]  /*a380*/  LDGDEPBAR ;  /* 0x00000000000079af */ /* 0x000e220000000000 */
[----:B--2---:R-:W-:Y:S02]  /*a390*/  IADD3 R0, R0, R4, RZ ;  /* 0x0000000400007210 */ /* 0x004fe40007ffe0ff */
[----:B------:R-:W-:Y:S02]  /*a3a0*/  MOV R4, c[0x0][0x2ac] ;  /* 0x0000ab0000047a02 */ /* 0x000fe40000000f00 */
[----:B---3--:R-:W-:Y:S01]  /*a3b0*/  IADD3 R2, -R3, 0x1, R2 ;  /* 0x0000000103027810 */ /* 0x008fe20007ffe102 */
[----:B------:R-:W-:Y:S01]  /*a3c0*/  @P4 IMAD.HI.U32 R3, R0, c[0x0][0x2c8], RZ ;  /* 0x0000b20000034a27 */ /* 0x000fe200078e00ff */
[----:B------:R-:W-:Y:S03]  /*a3d0*/  MOV R5, R0 ;  /* 0x0000000000057202 */ /* 0x000fe60000000f00 */
[----:B------:R-:W-:Y:S01]  /*a3e0*/  IMAD R2, R4, c[0x0][0x1d0], R2 ;  /* 0x0000740004027a24 */ /* 0x000fe200078e0202 */
[----:B------:R-:W-:Y:S04]  /*a3f0*/  @P4 SHF.R.U32.HI R5, RZ, c[0x0][0x2cc], R3 ;  /* 0x0000b300ff054a19 */ /* 0x000fe80000011603 */
[----:B------:R-:W-:Y:S01]  /*a400*/  IADD3 R4, R2, -c[0x0][0x168], RZ ;  /* 0x80005a0002047a10 */ /* 0x000fe20007ffe0ff */
[----:B------:R-:W-:-:S05]  /*a410*/  BRA.DIV ~URZ, `(.L_x_553) ;  /* 0x0000ea227f007947 */ /* 0x000fca000b800000 */
[----:B------:R1:W2:Y:S02]  /*a420*/  SHFL.IDX PT, R0, R5, RZ, 0x1c1f ;  /* 0x001c1fff05007589 */ /* 0x0002a400000e0000 */
.L_x_610:
[----:B--2---:R-:W-:Y:S05]  /*a430*/  IMAD.IADD R0, R4, 0x1, R0 ;  /* 0x0000000104007824 */ /* 0x004fea00078e0200 */
[C---:B------:R-:W-:Y:S02]  /*a440*/  ISETP.GT.AND P0, PT, R0.reuse, RZ, PT ;  /* 0x000000ff0000720c */ /* 0x040fe40003f04270 */
[C---:B------:R-:W-:Y:S02]  /*a450*/  ISETP.GT.AND P6, PT, R0.reuse, 0x1, PT ;  /* 0x000000010000780c */ /* 0x040fe40003fc4270 */
[----:B------:R-:W-:Y:S02]  /*a460*/  ISETP.GT.AND P1, PT, R0, 0x8, PT ;  /* 0x000000080000780c */ /* 0x000fe40003f24270 */
[----:B------:R-:W-:Y:S02]  /*a470*/  FSEL R14, R216, -INF , P0 ;  /* 0xff800000d80e7808 */ /* 0x000fe40000000000 */
[C---:B------:R-:W-:Y:S02]  /*a480*/  ISETP.GT.AND P0, PT, R0.reuse, 0x9, PT ;  /* 0x000000090000780c */ /* 0x040fe40003f04270 */
[----:B------:R-:W-:Y:S02]  /*a490*/  FSEL R13, R211, -INF , P6 ;  /* 0xff800000d30d7808 */ /* 0x000fe40003000000 */
[C---:B------:R-:W-:Y:S02]  /*a4a0*/  ISETP.GT.AND P6, PT, R0.reuse, 0x10, PT ;  /* 0x000000100000780c */ /* 0x040fe40003fc4270 */
[----:B------:R-:W-:Y:S02]  /*a4b0*/  FSEL R15, R15, -INF , P1 ;  /* 0xff8000000f0f7808 */ /* 0x000fe40000800000 */
[----:B------:R-:W-:Y:S02]  /*a4c0*/  ISETP.GT.AND P1, PT, R0, 0x11, PT ;  /* 0x000000110000780c */ /* 0x000fe40003f24270 */
[----:B------:R-:W-:Y:S02]  /*a4d0*/  FSEL R16, R16, -INF , P0 ;  /* 0xff80000010107808 */ /* 0x000fe40000000000 */
[----:B------:R-:W-:Y:S02]  /*a4e0*/  ISETP.GT.AND P0, PT, R0, 0x18, PT ;  /* 0x000000180000780c */ /* 0x000fe40003f04270 */
[----:B------:R-:W-:Y:S02]  /*a4f0*/  FSEL R184, R184, -INF , P6 ;  /* 0xff800000b8b87808 */ /* 0x000fe40003000000 */
[C---:B------:R-:W-:Y:S02]  /*a500*/  ISETP.GT.AND P6, PT, R0.reuse, 0x19, PT ;  /* 0x000000190000780c */ /* 0x040fe40003fc4270 */
        /* <DEDUP_REMOVED lines=41> */
[----:B------:R-:W-:Y:S02]  /*a7a0*/  FSEL R112, R112, -INF , P1 ;  /* 0xff80000070707808 */ /* 0x000fe40000800000 */
[----:B------:R-:W-:Y:S01]  /*a7b0*/  FSEL R6, R7, -INF , P0 ;  /* 0xff80000007067808 */ /* 0x000fe20000000000 */
[----:B------:R-:W-:-:S05]  /*a7c0*/  BRA.DIV ~URZ, `(.L_x_554) ;  /* 0x0000e6e27f007947 */ /* 0x000fca000b800000 */
[----:B------:R-:W2:Y:S08]  /*a7d0*/  SHFL.IDX PT, R2, R5, 0x1, 0x1c1f ;  /* 0x003c1f0005027f89 */ /* 0x000eb000000e0000 */
[----:B------:R-:W3:Y:S08]  /*a7e0*/  SHFL.IDX PT, R3, R5, 0x2, 0x1c1f ;  /* 0x005c1f0005037f89 */ /* 0x000ef000000e0000 */
[----:B------:R4:W2:Y:S08]  /*a7f0*/  SHFL.IDX PT, R0, R5, 0x3, 0x1c1f ;  /* 0x007c1f0005007f89 */ /* 0x0008b000000e0000 */
[----:B------:R-:W5:Y:S01]  /*a800*/  LDL.LU R68, [R1+0x8] ;  /* 0x0000080001447983 */ /* 0x000f620000300800 */
[----:B-1--4-:R-:W-:Y:S01]  /*a810*/  FMNMX.FTZ R5, R14, R116, !PT ;  /* 0x000000740e057209 */ /* 0x012fe20007810000 */
[C---:B--2---:R-:W-:Y:S02]  /*a820*/  IMAD.IADD R2, R4.reuse, 0x1, R2 ;  /* 0x0000000104027824 */ /* 0x044fe400078e0202 */
[C---:B---3--:R-:W-:Y:S02]  /*a830*/  IMAD.IADD R3, R4.reuse, 0x1, R3 ;  /* 0x0000000104037824 */ /* 0x048fe400078e0203 */
[----:B------:R-:W-:Y:S01]  /*a840*/  IMAD.IADD R0, R4, 0x1, R0 ;  /* 0x0000000104007824 */ /* 0x000fe200078e0200 */
[----:B------:R-:W-:Y:S02]  /*a850*/  FMNMX.FTZ R4, R13, R5, !PT ;  /* 0x000000050d047209 */ /* 0x000fe40007810000 */
[C---:B------:R-:W-:Y:S01]  /*a860*/  ISETP.GT.AND P6, PT, R2.reuse, 0x8, PT ;  /* 0x000000080200780c */ /* 0x040fe20003fc4270 */
[----:B------:R-:W2:Y:S01]  /*a870*/  LDL.LU R5, [R1+0x14] ;  /* 0x0000140001057983 */ /* 0x000ea20000300800 */
[C---:B------:R-:W-:Y:S02]  /*a880*/  ISETP.GT.AND P1, PT, R2.reuse, 0x1, PT ;  /* 0x000000010200780c */ /* 0x040fe40003f24270 */
[----:B------:R-:W-:Y:S01]  /*a890*/  FSEL R12, R209, -INF , P6 ;  /* 0xff800000d10c7808 */ /* 0x000fe20003000000 */
[----:B------:R-:W3:Y:S01]  /*a8a0*/  LDL.LU R20, [R1+0x18] ;  /* 0x0000180001147983 */ /* 0x000ee20000300800 */
[C---:B------:R-:W-:Y:S02]  /*a8b0*/  ISETP.GT.AND P6, PT, R2.reuse, 0x11, PT ;  /* 0x000000110200780c */ /* 0x040fe40003fc4270 */
[----:B------:R-:W-:Y:S01]  /*a8c0*/  FSEL R11, R223, -INF , P1 ;  /* 0xff800000df0b7808 */ /* 0x000fe20000800000 */
[----:B------:R-:W4:Y:S01]  /*a8d0*/  LDL.LU R18, [R1+0x10] ;  /* 0x0000100001127983 */ /* 0x000f220000300800 */
[----:B------:R-:W-:Y:S02]  /*a8e0*/  ISETP.GT.AND P1, PT, R2, 0x10, PT ;  /* 0x000000100200780c */ /* 0x000fe40003f24270 */
[----:B------:R-:W-:Y:S01]  /*a8f0*/  FSEL R92, R186, -INF , P6 ;  /* 0xff800000ba5c7808 */ /* 0x000fe20003000000 */
[----:B------:R-:W3:Y:S01]  /*a900*/  LDL.LU R8, [R1+0xc] ;  /* 0x00000c0001087983 */ /* 0x000ee20000300800 */
[----:B------:R-:W-:Y:S02]  /*a910*/  ISETP.GT.AND P6, PT, R3, 0x1, PT ;  /* 0x000000010300780c */ /* 0x000fe40003fc4270 */
[----:B------:R-:W-:Y:S01]  /*a920*/  FSEL R93, R187, -INF , P1 ;  /* 0xff800000bb5d7808 */ /* 0x000fe20000800000 */
[----:B------:R-:W4:Y:S01]  /*a930*/  LDL.LU R7, [R1+0x4] ;  /* 0x0000040001077983 */ /* 0x000f220000300800 */
[----:B------:R-:W-:Y:S02]  /*a940*/  FSEL R187, R251, -INF , P6 ;  /* 0xff800000fbbb7808 */ /* 0x000fe40003000000 */
[C---:B------:R-:W-:Y:S02]  /*a950*/  ISETP.GT.AND P6, PT, R2.reuse, 0x20, PT ;  /* 0x000000200200780c */ /* 0x040fe40003fc4270 */
[----:B------:R-:W-:Y:S02]  /*a960*/  ISETP.GT.AND P0, PT, R2, RZ, PT ;  /* 0x000000ff0200720c */ /* 0x000fe40003f04270 */
[----:B------:R-:W-:Y:S02]  /*a970*/  FSEL R86, R38, -INF , P6 ;  /* 0xff80000026567808 */ /* 0x000fe40003000000 */
[----:B------:R-:W-:Y:S02]  /*a980*/  ISETP.GT.AND P6, PT, R3, 0x10, PT ;  /* 0x000000100300780c */ /* 0x000fe40003fc4270 */
[----:B------:R-:W-:Y:S02]  /*a990*/  FSEL R10, R246, -INF , P0 ;  /* 0xff800000f60a7808 */ /* 0x000fe40000000000 */
[----:B------:R-:W-:Y:S02]  /*a9a0*/  FSEL R188, R219, -INF , P6 ;  /* 0xff800000dbbc7808 */ /* 0x000fe40003000000 */
[C---:B------:R-:W-:Y:S02]  /*a9b0*/  ISETP.GT.AND P6, PT, R2.reuse, 0x29, PT ;  /* 0x000000290200780c */ /* 0x040fe40003fc4270 */
[----:B------:R-:W-:Y:S02]  /*a9c0*/  ISETP.GT.AND P0, PT, R2, 0x9, PT ;  /* 0x000000090200780c */ /* 0x000fe40003f04270 */
[----:B------:R-:W-:Y:S02]  /*a9d0*/  FSEL R81, R51, -INF , P6 ;  /* 0xff80000033517808 */ /* 0x000fe40003000000 */
[----:B------:R-:W-:Y:S02]  /*a9e0*/  ISETP.GT.AND P6, PT, R3, 0x19, PT ;  /* 0x000000190300780c */ /* 0x000fe40003fc4270 */
[----:B------:R-:W-:Y:S02]  /*a9f0*/  FSEL R87, R207, -INF , P0 ;  /* 0xff800000cf577808 */ /* 0x000fe40000000000 */
[----:B------:R-:W-:Y:S02]  /*aa00*/  FSEL R89, R210, -INF , P6 ;  /* 0xff800000d2597808 */ /* 0x000fe40003000000 */
[C---:B------:R-:W-:Y:S02]  /*aa10*/  ISETP.GT.AND P6, PT, R2.reuse, 0x38, PT ;  /* 0x000000380200780c */ /* 0x040fe40003fc4270 */
[----:B------:R-:W-:Y:S02]  /*aa20*/  ISETP.GT.AND P0, PT, R3, RZ, PT ;  /* 0x000000ff0300720c */ /* 0x000fe40003f04270 */
[----:B------:R-:W-:Y:S02]  /*aa30*/  FSEL R74, R19, -INF , P6 ;  /* 0xff800000134a7808 */ /* 0x000fe40003000000 */
[----:B------:R-:W-:Y:S02]  /*aa40*/  ISETP.GT.AND P6, PT, R3, 0x28, PT ;  /* 0x000000280300780c */ /* 0x000fe40003fc4270 */
[----:B------:R-:W-:Y:S02]  /*aa50*/  ISETP.GT.AND P1, PT, R2, 0x18, PT ;  /* 0x000000180200780c */ /* 0x000fe40003f24270 */
[----:B------:R-:W-:Y:S02]  /*aa60*/  FSEL R80, R200, -INF , P6 ;  /* 0xff800000c8507808 */ /* 0x000fe40003000000 */
[----:B------:R-:W-:Y:S02]  /*aa70*/  ISETP.GT.AND P6, PT, R2, 0x41, PT ;  /* 0x000000410200780c */ /* 0x000fe40003fc4270 */
[----:B------:R-:W-:Y:S02]  /*aa80*/  FMNMX.FTZ R4, R15, R4, !PT ;  /* 0x000000040f047209 */ /* 0x000fe40007810000 */
[----:B------:R-:W-:Y:S02]  /*aa90*/  FSEL R64, R71, -INF , P6 ;  /* 0xff80000047407808 */ /* 0x000fe40003000000 */
[----:B------:R-:W-:Y:S02]  /*aaa0*/  ISETP.GT.AND P6, PT, R3, 0x31, PT ;  /* 0x000000310300780c */ /* 0x000fe40003fc4270 */
[----:B------:R-:W-:Y:S02]  /*aab0*/  FSEL R91, R34, -INF , P1 ;  /* 0xff800000225b7808 */ /* 0x000fe40000800000 */
[----:B------:R-:W-:Y:S02]  /*aac0*/  FSEL R73, R57, -INF , P6 ;  /* 0xff80000039497808 */ /* 0x000fe40003000000 */
[----:B------:R-:W-:Y:S02]  /*aad0*/  ISETP.GT.AND P6, PT, R2, 0x50, PT ;  /* 0x000000500200780c */ /* 0x000fe40003fc4270 */
[C---:B------:R-:W-:Y:S02]  /*aae0*/  ISETP.GT.AND P1, PT, R3.reuse, 0x8, PT ;  /* 0x000000080300780c */ /* 0x040fe40003f24270 */
[----:B------:R-:W-:Y:S02]  /*aaf0*/  FSEL R56, R56, -INF , P6 ;  /* 0xff80000038387808 */ /* 0x000fe40003000000 */
[----:B------:R-:W-:Y:S02]  /*ab00*/  ISETP.GT.AND P6, PT, R3, 0x40, PT ;  /* 0x000000400300780c */ /* 0x000fe40003fc4270 */
[----:B------:R-:W-:Y:S02]  /*ab10*/  FMNMX.FTZ R4, R16, R4, !PT ;  /* 0x0000000410047209 */ /* 0x000fe40007810000 */
[----:B------:R-:W-:Y:S02]  /*ab20*/  FSEL R63, R63, -INF , P6 ;  /* 0xff8000003f3f7808 */ /* 0x000fe40003000000 */
[----:B------:R-:W-:Y:S02]  /*ab30*/  ISETP.GT.AND P6, PT, R2, 0x59, PT ;  /* 0x000000590200780c */ /* 0x000fe40003fc4270 */
[----:B------:R-:W-:Y:S02]  /*ab40*/  FSEL R190, R248, -INF , P1 ;  /* 0xff800000f8be7808 */ /* 0x000fe40000800000 */
[----:B------:R-:W-:Y:S02]  /*ab50*/  FSEL R46, R46, -INF , P6 ;  /* 0xff8000002e2e7808 */ /* 0x000fe40003000000 */
[----:B------:R-:W-:Y:S02]  /*ab60*/  ISETP.GT.AND P6, PT, R0, RZ, PT ;  /* 0x000000ff0000720c */ /* 0x000fe40003fc4270 */
[----:B------:R-:W-:Y:S02]  /*ab70*/  ISETP.GT.AND P1, PT, R2, 0x21, PT ;  /* 0x000000210200780c */ /* 0x000fe40003f24270 */
[----:B------:R-:W-:Y:S02]  /*ab80*/  FMNMX.FTZ R4, R184, R4, !PT ;  /* 0x00000004b8047209 */ /* 0x000fe40007810000 */
[----:B------:R-:W-:Y:S02]  /*ab90*/  FSEL R85, R29, -INF , P1 ;  /* 0xff8000001d557808 */ /* 0x000fe40000800000 */
        /* <DEDUP_REMOVED lines=27> */
[C---:B------:R-:W-:Y:S02]  /*ad50*/  ISETP.GT.AND P1, PT, R2.reuse, 0x60, PT ;  /* 0x000000600200780c */ /* 0x040fe40003f24270 */
        /* <DEDUP_REMOVED lines=13> */
[----:B------:R-:W-:Y:S02]  /*ae30*/  FMNMX.FTZ R70, R10, R117, !PT ;  /* 0x000000750a467209 */ /* 0x000fe40007810000 */
[----:B------:R-:W-:Y:S02]  /*ae40*/  FSEL R43, R43, -INF , P1 ;  /* 0xff8000002b2b7808 */ /* 0x000fe40000800000 */
[----:B------:R-:W-:Y:S02]  /*ae50*/  ISETP.GT.AND P1, PT, R0, 0x11, PT ;  /* 0x000000110000780c */ /* 0x000fe40003f24270 */
        /* <DEDUP_REMOVED lines=13> */
[----:B-----5:R-:W-:Y:S02]  /*af30*/  FSEL R79, R68, -INF , P0 ;  /* 0xff800000444f7808 */ /* 0x020fe40000000000 */
[----:B------:R-:W-:Y:S04]  /*af40*/  ISETP.GT.AND P0, PT, R2, 0x19, PT ;  /* 0x000000190200780c */ /* 0x000fe80003f04270 */
        /* <DEDUP_REMOVED lines=9> */
[----:B--2---:R-:W-:Y:S02]  /*afe0*/  FSEL R47, R5, -INF , P6 ;  /* 0xff800000052f7808 */ /* 0x004fe40003000000 */
[----:B------:R-:W-:Y:S01]  /*aff0*/  FSEL R185, R208, -INF , P0 ;  /* 0xff800000d0b97808 */ /* 0x000fe20000000000 */
[----:B------:R-:W2:Y:S01]  /*b000*/  LDL.LU R5, [R1] ;  /* 0x0000000001057983 */ /* 0x000ea20000300800 */
[----:B------:R-:W-:Y:S02]  /*b010*/  ISETP.GT.AND P0, PT, R2, 0x31, PT ;  /* 0x000000310200780c */ /* 0x000fe40003f04270 */
[----:B------:R-:W-:Y:S02]  /*b020*/  ISETP.GT.AND P6, PT, R0, 0x1, PT ;  /* 0x000000010000780c */ /* 0x000fe40003fc4270 */
[----:B------:R-:W-:Y:S02]  /*b030*/  FSEL R76, R22, -INF , P0 ;  /* 0xff800000164c7808 */ /* 0x000fe40000000000 */
[----:B------:R-:W-:Y:S02]  /*b040*/  ISETP.GT.AND P0, PT, R3, 0x21, PT ;  /* 0x000000210300780c */ /* 0x000fe40003f04270 */
[----:B---3--:R-:W-:Y:S02]  /*b050*/  FSEL R58, R20, -INF , P6 ;  /* 0xff800000143a7808 */ /* 0x008fe40003000000 */
[----:B------:R-:W-:Y:S02]  /*b060*/  FSEL R82, R201, -INF , P0 ;  /* 0xff800000c9527808 */ /* 0x000fe40000000000 */
[C---:B------:R-:W-:Y:S02]  /*b070*/  ISETP.GT.AND P0, PT, R2.reuse, 0x40, PT ;  /* 0x000000400200780c */ /* 0x040fe40003f04270 */
[----:B------:R-:W-:Y:S02]  /*b080*/  ISETP.GT.AND P6, PT, R2, 0x69, PT ;  /* 0x000000690200780c */ /* 0x000fe40003fc4270 */
[----:B------:R-:W-:Y:S02]  /*b090*/  FSEL R66, R66, -INF , P0 ;  /* 0xff80000042427808 */ /* 0x000fe40000000000 */
[----:B------:R-:W-:Y:S02]  /*b0a0*/  ISETP.GT.AND P0, PT, R3, 0x30, PT ;  /* 0x000000300300780c */ /* 0x000fe40003f04270 */
[----:B------:R-:W-:Y:S02]  /*b0b0*/  FSEL R35, R35, -INF , P6 ;  /* 0xff80000023237808 */ /* 0x000fe40003000000 */
[----:B------:R-:W-:Y:S02]  /*b0c0*/  FSEL R75, R28, -INF , P0 ;  /* 0xff8000001c4b7808 */ /* 0x000fe40000000000 */
[----:B------:R-:W-:Y:S02]  /*b0d0*/  ISETP.GT.AND P0, PT, R2, 0x49, PT ;  /* 0x000000490200780c */ /* 0x000fe40003f04270 */
[----:B------:R-:W-:Y:S02]  /*b0e0*/  ISETP.GT.AND P6, PT, R0, 0x10, PT ;  /* 0x000000100000780c */ /* 0x000fe40003fc4270 */
[----:B------:R-:W-:Y:S02]  /*b0f0*/  FSEL R60, R60, -INF , P0 ;  /* 0xff8000003c3c7808 */ /* 0x000fe40000000000 */
[----:B------:R-:W-:Y:S02]  /*b100*/  ISETP.GT.AND P0, PT, R3, 0x39, PT ;  /* 0x000000390300780c */ /* 0x000fe40003f04270 */
[----:B----4-:R-:W-:Y:S02]  /*b110*/  FSEL R57, R7, -INF , P6 ;  /* 0xff80000007397808 */ /* 0x010fe40003000000 */
        /* <DEDUP_REMOVED lines=8> */
[----:B------:R-:W-:Y:S02]  /*b1a0*/  FMNMX.FTZ R2, R6, R2, !PT ;  /* 0x0000000206027209 */ /* 0x000fe40007810000 */
[----:B------:R-:W-:Y:S02]  /*b1b0*/  FSEL R55, R55, -INF , P0 ;  /* 0xff80000037377808 */ /* 0x000fe40000000000 */
[----:B------:R-:W-:Y:S01]  /*b1c0*/  ISETP.GT.AND P0, PT, R3, 0x50, PT ;  /* 0x000000500300780c */ /* 0x000fe20003f04270 */
[----:B------:R-:W1:Y:S01]  /*b1d0*/  SHFL.BFLY PT, R4, R2, 0x2, 0x1f ;  /* 0x0c401f0002047f89 */ /* 0x000e6200000e0000 */
        /* <DEDUP_REMOVED lines=15> */
[----:B------:R-:W-:Y:S02]  /*b2d0*/  FSEL R39, R39, -INF , P6 ;  /* 0xff80000027277808 */ /* 0x000fe40003000000 */
[----:B------:R-:W-:Y:S02]  /*b2e0*/  ISETP.GT.AND P6, PT, R0, 0x19, PT ;  /* 0x000000190000780c */ /* 0x000fe40003fc4270 */
[----:B------:R-:W-:Y:S02]  /*b2f0*/  FMNMX.FTZ R70, R72, R70, !PT ;  /* 0x0000004648467209 */ /* 0x000fe40007810000 */
[----:B------:R-:W-:Y:S02]  /*b300*/  FSEL R41, R250, -INF , P6 ;  /* 0xff800000fa297808 */ /* 0x000fe40003000000 */
[C---:B------:R-:W-:Y:S02]  /*b310*/  ISETP.GT.AND P6, PT, R0.reuse, 0x20, PT ;  /* 0x000000200000780c */ /* 0x040fe40003fc4270 */
[----:B------:R-:W-:Y:S02]  /*b320*/  FSEL R33, R33, -INF , P0 ;  /* 0xff80000021217808 */ /* 0x000fe40000000000 */
[----:B------:R-:W-:Y:S02]  /*b330*/  ISETP.GT.AND P0, PT, R0, 0x21, PT ;  /* 0x000000210000780c */ /* 0x000fe40003f04270 */
[----:B-1----:R-:W-:Y:S02]  /*b340*/  FMNMX.FTZ R2, R4, R2, !PT ;  /* 0x0000000204027209 */ /* 0x002fe40007810000 */
[----:B------:R-:W-:Y:S02]  /*b350*/  FMNMX.FTZ R70, R66, R70, !PT ;  /* 0x0000004642467209 */ /* 0x000fe40007810000 */
[----:B------:R-:W-:Y:S01]  /*b360*/  FSEL R38, R221, -INF , P6 ;  /* 0xff800000dd267808 */ /* 0x000fe20003000000 */
[----:B------:R-:W1:Y:S01]  /*b370*/  SHFL.BFLY PT, R71, R2, 0x1, 0x1f ;  /* 0x0c201f0002477f89 */ /* 0x000e6200000e0000 */
        /* <DEDUP_REMOVED lines=24> */
[----:B------:R-:W-:Y:S02]  /*b500*/  FMNMX.FTZ R70, R52, R70, !PT ;  /* 0x0000004634467209 */ /* 0x000fe40007810000 */
[----:B------:R-:W-:Y:S02]  /*b510*/  FSEL R19, R193, -INF , P6 ;  /* 0xff800000c1137808 */ /* 0x000fe40003000000 */
[C---:B------:R-:W-:Y:S02]  /*b520*/  ISETP.GT.AND P6, PT, R0.reuse, 0x61, PT ;  /* 0x000000610000780c */ /* 0x040fe40003fc4270 */
[----:B------:R-:W-:Y:S02]  /*b530*/  FSEL R17, R17, -INF , P0 ;  /* 0xff80000011117808 */ /* 0x000fe40000000000 */
[----:B------:R-:W-:Y:S02]  /*b540*/  ISETP.GT.AND P0, PT, R0, 0x69, PT ;  /* 0x000000690000780c */ /* 0x000fe40003f04270 */
[----:B------:R-:W-:Y:S02]  /*b550*/  FMNMX.FTZ R70, R49, R70, !PT ;  /* 0x0000004631467209 */ /* 0x000fe40007810000 */
[----:B-1----:R-:W-:Y:S02]  /*b560*/  FMNMX.FTZ R71, R2, R71, !PT ;  /* 0x0000004702477209 */ /* 0x002fe40007810000 */
[----:B------:R-:W-:Y:S02]  /*b570*/  FMNMX.FTZ R70, R46, R70, !PT ;  /* 0x000000462e467209 */ /* 0x000fe40007810000 */
[----:B------:R-:W-:Y:S02]  /*b580*/  FSEL R9, R9, -INF , P6 ;  /* 0xff80000009097808 */ /* 0x000fe40003000000 */
[----:B------:R-:W-:Y:S02]  /*b590*/  FMNMX.FTZ R70, R45, R70, !PT ;  /* 0x000000462d467209 */ /* 0x000fe40007810000 */
[----:B------:R-:W-:Y:S02]  /*b5a0*/  FSEL R7, R191, -INF , P0 ;  /* 0xff800000bf077808 */ /* 0x000fe40000000000 */
[----:B------:R-:W-:Y:S04]  /*b5b0*/  FMNMX.FTZ R70, R40, R70, !PT ;  /* 0x0000004628467209 */ /* 0x000fe80007810000 */
[----:B------:R-:W-:Y:S04]  /*b5c0*/  FMNMX.FTZ R70, R36, R70, !PT ;  /* 0x0000004624467209 */ /* 0x000fe80007810000 */
[----:B------:R-:W-:Y:S02]  /*b5d0*/  FMNMX.FTZ R70, R35, R70, !PT ;  /* 0x0000004623467209 */ /* 0x000fe40007810000 */
[----:B--2---:R-:W-:Y:S02]  /*b5e0*/  FSEL R53, R5, -INF , P1 ;  /* 0xff80000005357808 */ /* 0x004fe40000800000 */
[----:B------:R-:W-:Y:S04]  /*b5f0*/  ISETP.GT.AND P1, PT, R3, 0x61, PT ;  /* 0x000000610300780c */ /* 0x000fe80003f24270 */
[----:B------:R-:W-:Y:S02]  /*b600*/  FSEL R37, R37, -INF , P1 ;  /* 0xff80000025257808 */ /* 0x000fe40000800000 */
[----:B------:R-:W-:Y:S02]  /*b610*/  ISETP.GT.AND P1, PT, R3, 0x69, PT ;  /* 0x000000690300780c */ /* 0x000fe40003f24270 */
[----:B------:R-:W-:Y:S02]  /*b620*/  FMNMX.FTZ R3, R79, R118, !PT ;  /* 0x000000764f037209 */ /* 0x000fe40007810000 */
[----:B------:R-:W-:Y:S02]  /*b630*/  FSEL R31, R31, -INF , P1 ;  /* 0xff8000001f1f7808 */ /* 0x000fe40000800000 */
[----:B------:R-:W-:Y:S02]  /*b640*/  FMNMX.FTZ R3, R187, R3, !PT ;  /* 0x00000003bb037209 */ /* 0x000fe40007810000 */
        /* <DEDUP_REMOVED lines=8> */
[C---:B------:R-:W-:Y:S02]  /*b6d0*/  ISETP.GT.AND P1, PT, R0.reuse, 0x41, PT ;  /* 0x000000410000780c */ /* 0x040fe40003f24270 */
        /* <DEDUP_REMOVED lines=14> */
[----:B------:R-:W-:Y:S04]  /*b7c0*/  FMNMX.FTZ R3, R73, R3, !PT ;  /* 0x0000000349037209 */ /* 0x000fe80007810000 */
[----:B------:R-:W-:Y:S04]  /*b7d0*/  FMNMX.FTZ R3, R67, R3, !PT ;  /* 0x0000000343037209 */ /* 0x000fe80007810000 */
[----:B------:R-:W-:Y:S04]  /*b7e0*/  FMNMX.FTZ R3, R65, R3, !PT ;  /* 0x0000000341037209 */ /* 0x000fe80007810000 */
[----:B------:R-:W-:Y:S04]  /*b7f0*/  FMNMX.FTZ R3, R63, R3, !PT ;  /* 0x000000033f037209 */ /* 0x000fe80007810000 */
[----:B------:R-:W-:Y:S04]  /*b800*/  FMNMX.FTZ R3, R61, R3, !PT ;  /* 0x000000033d037209 */ /* 0x000fe80007810000 */
[----:B------:R-:W-:Y:S04]  /*b810*/  FMNMX.FTZ R3, R59, R3, !PT ;  /* 0x000000033b037209 */ /* 0x000fe80007810000 */
        /* <DEDUP_REMOVED lines=20> */
[----:B------:R-:W-:Y:S01]  /*b960*/  FMNMX.FTZ R2, R32, R2, !PT ;  /* 0x0000000220027209 */ /* 0x000fe20007810000 */
[----:B------:R-:W1:Y:S03]  /*b970*/  SHFL.BFLY PT, R3, R0, 0x2, 0x1f ;  /* 0x0c401f0000037f89 */ /* 0x000e6600000e0000 */
[----:B------:R-:W-:Y:S04]  /*b980*/  FMNMX.FTZ R2, R30, R2, !PT ;  /* 0x000000021e027209 */ /* 0x000fe80007810000 */
[----:B------:R-:W-:Y:S04]  /*b990*/  FMNMX.FTZ R2, R29, R2, !PT ;  /* 0x000000021d027209 */ /* 0x000fe80007810000 */
[----:B------:R-:W-:Y:S04]  /*b9a0*/  FMNMX.FTZ R2, R28, R2, !PT ;  /* 0x000000021c027209 */ /* 0x000fe80007810000 */
[----:B------:R-:W-:Y:S04]  /*b9b0*/  FMNMX.FTZ R2, R27, R2, !PT ;  /* 0x000000021b027209 */ /* 0x000fe80007810000 */
[----:B------:R-:W-:Y:S04]  /*b9c0*/  FMNMX.FTZ R2, R26, R2, !PT ;  /* 0x000000021a027209 */ /* 0x000fe80007810000 */
[----:B------:R-:W-:Y:S02]  /*b9d0*/  FMNMX.FTZ R2, R25, R2, !PT ;  /* 0x0000000219027209 */ /* 0x000fe40007810000 */
[----:B-1----:R-:W-:Y:S02]  /*b9e0*/  FMNMX.FTZ R0, R0, R3, !PT ;  /* 0x0000000300007209 */ /* 0x002fe40007810000 */
[----:B------:R-:W1:Y:S01]  /*b9f0*/  SHFL.BFLY PT, R3, R70, 0x1, 0x1f ;  /* 0x0c201f0046037f89 */ /* 0x000e6200000e0000 */
[----:B------:R-:W-:Y:S04]  /*ba00*/  FMNMX.FTZ R2, R24, R2, !PT ;  /* 0x0000000218027209 */ /* 0x000fe80007810000 */
[----:B------:R-:W-:Y:S03]  /*ba10*/  FMNMX.FTZ R2, R23, R2, !PT ;  /* 0x0000000217027209 */ /* 0x000fe60007810000 */
[----:B------:R-:W2:Y:S01]  /*ba20*/  SHFL.BFLY PT, R69, R0, 0x1, 0x1f ;  /* 0x0c201f0000457f89 */ /* 0x000ea200000e0000 */
[----:B------:R-:W-:Y:S04]  /*ba30*/  FMNMX.FTZ R2, R22, R2, !PT ;  /* 0x0000000216027209 */ /* 0x000fe80007810000 */
[----:B------:R-:W-:Y:S04]  /*ba40*/  FMNMX.FTZ R2, R21, R2, !PT ;  /* 0x0000000215027209 */ /* 0x000fe80007810000 */
[----:B------:R-:W-:Y:S04]  /*ba50*/  FMNMX.FTZ R2, R20, R2, !PT ;  /* 0x0000000214027209 */ /* 0x000fe80007810000 */
[----:B------:R-:W-:Y:S02]  /*ba60*/  FMNMX.FTZ R2, R19, R2, !PT ;  /* 0x0000000213027209 */ /* 0x000fe40007810000 */
[----:B-1----:R-:W-:Y:S02]  /*ba70*/  FMNMX.FTZ R70, R70, R3, !PT ;  /* 0x0000000346467209 */ /* 0x002fe40007810000 */
[----:B------:R-:W-:Y:S04]  /*ba80*/  FMNMX.FTZ R2, R18, R2, !PT ;  /* 0x0000000212027209 */ /* 0x000fe80007810000 */
[----:B------:R-:W-:Y:S02]  /*ba90*/  FMNMX.FTZ R2, R17, R2, !PT ;  /* 0x0000000211027209 */ /* 0x000fe40007810000 */
[----:B--2---:R-:W-:Y:S02]  /*baa0*/  FMNMX.FTZ R69, R0, R69, !PT ;  /* 0x0000004500457209 */ /* 0x004fe40007810000 */
[----:B------:R-:W-:Y:S04]  /*bab0*/  FMNMX.FTZ R2, R9, R2, !PT ;  /* 0x0000000209027209 */ /* 0x000fe80007810000 */
[----:B------:R-:W-:Y:S04]  /*bac0*/  FMNMX.FTZ R4, R8, R2, !PT ;  /* 0x0000000208047209 */ /* 0x000fe80007810000 */
[----:B------:R-:W-:Y:S05]  /*bad0*/  FMNMX.FTZ R4, R7, R4, !PT ;  /* 0x0000000407047209 */ /* 0x000fea0007810000 */
[----:B------:R-:W1:Y:S02]  /*bae0*/  SHFL.BFLY PT, R0, R4, 0x2, 0x1f ;  /* 0x0c401f0004007f89 */ /* 0x000e6400000e0000 */
[----:B-1----:R-:W-:Y:S06]  /*baf0*/  FMNMX.FTZ R4, R4, R0, !PT ;  /* 0x0000000004047209 */ /* 0x002fec0007810000 */
[----:B------:R1:W2:Y:S02]  /*bb00*/  SHFL.BFLY PT, R0, R4, 0x1, 0x1f ;  /* 0x0c201f0004007f89 */ /* 0x0002a400000e0000 */
.L_x_611:
[C---:B------:R-:W-:Y:S01]  /*bb10*/  FMUL.FTZ R2, R71.reuse, c[0x0][0x2d0] ;  /* 0x0000b40047027a20 */ /* 0x040fe20000410000 */
[C---:B------:R-:W-:Y:S01]  /*bb20*/  FSETP.NEU.FTZ.AND P0, PT, R71.reuse, -INF , PT ;  /* 0xff8000004700780b */ /* 0x040fe20003f1d000 */
[----:B------:R-:W-:Y:S01]  /*bb30*/  WARPSYNC 0xffffffff ;  /* 0xffffffff00007948 */ /* 0x000fe20003800000 */
[----:B------:R-:W-:Y:S02]  /*bb40*/  FSETP.NEU.FTZ.AND P1, PT, R70, -INF , PT ;  /* 0xff8000004600780b */ /* 0x000fe40003f3d000 */
[----:B------:R-:W-:Y:S02]  /*bb50*/  FSEL R2, R2, RZ, P0 ;  /* 0x000000ff02027208 */ /* 0x000fe40000000000 */
[----:B--2---:R-:W-:Y:S02]  /*bb60*/  FMNMX.FTZ R68, R0, R4, !PT ;  /* 0x0000000400447209 */ /* 0x004fe40007810000 */
[----:B------:R-:W-:Y:S01]  /*bb70*/  FSEL R0, R71, RZ, P0 ;  /* 0x000000ff47007208 */ /* 0x000fe20000000000 */
[--C-:B------:R-:W-:Y:S01]  /*bb80*/  FFMA.FTZ R218, R95, c[0x0][0x2d0], -R2.reuse ;  /* 0x0000b4005fda7a23 */ /* 0x100fe20000010802 */
[----:B------:R-:W-:Y:S01]  /*bb90*/  FSETP.NEU.FTZ.AND P0, PT, R69, -INF , PT ;  /* 0xff8000004500780b */ /* 0x000fe20003f1d000 */
[--C-:B------:R-:W-:Y:S02]  /*bba0*/  FFMA.FTZ R220, R94, c[0x0][0x2d0], -R2.reuse ;  /* 0x0000b4005edc7a23 */ /* 0x100fe40000010802 */
[--C-:B------:R-:W-:Y:S02]  /*bbb0*/  FFMA.FTZ R13, R13, c[0x0][0x2d0], -R2.reuse ;  /* 0x0000b4000d0d7a23 */ /* 0x100fe40000010802 */
[----:B------:R-:W-:Y:S01]  /*bbc0*/  MUFU.EX2 R218, R218 ;  /* 0x000000da00da7308 */ /* 0x000fe20000000800 */
[--C-:B------:R-:W-:Y:S02]  /*bbd0*/  FFMA.FTZ R194, R110, c[0x0][0x2d0], -R2.reuse ;  /* 0x0000b4006ec27a23 */ /* 0x100fe40000010802 */
[--C-:B------:R-:W-:Y:S02]  /*bbe0*/  FFMA.FTZ R193, R109, c[0x0][0x2d0], -R2.reuse ;  /* 0x0000b4006dc17a23 */ /* 0x100fe40000010802 */
[--C-:B------:R-:W-:Y:S02]  /*bbf0*/  FFMA.FTZ R192, R108, c[0x0][0x2d0], -R2.reuse ;  /* 0x0000b4006cc07a23 */ /* 0x100fe40000010802 */
[--C-:B------:R-:W-:Y:S02]  /*bc00*/  FFMA.FTZ R191, R107, c[0x0][0x2d0], -R2.reuse ;  /* 0x0000b4006bbf7a23 */ /* 0x100fe40000010802 */
[--C-:B------:R-:W-:Y:S01]  /*bc10*/  FFMA.FTZ R200, R105, c[0x0][0x2d0], -R2.reuse ;  /* 0x0000b40069c87a23 */ /* 0x100fe20000010802 */
        /* <DEDUP_REMOVED lines=23> */
[----:B------:R-:W-:Y:S01]  /*bd90*/  FFMA.FTZ R101, R101, c[0x0][0x2d0], -R2 ;  /* 0x0000b40065657a23 */ /* 0x000fe20000010802 */
[----:B------:R-:W-:Y:S01]  /*bda0*/  MUFU.EX2 R199, R199 ;  /* 0x000000c700c77308 */ /* 0x000fe20000000800 */
[----:B------:R-:W-:Y:S02]  /*bdb0*/  FMUL.FTZ R2, R70, c[0x0][0x2d0] ;  /* 0x0000b40046027a20 */ /* 0x000fe40000410000 */
[----:B-1----:R-:W-:Y:S01]  /*bdc0*/  FADD.FTZ R4, -R0, R116 ;  /* 0x0000007400047221 */ /* 0x002fe20000010100 */
[----:B------:R-:W-:Y:S02]  /*bdd0*/  FSEL R0, R70, RZ, P1 ;  /* 0x000000ff46007208 */ /* 0x000fe40000800000 */
[----:B------:R-:W-:Y:S03]  /*bde0*/  FSEL R2, R2, RZ, P1 ;  /* 0x000000ff02027208 */ /* 0x000fe60000800000 */
[----:B------:R-:W-:Y:S01]  /*bdf0*/  FADD.FTZ R3, -R0, R117 ;  /* 0x0000007500037221 */ /* 0x000fe20000010100 */
[----:B------:R-:W-:Y:S01]  /*be00*/  MUFU.EX2 R198, R198 ;  /* 0x000000c600c67308 */ /* 0x000fe20000000800 */
[--C-:B------:R-:W-:Y:S01]  /*be10*/  FFMA.FTZ R203, R60, c[0x0][0x2d0], -R2.reuse ;  /* 0x0000b4003ccb7a23 */ /* 0x100fe20000010802 */
[----:B------:R-:W-:Y:S01]  /*be20*/  FSEL R0, R69, RZ, P0 ;  /* 0x000000ff45007208 */ /* 0x000fe20000000000 */
[--C-:B------:R-:W-:Y:S01]  /*be30*/  FFMA.FTZ R109, R93, c[0x0][0x2d0], -R2.reuse ;  /* 0x0000b4005d6d7a23 */ /* 0x100fe20000010802 */
[----:B------:R-:W2:Y:S01]  /*be40*/  LDL.LU R60, [R1+0x20] ;  /* 0x00002000013c7983 */ /* 0x000ea20000300800 */
[--C-:B------:R-:W-:Y:S02]  /*be50*/  FFMA.FTZ R108, R92, c[0x0][0x2d0], -R2.reuse ;  /* 0x0000b4005c6c7a23 */ /* 0x100fe40000010802 */
[--C-:B------:R-:W-:Y:S02]  /*be60*/  FFMA.FTZ R107, R91, c[0x0][0x2d0], -R2.reuse ;  /* 0x0000b4005b6b7a23 */ /* 0x100fe40000010802 */
[--C-:B------:R-:W-:Y:S01]  /*be70*/  FFMA.FTZ R106, R90, c[0x0][0x2d0], -R2.reuse ;  /* 0x0000b4005a6a7a23 */ /* 0x100fe20000010802 */
[----:B------:R-:W-:Y:S01]  /*be80*/  MUFU.EX2 R109, R109 ;  /* 0x0000006d006d7308 */ /* 0x000fe20000000800 */
[--C-:B------:R-:W-:Y:S02]  /*be90*/  FFMA.FTZ R105, R86, c[0x0][0x2d0], -R2.reuse ;  /* 0x0000b40056697a23 */ /* 0x100fe40000010802 */
[--C-:B------:R-:W-:Y:S02]  /*bea0*/  FFMA.FTZ R104, R85, c[0x0][0x2d0], -R2.reuse ;  /* 0x0000b40055687a23 */ /* 0x100fe40000010802 */
[--C-:B------:R-:W-:Y:S01]  /*beb0*/  FFMA.FTZ R103, R83, c[0x0][0x2d0], -R2.reuse ;  /* 0x0000b40053677a23 */ /* 0x100fe20000010802 */
[----:B------:R-:W-:Y:S01]  /*bec0*/  MOV R83, R101 ;  /* 0x0000006500537202 */ /* 0x000fe20000000f00 */
[--C-:B------:R-:W-:Y:S01]  /*bed0*/  FFMA.FTZ R102, R81, c[0x0][0x2d0], -R2.reuse ;  /* 0x0000b40051667a23 */ /* 0x100fe20000010802 */
[----:B------:R-:W-:Y:S01]  /*bee0*/  MOV R81, R5 ;  /* 0x0000000500517202 */ /* 0x000fe20000000f00 */
[--C-:B------:R-:W-:Y:S01]  /*bef0*/  FFMA.FTZ R100, R78, c[0x0][0x2d0], -R2.reuse ;  /* 0x0000b4004e647a23 */ /* 0x100fe20000010802 */
[----:B------:R-:W-:Y:S01]  /*bf00*/  MUFU.EX2 R108, R108 ;  /* 0x0000006c006c7308 */ /* 0x000fe20000000800 */
[--C-:B------:R-:W-:Y:S02]  /*bf10*/  FFMA.FTZ R98, R76, c[0x0][0x2d0], -R2.reuse ;  /* 0x0000b4004c627a23 */ /* 0x100fe40000010802 */
[--C-:B------:R-:W-:Y:S02]  /*bf20*/  FFMA.FTZ R205, R64, c[0x0][0x2d0], -R2.reuse ;  /* 0x0000b40040cd7a23 */ /* 0x100fe40000010802 */
[--C-:B------:R-:W-:Y:S02]  /*bf30*/  FFMA.FTZ R64, R36, c[0x0][0x2d0], -R2.reuse ;  /* 0x0000b40024407a23 */ /* 0x100fe40000010802 */
[--C-:B------:R-:W-:Y:S01]  /*bf40*/  FFMA.FTZ R40, R40, c[0x0][0x2d0], -R2.reuse ;  /* 0x0000b40028287a23 */ /* 0x100fe20000010802 */
[----:B------:R-:W3:Y:S01]  /*bf50*/  LDL.LU R36, [R1+0x24] ;  /* 0x0000240001247983 */ /* 0x000ee20000300800 */
        /* <DEDUP_REMOVED lines=13> */
[----:B------:R1:W-:Y:S01]  /*c030*/  MUFU.EX2 R66, R10 ;  /* 0x0000000a00427308 */ /* 0x0003e20000000800 */
[--C-:B------:R-:W-:Y:S02]  /*c040*/  FFMA.FTZ R207, R52, c[0x0][0x2d0], -R2.reuse ;  /* 0x0000b40034cf7a23 */ /* 0x100fe40000010802 */
[--C-:B------:R-:W-:Y:S02]  /*c050*/  FFMA.FTZ R217, R49, c[0x0][0x2d0], -R2.reuse ;  /* 0x0000b40031d97a23 */ /* 0x100fe40000010802 */
[----:B------:R-:W-:Y:S02]  /*c060*/  FFMA.FTZ R49, R35, c[0x0][0x2d0], -R2 ;  /* 0x0000b40023317a23 */ /* 0x000fe40000010802 */
[----:B------:R-:W-:Y:S02]  /*c070*/  FMUL.FTZ R2, R69, c[0x0][0x2d0] ;  /* 0x0000b40045027a20 */ /* 0x000fe40000410000 */
[----:B------:R-:W-:Y:S01]  /*c080*/  FMUL.FTZ R3, R3, c[0x0][0x2d0] ;  /* 0x0000b40003037a20 */ /* 0x000fe20000410000 */
[----:B------:R-:W-:Y:S01]  /*c090*/  MUFU.EX2 R62, R6 ;  /* 0x00000006003e7308 */ /* 0x000fe20000000800 */
[----:B------:R-:W-:Y:S01]  /*c0a0*/  FADD.FTZ R0, -R0, R118 ;  /* 0x0000007600007221 */ /* 0x000fe20000010100 */
[----:B------:R-:W-:Y:S02]  /*c0b0*/  FSEL R2, R2, RZ, P0 ;  /* 0x000000ff02027208 */ /* 0x000fe40000000000 */
[----:B------:R-:W-:Y:S01]  /*c0c0*/  FSETP.NEU.FTZ.AND P0, PT, R68, -INF , PT ;  /* 0xff8000004400780b */ /* 0x000fe20003f1d000 */
[----:B------:R-:W-:Y:S02]  /*c0d0*/  FMUL.FTZ R0, R0, c[0x0][0x2d0] ;  /* 0x0000b40000007a20 */ /* 0x000fe40000410000 */
[--C-:B------:R-:W-:Y:S01]  /*c0e0*/  FFMA.FTZ R5, R79, c[0x0][0x2d0], -R2.reuse ;  /* 0x0000b4004f057a23 */ /* 0x100fe20000010802 */
[----:B------:R-:W-:Y:S01]  /*c0f0*/  MOV R79, R40 ;  /* 0x00000028004f7202 */ /* 0x000fe20000000f00 */
[--C-:B------:R-:W-:Y:S01]  /*c100*/  FFMA.FTZ R95, R89, c[0x0][0x2d0], -R2.reuse ;  /* 0x0000b400595f7a23 */ /* 0x100fe20000010802 */
[----:B------:R-:W-:Y:S01]  /*c110*/  MUFU.EX2 R72, R14 ;  /* 0x0000000e00487308 */ /* 0x000fe20000000800 */
[--C-:B------:R-:W-:Y:S01]  /*c120*/  FFMA.FTZ R94, R84, c[0x0][0x2d0], -R2.reuse ;  /* 0x0000b400545e7a23 */ /* 0x100fe20000010802 */
[----:B------:R-:W-:Y:S01]  /*c130*/  MOV R89, R81 ;  /* 0x0000005100597202 */ /* 0x000fe20000000f00 */
[--C-:B------:R-:W-:Y:S01]  /*c140*/  FFMA.FTZ R87, R82, c[0x0][0x2d0], -R2.reuse ;  /* 0x0000b40052577a23 */ /* 0x100fe20000010802 */
[----:B------:R-:W-:Y:S01]  /*c150*/  MOV R84, R45 ;  /* 0x0000002d00547202 */ /* 0x000fe20000000f00 */
[--C-:B------:R-:W-:Y:S02]  /*c160*/  FFMA.FTZ R86, R80, c[0x0][0x2d0], -R2.reuse ;  /* 0x0000b40050567a23 */ /* 0x100fe40000010802 */
[--C-:B------:R-:W-:Y:S02]  /*c170*/  FFMA.FTZ R85, R77, c[0x0][0x2d0], -R2.reuse ;  /* 0x0000b4004d557a23 */ /* 0x100fe40000010802 */
[--C-:B------:R-:W-:Y:S01]  /*c180*/  FFMA.FTZ R76, R39, c[0x0][0x2d0], -R2.reuse ;  /* 0x0000b400274c7a23 */ /* 0x100fe20000010802 */
[----:B------:R4:W-:Y:S01]  /*c190*/  MUFU.EX2 R74, R5 ;  /* 0x00000005004a7308 */ /* 0x0009e20000000800 */
[--C-:B------:R-:W-:Y:S02]  /*c1a0*/  FFMA.FTZ R78, R33, c[0x0][0x2d0], -R2.reuse ;  /* 0x0000b400214e7a23 */ /* 0x100fe40000010802 */
[--C-:B-1----:R-:W-:Y:S02]  /*c1b0*/  FFMA.FTZ R10, R189, c[0x0][0x2d0], -R2.reuse ;  /* 0x0000b400bd0a7a23 */ /* 0x102fe40000010802 */
[--C-:B------:R-:W-:Y:S02]  /*c1c0*/  FFMA.FTZ R97, R75, c[0x0][0x2d0], -R2.reuse ;  /* 0x0000b4004b617a23 */ /* 0x100fe40000010802 */
[--C-:B------:R-:W-:Y:S02]  /*c1d0*/  FFMA.FTZ R96, R73, c[0x0][0x2d0], -R2.reuse ;  /* 0x0000b40049607a23 */ /* 0x100fe40000010802 */
[--C-:B------:R-:W-:Y:S01]  /*c1e0*/  FFMA.FTZ R117, R61, c[0x0][0x2d0], -R2.reuse ;  /* 0x0000b4003d757a23 */ /* 0x100fe20000010802 */
[----:B------:R-:W-:Y:S01]  /*c1f0*/  MUFU.EX2 R35, R13 ;  /* 0x0000000d00237308 */ /* 0x000fe20000000800 */
[--C-:B------:R-:W-:Y:S01]  /*c200*/  FFMA.FTZ R116, R59, c[0x0][0x2d0], -R2.reuse ;  /* 0x0000b4003b747a23 */ /* 0x100fe20000010802 */
[----:B------:R-:W-:Y:S01]  /*c210*/  MOV R59, R84 ;  /* 0x00000054003b7202 */ /* 0x000fe20000000f00 */
[--C-:B------:R-:W-:Y:S02]  /*c220*/  FFMA.FTZ R215, R48, c[0x0][0x2d0], -R2.reuse ;  /* 0x0000b40030d77a23 */ /* 0x100fe40000010802 */
[--C-:B------:R-:W-:Y:S02]  /*c230*/  FFMA.FTZ R221, R44, c[0x0][0x2d0], -R2.reuse ;  /* 0x0000b4002cdd7a23 */ /* 0x100fe40000010802 */
[--C-:B------:R-:W-:Y:S01]  /*c240*/  FFMA.FTZ R223, R43, c[0x0][0x2d0], -R2.reuse ;  /* 0x0000b4002bdf7a23 */ /* 0x100fe20000010802 */
[----:B------:R-:W-:Y:S01]  /*c250*/  MOV R43, R89 ;  /* 0x00000059002b7202 */ /* 0x000fe20000000f00 */
[--C-:B------:R-:W-:Y:S01]  /*c260*/  FFMA.FTZ R31, R31, c[0x0][0x2d0], -R2.reuse ;  /* 0x0000b4001f1f7a23 */ /* 0x100fe20000010802 */
[----:B------:R-:W-:Y:S01]  /*c270*/  MUFU.EX2 R82, R12 ;  /* 0x0000000c00527308 */ /* 0x000fe20000000800 */
[--C-:B------:R-:W-:Y:S02]  /*c280*/  FFMA.FTZ R188, R188, c[0x0][0x2d0], -R2.reuse ;  /* 0x0000b400bcbc7a23 */ /* 0x100fe40000010802 */
[--C-:B------:R-:W-:Y:S02]  /*c290*/  FFMA.FTZ R186, R186, c[0x0][0x2d0], -R2.reuse ;  /* 0x0000b400baba7a23 */ /* 0x100fe40000010802 */
[--C-:B----4-:R-:W-:Y:S02]  /*c2a0*/  FFMA.FTZ R5, R187, c[0x0][0x2d0], -R2.reuse ;  /* 0x0000b400bb057a23 */ /* 0x110fe40000010802 */
[--C-:B------:R-:W-:Y:S02]  /*c2b0*/  FFMA.FTZ R185, R185, c[0x0][0x2d0], -R2.reuse ;  /* 0x0000b400b9b97a23 */ /* 0x100fe40000010802 */
[--C-:B------:R-:W-:Y:S01]  /*c2c0*/  FFMA.FTZ R99, R67, c[0x0][0x2d0], -R2.reuse ;  /* 0x0000b40043637a23 */ /* 0x100fe20000010802 */
[----:B------:R1:W-:Y:S01]  /*c2d0*/  MUFU.EX2 R46, R5 ;  /* 0x00000005002e7308 */ /* 0x0003e20000000800 */
[--C-:B------:R-:W-:Y:S02]  /*c2e0*/  FFMA.FTZ R101, R65, c[0x0][0x2d0], -R2.reuse ;  /* 0x0000b40041657a23 */ /* 0x100fe40000010802 */
[--C-:B------:R-:W-:Y:S02]  /*c2f0*/  FFMA.FTZ R118, R63, c[0x0][0x2d0], -R2.reuse ;  /* 0x0000b4003f767a23 */ /* 0x100fe40000010802 */
[--C-:B------:R-:W-:Y:S02]  /*c300*/  FFMA.FTZ R63, R37, c[0x0][0x2d0], -R2.reuse ;  /* 0x0000b400253f7a23 */ /* 0x100fe40000010802 */
[--C-:B------:R-:W-:Y:S02]  /*c310*/  FFMA.FTZ R115, R55, c[0x0][0x2d0], -R2.reuse ;  /* 0x0000b40037737a23 */ /* 0x100fe40000010802 */
[--C-:B------:R-:W-:Y:S01]  /*c320*/  FFMA.FTZ R248, R42, c[0x0][0x2d0], -R2.reuse ;  /* 0x0000b4002af87a23 */ /* 0x100fe20000010802 */
[----:B------:R-:W-:Y:S01]  /*c330*/  MUFU.EX2 R222, R10 ;  /* 0x0000000a00de7308 */ /* 0x000fe20000000800 */
[----:B------:R-:W-:Y:S09]  /*c340*/  MOV R42, R64 ;  /* 0x00000040002a7202 */ /* 0x000ff20000000f00 */
[----:B------:R-:W2:Y:S01]  /*c350*/  MUFU.EX2 R0, R0 ;  /* 0x0000000000007308 */ /* 0x000ea20000000800 */
[----:B-1----:R-:W-:Y:S01]  /*c360*/  FFMA.FTZ R5, R190, c[0x0][0x2d0], -R2 ;  /* 0x0000b400be057a23 */ /* 0x002fe20000010802 */
[----:B------:R-:W-:Y:S08]  /*c370*/  FSEL R2, R68, RZ, P0 ;  /* 0x000000ff44027208 */ /* 0x000ff00000000000 */
[----:B------:R1:W-:Y:S01]  /*c380*/  MUFU.EX2 R246, R5 ;  /* 0x0000000500f67308 */ /* 0x0003e20000000800 */
[----:B------:R-:W-:Y:S02]  /*c390*/  FADD.FTZ R6, -R2, R119 ;  /* 0x0000007702067221 */ /* 0x000fe40000010100 */
[----:B------:R-:W-:Y:S07]  /*c3a0*/  FMUL.FTZ R2, R4, c[0x0][0x2d0] ;  /* 0x0000b40004027a20 */ /* 0x000fee0000410000 */
[----:B------:R-:W3:Y:S10]  /*c3b0*/  MUFU.EX2 R2, R2 ;  /* 0x0000000200027308 */ /* 0x000ef40000000800 */
[----:B------:R4:W5:Y:S01]  /*c3c0*/  MUFU.EX2 R52, R15 ;  /* 0x0000000f00347308 */ /* 0x0009620000000800 */
[----:B-1----:R-:W-:Y:S05]  /*c3d0*/  FMUL.FTZ R5, R68, c[0x0][0x2d0] ;  /* 0x0000b40044057a20 */ /* 0x002fea0000410000 */
[----:B------:R-:W-:Y:S04]  /*c3e0*/  FSEL R5, R5, RZ, P0 ;  /* 0x000000ff05057208 */ /* 0x000fe80000000000 */
[----:B------:R-:W1:Y:S01]  /*c3f0*/  MUFU.EX2 R3, R3 ;  /* 0x0000000300037308 */ /* 0x000e620000000800 */
[--C-:B------:R-:W-:Y:S02]  /*c400*/  FFMA.FTZ R216, R26, c[0x0][0x2d0], -R5.reuse ;  /* 0x0000b4001ad87a23 */ /* 0x100fe40000010805 */
[----:B------:R-:W2:Y:S01]  /*c410*/  LDL.LU R26, [R1+0x28] ;  /* 0x00002800011a7983 */ /* 0x000ea20000300800 */
[--C-:B------:R-:W-:Y:S02]  /*c420*/  FFMA.FTZ R251, R23, c[0x0][0x2d0], -R5.reuse ;  /* 0x0000b40017fb7a23 */ /* 0x100fe40000010805 */
[--C-:B------:R-:W-:Y:S04]  /*c430*/  FFMA.FTZ R91, R50, c[0x0][0x2d0], -R5.reuse ;  /* 0x0000b400325b7a23 */ /* 0x100fe80000010805 */
[----:B------:R-:W-:Y:S01]  /*c440*/  MUFU.EX2 R196, R196 ;  /* 0x000000c400c47308 */ /* 0x000fe20000000800 */
[----:B------:R-:W2:Y:S01]  /*c450*/  LDL.LU R23, [R1+0x2c] ;  /* 0x00002c0001177983 */ /* 0x000ea20000300800 */
[----:B------:R-:W-:Y:S01]  /*c460*/  MOV R50, R78 ;  /* 0x0000004e00327202 */ /* 0x000fe20000000f00 */
[--C-:B------:R-:W-:Y:S01]  /*c470*/  FFMA.FTZ R110, R38, c[0x0][0x2d0], -R5.reuse ;  /* 0x0000b400266e7a23 */ /* 0x100fe20000010805 */
[----:B------:R-:W-:Y:S01]  /*c480*/  MOV R38, R76 ;  /* 0x0000004c00267202 */ /* 0x000fe20000000f00 */
[--C-:B------:R-:W-:Y:S01]  /*c490*/  FFMA.FTZ R187, R30, c[0x0][0x2d0], -R5.reuse ;  /* 0x0000b4001ebb7a23 */ /* 0x100fe20000010805 */
[----:B------:R-:W-:Y:S01]  /*c4a0*/  MOV R30, R79 ;  /* 0x0000004f001e7202 */ /* 0x000fe20000000f00 */
[--C-:B------:R-:W-:Y:S01]  /*c4b0*/  FFMA.FTZ R4, R47, c[0x0][0x2d0], -R5.reuse ;  /* 0x0000b4002f047a23 */ /* 0x100fe20000010805 */
[----:B------:R-:W1:Y:S01]  /*c4c0*/  LDSM.16.MT88.4 R76, [R225] ;  /* 0x00000000e14c783b */ /* 0x000e620000004200 */
[--C-:B------:R-:W-:Y:S01]  /*c4d0*/  FFMA.FTZ R93, R57, c[0x0][0x2d0], -R5.reuse ;  /* 0x0000b400395d7a23 */ /* 0x100fe20000010805 */
[----:B------:R-:W-:Y:S01]  /*c4e0*/  MUFU.EX2 R107, R107 ;  /* 0x0000006b006b7308 */ /* 0x000fe20000000800 */
[--C-:B------:R-:W-:Y:S01]  /*c4f0*/  FFMA.FTZ R90, R41, c[0x0][0x2d0], -R5.reuse ;  /* 0x0000b400295a7a23 */ /* 0x100fe20000010805 */
[----:B----4-:R-:W-:Y:S01]  /*c500*/  MOV R15, R49 ;  /* 0x00000031000f7202 */ /* 0x010fe20000000f00 */
[--C-:B------:R-:W-:Y:S02]  /*c510*/  FFMA.FTZ R10, R58, c[0x0][0x2d0], -R5.reuse ;  /* 0x0000b4003a0a7a23 */ /* 0x100fe40000010805 */
[--C-:B------:R-:W-:Y:S01]  /*c520*/  FFMA.FTZ R189, R29, c[0x0][0x2d0], -R5.reuse ;  /* 0x0000b4001dbd7a23 */ /* 0x100fe20000010805 */
[----:B------:R-:W-:Y:S01]  /*c530*/  MOV R67, R15 ;  /* 0x0000000f00437202 */ /* 0x000fe20000000f00 */
[--C-:B------:R-:W-:Y:S01]  /*c540*/  FFMA.FTZ R190, R28, c[0x0][0x2d0], -R5.reuse ;  /* 0x0000b4001cbe7a23 */ /* 0x100fe20000010805 */
[----:B------:R-:W-:Y:S01]  /*c550*/  MOV R15, R83 ;  /* 0x00000053000f7202 */ /* 0x000fe20000000f00 */
[--C-:B------:R-:W-:Y:S01]  /*c560*/  FFMA.FTZ R247, R25, c[0x0][0x2d0], -R5.reuse ;  /* 0x0000b40019f77a23 */ /* 0x100fe20000010805 */
[----:B------:R4:W-:Y:S01]  /*c570*/  MUFU.EX2 R81, R4 ;  /* 0x0000000400517308 */ /* 0x0009e20000000800 */
[--C-:B------:R-:W-:Y:S01]  /*c580*/  FFMA.FTZ R249, R24, c[0x0][0x2d0], -R5.reuse ;  /* 0x0000b40018f97a23 */ /* 0x100fe20000010805 */
[----:B------:R-:W-:Y:S01]  /*c590*/  MOV R83, R88 ;  /* 0x0000005800537202 */ /* 0x000fe20000000f00 */
[--C-:B------:R-:W-:Y:S02]  /*c5a0*/  FFMA.FTZ R39, R9, c[0x0][0x2d0], -R5.reuse ;  /* 0x0000b40009277a23 */ /* 0x100fe40000010805 */
[--C-:B------:R-:W-:Y:S02]  /*c5b0*/  FFMA.FTZ R47, R8, c[0x0][0x2d0], -R5.reuse ;  /* 0x0000b400082f7a23 */ /* 0x100fe40000010805 */
[--C-:B------:R-:W-:Y:S02]  /*c5c0*/  FFMA.FTZ R58, R7, c[0x0][0x2d0], -R5.reuse ;  /* 0x0000b400073a7a23 */ /* 0x100fe40000010805 */
        /* <DEDUP_REMOVED lines=16> */
[----:B------:R-:W-:Y:S09]  /*c6d0*/  FFMA.FTZ R55, R21, c[0x0][0x2d0], -R5 ;  /* 0x0000b40015377a23 */ /* 0x000ff20000010805 */
[----:B------:R-:W-:Y:S10]  /*c6e0*/  MUFU.EX2 R185, R185 ;  /* 0x000000b900b97308 */ /* 0x000ff40000000800 */
        /* <DEDUP_REMOVED lines=37> */
[----:B------:R-:W-:Y:S01]  /*c940*/  MUFU.EX2 R248, R248 ;  /* 0x000000f800f87308 */ /* 0x000fe20000000800 */
[C---:B--2---:R-:W-:Y:S01]  /*c950*/  FFMA.FTZ R7, R0.reuse, R60, R74 ;  /* 0x0000003c00077223 */ /* 0x044fe2000001004a */
[----:B------:R-:W-:Y:S01]  /*c960*/  MOV R80, R16 ;  /* 0x0000001000507202 */ /* 0x000fe20000000f00 */
[----:B------:R-:W-:Y:S01]  /*c970*/  FMUL.FTZ R8, R0, R148 ;  /* 0x0000009400087220 */ /* 0x000fe20000410000 */
[----:B------:R-:W-:Y:S01]  /*c980*/  F2FP.BF16.PACK_AB R73, R62, R66 ;  /* 0x000000423e49723e */ /* 0x000fe200000010ff */
[C---:B------:R-:W-:Y:S01]  /*c990*/  FMUL.FTZ R9, R0.reuse, R149 ;  /* 0x0000009500097220 */ /* 0x040fe20000410000 */
[----:B------:R-:W-:Y:S01]  /*c9a0*/  MOV R149, R47 ;  /* 0x0000002f00957202 */ /* 0x000fe20000000f00 */
        /* <DEDUP_REMOVED lines=15> */
[----:B------:R-:W-:Y:S01]  /*caa0*/  MUFU.EX2 R132, R100 ;  /* 0x0000006400847308 */ /* 0x000fe20000000800 */
[C---:B------:R-:W-:Y:S01]  /*cab0*/  FMUL.FTZ R44, R0.reuse, R136 ;  /* 0x00000088002c7220 */ /* 0x040fe20000410000 */
[----:B------:R-:W-:Y:S01]  /*cac0*/  MOV R136, R83 ;  /* 0x0000005300887202 */ /* 0x000fe20000000f00 */
[C---:B------:R-:W-:Y:S01]  /*cad0*/  FMUL.FTZ R45, R0.reuse, R137 ;  /* 0x00000089002d7220 */ /* 0x040fe20000410000 */
[----:B------:R-:W-:Y:S01]  /*cae0*/  MOV R137, R30 ;  /* 0x0000001e00897202 */ /* 0x000fe20000000f00 */
[C---:B------:R-:W-:Y:S02]  /*caf0*/  FMUL.FTZ R56, R0.reuse, R128 ;  /* 0x0000008000387220 */ /* 0x040fe40000410000 */
[C---:B------:R-:W-:Y:S02]  /*cb00*/  FMUL.FTZ R57, R0.reuse, R129 ;  /* 0x0000008100397220 */ /* 0x040fe40000410000 */
[C---:B------:R-:W-:Y:S01]  /*cb10*/  FMUL.FTZ R60, R0.reuse, R120 ;  /* 0x00000078003c7220 */ /* 0x040fe20000410000 */
[----:B------:R-:W-:Y:S01]  /*cb20*/  MUFU.EX2 R128, R85 ;  /* 0x0000005500807308 */ /* 0x000fe20000000800 */
[----:B------:R-:W-:Y:S02]  /*cb30*/  FMUL.FTZ R61, R0, R121 ;  /* 0x00000079003d7220 */ /* 0x000fe40000410000 */
[C---:B---3--:R-:W-:Y:S01]  /*cb40*/  FFMA.FTZ R0, R2.reuse, R36, R72 ;  /* 0x0000002402007223 */ /* 0x048fe20000010048 */
[C---:B------:R-:W-:Y:S01]  /*cb50*/  F2FP.BF16.PACK_AB R72, R35.reuse, R72 ;  /* 0x000000482348723e */ /* 0x040fe200000010ff */
[----:B------:R-:W-:Y:S01]  /*cb60*/  FMUL.FTZ R49, R2, R161 ;  /* 0x000000a102317220 */ /* 0x000fe20000410000 */
[----:B-----5:R-:W-:Y:S01]  /*cb70*/  MOV R161, R52 ;  /* 0x0000003400a17202 */ /* 0x020fe20000000f00 */
[----:B------:R-:W-:Y:S02]  /*cb80*/  FADD.FTZ R84, R35, R0 ;  /* 0x0000000023547221 */ /* 0x000fe40000010000 */
[----:B------:R-:W-:Y:S01]  /*cb90*/  FMUL.FTZ R0, R6, c[0x0][0x2d0] ;  /* 0x0000b40006007a20 */ /* 0x000fe20000410000 */
[----:B------:R-:W-:Y:S01]  /*cba0*/  MUFU.EX2 R120, R11 ;  /* 0x0000000b00787308 */ /* 0x000fe20000000800 */
[C---:B------:R-:W-:Y:S01]  /*cbb0*/  FMUL.FTZ R52, R2.reuse, R152 ;  /* 0x0000009802347220 */ /* 0x040fe20000410000 */
[----:B------:R-:W-:Y:S01]  /*cbc0*/  MOV R152, R80 ;  /* 0x0000005000987202 */ /* 0x000fe20000000f00 */
[----:B------:R-:W-:Y:S01]  /*cbd0*/  FMUL.FTZ R53, R2, R153 ;  /* 0x0000009902357220 */ /* 0x000fe20000410000 */
[----:B------:R-:W-:Y:S01]  /*cbe0*/  MOV R153, R82 ;  /* 0x0000005200997202 */ /* 0x000fe20000000f00 */
[C---:B------:R-:W-:Y:S01]  /*cbf0*/  FADD.FTZ R89, R46.reuse, R7 ;  /* 0x000000072e597221 */ /* 0x040fe20000010000 */
[----:B------:R-:W-:Y:S01]  /*cc00*/  F2FP.BF16.PACK_AB R80, R46, R74 ;  /* 0x0000004a2e50723e */ /* 0x000fe200000010ff */
[----:B----4-:R-:W-:Y:S01]  /*cc10*/  FMUL.FTZ R4, R2, R180 ;  /* 0x000000b402047220 */ /* 0x010fe20000410000 */
[----:B------:R-:W-:Y:S01]  /*cc20*/  F2FP.BF16.PACK_AB R74, R152, R161 ;  /* 0x000000a1984a723e */ /* 0x000fe200000010ff */
[----:B------:R-:W-:Y:S01]  /*cc30*/  FMUL.FTZ R5, R2, R181 ;  /* 0x000000b502057220 */ /* 0x000fe20000410000 */
[----:B------:R-:W2:Y:S01]  /*cc40*/  MUFU.EX2 R0, R0 ;  /* 0x0000000000007308 */ /* 0x000ea20000000800 */
[----:B------:R-:W-:Y:S01]  /*cc50*/  F2FP.BF16.PACK_AB R75, R250, R153 ;  /* 0x00000099fa4b723e */ /* 0x000fe200000010ff */
[C---:B-1----:R-:W-:Y:S01]  /*cc60*/  FMUL.FTZ R6, R3.reuse, R182 ;  /* 0x000000b603067220 */ /* 0x042fe20000410000 */
[----:B------:R-:W-:Y:S01]  /*cc70*/  F2FP.BF16.PACK_AB R82, R222, R246 ;  /* 0x000000f6de52723e */ /* 0x000fe200000010ff */
[C---:B------:R-:W-:Y:S01]  /*cc80*/  FMUL.FTZ R7, R3.reuse, R183 ;  /* 0x000000b703077220 */ /* 0x040fe20000410000 */
[----:B------:R-:W-:Y:S01]  /*cc90*/  MOV R181, R18 ;  /* 0x0000001200b57202 */ /* 0x000fe20000000f00 */
[C---:B------:R-:W-:Y:S01]  /*cca0*/  FMUL.FTZ R18, R3.reuse, R174 ;  /* 0x000000ae03127220 */ /* 0x040fe20000410000 */
[----:B------:R-:W-:Y:S01]  /*ccb0*/  MOV R180, R67 ;  /* 0x0000004300b47202 */ /* 0x000fe20000000f00 */
[C---:B------:R-:W-:Y:S02]  /*ccc0*/  FMUL.FTZ R35, R3.reuse, R167 ;  /* 0x000000a703237220 */ /* 0x040fe40000410000 */
[----:B------:R-:W1:Y:S01]  /*ccd0*/  MUFU.EX2 R121, R14 ;  /* 0x0000000e00797308 */ /* 0x000e620000000800 */
[-C--:B------:R-:W-:Y:S05]  /*cce0*/  HMMA.16816.F32.BF16 R4, R72, R76.reuse, R4 ;  /* 0x0000004c4804723c */ /* 0x080fea0000041804 */
[C---:B------:R-:W-:Y:S01]  /*ccf0*/  FMUL.FTZ R48, R2.reuse, R160 ;  /* 0x000000a002307220 */ /* 0x040fe20000410000 */
[----:B------:R-:W-:Y:S01]  /*cd00*/  MOV R160, R15 ;  /* 0x0000000f00a07202 */ /* 0x000fe20000000f00 */
[C---:B------:R-:W-:Y:S01]  /*cd10*/  FMUL.FTZ R16, R2.reuse, R172 ;  /* 0x000000ac02107220 */ /* 0x040fe20000410000 */
[----:B------:R-:W-:Y:S01]  /*cd20*/  MOV R172, R19 ;  /* 0x0000001300ac7202 */ /* 0x000fe20000000f00 */
[----:B------:R-:W-:Y:S01]  /*cd30*/  FMUL.FTZ R19, R3, R175 ;  /* 0x000000af03137220 */ /* 0x000fe20000410000 */
[----:B------:R-:W3:Y:S02]  /*cd40*/  MUFU.EX2 R100, R93 ;  /* 0x0000005d00647308 */ /* 0x000ee40000000800 */
[----:B------:R-:W-:Y:S01]  /*cd50*/  FMUL.FTZ R17, R2, R173 ;  /* 0x000000ad02117220 */ /* 0x000fe20000410000 */
[----:B------:R-:W-:Y:S01]  /*cd60*/  MOV R173, R34 ;  /* 0x0000002200ad7202 */ /* 0x000fe20000000f00 */
[C---:B--2---:R-:W-:Y:S01]  /*cd70*/  FFMA.FTZ R88, R0.reuse, R23, R81 ;  /* 0x0000001700587223 */ /* 0x044fe20000010051 */
[----:B------:R-:W-:Y:S01]  /*cd80*/  F2FP.BF16.PACK_AB R81, R113, R81 ;  /* 0x000000517151723e */ /* 0x000fe200000010ff */
[C---:B------:R-:W-:Y:S02]  /*cd90*/  FMUL.FTZ R10, R0.reuse, R150 ;  /* 0x00000096000a7220 */ /* 0x040fe40000410000 */
[C---:B------:R-:W-:Y:S02]  /*cda0*/  FMUL.FTZ R11, R0.reuse, R151 ;  /* 0x00000097000b7220 */ /* 0x040fe40000410000 */
[----:B------:R-:W-:Y:S01]  /*cdb0*/  FMUL.FTZ R15, R0, R159 ;  /* 0x0000009f000f7220 */ /* 0x000fe20000410000 */
[----:B------:R-:W-:Y:S01]  /*cdc0*/  MUFU.EX2 R129, R102 ;  /* 0x0000006600817308 */ /* 0x000fe20000000800 */
[----:B------:R-:W-:Y:S01]  /*cdd0*/  FMUL.FTZ R20, R2, R176 ;  /* 0x000000b002147220 */ /* 0x000fe20000410000 */
[----:B-1----:R-:W-:Y:S01]  /*cde0*/  F2FP.BF16.PACK_AB R83, R121, R120 ;  /* 0x000000787953723e */ /* 0x002fe200000010ff */
[C---:B------:R-:W-:Y:S01]  /*cdf0*/  FMUL.FTZ R34, R3.reuse, R166 ;  /* 0x000000a603227220 */ /* 0x040fe20000410000 */
[----:B------:R-:W-:Y:S01]  /*ce00*/  MOV R176, R55 ;  /* 0x0000003700b07202 */ /* 0x000fe20000000f00 */
[C---:B------:R-:W-:Y:S02]  /*ce10*/  FMUL.FTZ R50, R3.reuse, R162 ;  /* 0x000000a203327220 */ /* 0x040fe40000410000 */
[----:B------:R-:W-:Y:S02]  /*ce20*/  FMUL.FTZ R51, R3, R163 ;  /* 0x000000a303337220 */ /* 0x000fe40000410000 */
[C---:B------:R-:W-:Y:S01]  /*ce30*/  HMMA.16816.F32.BF16 R8, R80.reuse, R76, R8 ;  /* 0x0000004c5008723c */ /* 0x040fe20000041808 */
[----:B------:R-:W1:Y:S03]  /*ce40*/  MUFU.EX2 R102, R92 ;  /* 0x0000005c00667308 */ /* 0x000e660000000800 */
[----:B------:R-:W-:Y:S02]  /*ce50*/  FMUL.FTZ R14, R0, R158 ;  /* 0x0000009e000e7220 */ /* 0x000fe40000410000 */
[----:B------:R-:W-:Y:S02]  /*ce60*/  FADD.FTZ R88, R113, R88 ;  /* 0x0000005871587221 */ /* 0x000fe40000010000 */
[C---:B------:R-:W-:Y:S01]  /*ce70*/  FMUL.FTZ R21, R2.reuse, R177 ;  /* 0x000000b102157220 */ /* 0x040fe20000410000 */
[----:B------:R-:W-:Y:S02]  /*ce80*/  MOV R177, R42 ;  /* 0x0000002a00b17202 */ /* 0x000fe40000000f00 */
[-C--:B------:R-:W-:Y:S01]  /*ce90*/  HMMA.16816.F32.BF16 R12, R80, R78.reuse, R12 ;  /* 0x0000004e500c723c */ /* 0x080fe2000004180c */
[----:B------:R2:W-:Y:S02]  /*cea0*/  MUFU.EX2 R133, R98 ;  /* 0x0000006200857308 */ /* 0x0005e40000000800 */
[C---:B------:R-:W-:Y:S01]  /*ceb0*/  FMUL.FTZ R37, R2.reuse, R169 ;  /* 0x000000a902257220 */ /* 0x040fe20000410000 */
[----:B------:R-:W-:Y:S01]  /*cec0*/  MOV R169, R22 ;  /* 0x0000001600a97202 */ /* 0x000fe20000000f00 */
[C---:B------:R-:W-:Y:S02]  /*ced0*/  FMUL.FTZ R22, R3.reuse, R178 ;  /* 0x000000b203167220 */ /* 0x040fe40000410000 */
[C---:B------:R-:W-:Y:S01]  /*cee0*/  FMUL.FTZ R23, R3.reuse, R179 ;  /* 0x000000b303177220 */ /* 0x040fe20000410000 */
[C---:B------:R-:W-:Y:S01]  /*cef0*/  HMMA.16816.F32.BF16 R16, R72.reuse, R78, R16 ;  /* 0x0000004e4810723c */ /* 0x040fe20000041810 */
[----:B------:R-:W4:Y:S03]  /*cf00*/  LDSM.16.MT88.4 R76, [R229] ;  /* 0x00000000e54c783b */ /* 0x000f260000004200 */
[C---:B------:R-:W-:Y:S01]  /*cf10*/  FMUL.FTZ R32, R2.reuse, R164 ;  /* 0x000000a402207220 */ /* 0x040fe20000410000 */
[----:B------:R-:W-:Y:S01]  /*cf20*/  MOV R164, R31 ;  /* 0x0000001f00a47202 */ /* 0x000fe20000000f00 */
[C---:B------:R-:W-:Y:S01]  /*cf30*/  FMUL.FTZ R33, R2.reuse, R165 ;  /* 0x000000a502217220 */ /* 0x040fe20000410000 */
[----:B------:R-:W-:Y:S01]  /*cf40*/  MOV R165, R43 ;  /* 0x0000002b00a57202 */ /* 0x000fe20000000f00 */
[C---:B------:R-:W-:Y:S01]  /*cf50*/  FMUL.FTZ R36, R2.reuse, R168 ;  /* 0x000000a802247220 */ /* 0x040fe20000410000 */
[----:B------:R-:W-:Y:S03]  /*cf60*/  MOV R168, R59 ;  /* 0x0000003b00a87202 */ /* 0x000fe60000000f00 */
[----:B------:R-:W-:Y:S02]  /*cf70*/  FMUL.FTZ R64, R2, R124 ;  /* 0x0000007c02407220 */ /* 0x000fe40000410000 */
[----:B------:R-:W-:Y:S01]  /*cf80*/  MUFU.EX2 R124, R87 ;  /* 0x00000057007c7308 */ /* 0x000fe20000000800 */
[----:B------:R-:W-:Y:S02]  /*cf90*/  FMUL.FTZ R27, R0, R143 ;  /* 0x0000008f001b7220 */ /* 0x000fe40000410000 */
[----:B--2---:R-:W-:Y:S02]  /*cfa0*/  FADD.FTZ R98, R120, R88 ;  /* 0x0000005878627221 */ /* 0x004fe40000010000 */
[C---:B------:R-:W-:Y:S02]  /*cfb0*/  FMUL.FTZ R30, R0.reuse, R146 ;  /* 0x00000092001e7220 */ /* 0x040fe40000410000 */
[C---:B------:R-:W-:Y:S02]  /*cfc0*/  FMUL.FTZ R31, R0.reuse, R147 ;  /* 0x00000093001f7220 */ /* 0x040fe40000410000 */
[C---:B------:R-:W-:Y:S02]  /*cfd0*/  FMUL.FTZ R38, R3.reuse, R170 ;  /* 0x000000aa03267220 */ /* 0x040fe40000410000 */
[C---:B------:R-:W-:Y:S02]  /*cfe0*/  FMUL.FTZ R39, R3.reuse, R171 ;  /* 0x000000ab03277220 */ /* 0x040fe40000410000 */
[C---:B------:R-:W-:Y:S02]  /*cff0*/  FMUL.FTZ R42, R0.reuse, R134 ;  /* 0x00000086002a7220 */ /* 0x040fe40000410000 */
[C---:B------:R-:W-:Y:S01]  /*d000*/  FMUL.FTZ R43, R0.reuse, R135 ;  /* 0x00000087002b7220 */ /* 0x040fe20000410000 */
[----:B------:R-:W-:Y:S01]  /*d010*/  MUFU.EX2 R134, R99 ;  /* 0x0000006300867308 */ /* 0x000fe20000000800 */
[C---:B------:R-:W-:Y:S02]  /*d020*/  FMUL.FTZ R46, R0.reuse, R138 ;  /* 0x0000008a002e7220 */ /* 0x040fe40000410000 */
[----:B------:R-:W-:Y:S02]  /*d030*/  FMUL.FTZ R47, R0, R139 ;  /* 0x0000008b002f7220 */ /* 0x000fe40000410000 */
[C---:B------:R-:W-:Y:S02]  /*d040*/  FMUL.FTZ R54, R3.reuse, R154 ;  /* 0x0000009a03367220 */ /* 0x040fe40000410000 */
[C---:B------:R-:W-:Y:S02]  /*d050*/  FMUL.FTZ R55, R3.reuse, R155 ;  /* 0x0000009b03377220 */ /* 0x040fe40000410000 */
[C---:B------:R-:W-:Y:S01]  /*d060*/  FMUL.FTZ R67, R3.reuse, R127 ;  /* 0x0000007f03437220 */ /* 0x040fe20000410000 */
[----:B------:R-:W-:Y:S01]  /*d070*/  MUFU.EX2 R135, R112 ;  /* 0x0000007000877308 */ /* 0x000fe20000000800 */
[-C--:B----4-:R-:W-:Y:S03]  /*d080*/  HMMA.16816.F32.BF16 R20, R72, R76.reuse, R20 ;  /* 0x0000004c4814723c */ /* 0x090fe60000041814 */
[----:B------:R-:W-:Y:S02]  /*d090*/  FMUL.FTZ R65, R2, R125 ;  /* 0x0000007d02417220 */ /* 0x000fe40000410000 */
[C---:B------:R-:W-:Y:S02]  /*d0a0*/  FFMA.FTZ R2, R3.reuse, R26, R66 ;  /* 0x0000001a03027223 */ /* 0x040fe40000010042 */
[C---:B------:R-:W-:Y:S02]  /*d0b0*/  FMUL.FTZ R26, R0.reuse, R142 ;  /* 0x0000008e001a7220 */ /* 0x040fe40000410000 */
[----:B------:R-:W-:Y:S01]  /*d0c0*/  FMUL.FTZ R66, R3, R126 ;  /* 0x0000007e03427220 */ /* 0x000fe20000410000 */
[----:B------:R-:W-:Y:S02]  /*d0d0*/  MUFU.EX2 R125, R104 ;  /* 0x00000068007d7308 */ /* 0x000fe40000000800 */
[----:B------:R-:W-:Y:S01]  /*d0e0*/  FADD.FTZ R3, R161, R84 ;  /* 0x00000054a1037221 */ /* 0x000fe20000010000 */
[----:B------:R-:W-:Y:S01]  /*d0f0*/  MOV R161, R160 ;  /* 0x000000a000a17202 */ /* 0x000fe20000000f00 */
[C---:B------:R-:W-:Y:S04]  /*d100*/  HMMA.16816.F32.BF16 R24, R80.reuse, R76, R24 ;  /* 0x0000004c5018723c */ /* 0x040fe80000041818 */
[----:B------:R-:W-:Y:S01]  /*d110*/  MOV R160, R169 ;  /* 0x000000a900a07202 */ /* 0x000fe20000000f00 */
[C---:B------:R-:W-:Y:S01]  /*d120*/  FMUL.FTZ R58, R0.reuse, R130 ;  /* 0x00000082003a7220 */ /* 0x040fe20000410000 */
[----:B------:R2:W-:Y:S01]  /*d130*/  MUFU.EX2 R126, R86 ;  /* 0x00000056007e7308 */ /* 0x0005e20000000800 */
[C---:B------:R-:W-:Y:S01]  /*d140*/  FMUL.FTZ R59, R0.reuse, R131 ;  /* 0x00000083003b7220 */ /* 0x040fe20000410000 */
[-C--:B------:R-:W-:Y:S04]  /*d150*/  HMMA.16816.F32.BF16 R28, R80, R78.reuse, R28 ;  /* 0x0000004e501c723c */ /* 0x080fe8000004181c */
[----:B------:R-:W-:Y:S01]  /*d160*/  FMUL.FTZ R63, R0, R123 ;  /* 0x0000007b003f7220 */ /* 0x000fe20000410000 */
[----:B------:R-:W-:Y:S01]  /*d170*/  MOV R169, R168 ;  /* 0x000000a800a97202 */ /* 0x000fe20000000f00 */
[----:B------:R-:W-:Y:S01]  /*d180*/  FADD.FTZ R2, R62, R2 ;  /* 0x000000023e027221 */ /* 0x000fe20000010000 */
[----:B------:R-:W-:Y:S01]  /*d190*/  MOV R168, R137 ;  /* 0x0000008900a87202 */ /* 0x000fe20000000f00 */
[C---:B------:R-:W-:Y:S01]  /*d1a0*/  HMMA.16816.F32.BF16 R32, R72.reuse, R78, R32 ;  /* 0x0000004e4820723c */ /* 0x040fe20000041820 */
[----:B------:R-:W4:Y:S01]  /*d1b0*/  LDSM.16.MT88.4 R76, [R226] ;  /* 0x00000000e24c783b */ /* 0x000f220000004200 */
[----:B------:R-:W-:Y:S02]  /*d1c0*/  MUFU.EX2 R104, R90 ;  /* 0x0000005a00687308 */ /* 0x000fe40000000800 */
[----:B------:R-:W-:Y:S02]  /*d1d0*/  FMUL.FTZ R62, R0, R122 ;  /* 0x0000007a003e7220 */ /* 0x000fe40000410000 */
[----:B------:R-:W-:Y:S02]  /*d1e0*/  FADD.FTZ R0, R246, R89 ;  /* 0x00000059f6007221 */ /* 0x000fe40000010000 */
[----:B------:R-:W-:Y:S01]  /*d1f0*/  FADD.FTZ R2, R153, R2 ;  /* 0x0000000299027221 */ /* 0x000fe20000010000 */
[----:B------:R-:W-:Y:S03]  /*d200*/  MOV R153, R136 ;  /* 0x0000008800997202 */ /* 0x000fe60000000f00 */
[----:B------:R-:W-:Y:S01]  /*d210*/  MUFU.EX2 R113, R161 ;  /* 0x000000a100717308 */ /* 0x000fe20000000800 */
[----:B--2---:R-:W-:Y:S09]  /*d220*/  LDSM.16.MT88.4 R84, [R225+0x800] ;  /* 0x00080000e154783b */ /* 0x004ff20000004200 */
[----:B------:R-:W-:Y:S10]  /*d230*/  MUFU.EX2 R122, R106 ;  /* 0x0000006a007a7308 */ /* 0x000ff40000000800 */
[----:B------:R-:W-:Y:S01]  /*d240*/  MUFU.EX2 R106, R95 ;  /* 0x0000005f006a7308 */ /* 0x000fe20000000800 */
[-C--:B----4-:R-:W-:Y:S09]  /*d250*/  HMMA.16816.F32.BF16 R36, R72, R76.reuse, R36 ;  /* 0x0000004c4824723c */ /* 0x090ff20000041824 */
[----:B------:R-:W-:Y:S01]  /*d260*/  MUFU.EX2 R127, R103 ;  /* 0x00000067007f7308 */ /* 0x000fe20000000800 */
[C---:B------:R-:W-:Y:S09]  /*d270*/  HMMA.16816.F32.BF16 R40, R80.reuse, R76, R40 ;  /* 0x0000004c5028723c */ /* 0x040ff20000041828 */
[----:B------:R2:W4:Y:S01]  /*d280*/  MUFU.EX2 R103, R91 ;  /* 0x0000005b00677308 */ /* 0x0005220000000800 */
[-C--:B------:R-:W-:Y:S09]  /*d290*/  HMMA.16816.F32.BF16 R44, R80, R78.reuse, R44 ;  /* 0x0000004e502c723c */ /* 0x080ff2000004182c */
[----:B------:R-:W-:Y:S01]  /*d2a0*/  MUFU.EX2 R123, R105 ;  /* 0x00000069007b7308 */ /* 0x000fe20000000800 */
[C---:B------:R-:W-:Y:S01]  /*d2b0*/  HMMA.16816.F32.BF16 R48, R72.reuse, R78, R48 ;  /* 0x0000004e4830723c */ /* 0x040fe20000041830 */
[----:B------:R-:W5:Y:S08]  /*d2c0*/  LDSM.16.MT88.4 R76, [R228] ;  /* 0x00000000e44c783b */ /* 0x000f700000004200 */
[----:B------:R1:W1:Y:S01]  /*d2d0*/  MUFU.EX2 R105, R94 ;  /* 0x0000005e00697308 */ /* 0x0002620000000800 */
[----:B--2---:R-:W-:Y:S09]  /*d2e0*/  LDSM.16.MT88.4 R88, [R226+0x800] ;  /* 0x00080000e258783b */ /* 0x004ff20000004200 */
[----:B------:R2:W-:Y:S10]  /*d2f0*/  MUFU.EX2 R131, R96 ;  /* 0x0000006000837308 */ /* 0x0005f40000000800 */
[----:B------:R-:W-:Y:S01]  /*d300*/  MUFU.EX2 R137, R111 ;  /* 0x0000006f00897308 */ /* 0x000fe20000000800 */
[----:B-1----:R-:W-:Y:S09]  /*d310*/  LDSM.16.MT88.4 R92, [R226+0x1000] ;  /* 0x00100000e25c783b */ /* 0x002ff20000004200 */
[----:B------:R1:W1:Y:S01]  /*d320*/  MUFU.EX2 R130, R97 ;  /* 0x0000006100827308 */ /* 0x0002620000000800 */
[-C--:B-----5:R-:W-:Y:S03]  /*d330*/  HMMA.16816.F32.BF16 R52, R72, R76.reuse, R52 ;  /* 0x0000004c4834723c */ /* 0x0a0fe60000041834 */
[----:B--2---:R-:W-:Y:S02]  /*d340*/  FADD.FTZ R96, R250, R2 ;  /* 0x00000002fa607221 */ /* 0x004fe40000010000 */
[----:B------:R-:W-:Y:S04]  /*d350*/  FADD.FTZ R2, R121, R98 ;  /* 0x0000006279027221 */ /* 0x000fe80000010000 */
[----:B------:R-:W-:Y:S01]  /*d360*/  MUFU.EX2 R136, R101 ;  /* 0x0000006500887308 */ /* 0x000fe20000000800 */
[C---:B------:R-:W-:Y:S04]  /*d370*/  HMMA.16816.F32.BF16 R56, R80.reuse, R76, R56 ;  /* 0x0000004c5038723c */ /* 0x040fe80000041838 */
[----:B---3--:R-:W-:Y:S03]  /*d380*/  FADD.FTZ R2, R100, R2 ;  /* 0x0000000264027221 */ /* 0x008fe60000010000 */
[----:B------:R-:W-:Y:S01]  /*d390*/  F2FP.BF16.PACK_AB R76, R186, R188 ;  /* 0x000000bcba4c723e */ /* 0x000fe200000010ff */
[-C--:B------:R-:W-:Y:S01]  /*d3a0*/  HMMA.16816.F32.BF16 R60, R80, R78.reuse, R60 ;  /* 0x0000004e503c723c */ /* 0x080fe2000004183c */
[----:B------:R-:W2:Y:S01]  /*d3b0*/  LDSM.16.MT88.4 R80, [R229+0x800] ;  /* 0x00080000e550783b */ /* 0x000ea20000004200 */
[----:B------:R-:W-:Y:S02]  /*d3c0*/  MUFU.EX2 R112, R169 ;  /* 0x000000a900707308 */ /* 0x000fe40000000800 */
[C---:B------:R-:W-:Y:S01]  /*d3d0*/  F2FP.BF16.PACK_AB R77, R102.reuse, R100 ;  /* 0x00000064664d723e */ /* 0x040fe200000010ff */
[----:B------:R-:W-:Y:S02]  /*d3e0*/  FADD.FTZ R2, R102, R2 ;  /* 0x0000000266027221 */ /* 0x000fe40000010000 */
[----:B-1----:R-:W-:Y:S01]  /*d3f0*/  FADD.FTZ R97, R152, R3 ;  /* 0x0000000398617221 */ /* 0x002fe20000010000 */
[----:B------:R-:W-:Y:S04]  /*d400*/  HMMA.16816.F32.BF16 R64, R72, R78, R64 ;  /* 0x0000004e4840723c */ /* 0x000fe80000041840 */
[----:B----4-:R-:W-:Y:S01]  /*d410*/  FADD.FTZ R2, R103, R2 ;  /* 0x0000000267027221 */ /* 0x010fe20000010000 */
[----:B------:R-:W-:Y:S01]  /*d420*/  MUFU.EX2 R102, R181 ;  /* 0x000000b500667308 */ /* 0x000fe20000000800 */
[----:B------:R-:W-:Y:S01]  /*d430*/  FADD.FTZ R3, R222, R0 ;  /* 0x00000000de037221 */ /* 0x000fe20000010000 */
[----:B------:R-:W-:Y:S01]  /*d440*/  F2FP.BF16.PACK_AB R72, R198, R199 ;  /* 0x000000c7c648723e */ /* 0x000fe200000010ff */
[----:B------:R-:W-:Y:S01]  /*d450*/  FADD.FTZ R2, R104, R2 ;  /* 0x0000000268027221 */ /* 0x000fe20000010000 */
[----:B------:R-:W-:Y:S03]  /*d460*/  F2FP.BF16.PACK_AB R73, R108, R109 ;  /* 0x0000006d6c49723e */ /* 0x000fe600000010ff */
[----:B------:R-:W-:Y:S01]  /*d470*/  F2FP.BF16.PACK_AB R74, R196, R197 ;  /* 0x000000c5c44a723e */ /* 0x000fe200000010ff */
[----:B------:R-:W-:Y:S01]  /*d480*/  FADD.FTZ R2, R110, R2 ;  /* 0x000000026e027221 */ /* 0x000fe20000010000 */
[----:B------:R-:W-:Y:S01]  /*d490*/  F2FP.BF16.PACK_AB R75, R122, R107 ;  /* 0x0000006b7a4b723e */ /* 0x000fe200000010ff */
[----:B------:R-:W-:Y:S01]  /*d4a0*/  MUFU.EX2 R152, R115 ;  /* 0x0000007300987308 */ /* 0x000fe20000000800 */
[----:B------:R-:W-:Y:S01]  /*d4b0*/  F2FP.BF16.PACK_AB R78, R106, R185 ;  /* 0x000000b96a4e723e */ /* 0x000fe200000010ff */
[----:B------:R-:W-:Y:S01]  /*d4c0*/  FADD.FTZ R3, R188, R3 ;  /* 0x00000003bc037221 */ /* 0x000fe20000010000 */
[----:B------:R-:W-:Y:S01]  /*d4d0*/  F2FP.BF16.PACK_AB R79, R104, R103 ;  /* 0x00000067684f723e */ /* 0x000fe200000010ff */
[----:B------:R-:W-:Y:S02]  /*d4e0*/  FADD.FTZ R2, R114, R2 ;  /* 0x0000000272027221 */ /* 0x000fe40000010000 */
[-C--:B------:R-:W-:Y:S03]  /*d4f0*/  HMMA.16816.F32.BF16 R4, R72, R84.reuse, R4 ;  /* 0x000000544804723c */ /* 0x080fe60000041804 */
[----:B------:R-:W-:Y:S01]  /*d500*/  FADD.FTZ R3, R186, R3 ;  /* 0x00000003ba037221 */ /* 0x000fe20000010000 */
[----:B------:R-:W-:Y:S01]  /*d510*/  MUFU.EX2 R104, R173 ;  /* 0x000000ad00687308 */ /* 0x000fe20000000800 */
[----:B------:R-:W-:Y:S02]  /*d520*/  FADD.FTZ R98, R119, R2 ;  /* 0x0000000277627221 */ /* 0x000fe40000010000 */
[----:B------:R-:W-:Y:S01]  /*d530*/  FADD.FTZ R3, R185, R3 ;  /* 0x00000003b9037221 */ /* 0x000fe20000010000 */
[C---:B------:R-:W-:Y:S04]  /*d540*/  HMMA.16816.F32.BF16 R8, R76.reuse, R84, R8 ;  /* 0x000000544c08723c */ /* 0x040fe80000041808 */
[----:B------:R-:W-:Y:S02]  /*d550*/  FADD.FTZ R3, R106, R3 ;  /* 0x000000036a037221 */ /* 0x000fe40000010000 */
[----:B------:R1:W-:Y:S01]  /*d560*/  MUFU.EX2 R103, R172 ;  /* 0x000000ac00677308 */ /* 0x0003e20000000800 */
[----:B------:R-:W-:Y:S01]  /*d570*/  FADD.FTZ R0, R199, R97 ;  /* 0x00000061c7007221 */ /* 0x000fe20000010000 */
[-C--:B------:R-:W-:Y:S04]  /*d580*/  HMMA.16816.F32.BF16 R12, R76, R86.reuse, R12 ;  /* 0x000000564c0c723c */ /* 0x080fe8000004180c */
[----:B------:R-:W-:Y:S02]  /*d590*/  FADD.FTZ R3, R105, R3 ;  /* 0x0000000369037221 */ /* 0x000fe40000010000 */
[----:B------:R-:W-:Y:S02]  /*d5a0*/  FADD.FTZ R0, R198, R0 ;  /* 0x00000000c6007221 */ /* 0x000fe40000010000 */
[C---:B------:R-:W-:Y:S01]  /*d5b0*/  HMMA.16816.F32.BF16 R16, R72.reuse, R86, R16 ;  /* 0x000000564810723c */ /* 0x040fe20000041810 */
[----:B------:R-:W3:Y:S01]  /*d5c0*/  LDSM.16.MT88.4 R84, [R228+0x800] ;  /* 0x00080000e454783b */ /* 0x000ee20000004200 */
[----:B------:R-:W-:Y:S02]  /*d5d0*/  MUFU.EX2 R106, R176 ;  /* 0x000000b0006a7308 */ /* 0x000fe40000000800 */
[----:B------:R-:W-:Y:S02]  /*d5e0*/  FADD.FTZ R3, R124, R3 ;  /* 0x000000037c037221 */ /* 0x000fe40000010000 */
[----:B------:R-:W-:Y:S02]  /*d5f0*/  FADD.FTZ R0, R197, R0 ;  /* 0x00000000c5007221 */ /* 0x000fe40000010000 */
[-C--:B--2---:R-:W-:Y:S04]  /*d600*/  HMMA.16816.F32.BF16 R20, R72, R80.reuse, R20 ;  /* 0x000000504814723c */ /* 0x084fe80000041814 */
[----:B------:R-:W-:Y:S01]  /*d610*/  FADD.FTZ R3, R126, R3 ;  /* 0x000000037e037221 */ /* 0x000fe20000010000 */
[----:B------:R-:W-:Y:S01]  /*d620*/  MUFU.EX2 R115, R153 ;  /* 0x0000009900737308 */ /* 0x000fe20000000800 */
[----:B-1----:R-:W-:Y:S01]  /*d630*/  LDSM.16.MT88.4 R172, [R225+0x3000] ;  /* 0x00300000e1ac783b */ /* 0x002fe20000004200 */
[----:B------:R-:W-:Y:S01]  /*d640*/  FADD.FTZ R0, R196, R0 ;  /* 0x00000000c4007221 */ /* 0x000fe20000010000 */
[C---:B------:R-:W-:Y:S04]  /*d650*/  HMMA.16816.F32.BF16 R24, R76.reuse, R80, R24 ;  /* 0x000000504c18723c */ /* 0x040fe80000041818 */
[----:B------:R-:W-:Y:S02]  /*d660*/  FADD.FTZ R2, R128, R3 ;  /* 0x0000000380027221 */ /* 0x000fe40000010000 */
[----:B------:R-:W-:Y:S01]  /*d670*/  FADD.FTZ R0, R195, R0 ;  /* 0x00000000c3007221 */ /* 0x000fe20000010000 */
[----:B------:R-:W-:Y:S01]  /*d680*/  MUFU.EX2 R111, R168 ;  /* 0x000000a8006f7308 */ /* 0x000fe20000000800 */
[-C--:B------:R-:W-:Y:S04]  /*d690*/  HMMA.16816.F32.BF16 R28, R76, R82.reuse, R28 ;  /* 0x000000524c1c723c */ /* 0x080fe8000004181c */
[----:B------:R-:W-:Y:S02]  /*d6a0*/  FADD.FTZ R2, R130, R2 ;  /* 0x0000000282027221 */ /* 0x000fe40000010000 */
[----:B------:R-:W-:Y:S02]  /*d6b0*/  FADD.FTZ R0, R194, R0 ;  /* 0x00000000c2007221 */ /* 0x000fe40000010000 */
[C---:B------:R-:W-:Y:S01]  /*d6c0*/  HMMA.16816.F32.BF16 R32, R72.reuse, R82, R32 ;  /* 0x000000524820723c */ /* 0x040fe20000041820 */
[----:B------:R-:W1:Y:S01]  /*d6d0*/  LDSM.16.MT88.4 R80, [R225+0x1000] ;  /* 0x00100000e150783b */ /* 0x000e620000004200 */
[----:B------:R-:W-:Y:S02]  /*d6e0*/  MUFU.EX2 R99, R141 ;  /* 0x0000008d00637308 */ /* 0x000fe40000000800 */
[----:B------:R-:W-:Y:S04]  /*d6f0*/  FADD.FTZ R0, R193, R0 ;  /* 0x00000000c1007221 */ /* 0x000fe80000010000 */
[-C--:B------:R-:W-:Y:S04]  /*d700*/  HMMA.16816.F32.BF16 R36, R72, R88.reuse, R36 ;  /* 0x000000584824723c */ /* 0x080fe80000041824 */
[----:B------:R-:W-:Y:S01]  /*d710*/  MUFU.EX2 R100, R144 ;  /* 0x0000009000647308 */ /* 0x000fe20000000800 */
[----:B------:R-:W-:Y:S02]  /*d720*/  FADD.FTZ R97, R192, R0 ;  /* 0x00000000c0617221 */ /* 0x000fe40000010000 */
[----:B------:R-:W-:Y:S01]  /*d730*/  FADD.FTZ R0, R187, R98 ;  /* 0x00000062bb007221 */ /* 0x000fe20000010000 */
[C---:B------:R-:W-:Y:S06]  /*d740*/  HMMA.16816.F32.BF16 R40, R76.reuse, R88, R40 ;  /* 0x000000584c28723c */ /* 0x040fec0000041828 */
[----:B------:R-:W2:Y:S02]  /*d750*/  MUFU.EX2 R101, R145 ;  /* 0x0000009100657308 */ /* 0x000ea40000000800 */
[-C--:B------:R-:W-:Y:S08]  /*d760*/  HMMA.16816.F32.BF16 R44, R76, R90.reuse, R44 ;  /* 0x0000005a4c2c723c */ /* 0x080ff0000004182c */
[C---:B------:R-:W-:Y:S01]  /*d770*/  HMMA.16816.F32.BF16 R48, R72.reuse, R90, R48 ;  /* 0x0000005a4830723c */ /* 0x040fe20000041830 */
[----:B------:R-:W4:Y:S07]  /*d780*/  LDSM.16.MT88.4 R88, [R229+0x1000] ;  /* 0x00100000e558783b */ /* 0x000f2e0000004200 */
[-C--:B---3--:R-:W-:Y:S04]  /*d790*/  HMMA.16816.F32.BF16 R52, R72, R84.reuse, R52 ;  /* 0x000000544834723c */ /* 0x088fe80000041834 */
[----:B--2---:R-:W-:Y:S04]  /*d7a0*/  F2FP.BF16.PACK_AB R120, R100, R101 ;  /* 0x000000656478723e */ /* 0x004fe800000010ff */
[C---:B------:R-:W-:Y:S08]  /*d7b0*/  HMMA.16816.F32.BF16 R56, R76.reuse, R84, R56 ;  /* 0x000000544c38723c */ /* 0x040ff00000041838 */
[-C--:B------:R-:W-:Y:S07]  /*d7c0*/  HMMA.16816.F32.BF16 R60, R76, R86.reuse, R60 ;  /* 0x000000564c3c723c */ /* 0x080fee000004183c */
[----:B------:R-:W-:Y:S01]  /*d7d0*/  FADD.FTZ R76, R109, R96 ;  /* 0x000000606d4c7221 */ /* 0x000fe20000010000 */
[----:B------:R-:W-:Y:S01]  /*d7e0*/  HMMA.16816.F32.BF16 R64, R72, R86, R64 ;  /* 0x000000564840723c */ /* 0x000fe20000041840 */
[----:B------:R-:W2:Y:S01]  /*d7f0*/  LDSM.16.MT88.4 R84, [R228+0x1000] ;  /* 0x00100000e454783b */ /* 0x000ea20000004200 */
[----:B------:R3:W-:Y:S02]  /*d800*/  MUFU.EX2 R109, R160 ;  /* 0x000000a0006d7308 */ /* 0x0007e40000000800 */
[----:B------:R-:W-:Y:S01]  /*d810*/  F2FP.BF16.PACK_AB R78, R128, R126 ;  /* 0x0000007e804e723e */ /* 0x000fe200000010ff */
[----:B------:R-:W-:Y:S01]  /*d820*/  FADD.FTZ R96, R108, R76 ;  /* 0x0000004c6c607221 */ /* 0x000fe20000010000 */
[----:B------:R-:W-:Y:S02]  /*d830*/  F2FP.BF16.PACK_AB R76, R124, R105 ;  /* 0x000000697c4c723e */ /* 0x000fe400000010ff */
[----:B------:R-:W-:Y:S04]  /*d840*/  F2FP.BF16.PACK_AB R72, R194, R195 ;  /* 0x000000c3c248723e */ /* 0x000fe800000010ff */
[----:B------:R-:W-:Y:S01]  /*d850*/  F2FP.BF16.PACK_AB R73, R125, R123 ;  /* 0x0000007b7d49723e */ /* 0x000fe200000010ff */
[----:B------:R-:W-:Y:S01]  /*d860*/  MUFU.EX2 R108, R164 ;  /* 0x000000a4006c7308 */ /* 0x000fe20000000800 */
[----:B------:R-:W-:Y:S02]  /*d870*/  F2FP.BF16.PACK_AB R74, R192, R193 ;  /* 0x000000c1c04a723e */ /* 0x000fe400000010ff */
[----:B------:R-:W-:Y:S02]  /*d880*/  F2FP.BF16.PACK_AB R75, R129, R127 ;  /* 0x0000007f814b723e */ /* 0x000fe400000010ff */
[----:B------:R-:W-:Y:S02]  /*d890*/  F2FP.BF16.PACK_AB R77, R114, R110 ;  /* 0x0000006e724d723e */ /* 0x000fe400000010ff */
[----:B------:R-:W-:Y:S02]  /*d8a0*/  F2FP.BF16.PACK_AB R79, R187, R119 ;  /* 0x00000077bb4f723e */ /* 0x000fe400000010ff */
[----:B------:R-:W-:Y:S01]  /*d8b0*/  F2FP.BF16.PACK_AB R124, R113, R115 ;  /* 0x00000073717c723e */ /* 0x000fe200000010ff */
[-C--:B-1----:R-:W-:Y:S01]  /*d8c0*/  HMMA.16816.F32.BF16 R4, R72, R80.reuse, R4 ;  /* 0x000000504804723c */ /* 0x082fe20000041804 */
[----:B------:R-:W1:Y:S01]  /*d8d0*/  MUFU.EX2 R110, R165 ;  /* 0x000000a5006e7308 */ /* 0x000e620000000800 */
[----:B---3--:R-:W-:Y:S01]  /*d8e0*/  LDSM.16.MT88.4 R160, [R226+0x3000] ;  /* 0x00300000e2a0783b */ /* 0x008fe20000004200 */
[----:B------:R-:W-:Y:S05]  /*d8f0*/  MOV R119, R68 ;  /* 0x0000004400777202 */ /* 0x000fea0000000f00 */
[C---:B------:R-:W-:Y:S03]  /*d900*/  HMMA.16816.F32.BF16 R8, R76.reuse, R80, R8 ;  /* 0x000000504c08723c */ /* 0x040fe60000041808 */
[----:B------:R-:W-:Y:S05]  /*d910*/  MUFU.EX2 R105, R180 ;  /* 0x000000b400697308 */ /* 0x000fea0000000800 */
[-C--:B------:R-:W-:Y:S08]  /*d920*/  HMMA.16816.F32.BF16 R12, R76, R82.reuse, R12 ;  /* 0x000000524c0c723c */ /* 0x080ff0000004180c */
[C---:B------:R-:W-:Y:S01]  /*d930*/  HMMA.16816.F32.BF16 R16, R72.reuse, R82, R16 ;  /* 0x000000524810723c */ /* 0x040fe20000041810 */
[----:B------:R-:W3:Y:S03]  /*d940*/  LDSM.16.MT88.4 R80, [R225+0x1800] ;  /* 0x00180000e150783b */ /* 0x000ee60000004200 */
[----:B-1----:R-:W-:Y:S04]  /*d950*/  F2FP.BF16.PACK_AB R126, R108, R110 ;  /* 0x0000006e6c7e723e */ /* 0x002fe800000010ff */
[-C--:B----4-:R-:W-:Y:S01]  /*d960*/  HMMA.16816.F32.BF16 R20, R72, R88.reuse, R20 ;  /* 0x000000584814723c */ /* 0x090fe20000041814 */
[----:B------:R-:W-:Y:S07]  /*d970*/  LDSM.16.MT88.4 R164, [R229+0x3000] ;  /* 0x00300000e5a4783b */ /* 0x000fee0000004200 */
        /* <DEDUP_REMOVED lines=8> */
[----:B------:R-:W4:Y:S07]  /*da00*/  LDSM.16.MT88.4 R92, [R226+0x1800] ;  /* 0x00180000e25c783b */ /* 0x000f2e0000004200 */
[-C--:B--2---:R-:W-:Y:S08]  /*da10*/  HMMA.16816.F32.BF16 R52, R72, R84.reuse, R52 ;  /* 0x000000544834723c */ /* 0x084ff00000041834 */
[C---:B------:R-:W-:Y:S08]  /*da20*/  HMMA.16816.F32.BF16 R56, R76.reuse, R84, R56 ;  /* 0x000000544c38723c */ /* 0x040ff00000041838 */
[-C--:B------:R-:W-:Y:S07]  /*da30*/  HMMA.16816.F32.BF16 R60, R76, R86.reuse, R60 ;  /* 0x000000564c3c723c */ /* 0x080fee000004183c */
[----:B------:R-:W-:Y:S01]  /*da40*/  F2FP.BF16.PACK_AB R78, R136, R134 ;  /* 0x00000086884e723e */ /* 0x000fe200000010ff */
[----:B------:R-:W-:Y:S01]  /*da50*/  HMMA.16816.F32.BF16 R64, R72, R86, R64 ;  /* 0x000000564840723c */ /* 0x000fe20000041840 */
[----:B------:R-:W2:Y:S03]  /*da60*/  LDSM.16.MT88.4 R84, [R228+0x1800] ;  /* 0x00180000e454783b */ /* 0x000ea60000004200 */
[----:B------:R-:W-:Y:S01]  /*da70*/  FADD.FTZ R76, R107, R96 ;  /* 0x000000606b4c7221 */ /* 0x000fe20000010000 */
[----:B------:R-:W-:Y:S01]  /*da80*/  F2FP.BF16.PACK_AB R77, R190, R189 ;  /* 0x000000bdbe4d723e */ /* 0x000fe200000010ff */
[----:B------:R-:W5:Y:S01]  /*da90*/  MUFU.EX2 R107, R177 ;  /* 0x000000b1006b7308 */ /* 0x000f620000000800 */
[----:B------:R-:W-:Y:S01]  /*daa0*/  F2FP.BF16.PACK_AB R72, R184, R191 ;  /* 0x000000bfb848723e */ /* 0x000fe200000010ff */
[----:B------:R-:W-:Y:S01]  /*dab0*/  FADD.FTZ R96, R122, R76 ;  /* 0x0000004c7a607221 */ /* 0x000fe20000010000 */
[----:B------:R-:W-:Y:S03]  /*dac0*/  F2FP.BF16.PACK_AB R73, R133, R132 ;  /* 0x000000848549723e */ /* 0x000fe600000010ff */
[----:B------:R-:W-:Y:S02]  /*dad0*/  F2FP.BF16.PACK_AB R74, R201, R200 ;  /* 0x000000c8c94a723e */ /* 0x000fe400000010ff */
[----:B------:R-:W-:Y:S02]  /*dae0*/  F2FP.BF16.PACK_AB R75, R137, R135 ;  /* 0x00000087894b723e */ /* 0x000fe400000010ff */
[----:B------:R-:W-:Y:S02]  /*daf0*/  F2FP.BF16.PACK_AB R76, R131, R130 ;  /* 0x00000082834c723e */ /* 0x000fe400000010ff */
[----:B------:R-:W-:Y:S03]  /*db00*/  F2FP.BF16.PACK_AB R79, R216, R214 ;  /* 0x000000d6d84f723e */ /* 0x000fe600000010ff */
[-C--:B---3--:R-:W-:Y:S08]  /*db10*/  HMMA.16816.F32.BF16 R4, R72, R80.reuse, R4 ;  /* 0x000000504804723c */ /* 0x088ff00000041804 */
[C---:B------:R-:W-:Y:S08]  /*db20*/  HMMA.16816.F32.BF16 R8, R76.reuse, R80, R8 ;  /* 0x000000504c08723c */ /* 0x040ff00000041808 */
[-C--:B------:R-:W-:Y:S08]  /*db30*/  HMMA.16816.F32.BF16 R12, R76, R82.reuse, R12 ;  /* 0x000000524c0c723c */ /* 0x080ff0000004180c */
[C---:B------:R-:W-:Y:S01]  /*db40*/  HMMA.16816.F32.BF16 R16, R72.reuse, R82, R16 ;  /* 0x000000524810723c */ /* 0x040fe20000041810 */
[----:B------:R-:W3:Y:S07]  /*db50*/  LDSM.16.MT88.4 R80, [R225+0x2000] ;  /* 0x00200000e150783b */ /* 0x000eee0000004200 */
[-C--:B-1----:R-:W-:Y:S08]  /*db60*/  HMMA.16816.F32.BF16 R20, R72, R88.reuse, R20 ;  /* 0x000000584814723c */ /* 0x082ff00000041814 */
[C---:B------:R-:W-:Y:S08]  /*db70*/  HMMA.16816.F32.BF16 R24, R76.reuse, R88, R24 ;  /* 0x000000584c18723c */ /* 0x040ff00000041818 */
[-C--:B------:R-:W-:Y:S08]  /*db80*/  HMMA.16816.F32.BF16 R28, R76, R90.reuse, R28 ;  /* 0x0000005a4c1c723c */ /* 0x080ff0000004181c */
[C---:B------:R-:W-:Y:S01]  /*db90*/  HMMA.16816.F32.BF16 R32, R72.reuse, R90, R32 ;  /* 0x0000005a4820723c */ /* 0x040fe20000041820 */
[----:B------:R-:W1:Y:S07]  /*dba0*/  LDSM.16.MT88.4 R88, [R229+0x2000] ;  /* 0x00200000e558783b */ /* 0x000e6e0000004200 */
[-C--:B----4-:R-:W-:Y:S08]  /*dbb0*/  HMMA.16816.F32.BF16 R36, R72, R92.reuse, R36 ;  /* 0x0000005c4824723c */ /* 0x090ff00000041824 */
        /* <DEDUP_REMOVED lines=11> */
[----:B------:R-:W-:Y:S02]  /*dc70*/  F2FP.BF16.PACK_AB R77, R249, R247 ;  /* 0x000000f7f94d723e */ /* 0x000fe400000010ff */
[----:B------:R-:W-:Y:S01]  /*dc80*/  F2FP.BF16.PACK_AB R72, R210, R208 ;  /* 0x000000d0d248723e */ /* 0x000fe200000010ff */
[----:B------:R-:W-:Y:S01]  /*dc90*/  FADD.FTZ R96, R125, R76 ;  /* 0x0000004c7d607221 */ /* 0x000fe20000010000 */
[----:B------:R-:W-:Y:S03]  /*dca0*/  F2FP.BF16.PACK_AB R73, R205, R206 ;  /* 0x000000cecd49723e */ /* 0x000fe600000010ff */
[----:B------:R-:W-:Y:S02]  /*dcb0*/  F2FP.BF16.PACK_AB R74, R212, R213 ;  /* 0x000000d5d44a723e */ /* 0x000fe400000010ff */
[----:B------:R-:W-:Y:S02]  /*dcc0*/  F2FP.BF16.PACK_AB R75, R203, R204 ;  /* 0x000000cccb4b723e */ /* 0x000fe400000010ff */
[----:B------:R-:W-:Y:S02]  /*dcd0*/  F2FP.BF16.PACK_AB R76, R117, R118 ;  /* 0x00000076754c723e */ /* 0x000fe400000010ff */
[----:B------:R-:W-:Y:S02]  /*dce0*/  F2FP.BF16.PACK_AB R79, R109, R251 ;  /* 0x000000fb6d4f723e */ /* 0x000fe400000010ff */
[----:B------:R-:W-:Y:S01]  /*dcf0*/  F2FP.BF16.PACK_AB R125, R111, R112 ;  /* 0x000000706f7d723e */ /* 0x000fe200000010ff */
        /* <DEDUP_REMOVED lines=26> */
[----:B------:R-:W-:Y:S01]  /*dea0*/  F2FP.BF16.PACK_AB R74, R220, R218 ;  /* 0x000000dadc4a723e */ /* 0x000fe200000010ff */
[----:B------:R-:W-:Y:S01]  /*deb0*/  FADD.FTZ R3, R132, R96 ;  /* 0x0000006084037221 */ /* 0x000fe20000010000 */
[----:B------:R-:W-:Y:S02]  /*dec0*/  F2FP.BF16.PACK_AB R75, R219, R217 ;  /* 0x000000d9db4b723e */ /* 0x000fe400000010ff */
[----:B------:R-:W-:Y:S01]  /*ded0*/  F2FP.BF16.PACK_AB R76, R221, R215 ;  /* 0x000000d7dd4c723e */ /* 0x000fe200000010ff */
[----:B------:R-:W-:Y:S01]  /*dee0*/  FADD.FTZ R3, R133, R3 ;  /* 0x0000000385037221 */ /* 0x000fe20000010000 */
[----:B------:R-:W-:Y:S02]  /*def0*/  F2FP.BF16.PACK_AB R79, R102, R103 ;  /* 0x00000067664f723e */ /* 0x000fe400000010ff */
[----:B-----5:R-:W-:Y:S01]  /*df00*/  F2FP.BF16.PACK_AB R127, R105, R107 ;  /* 0x0000006b697f723e */ /* 0x020fe200000010ff */
[-C--:B---3--:R-:W-:Y:S03]  /*df10*/  HMMA.16816.F32.BF16 R4, R72, R80.reuse, R4 ;  /* 0x000000504804723c */ /* 0x088fe60000041804 */
[----:B------:R-:W-:Y:S04]  /*df20*/  FADD.FTZ R3, R135, R3 ;  /* 0x0000000387037221 */ /* 0x000fe80000010000 */
[----:B------:R-:W-:Y:S01]  /*df30*/  FADD.FTZ R3, R137, R3 ;  /* 0x0000000389037221 */ /* 0x000fe20000010000 */
[C---:B------:R-:W-:Y:S01]  /*df40*/  HMMA.16816.F32.BF16 R8, R76.reuse, R80, R8 ;  /* 0x000000504c08723c */ /* 0x040fe20000041808 */
[----:B------:R-:W-:Y:S07]  /*df50*/  MUFU.EX2 R80, R148 ;  /* 0x0000009400507308 */ /* 0x000fee0000000800 */
[-C--:B------:R-:W-:Y:S03]  /*df60*/  HMMA.16816.F32.BF16 R12, R76, R82.reuse, R12 ;  /* 0x000000524c0c723c */ /* 0x080fe6000004180c */
[----:B------:R-:W3:Y:S05]  /*df70*/  MUFU.EX2 R81, R149 ;  /* 0x0000009500517308 */ /* 0x000eea0000000800 */
[C---:B------:R-:W-:Y:S05]  /*df80*/  HMMA.16816.F32.BF16 R16, R72.reuse, R82, R16 ;  /* 0x000000524810723c */ /* 0x040fea0000041810 */
[----:B------:R-:W-:Y:S03]  /*df90*/  MUFU.EX2 R82, R156 ;  /* 0x0000009c00527308 */ /* 0x000fe60000000800 */
[-C--:B-1----:R-:W-:Y:S07]  /*dfa0*/  HMMA.16816.F32.BF16 R20, R72, R88.reuse, R20 ;  /* 0x000000584814723c */ /* 0x082fee0000041814 */
[----:B------:R-:W1:Y:S01]  /*dfb0*/  MUFU.EX2 R83, R157 ;  /* 0x0000009d00537308 */ /* 0x000e620000000800 */
[C---:B------:R-:W-:Y:S04]  /*dfc0*/  HMMA.16816.F32.BF16 R24, R76.reuse, R88, R24 ;  /* 0x000000584c18723c */ /* 0x040fe80000041818 */
[----:B---3--:R-:W-:Y:S04]  /*dfd0*/  F2FP.BF16.PACK_AB R123, R80, R81 ;  /* 0x00000051507b723e */ /* 0x008fe800000010ff */
[-C--:B------:R-:W-:Y:S01]  /*dfe0*/  HMMA.16816.F32.BF16 R28, R76, R90.reuse, R28 ;  /* 0x0000005a4c1c723c */ /* 0x080fe2000004181c */
[----:B------:R-:W3:Y:S07]  /*dff0*/  MUFU.EX2 R88, R140 ;  /* 0x0000008c00587308 */ /* 0x000eee0000000800 */
[C---:B------:R-:W-:Y:S04]  /*e000*/  HMMA.16816.F32.BF16 R32, R72.reuse, R90, R32 ;  /* 0x0000005a4820723c */ /* 0x040fe80000041820 */
[----:B-1----:R-:W-:Y:S04]  /*e010*/  F2FP.BF16.PACK_AB R121, R82, R83 ;  /* 0x000000535279723e */ /* 0x002fe800000010ff */
[-C--:B----4-:R-:W-:Y:S08]  /*e020*/  HMMA.16816.F32.BF16 R36, R72, R92.reuse, R36 ;  /* 0x0000005c4824723c */ /* 0x090ff00000041824 */
[C---:B------:R-:W-:Y:S04]  /*e030*/  HMMA.16816.F32.BF16 R40, R76.reuse, R92, R40 ;  /* 0x0000005c4c28723c */ /* 0x040fe80000041828 */
[----:B---3--:R-:W-:Y:S04]  /*e040*/  F2FP.BF16.PACK_AB R122, R88, R99 ;  /* 0x00000063587a723e */ /* 0x008fe800000010ff */
[-C--:B------:R-:W-:Y:S08]  /*e050*/  HMMA.16816.F32.BF16 R44, R76, R94.reuse, R44 ;  /* 0x0000005e4c2c723c */ /* 0x080ff0000004182c */
[C---:B------:R-:W-:Y:S08]  /*e060*/  HMMA.16816.F32.BF16 R48, R72.reuse, R94, R48 ;  /* 0x0000005e4830723c */ /* 0x040ff00000041830 */
[-C--:B--2---:R-:W-:Y:S08]  /*e070*/  HMMA.16816.F32.BF16 R52, R72, R84.reuse, R52 ;  /* 0x000000544834723c */ /* 0x084ff00000041834 */
[C---:B------:R-:W-:Y:S01]  /*e080*/  HMMA.16816.F32.BF16 R56, R76.reuse, R84, R56 ;  /* 0x000000544c38723c */ /* 0x040fe20000041838 */
[----:B------:R-:W2:Y:S07]  /*e090*/  LDL R84, [R1+0x1c] ;  /* 0x00001c0001547983 */ /* 0x000eae0000100800 */
[-C--:B------:R-:W-:Y:S07]  /*e0a0*/  HMMA.16816.F32.BF16 R60, R76, R86.reuse, R60 ;  /* 0x000000564c3c723c */ /* 0x080fee000004183c */
[----:B------:R-:W-:Y:S01]  /*e0b0*/  FADD.FTZ R77, R189, R0 ;  /* 0x00000000bd4d7221 */ /* 0x000fe20000010000 */
[----:B------:R-:W-:Y:S04]  /*e0c0*/  HMMA.16816.F32.BF16 R64, R72, R86, R64 ;  /* 0x000000564840723c */ /* 0x000fe80000041840 */
[----:B------:R-:W-:Y:S03]  /*e0d0*/  FADD.FTZ R76, R191, R97 ;  /* 0x00000061bf4c7221 */ /* 0x000fe60000010000 */
[----:B------:R-:W-:Y:S01]  /*e0e0*/  FADD.FTZ R72, R131, R2 ;  /* 0x0000000283487221 */ /* 0x000fe20000010000 */
[-C--:B------:R-:W-:Y:S01]  /*e0f0*/  HMMA.16816.F32.BF16 R180, R124, R172.reuse, R4 ;  /* 0x000000ac7cb4723c */ /* 0x080fe20000041804 */
[----:B------:R-:W1:Y:S04]  /*e100*/  LDSM.16.MT88.4 R4, [R228+0x3000] ;  /* 0x00300000e404783b */ /* 0x000e680000004200 */
[----:B------:R-:W-:Y:S02]  /*e110*/  FADD.FTZ R2, R190, R77 ;  /* 0x0000004dbe027221 */ /* 0x000fe40000010000 */
[----:B------:R-:W-:Y:S01]  /*e120*/  FADD.FTZ R0, R184, R76 ;  /* 0x0000004cb8007221 */ /* 0x000fe20000010000 */
[C---:B------:R-:W-:Y:S04]  /*e130*/  HMMA.16816.F32.BF16 R148, R120.reuse, R172, R8 ;  /* 0x000000ac7894723c */ /* 0x040fe80000041808 */
[----:B------:R-:W-:Y:S03]  /*e140*/  FADD.FTZ R0, R200, R0 ;  /* 0x00000000c8007221 */ /* 0x000fe60000010000 */
[----:B------:R-:W-:Y:S01]  /*e150*/  FADD.FTZ R9, R134, R72 ;  /* 0x0000004886097221 */ /* 0x000fe20000010000 */
[-C--:B------:R-:W-:Y:S04]  /*e160*/  HMMA.16816.F32.BF16 R156, R120, R174.reuse, R12 ;  /* 0x000000ae789c723c */ /* 0x080fe8000004180c */
[----:B------:R-:W-:Y:S02]  /*e170*/  FADD.FTZ R8, R214, R2 ;  /* 0x00000002d6087221 */ /* 0x000fe40000010000 */
[----:B------:R-:W-:Y:S02]  /*e180*/  FADD.FTZ R2, R136, R9 ;  /* 0x0000000988027221 */ /* 0x000fe40000010000 */
[C---:B------:R-:W-:Y:S04]  /*e190*/  HMMA.16816.F32.BF16 R172, R124.reuse, R174, R16 ;  /* 0x000000ae7cac723c */ /* 0x040fe80000041810 */
[----:B------:R-:W-:Y:S02]  /*e1a0*/  FADD.FTZ R11, R201, R0 ;  /* 0x00000000c90b7221 */ /* 0x000fe40000010000 */
[----:B------:R-:W-:Y:S02]  /*e1b0*/  FADD.FTZ R0, R216, R8 ;  /* 0x00000008d8007221 */ /* 0x000fe40000010000 */
[-C--:B------:R-:W-:Y:S04]  /*e1c0*/  HMMA.16816.F32.BF16 R176, R124, R164.reuse, R20 ;  /* 0x000000a47cb0723c */ /* 0x080fe80000041814 */
[----:B------:R-:W-:Y:S02]  /*e1d0*/  FADD.FTZ R11, R208, R11 ;  /* 0x0000000bd00b7221 */ /* 0x000fe40000010000 */
[----:B------:R-:W-:Y:S01]  /*e1e0*/  FADD.FTZ R9, R118, R2 ;  /* 0x0000000276097221 */ /* 0x000fe20000010000 */
[----:B------:R-:W-:Y:S01]  /*e1f0*/  MOV R118, R69 ;  /* 0x0000004500767202 */ /* 0x000fe20000000f00 */
[----:B------:R-:W-:Y:S01]  /*e200*/  FADD.FTZ R10, R206, R3 ;  /* 0x00000003ce0a7221 */ /* 0x000fe20000010000 */
[C---:B------:R-:W-:Y:S04]  /*e210*/  HMMA.16816.F32.BF16 R140, R120.reuse, R164, R24 ;  /* 0x000000a4788c723c */ /* 0x040fe80000041818 */
[----:B------:R-:W-:Y:S02]  /*e220*/  FADD.FTZ R8, R247, R0 ;  /* 0x00000000f7087221 */ /* 0x000fe40000010000 */
[----:B------:R-:W-:Y:S02]  /*e230*/  FADD.FTZ R3, R210, R11 ;  /* 0x0000000bd2037221 */ /* 0x000fe40000010000 */
[----:B------:R-:W-:Y:S01]  /*e240*/  FADD.FTZ R0, R117, R9 ;  /* 0x0000000975007221 */ /* 0x000fe20000010000 */
[-C--:B------:R-:W-:Y:S03]  /*e250*/  HMMA.16816.F32.BF16 R144, R120, R166.reuse, R28 ;  /* 0x000000a67890723c */ /* 0x080fe6000004181c */
[----:B------:R-:W-:Y:S01]  /*e260*/  FADD.FTZ R2, R205, R10 ;  /* 0x0000000acd027221 */ /* 0x000fe20000010000 */
[----:B------:R-:W-:Y:S01]  /*e270*/  MOV R117, R70 ;  /* 0x0000004600757202 */ /* 0x000fe20000000f00 */
[----:B------:R-:W-:Y:S02]  /*e280*/  FADD.FTZ R11, R249, R8 ;  /* 0x00000008f90b7221 */ /* 0x000fe40000010000 */
[----:B------:R-:W-:Y:S01]  /*e290*/  FADD.FTZ R10, R213, R3 ;  /* 0x00000003d50a7221 */ /* 0x000fe20000010000 */
[C---:B------:R-:W-:Y:S04]  /*e2a0*/  HMMA.16816.F32.BF16 R164, R124.reuse, R166, R32 ;  /* 0x000000a67ca4723c */ /* 0x040fe80000041820 */
[----:B------:R-:W-:Y:S01]  /*e2b0*/  FADD.FTZ R8, R116, R0 ;  /* 0x0000000074087221 */ /* 0x000fe20000010000 */
[----:B------:R-:W-:Y:S01]  /*e2c0*/  MOV R116, R71 ;  /* 0x0000004700747202 */ /* 0x000fe20000000f00 */
        /* <DEDUP_REMOVED lines=18> */
[-C--:B-1----:R-:W-:Y:S03]  /*e3f0*/  HMMA.16816.F32.BF16 R152, R124, R4.reuse, R52 ;  /* 0x000000047c98723c */ /* 0x082fe60000041834 */
        /* <DEDUP_REMOVED lines=27> */
[----:B------:R-:W-:Y:S03]  /*e5b0*/  FADD.FTZ R0, R81, R0 ;  /* 0x0000000051007221 */ /* 0x000fe60000010000 */
[----:B------:R1:W-:Y:S01]  /*e5c0*/  STL [R1+0x20], R2 ;  /* 0x0000200201007387 */ /* 0x0003e20000100800 */
[----:B------:R-:W-:Y:S05]  /*e5d0*/  FADD.FTZ R0, R80, R0 ;  /* 0x0000000050007221 */ /* 0x000fea0000010000 */
[----:B------:R1:W-:Y:S01]  /*e5e0*/  STL [R1+0x2c], R0 ;  /* 0x00002c0001007387 */ /* 0x0003e20000100800 */
[C---:B--2---:R-:W-:Y:S02]  /*e5f0*/  ISETP.GT.AND P0, PT, R245.reuse, R84, PT ;  /* 0x00000054f500720c */ /* 0x044fe40003f04270 */
[----:B------:R-:W-:Y:S11]  /*e600*/  IADD3 R245, R245, -0x1, RZ ;  /* 0xfffffffff5f57810 */ /* 0x000ff60007ffe0ff */
[----:B-1----:R-:W-:-:S05]  /*e610*/  @P0 BRA `(.L_x_555) ;  /* 0xffff9c1000000947 */ /* 0x002fca000383ffff */
.L_x_544:
[----:B-1----:R-:W-:-:S13]  /*e620*/  ISETP.GE.AND P0, PT, R245, RZ, PT ;  /* 0x000000fff500720c */ /* 0x002fda0003f06270 */
[----:B------:R-:W-:Y:S05]  /*e630*/  @!P0 BRA `(.L_x_556) ;  /* 0x0000526000008947 */ /* 0x000fea0003800000 */
[----:B------:R-:W-:Y:S01]  /*e640*/  IMAD.MOV.U32 R118, RZ, RZ, R70 ;  /* 0x000000ffff767224 */ /* 0x000fe200078e0046 */
[----:B------:R-:W-:Y:S01]  /*e650*/  MOV R119, R68 ;  /* 0x0000004400777202 */ /* 0x000fe20000000f00 */
[----:B------:R-:W-:Y:S01]  /*e660*/  IMAD.MOV.U32 R117, RZ, RZ, R71 ;  /* 0x000000ffff757224 */ /* 0x000fe200078e0047 */
[----:B------:R-:W-:Y:S02]  /*e670*/  MOV R116, R69 ;  /* 0x0000004500747202 */ /* 0x000fe40000000f00 */
.L_x_563:
[----:B------:R-:W2:Y:S01]  /*e680*/  LDL.64 R6, [R1+0x48] ;  /* 0x0000480001067983 */ /* 0x000ea20000100a00 */
[----:B------:R-:W-:Y:S04]  /*e690*/  DEPBAR.LE SB0, 0x0 ;  /* 0x000080000000791a */ /* 0x000fe80000000000 */
[----:B------:R-:W3:Y:S01]  /*e6a0*/  LDL R5, [R1+0x58] ;  /* 0x0000580001057983 */ /* 0x000ee20000100800 */
[----:B------:R-:W-:Y:S01]  /*e6b0*/  WARPSYNC 0xffffffff ;  /* 0xffffffff00007948 */ /* 0x000fe20003800000 */
[----:B------:R-:W-:Y:S01]  /*e6c0*/  SHF.R.S32.HI R0, RZ, 0x1f, R252 ;  /* 0x0000001fff007819 */ /* 0x000fe200000114fc */
[----:B------:R-:W-:Y:S01]  /*e6d0*/  IMAD.WIDE.U32 R2, R252, c[0x0][0x208], RZ ;  /* 0x00008200fc027a25 */ /* 0x000fe200078e00ff */
[----:B------:R-:W-:Y:S01]  /*e6e0*/  BAR.SYNC.DEFER_BLOCKING 0x0 ;  /* 0x0000000000007b1d */ /* 0x000fe20000010000 */
[----:B------:R-:W-:Y:S02]  /*e6f0*/  SHF.R.S32.HI R4, RZ, 0x1f, R242 ;  /* 0x0000001fff047819 */ /* 0x000fe400000114f2 */
[----:B------:R-:W-:Y:S02]  /*e700*/  IMAD R0, R0, c[0x0][0x208], RZ ;  /* 0x0000820000007a24 */ /* 0x000fe400078e02ff */
[C---:B------:R-:W-:Y:S01]  /*e710*/  SHF.L.U64.HI R100, R242.reuse, 0x1, R4 ;  /* 0x00000001f2647819 */ /* 0x040fe20000010204 */
[----:B------:R-:W-:Y:S02]  /*e720*/  IMAD.SHL.U32 R104, R242, 0x2, RZ ;  /* 0x00000002f2687824 */ /* 0x000fe400078e00ff */
[----:B------:R-:W-:Y:S04]  /*e730*/  IMAD R0, R252, c[0x0][0x20c], R0 ;  /* 0x00008300fc007a24 */ /* 0x000fe800078e0200 */
[----:B------:R-:W-:Y:S01]  /*e740*/  IMAD.IADD R3, R3, 0x1, R0 ;  /* 0x0000000103037824 */ /* 0x000fe200078e0200 */
[----:B------:R-:W-:Y:S03]  /*e750*/  SHF.R.S32.HI R0, RZ, 0x1f, R244 ;  /* 0x0000001fff007819 */ /* 0x000fe600000114f4 */
[----:B------:R-:W-:Y:S04]  /*e760*/  IMAD.WIDE.U32 R2, R244, c[0x0][0x218], R2 ;  /* 0x00008600f4027a25 */ /* 0x000fe800078e0002 */
[----:B------:R-:W-:Y:S01]  /*e770*/  IMAD R0, R0, c[0x0][0x218], RZ ;  /* 0x0000860000007a24 */ /* 0x000fe200078e02ff */
[----:B------:R1:W4:Y:S03]  /*e780*/  LDSM.16.M88.4 R112, [R231] ;  /* 0x00000000e770783b */ /* 0x0003260000000200 */
[----:B------:R-:W-:Y:S01]  /*e790*/  IMAD R0, R244, c[0x0][0x21c], R0 ;  /* 0x00008700f4007a24 */ /* 0x000fe200078e0200 */
[----:B------:R1:W1:Y:S04]  /*e7a0*/  LDSM.16.M88.4 R108, [R231+0x2000] ;  /* 0x00200000e76c783b */ /* 0x0002680000000200 */
[----:B-----5:R1:W1:Y:S04]  /*e7b0*/  LDSM.16.M88.4 R16, [R224] ;  /* 0x00000000e010783b */ /* 0x0202680000000200 */
        /* <DEDUP_REMOVED lines=15> */
[----:B--2---:R-:W-:Y:S04]  /*e8b0*/  IADD3 R88, P0, R6, R2, RZ ;  /* 0x0000000206587210 */ /* 0x004fe80007f1e0ff */
[----:B---3--:R-:W-:Y:S02]  /*e8c0*/  IADD3.X R2, R5, R3, R0, P0, !PT ;  /* 0x0000000305027210 */ /* 0x008fe400007fe400 */
[C---:B------:R-:W-:Y:S04]  /*e8d0*/  LEA R0, P0, R88.reuse, c[0x0][0x1f8], 0x1 ;  /* 0x00007e0058007a11 */ /* 0x040fe800078008ff */
[----:B------:R-:W-:Y:S01]  /*e8e0*/  LEA.HI.X R88, R88, c[0x0][0x1fc], R2, 0x1, P0 ;  /* 0x00007f0058587a11 */ /* 0x000fe200000f0c02 */
[----:B------:R-:W-:-:S06]  /*e8f0*/  BRA.DIV ~URZ, `(.L_x_557) ;  /* 0x0000baf27f007947 */ /* 0x000fcc000b800000 */
[----:B-1--4-:R1:W2:Y:S02]  /*e900*/  SHFL.IDX PT, R85, R88, RZ, 0x181f ;  /* 0x00181fff58557589 */ /* 0x0122a400000e0000 */
.L_x_612:
[-C--:B------:R-:W-:Y:S01]  /*e910*/  HMMA.16816.F32.BF16 R4, R112, R16.reuse, RZ ;  /* 0x000000107004723c */ /* 0x080fe200000418ff */
[----:B------:R-:W3:Y:S01]  /*e920*/  SHFL.IDX PT, R84, R0, RZ, 0x181f ;  /* 0x00181fff00547589 */ /* 0x000ee200000e0000 */
[----:B------:R-:W-:Y:S06]  /*e930*/  BSSY B0, `(.L_x_558) ;  /* 0x00001d5000007945 */ /* 0x000fec0003800000 */
[C---:B------:R-:W-:Y:S01]  /*e940*/  HMMA.16816.F32.BF16 R8, R108.reuse, R16, RZ ;  /* 0x000000106c08723c */ /* 0x040fe200000418ff */
[----:B------:R-:W4:Y:S07]  /*e950*/  SHFL.IDX PT, R2, R0, 0x1, 0x181f ;  /* 0x00381f0000027f89 */ /* 0x000f2e00000e0000 */
[-C--:B------:R-:W-:Y:S01]  /*e960*/  HMMA.16816.F32.BF16 R12, R108, R18.reuse, RZ ;  /* 0x000000126c0c723c */ /* 0x080fe200000418ff */
[----:B------:R-:W5:Y:S07]  /*e970*/  SHFL.IDX PT, R3, R88, 0x1, 0x181f ;  /* 0x00381f0058037f89 */ /* 0x000f6e00000e0000 */
[C---:B------:R-:W-:Y:S01]  /*e980*/  HMMA.16816.F32.BF16 R16, R112.reuse, R18, RZ ;  /* 0x000000127010723c */ /* 0x040fe200000418ff */
[----:B------:R-:W1:Y:S07]  /*e990*/  SHFL.IDX PT, R90, R0, 0x2, 0x181f ;  /* 0x00581f00005a7f89 */ /* 0x000e6e00000e0000 */
[-C--:B------:R-:W-:Y:S01]  /*e9a0*/  HMMA.16816.F32.BF16 R20, R112, R32.reuse, RZ ;  /* 0x000000207014723c */ /* 0x080fe200000418ff */
[----:B------:R-:W-:Y:S07]  /*e9b0*/  SHFL.IDX PT, R86, R88, 0x2, 0x181f ;  /* 0x00581f0058567f89 */ /* 0x000fee00000e0000 */
[C---:B------:R-:W-:Y:S01]  /*e9c0*/  HMMA.16816.F32.BF16 R24, R108.reuse, R32, RZ ;  /* 0x000000206c18723c */ /* 0x040fe200000418ff */
[----:B------:R-:W2:Y:S07]  /*e9d0*/  SHFL.IDX PT, R94, R0, 0x3, 0x181f ;  /* 0x00781f00005e7f89 */ /* 0x000eae00000e0000 */
[-C--:B------:R-:W-:Y:S01]  /*e9e0*/  HMMA.16816.F32.BF16 R28, R108, R34.reuse, RZ ;  /* 0x000000226c1c723c */ /* 0x080fe200000418ff */
[----:B------:R-:W1:Y:S07]  /*e9f0*/  SHFL.IDX PT, R89, R88, 0x3, 0x181f ;  /* 0x00781f0058597f89 */ /* 0x000e6e00000e0000 */
[C---:B------:R-:W-:Y:S01]  /*ea00*/  HMMA.16816.F32.BF16 R32, R112.reuse, R34, RZ ;  /* 0x000000227020723c */ /* 0x040fe200000418ff */
[----:B------:R-:W1:Y:S07]  /*ea10*/  SHFL.IDX PT, R92, R0, 0x4, 0x181f ;  /* 0x00981f00005c7f89 */ /* 0x000e6e00000e0000 */
        /* <DEDUP_REMOVED lines=8> */
[-C--:B------:R-:W-:Y:S08]  /*eaa0*/  HMMA.16816.F32.BF16 R52, R112, R64.reuse, RZ ;  /* 0x000000407034723c */ /* 0x080ff000000418ff */
[C---:B------:R-:W-:Y:S08]  /*eab0*/  HMMA.16816.F32.BF16 R56, R108.reuse, R64, RZ ;  /* 0x000000406c38723c */ /* 0x040ff000000418ff */
[-C--:B------:R-:W-:Y:S01]  /*eac0*/  HMMA.16816.F32.BF16 R60, R108, R66.reuse, RZ ;  /* 0x000000426c3c723c */ /* 0x080fe200000418ff */
[-C--:B---3--:R-:W-:Y:S03]  /*ead0*/  IADD3 R84, P4, R84, R104.reuse, RZ ;  /* 0x0000006854547210 */ /* 0x088fe60007f9e0ff */
[----:B----4-:R-:W-:Y:S02]  /*eae0*/  IADD3 R2, P1, R2, R104, RZ ;  /* 0x0000006802027210 */ /* 0x010fe40007f3e0ff */
[-C--:B--2---:R-:W-:Y:S02]  /*eaf0*/  IADD3.X R85, R85, R100.reuse, RZ, P4, !PT ;  /* 0x0000006455557210 */ /* 0x084fe400027fe4ff */
[----:B-----5:R-:W-:Y:S01]  /*eb00*/  IADD3.X R3, R3, R100, RZ, P1, !PT ;  /* 0x0000006403037210 */ /* 0x020fe20000ffe4ff */
[C---:B------:R-:W-:Y:S02]  /*eb10*/  HMMA.16816.F32.BF16 R64, R112.reuse, R66, RZ ;  /* 0x000000427040723c */ /* 0x040fe400000418ff */
[----:B------:R2:W-:Y:S01]  /*eb20*/  LDGSTS.E.BYPASS.LTC128B.128 [R243+0x100], [R84.64], !P5 ;  /* 0x0010000054f37fae */ /* 0x0005e2000e901d46 */
[-C--:B-1----:R-:W-:Y:S02]  /*eb30*/  IADD3 R90, P0, R90, R104.reuse, RZ ;  /* 0x000000685a5a7210 */ /* 0x082fe40007f1e0ff */
[----:B------:R-:W-:Y:S02]  /*eb40*/  IADD3 R94, P6, R94, R104, RZ ;  /* 0x000000685e5e7210 */ /* 0x000fe40007fde0ff */
[-C--:B------:R-:W-:Y:S01]  /*eb50*/  IADD3.X R91, R86, R100.reuse, RZ, P0, !PT ;  /* 0x00000064565b7210 */ /* 0x080fe200007fe4ff */
[-C--:B------:R-:W-:Y:S01]  /*eb60*/  HMMA.16816.F32.BF16 R68, R112, R80.reuse, RZ ;  /* 0x000000507044723c */ /* 0x080fe200000418ff */
[----:B------:R-:W-:Y:S01]  /*eb70*/  IADD3.X R95, R89, R100, RZ, P6, !PT ;  /* 0x00000064595f7210 */ /* 0x000fe200037fe4ff */
[----:B------:R1:W-:Y:S02]  /*eb80*/  LDGSTS.E.BYPASS.LTC128B.128 [R243+0x900], [R2.64], !P5 ;  /* 0x0090000002f37fae */ /* 0x0003e4000e901d46 */
[-C--:B------:R-:W-:Y:S02]  /*eb90*/  IADD3 R92, P4, R92, R104.reuse, RZ ;  /* 0x000000685c5c7210 */ /* 0x080fe40007f9e0ff */
[-C--:B------:R-:W-:Y:S02]  /*eba0*/  IADD3 R102, P1, R102, R104.reuse, RZ ;  /* 0x0000006866667210 */ /* 0x080fe40007f3e0ff */
[----:B------:R-:W-:Y:S01]  /*ebb0*/  IADD3 R104, P0, R0, R104, RZ ;  /* 0x0000006800687210 */ /* 0x000fe20007f1e0ff */
[C---:B------:R-:W-:Y:S01]  /*ebc0*/  HMMA.16816.F32.BF16 R72, R108.reuse, R80, RZ ;  /* 0x000000506c48723c */ /* 0x040fe200000418ff */
[----:B------:R3:W-:Y:S02]  /*ebd0*/  LDGSTS.E.BYPASS.LTC128B.128 [R243+0x1100], [R90.64], !P5 ;  /* 0x011000005af37fae */ /* 0x0007e4000e901d46 */
[-C--:B------:R-:W-:Y:S02]  /*ebe0*/  IADD3.X R93, R93, R100.reuse, RZ, P4, !PT ;  /* 0x000000645d5d7210 */ /* 0x080fe400027fe4ff */
[-C--:B------:R-:W-:Y:S03]  /*ebf0*/  IADD3.X R103, R101, R100.reuse, RZ, P1, !PT ;  /* 0x0000006465677210 */ /* 0x080fe60000ffe4ff */
[-C--:B------:R-:W-:Y:S01]  /*ec00*/  HMMA.16816.F32.BF16 R76, R108, R82.reuse, RZ ;  /* 0x000000526c4c723c */ /* 0x080fe200000418ff */
[----:B------:R4:W-:Y:S07]  /*ec10*/  LDGSTS.E.BYPASS.LTC128B.128 [R243+0x1900], [R94.64], !P5 ;  /* 0x019000005ef37fae */ /* 0x0009ee000e901d46 */
[C---:B------:R-:W-:Y:S01]  /*ec20*/  HMMA.16816.F32.BF16 R80, R112.reuse, R82, RZ ;  /* 0x000000527050723c */ /* 0x040fe200000418ff */
[----:B------:R4:W-:Y:S07]  /*ec30*/  LDGSTS.E.BYPASS.LTC128B.128 [R243+0x2100], [R92.64], !P5 ;  /* 0x021000005cf37fae */ /* 0x0009ee000e901d46 */
[-C--:B--2---:R-:W-:Y:S01]  /*ec40*/  HMMA.16816.F32.BF16 R84, R112, R96.reuse, RZ ;  /* 0x000000607054723c */ /* 0x084fe200000418ff */
[----:B------:R2:W-:Y:S08]  /*ec50*/  LDGSTS.E.BYPASS.LTC128B.128 [R243+0x2900], [R102.64], !P5 ;  /* 0x0290000066f37fae */ /* 0x0005f0000e901d46 */
[----:B------:R3:W5:Y:S02]  /*ec60*/  SHFL.IDX PT, R0, R88, 0x6, 0x181f ;  /* 0x00d81f0058007f89 */ /* 0x00076400000e0000 */
[C---:B---3--:R-:W-:Y:S02]  /*ec70*/  HMMA.16816.F32.BF16 R88, R108.reuse, R96, RZ ;  /* 0x000000606c58723c */ /* 0x048fe400000418ff */
[----:B-----5:R-:W-:Y:S02]  /*ec80*/  IADD3.X R105, R0, R100, RZ, P0, !PT ;  /* 0x0000006400697210 */ /* 0x020fe400007fe4ff */
[----:B------:R-:W-:Y:S03]  /*ec90*/  ISETP.GE.AND P0, PT, R245, 0x1, PT ;  /* 0x00000001f500780c */ /* 0x000fe60003f06270 */
[----:B------:R3:W-:Y:S01]  /*eca0*/  LDGSTS.E.BYPASS.LTC128B.128 [R243+0x3100], [R104.64], !P5 ;  /* 0x0310000068f37fae */ /* 0x0007e2000e901d46 */
[-C--:B----4-:R-:W-:Y:S07]  /*ecb0*/  HMMA.16816.F32.BF16 R92, R108, R98.reuse, RZ ;  /* 0x000000626c5c723c */ /* 0x090fee00000418ff */
[----:B------:R-:W0:Y:S01]  /*ecc0*/  LDGDEPBAR ;  /* 0x00000000000079af */ /* 0x000e220000000000 */
[C---:B------:R-:W-:Y:S08]  /*ecd0*/  HMMA.16816.F32.BF16 R96, R112.reuse, R98, RZ ;  /* 0x000000627060723c */ /* 0x040ff000000418ff */
[-C--:B--2---:R-:W-:Y:S08]  /*ece0*/  HMMA.16816.F32.BF16 R100, R112, R184.reuse, RZ ;  /* 0x000000b87064723c */ /* 0x084ff000000418ff */
[C---:B---3--:R-:W-:Y:S08]  /*ecf0*/  HMMA.16816.F32.BF16 R104, R108.reuse, R184, RZ ;  /* 0x000000b86c68723c */ /* 0x048ff000000418ff */
[-C--:B------:R-:W-:Y:S08]  /*ed00*/  HMMA.16816.F32.BF16 R108, R108, R186.reuse, RZ ;  /* 0x000000ba6c6c723c */ /* 0x080ff000000418ff */
[----:B------:R-:W-:Y:S01]  /*ed10*/  HMMA.16816.F32.BF16 R112, R112, R186, RZ ;  /* 0x000000ba7070723c */ /* 0x000fe200000418ff */
[----:B------:R-:W-:Y:S07]  /*ed20*/  LDSM.16.M88.4 R184, [R232] ;  /* 0x00000000e8b8783b */ /* 0x000fee0000000200 */
[-C--:B------:R-:W-:Y:S08]  /*ed30*/  HMMA.16816.F32.BF16 R4, R188, R192.reuse, R4 ;  /* 0x000000c0bc04723c */ /* 0x080ff00000041804 */
[C---:B------:R-:W-:Y:S08]  /*ed40*/  HMMA.16816.F32.BF16 R8, R196.reuse, R192, R8 ;  /* 0x000000c0c408723c */ /* 0x040ff00000041808 */
[-C--:B------:R-:W-:Y:S08]  /*ed50*/  HMMA.16816.F32.BF16 R12, R196, R194.reuse, R12 ;  /* 0x000000c2c40c723c */ /* 0x080ff0000004180c */
[C---:B------:R-:W-:Y:S01]  /*ed60*/  HMMA.16816.F32.BF16 R16, R188.reuse, R194, R16 ;  /* 0x000000c2bc10723c */ /* 0x040fe20000041810 */
[----:B------:R-:W2:Y:S07]  /*ed70*/  LDSM.16.M88.4 R192, [R230] ;  /* 0x00000000e6c0783b */ /* 0x000eae0000000200 */
        /* <DEDUP_REMOVED lines=30> */
[----:B------:R-:W1:Y:S07]  /*ef60*/  LDSM.16.M88.4 R188, [R230+0x1800] ;  /* 0x00180000e6bc783b */ /* 0x000e6e0000000200 */
[-C--:B--2---:R-:W-:Y:S08]  /*ef70*/  HMMA.16816.F32.BF16 R4, R184, R192.reuse, R4 ;  /* 0x000000c0b804723c */ /* 0x084ff00000041804 */
[C---:B---3--:R-:W-:Y:S08]  /*ef80*/  HMMA.16816.F32.BF16 R8, R200.reuse, R192, R8 ;  /* 0x000000c0c808723c */ /* 0x048ff00000041808 */
        /* <DEDUP_REMOVED lines=8> */
[-C--:B-----5:R-:W-:Y:S08]  /*f010*/  HMMA.16816.F32.BF16 R36, R184, R208.reuse, R36 ;  /* 0x000000d0b824723c */ /* 0x0a0ff00000041824 */
[C---:B------:R-:W-:Y:S08]  /*f020*/  HMMA.16816.F32.BF16 R40, R200.reuse, R208, R40 ;  /* 0x000000d0c828723c */ /* 0x040ff00000041828 */
[-C--:B------:R-:W-:Y:S08]  /*f030*/  HMMA.16816.F32.BF16 R44, R200, R210.reuse, R44 ;  /* 0x000000d2c82c723c */ /* 0x080ff0000004182c */
[C---:B------:R-:W-:Y:S08]  /*f040*/  HMMA.16816.F32.BF16 R48, R184.reuse, R210, R48 ;  /* 0x000000d2b830723c */ /* 0x040ff00000041830 */
[-C--:B-1----:R-:W-:Y:S08]  /*f050*/  HMMA.16816.F32.BF16 R52, R184, R188.reuse, R52 ;  /* 0x000000bcb834723c */ /* 0x082ff00000041834 */
[C---:B------:R-:W-:Y:S08]  /*f060*/  HMMA.16816.F32.BF16 R56, R200.reuse, R188, R56 ;  /* 0x000000bcc838723c */ /* 0x040ff00000041838 */
[-C--:B------:R-:W-:Y:S08]  /*f070*/  HMMA.16816.F32.BF16 R60, R200, R190.reuse, R60 ;  /* 0x000000bec83c723c */ /* 0x080ff0000004183c */
[C---:B------:R-:W-:Y:S01]  /*f080*/  HMMA.16816.F32.BF16 R64, R184.reuse, R190, R64 ;  /* 0x000000beb840723c */ /* 0x040fe20000041840 */
[----:B------:R-:W1:Y:S07]  /*f090*/  LDSM.16.M88.4 R188, [R233+0x2000] ;  /* 0x00200000e9bc783b */ /* 0x000e6e0000000200 */
[-C--:B--2---:R-:W-:Y:S08]  /*f0a0*/  HMMA.16816.F32.BF16 R68, R184, R192.reuse, R68 ;  /* 0x000000c0b844723c */ /* 0x084ff00000041844 */
[C---:B------:R-:W-:Y:S08]  /*f0b0*/  HMMA.16816.F32.BF16 R72, R200.reuse, R192, R72 ;  /* 0x000000c0c848723c */ /* 0x040ff00000041848 */
[-C--:B------:R-:W-:Y:S08]  /*f0c0*/  HMMA.16816.F32.BF16 R76, R200, R194.reuse, R76 ;  /* 0x000000c2c84c723c */ /* 0x080ff0000004184c */
[C---:B------:R-:W-:Y:S08]  /*f0d0*/  HMMA.16816.F32.BF16 R80, R184.reuse, R194, R80 ;  /* 0x000000c2b850723c */ /* 0x040ff00000041850 */
[-C--:B------:R-:W-:Y:S08]  /*f0e0*/  HMMA.16816.F32.BF16 R84, R184, R196.reuse, R84 ;  /* 0x000000c4b854723c */ /* 0x080ff00000041854 */
[C---:B------:R-:W-:Y:S08]  /*f0f0*/  HMMA.16816.F32.BF16 R88, R200.reuse, R196, R88 ;  /* 0x000000c4c858723c */ /* 0x040ff00000041858 */
[-C--:B------:R-:W-:Y:S08]  /*f100*/  HMMA.16816.F32.BF16 R92, R200, R198.reuse, R92 ;  /* 0x000000c6c85c723c */ /* 0x080ff0000004185c */
[C---:B------:R-:W-:Y:S08]  /*f110*/  HMMA.16816.F32.BF16 R96, R184.reuse, R198, R96 ;  /* 0x000000c6b860723c */ /* 0x040ff00000041860 */
[-C--:B---3--:R-:W-:Y:S08]  /*f120*/  HMMA.16816.F32.BF16 R100, R184, R204.reuse, R100 ;  /* 0x000000ccb864723c */ /* 0x088ff00000041864 */
        /* <DEDUP_REMOVED lines=32> */
[----:B------:R1:W1:Y:S10]  /*f330*/  MUFU.TANH R218, R12 ;  /* 0x0000000c00da7308 */ /* 0x0002740000002400 */
[----:B------:R1:W1:Y:S01]  /*f340*/  MUFU.TANH R217, R13 ;  /* 0x0000000d00d97308 */ /* 0x0002620000002400 */
[----:B-----5:R-:W5:Y:S01]  /*f350*/  LDSM.16.M88.4 R8, [R227+0x1000] ;  /* 0x00100000e308783b */ /* 0x020f620000000200 */
[-C--:B----4-:R-:W-:Y:S08]  /*f360*/  HMMA.16816.F32.BF16 R20, R212, R4.reuse, R20 ;  /* 0x00000004d414723c */ /* 0x090ff00000041814 */
[----:B------:R4:W1:Y:S01]  /*f370*/  MUFU.TANH R223, R14 ;  /* 0x0000000e00df7308 */ /* 0x0008620000002400 */
[C---:B------:R-:W-:Y:S09]  /*f380*/  HMMA.16816.F32.BF16 R24, R188.reuse, R4, R24 ;  /* 0x00000004bc18723c */ /* 0x040ff20000041818 */
[----:B------:R4:W1:Y:S01]  /*f390*/  MUFU.TANH R222, R15 ;  /* 0x0000000f00de7308 */ /* 0x0008620000002400 */
[-C--:B------:R-:W-:Y:S08]  /*f3a0*/  HMMA.16816.F32.BF16 R28, R188, R6.reuse, R28 ;  /* 0x00000006bc1c723c */ /* 0x080ff0000004181c */
[C---:B------:R-:W-:Y:S01]  /*f3b0*/  HMMA.16816.F32.BF16 R32, R212.reuse, R6, R32 ;  /* 0x00000006d420723c */ /* 0x040fe20000041820 */
[----:B------:R4:W1:Y:S01]  /*f3c0*/  MUFU.TANH R185, R16 ;  /* 0x0000001000b97308 */ /* 0x0008620000002400 */
[----:B------:R-:W1:Y:S02]  /*f3d0*/  LDSM.16.M88.4 R4, [R227+0x1800] ;  /* 0x00180000e304783b */ /* 0x000e640000000200 */
[----:B------:R-:W-:Y:S02]  /*f3e0*/  FMUL.FTZ R20, R20, c[0x0][0x320] ;  /* 0x0000c80014147a20 */ /* 0x000fe40000410000 */
[----:B------:R-:W-:Y:S02]  /*f3f0*/  FMUL.FTZ R21, R21, c[0x0][0x320] ;  /* 0x0000c80015157a20 */ /* 0x000fe40000410000 */
[----:B------:R-:W-:Y:S03]  /*f400*/  FMUL.FTZ R22, R22, c[0x0][0x320] ;  /* 0x0000c80016167a20 */ /* 0x000fe60000410000 */
[----:B------:R4:W1:Y:S01]  /*f410*/  MUFU.TANH R184, R17 ;  /* 0x0000001100b87308 */ /* 0x0008620000002400 */
[----:B------:R-:W-:Y:S02]  /*f420*/  FMUL.FTZ R23, R23, c[0x0][0x320] ;  /* 0x0000c80017177a20 */ /* 0x000fe40000410000 */
[----:B------:R-:W-:Y:S01]  /*f430*/  FMUL.FTZ R24, R24, c[0x0][0x320] ;  /* 0x0000c80018187a20 */ /* 0x000fe20000410000 */
[-C--:B-----5:R-:W-:Y:S03]  /*f440*/  HMMA.16816.F32.BF16 R36, R212, R8.reuse, R36 ;  /* 0x00000008d424723c */ /* 0x0a0fe60000041824 */
[----:B------:R-:W-:Y:S02]  /*f450*/  FMUL.FTZ R25, R25, c[0x0][0x320] ;  /* 0x0000c80019197a20 */ /* 0x000fe40000410000 */
[----:B------:R-:W-:Y:S01]  /*f460*/  FMUL.FTZ R27, R27, c[0x0][0x320] ;  /* 0x0000c8001b1b7a20 */ /* 0x000fe20000410000 */
[----:B------:R4:W1:Y:S01]  /*f470*/  MUFU.TANH R202, R18 ;  /* 0x0000001200ca7308 */ /* 0x0008620000002400 */
        /* <DEDUP_REMOVED lines=10> */
[----:B------:R4:W2:Y:S01]  /*f520*/  MUFU.TANH R198, R20 ;  /* 0x0000001400c67308 */ /* 0x0008a20000002400 */
[----:B------:R-:W5:Y:S02]  /*f530*/  LDSM.16.M88.4 R8, [R227+0x2000] ;  /* 0x00200000e308783b */ /* 0x000f640000000200 */
[----:B------:R-:W-:Y:S02]  /*f540*/  FMUL.FTZ R34, R34, c[0x0][0x320] ;  /* 0x0000c80022227a20 */ /* 0x000fe40000410000 */
[----:B------:R-:W-:Y:S02]  /*f550*/  FMUL.FTZ R35, R35, c[0x0][0x320] ;  /* 0x0000c80023237a20 */ /* 0x000fe40000410000 */
[-C--:B-1----:R-:W-:Y:S03]  /*f560*/  HMMA.16816.F32.BF16 R52, R212, R4.reuse, R52 ;  /* 0x00000004d434723c */ /* 0x082fe60000041834 */
        /* <DEDUP_REMOVED lines=12> */
[----:B------:R-:W1:Y:S03]  /*f630*/  LDSM.16.M88.4 R4, [R227+0x2800] ;  /* 0x00280000e304783b */ /* 0x000e660000000200 */
[----:B------:R-:W-:Y:S02]  /*f640*/  FMUL.FTZ R42, R42, c[0x0][0x320] ;  /* 0x0000c8002a2a7a20 */ /* 0x000fe40000410000 */
[----:B------:R-:W-:Y:S02]  /*f650*/  FMUL.FTZ R43, R43, c[0x0][0x320] ;  /* 0x0000c8002b2b7a20 */ /* 0x000fe40000410000 */
[----:B------:R-:W-:Y:S01]  /*f660*/  FMUL.FTZ R44, R44, c[0x0][0x320] ;  /* 0x0000c8002c2c7a20 */ /* 0x000fe20000410000 */
[----:B------:R-:W1:Y:S01]  /*f670*/  MUFU.TANH R24, R24 ;  /* 0x0000001800187308 */ /* 0x000e620000002400 */
[-C--:B-----5:R-:W-:Y:S03]  /*f680*/  HMMA.16816.F32.BF16 R68, R212, R8.reuse, R68 ;  /* 0x00000008d444723c */ /* 0x0a0fe60000041844 */
[----:B------:R-:W-:Y:S02]  /*f690*/  FMUL.FTZ R45, R45, c[0x0][0x320] ;  /* 0x0000c8002d2d7a20 */ /* 0x000fe40000410000 */
[----:B------:R-:W-:Y:S02]  /*f6a0*/  FMUL.FTZ R46, R46, c[0x0][0x320] ;  /* 0x0000c8002e2e7a20 */ /* 0x000fe40000410000 */
[----:B------:R-:W-:Y:S01]  /*f6b0*/  FMUL.FTZ R47, R47, c[0x0][0x320] ;  /* 0x0000c8002f2f7a20 */ /* 0x000fe20000410000 */
[C---:B------:R-:W-:Y:S01]  /*f6c0*/  HMMA.16816.F32.BF16 R72, R188.reuse, R8, R72 ;  /* 0x00000008bc48723c */ /* 0x040fe20000041848 */
[----:B------:R-:W2:Y:S03]  /*f6d0*/  MUFU.TANH R25, R25 ;  /* 0x0000001900197308 */ /* 0x000ea60000002400 */
[----:B------:R-:W-:Y:S02]  /*f6e0*/  FMUL.FTZ R48, R48, c[0x0][0x320] ;  /* 0x0000c80030307a20 */ /* 0x000fe40000410000 */
[----:B------:R-:W-:Y:S02]  /*f6f0*/  FMUL.FTZ R49, R49, c[0x0][0x320] ;  /* 0x0000c80031317a20 */ /* 0x000fe40000410000 */
[-C--:B------:R-:W-:Y:S03]  /*f700*/  HMMA.16816.F32.BF16 R76, R188, R10.reuse, R76 ;  /* 0x0000000abc4c723c */ /* 0x080fe6000004184c */
[----:B------:R-:W2:Y:S01]  /*f710*/  MUFU.TANH R27, R27 ;  /* 0x0000001b001b7308 */ /* 0x000ea20000002400 */
[----:B------:R-:W-:Y:S02]  /*f720*/  FMUL.FTZ R50, R50, c[0x0][0x320] ;  /* 0x0000c80032327a20 */ /* 0x000fe40000410000 */
[----:B------:R-:W-:Y:S02]  /*f730*/  FMUL.FTZ R51, R51, c[0x0][0x320] ;  /* 0x0000c80033337a20 */ /* 0x000fe40000410000 */
[C---:B------:R-:W-:Y:S01]  /*f740*/  HMMA.16816.F32.BF16 R80, R212.reuse, R10, R80 ;  /* 0x0000000ad450723c */ /* 0x040fe20000041850 */
[----:B------:R-:W5:Y:S01]  /*f750*/  LDSM.16.M88.4 R8, [R227+0x3000] ;  /* 0x00300000e308783b */ /* 0x000f620000000200 */
[----:B------:R-:W-:Y:S04]  /*f760*/  DEPBAR.LE SB0, 0x0 ;  /* 0x000080000000791a */ /* 0x000fe80000000000 */
[----:B------:R-:W2:Y:S01]  /*f770*/  MUFU.TANH R28, R28 ;  /* 0x0000001c001c7308 */ /* 0x000ea20000002400 */
[----:B------:R-:W-:Y:S01]  /*f780*/  FMUL.FTZ R52, R52, c[0x0][0x320] ;  /* 0x0000c80034347a20 */ /* 0x000fe20000410000 */
[-C--:B-1----:R-:W-:Y:S01]  /*f790*/  HMMA.16816.F32.BF16 R84, R212, R4.reuse, R84 ;  /* 0x00000004d454723c */ /* 0x082fe20000041854 */
[----:B------:R-:W-:Y:S04]  /*f7a0*/  BAR.SYNC.DEFER_BLOCKING 0x0 ;  /* 0x0000000000007b1d */ /* 0x000fe80000010000 */
[----:B------:R-:W-:Y:S02]  /*f7b0*/  FMUL.FTZ R53, R53, c[0x0][0x320] ;  /* 0x0000c80035357a20 */ /* 0x000fe40000410000 */
[----:B------:R-:W-:Y:S01]  /*f7c0*/  FMUL.FTZ R54, R54, c[0x0][0x320] ;  /* 0x0000c80036367a20 */ /* 0x000fe20000410000 */
[----:B------:R-:W1:Y:S01]  /*f7d0*/  MUFU.TANH R29, R29 ;  /* 0x0000001d001d7308 */ /* 0x000e620000002400 */
[C---:B------:R-:W-:Y:S04]  /*f7e0*/  HMMA.16816.F32.BF16 R88, R188.reuse, R4, R88 ;  /* 0x00000004bc58723c */ /* 0x040fe80000041858 */
[----:B------:R-:W-:Y:S02]  /*f7f0*/  FMUL.FTZ R55, R55, c[0x0][0x320] ;  /* 0x0000c80037377a20 */ /* 0x000fe40000410000 */
[----:B------:R-:W-:Y:S02]  /*f800*/  FMUL.FTZ R56, R56, c[0x0][0x320] ;  /* 0x0000c80038387a20 */ /* 0x000fe40000410000 */
[-C--:B------:R-:W-:Y:S01]  /*f810*/  HMMA.16816.F32.BF16 R92, R188, R6.reuse, R92 ;  /* 0x00000006bc5c723c */ /* 0x080fe2000004185c */
[----:B------:R-:W1:Y:S03]  /*f820*/  MUFU.TANH R30, R30 ;  /* 0x0000001e001e7308 */ /* 0x000e660000002400 */
[----:B------:R-:W-:Y:S02]  /*f830*/  FMUL.FTZ R57, R57, c[0x0][0x320] ;  /* 0x0000c80039397a20 */ /* 0x000fe40000410000 */
[----:B------:R-:W-:Y:S02]  /*f840*/  FMUL.FTZ R59, R59, c[0x0][0x320] ;  /* 0x0000c8003b3b7a20 */ /* 0x000fe40000410000 */
[C---:B------:R-:W-:Y:S03]  /*f850*/  HMMA.16816.F32.BF16 R96, R212.reuse, R6, R96 ;  /* 0x00000006d460723c */ /* 0x040fe60000041860 */
[----:B------:R-:W1:Y:S01]  /*f860*/  MUFU.TANH R31, R31 ;  /* 0x0000001f001f7308 */ /* 0x000e620000002400 */
[----:B------:R-:W-:Y:S02]  /*f870*/  FMUL.FTZ R60, R60, c[0x0][0x320] ;  /* 0x0000c8003c3c7a20 */ /* 0x000fe40000410000 */
[----:B------:R-:W-:Y:S02]  /*f880*/  FMUL.FTZ R61, R61, c[0x0][0x320] ;  /* 0x0000c8003d3d7a20 */ /* 0x000fe40000410000 */
[-C--:B-----5:R-:W-:Y:S04]  /*f890*/  HMMA.16816.F32.BF16 R100, R212, R8.reuse, R100 ;  /* 0x00000008d464723c */ /* 0x0a0fe80000041864 */
[----:B------:R-:W-:Y:S01]  /*f8a0*/  FMUL.FTZ R62, R62, c[0x0][0x320] ;  /* 0x0000c8003e3e7a20 */ /* 0x000fe20000410000 */
[----:B------:R-:W1:Y:S01]  /*f8b0*/  MUFU.TANH R32, R32 ;  /* 0x0000002000207308 */ /* 0x000e620000002400 */
        /* <DEDUP_REMOVED lines=9> */
[----:B------:R-:W1:Y:S03]  /*f950*/  MUFU.TANH R34, R34 ;  /* 0x0000002200227308 */ /* 0x000e660000002400 */
[----:B------:R-:W-:Y:S02]  /*f960*/  FMUL.FTZ R72, R72, c[0x0][0x320] ;  /* 0x0000c80048487a20 */ /* 0x000fe40000410000 */
[----:B------:R-:W-:Y:S02]  /*f970*/  FMUL.FTZ R73, R73, c[0x0][0x320] ;  /* 0x0000c80049497a20 */ /* 0x000fe40000410000 */
[----:B------:R-:W-:Y:S03]  /*f980*/  FMUL.FTZ R74, R74, c[0x0][0x320] ;  /* 0x0000c8004a4a7a20 */ /* 0x000fe60000410000 */
        /* <DEDUP_REMOVED lines=56> */
[----:B------:R-:W-:Y:S07]  /*fd10*/  FMUL.FTZ R92, R92, c[0x0][0x320] ;  /* 0x0000c8005c5c7a20 */ /* 0x000fee0000410000 */
        /* <DEDUP_REMOVED lines=71> */
[----:B------:R-:W1:Y:S01]  /*10190*/  MUFU.TANH R115, R115 ;  /* 0x0000007300737308 */ /* 0x000e620000002400 */
[----:B------:R-:W-:-:S05]  /*101a0*/  @!P0 BRA `(.L_x_559) ;  /* 0x000004d000008947 */ /* 0x000fca0003800000 */
[----:B--234-:R-:W-:Y:S01]  /*101b0*/  IMAD.MOV.U32 R244, RZ, RZ, RZ ;  /* 0x000000fffff47224 */ /* 0x01cfe200078e00ff */
[----:B------:R-:W2:Y:S01]  /*101c0*/  LDL R3, [R1+0x34] ;  /* 0x0000340001037983 */ /* 0x000ea20000100800 */
[----:B------:R-:W-:Y:S03]  /*101d0*/  IMAD.SHL.U32 R7, R242, 0x2, RZ ;  /* 0x00000002f2077824 */ /* 0x000fe600078e00ff */
[----:B------:R-:W3:Y:S04]  /*101e0*/  LDL R249, [R1+0x30] ;  /* 0x0000300001f97983 */ /* 0x000ee80000100800 */
[----:B------:R-:W4:Y:S04]  /*101f0*/  LDL.64 R208, [R1+0x40] ;  /* 0x0000400001d07983 */ /* 0x000f280000100a00 */
        /* <DEDUP_REMOVED lines=9> */
[----:B-----5:R-:W-:Y:S02]  /*10290*/  @!P2 LEA.HI.X.SX32 R5, R4, R247, 0x1, P0 ;  /* 0x000000f70405a211 */ /* 0x020fe400000f0eff */
[C---:B------:R-:W-:Y:S02]  /*102a0*/  @!P2 LEA R2, P0, R3.reuse, c[0x0][0x2a0], 0x2 ;  /* 0x0000a8000302aa11 */ /* 0x040fe400078010ff */
[----:B------:R-:W-:Y:S02]  /*102b0*/  SHF.R.S32.HI R247, RZ, 0x1f, R242 ;  /* 0x0000001ffff77819 */ /* 0x000fe400000114f2 */
[----:B------:R-:W-:Y:S02]  /*102c0*/  @!P2 LEA.HI.X R3, R3, c[0x0][0x2a4], R5, 0x2, P0 ;  /* 0x0000a9000303aa11 */ /* 0x000fe400000f1405 */
[----:B------:R-:W-:Y:S03]  /*102d0*/  SHF.L.U64.HI R5, R242, 0x1, R247 ;  /* 0x00000001f2057819 */ /* 0x000fe600000102f7 */
[----:B------:R2:W3:Y:S02]  /*102e0*/  @!P2 LDG.E R244, [R2.64] ;  /* 0x0000000602f4a981 */ /* 0x0004e4000c1e1900 */
[----:B--2---:R-:W-:Y:S04]  /*102f0*/  IMAD.MOV R2, RZ, RZ, -R4 ;  /* 0x000000ffff027224 */ /* 0x004fe800078e0a04 */
[----:B------:R-:W-:Y:S04]  /*10300*/  IMAD R252, R2, c[0x0][0x2b8], R0 ;  /* 0x0000ae0002fc7a24 */ /* 0x000fe800078e0200 */
[----:B------:R-:W-:Y:S01]  /*10310*/  IMAD.WIDE.U32 R2, R252, c[0x0][0x1e0], RZ ;  /* 0x00007800fc027a25 */ /* 0x000fe200078e00ff */
[----:B------:R-:W-:Y:S05]  /*10320*/  SHF.R.S32.HI R0, RZ, 0x1f, R252 ;  /* 0x0000001fff007819 */ /* 0x000fea00000114fc */
[----:B------:R-:W-:Y:S04]  /*10330*/  IMAD R0, R0, c[0x0][0x1e0], RZ ;  /* 0x0000780000007a24 */ /* 0x000fe800078e02ff */
[----:B------:R-:W-:Y:S04]  /*10340*/  IMAD R0, R252, c[0x0][0x1e4], R0 ;  /* 0x00007900fc007a24 */ /* 0x000fe800078e0200 */
[----:B------:R-:W-:Y:S01]  /*10350*/  IMAD.IADD R3, R3, 0x1, R0 ;  /* 0x0000000103037824 */ /* 0x000fe200078e0200 */
[----:B---3--:R-:W-:Y:S03]  /*10360*/  SHF.R.S32.HI R4, RZ, 0x1f, R244 ;  /* 0x0000001fff047819 */ /* 0x008fe600000114f4 */
        /* <DEDUP_REMOVED lines=8> */
[----:B------:R2:W3:Y:S02]  /*103f0*/  SHFL.IDX PT, R6, R0, RZ, 0x181f ;  /* 0x00181fff00067589 */ /* 0x0004e400000e0000 */
.L_x_613:
[----:B------:R-:W-:-:S05]  /*10400*/  BRA.DIV ~URZ, `(.L_x_561) ;  /* 0x0000a0b27f007947 */ /* 0x000fca000b800000 */
[----:B------:R-:W4:Y:S02]  /*10410*/  SHFL.IDX PT, R2, R4, RZ, 0x181f ;  /* 0x00181fff04027589 */ /* 0x000f2400000e0000 */
[-C--:B----4-:R-:W-:Y:S05]  /*10420*/  IADD3 R2, P0, R2, R7.reuse, RZ ;  /* 0x0000000702027210 */ /* 0x090fea0007f1e0ff */
[--C-:B---3--:R-:W-:Y:S05]  /*10430*/  IMAD.X R3, R6, 0x1, R5.reuse, P0 ;  /* 0x0000000106037824 */ /* 0x108fea00000e0605 */
[----:B------:R-:W-:Y:S01]  /*10440*/  @!PT LDS RZ, [RZ] ;  /* 0x00000000fffff984 */ /* 0x000fe20000000800 */
[----:B------:R-:W-:Y:S01]  /*10450*/  @!PT LDS RZ, [RZ] ;  /* 0x00000000fffff984 */ /* 0x000fe20000000800 */
[----:B------:R3:W-:Y:S04]  /*10460*/  LDGSTS.E.BYPASS.LTC128B.128 [R243+0x3900], [R2.64], !P5 ;  /* 0x0390000002f37fae */ /* 0x0007e8000e901d46 */
[----:B---3--:R-:W3:Y:S04]  /*10470*/  SHFL.IDX PT, R2, R4, 0x1, 0x181f ;  /* 0x00381f0004027f89 */ /* 0x008ee800000e0000 */
[----:B------:R-:W4:Y:S01]  /*10480*/  SHFL.IDX PT, R3, R0, 0x1, 0x181f ;  /* 0x00381f0000037f89 */ /* 0x000f2200000e0000 */
[-C--:B---3--:R-:W-:Y:S05]  /*10490*/  IADD3 R2, P0, R2, R7.reuse, RZ ;  /* 0x0000000702027210 */ /* 0x088fea0007f1e0ff */
[--C-:B----4-:R-:W-:Y:S05]  /*104a0*/  IMAD.X R3, R3, 0x1, R5.reuse, P0 ;  /* 0x0000000103037824 */ /* 0x110fea00000e0605 */
        /* <DEDUP_REMOVED lines=17> */
[----:B------:R-:W4:Y:S04]  /*105c0*/  SHFL.IDX PT, R3, R0, 0x5, 0x181f ;  /* 0x00b81f0000037f89 */ /* 0x000f2800000e0000 */
[----:B------:R-:W2:Y:S04]  /*105d0*/  SHFL.IDX PT, R4, R4, 0x6, 0x181f ;  /* 0x00d81f0004047f89 */ /* 0x000ea800000e0000 */
[----:B--2---:R-:W2:Y:S01]  /*105e0*/  SHFL.IDX PT, R0, R0, 0x6, 0x181f ;  /* 0x00d81f0000007f89 */ /* 0x004ea200000e0000 */
[----:B---3--:R-:W-:Y:S05]  /*105f0*/  IADD3 R2, P0, R2, R7, RZ ;  /* 0x0000000702027210 */ /* 0x008fea0007f1e0ff */
[----:B----4-:R-:W-:Y:S05]  /*10600*/  IMAD.X R3, R3, 0x1, R5, P0 ;  /* 0x0000000103037824 */ /* 0x010fea00000e0605 */
[----:B------:R3:W-:Y:S03]  /*10610*/  LDGSTS.E.BYPASS.LTC128B.128 [R243+0x6100], [R2.64], !P5 ;  /* 0x0610000002f37fae */ /* 0x0007e6000e901d46 */
.L_x_614:
[----:B---3--:R-:W-:Y:S04]  /*10620*/  IADD3 R2, P0, R4, R7, RZ ;  /* 0x0000000704027210 */ /* 0x008fe80007f1e0ff */
[----:B--2---:R-:W-:Y:S05]  /*10630*/  IADD3.X R3, R0, R5, RZ, P0, !PT ;  /* 0x0000000500037210 */ /* 0x004fea00007fe4ff */
[----:B------:R-:W-:Y:S01]  /*10640*/  @!PT LDS RZ, [RZ] ;  /* 0x00000000fffff984 */ /* 0x000fe20000000800 */
[----:B------:R-:W-:Y:S01]  /*10650*/  @!PT LDS RZ, [RZ] ;  /* 0x00000000fffff984 */ /* 0x000fe20000000800 */
[----:B------:R-:W-:Y:S01]  /*10660*/  @!PT LDS RZ, [RZ] ;  /* 0x00000000fffff984 */ /* 0x000fe20000000800 */
[----:B------:R2:W-:Y:S04]  /*10670*/  LDGSTS.E.BYPASS.LTC128B.128 [R243+0x6900], [R2.64], !P5 ;  /* 0x0690000002f37fae */ /* 0x0005e8000e901d46 */
.L_x_559:
[----:B--234-:R-:W-:Y:S05]  /*10680*/  BSYNC B0 ;  /* 0x0000000000007941 */ /* 0x01cfea0003800000 */
.L_x_558:
        /* <DEDUP_REMOVED lines=113> */
[----:B------:R-:W-:-:S05]  /*10da0*/  BRA.DIV ~URZ, `(.L_x_562) ;  /* 0x00009de27f007947 */ /* 0x000fca000b800000 */
[----:B------:R-:W-:Y:S04]  /*10db0*/  SHFL.BFLY PT, R0, R4, 0x2, 0x1f ;  /* 0x0c401f0004007f89 */ /* 0x000fe800000e0000 */
[----:B------:R-:W1:Y:S02]  /*10dc0*/  SHFL.BFLY PT, R2, R70, 0x2, 0x1f ;  /* 0x0c401f0046027f89 */ /* 0x000e6400000e0000 */
[----:B-1----:R-:W-:Y:S02]  /*10dd0*/  FMNMX.FTZ R70, R70, R2, !PT ;  /* 0x0000000246467209 */ /* 0x002fe40007810000 */
[----:B------:R-:W-:Y:S02]  /*10de0*/  FMNMX.FTZ R4, R4, R0, !PT ;  /* 0x0000000004047209 */ /* 0x000fe40007810000 */
[----:B------:R-:W1:Y:S04]  /*10df0*/  SHFL.BFLY PT, R0, R69, 0x2, 0x1f ;  /* 0x0c401f0045007f89 */ /* 0x000e6800000e0000 */
[----:B------:R-:W2:Y:S04]  /*10e00*/  SHFL.BFLY PT, R71, R4, 0x1, 0x1f ;  /* 0x0c201f0004477f89 */ /* 0x000ea800000e0000 */
[----:B------:R-:W3:Y:S01]  /*10e10*/  SHFL.BFLY PT, R2, R70, 0x1, 0x1f ;  /* 0x0c201f0046027f89 */ /* 0x000ee200000e0000 */
[----:B-1----:R-:W-:Y:S02]  /*10e20*/  FMNMX.FTZ R69, R69, R0, !PT ;  /* 0x0000000045457209 */ /* 0x002fe40007810000 */
[----:B--2---:R-:W-:Y:S02]  /*10e30*/  FMNMX.FTZ R71, R4, R71, !PT ;  /* 0x0000004704477209 */ /* 0x004fe40007810000 */
[----:B------:R-:W1:Y:S01]  /*10e40*/  SHFL.BFLY PT, R4, R5, 0x2, 0x1f ;  /* 0x0c401f0005047f89 */ /* 0x000e6200000e0000 */
[----:B---3--:R-:W-:Y:S03]  /*10e50*/  FMNMX.FTZ R70, R70, R2, !PT ;  /* 0x0000000246467209 */ /* 0x008fe60007810000 */
[----:B------:R-:W2:Y:S01]  /*10e60*/  SHFL.BFLY PT, R2, R69, 0x1, 0x1f ;  /* 0x0c201f0045027f89 */ /* 0x000ea200000e0000 */
[----:B-1----:R-:W-:Y:S02]  /*10e70*/  FMNMX.FTZ R4, R5, R4, !PT ;  /* 0x0000000405047209 */ /* 0x002fe40007810000 */
[----:B--2---:R-:W-:Y:S03]  /*10e80*/  FMNMX.FTZ R69, R69, R2, !PT ;  /* 0x0000000245457209 */ /* 0x004fe60007810000 */
[----:B------:R1:W2:Y:S04]  /*10e90*/  SHFL.BFLY PT, R0, R4, 0x1, 0x1f ;  /* 0x0c201f0004007f89 */ /* 0x0002a800000e0000 */
.L_x_615:
[----:B--2---:R-:W-:Y:S01]  /*10ea0*/  FMNMX.FTZ R68, R0, R4, !PT ;  /* 0x0000000400447209 */ /* 0x004fe20007810000 */
[----:B------:R-:W-:Y:S01]  /*10eb0*/  FADD.FTZ R0, -R70, R118 ;  /* 0x0000007646007221 */ /* 0x000fe20000010100 */
[----:B------:R-:W2:Y:S01]  /*10ec0*/  LDL.LU R88, [R1+0x20] ;  /* 0x0000200001587983 */ /* 0x000ea20000300800 */
[----:B------:R-:W-:Y:S01]  /*10ed0*/  FMUL.FTZ R5, R69, c[0x0][0x2d0] ;  /* 0x0000b40045057a20 */ /* 0x000fe20000410000 */
[----:B------:R-:W-:Y:S01]  /*10ee0*/  WARPSYNC 0xffffffff ;  /* 0xffffffff00007948 */ /* 0x000fe20003800000 */
[----:B------:R-:W-:Y:S01]  /*10ef0*/  FMUL.FTZ R0, R0, c[0x0][0x2d0] ;  /* 0x0000b40000007a20 */ /* 0x000fe20000410000 */
[----:B------:R-:W-:Y:S01]  /*10f00*/  ISETP.GT.AND P0, PT, R245, RZ, PT ;  /* 0x000000fff500720c */ /* 0x000fe20003f04270 */
[--C-:B------:R-:W-:Y:S02]  /*10f10*/  FFMA.FTZ R6, R186, c[0x0][0x2d0], -R5.reuse ;  /* 0x0000b400ba067a23 */ /* 0x100fe40000010805 */
[----:B------:R3:W-:Y:S01]  /*10f20*/  MUFU.EX2 R58, R0 ;  /* 0x00000000003a7308 */ /* 0x0007e20000000800 */
[--C-:B------:R-:W-:Y:S02]  /*10f30*/  FFMA.FTZ R92, R24, c[0x0][0x2d0], -R5.reuse ;  /* 0x0000b400185c7a23 */ /* 0x100fe40000010805 */
[--C-:B------:R-:W-:Y:S02]  /*10f40*/  FFMA.FTZ R91, R25, c[0x0][0x2d0], -R5.reuse ;  /* 0x0000b400195b7a23 */ /* 0x100fe40000010805 */
[--C-:B------:R-:W-:Y:S02]  /*10f50*/  FFMA.FTZ R90, R28, c[0x0][0x2d0], -R5.reuse ;  /* 0x0000b4001c5a7a23 */ /* 0x100fe40000010805 */
[--C-:B------:R-:W-:Y:S02]  /*10f60*/  FFMA.FTZ R89, R29, c[0x0][0x2d0], -R5.reuse ;  /* 0x0000b4001d597a23 */ /* 0x100fe40000010805 */
[----:B-1----:R-:W-:Y:S01]  /*10f70*/  FMUL.FTZ R4, R71, c[0x0][0x2d0] ;  /* 0x0000b40047047a20 */ /* 0x002fe20000410000 */
[----:B------:R1:W-:Y:S01]  /*10f80*/  MUFU.EX2 R248, R6 ;  /* 0x0000000600f87308 */ /* 0x0003e20000000800 */
[----:B------:R-:W-:Y:S02]  /*10f90*/  FADD.FTZ R2, -R69, R116 ;  /* 0x0000007445027221 */ /* 0x000fe40000010100 */
[--C-:B------:R-:W-:Y:S02]  /*10fa0*/  FFMA.FTZ R10, R184, c[0x0][0x2d0], -R4.reuse ;  /* 0x0000b400b80a7a23 */ /* 0x100fe40000010804 */
[--C-:B------:R-:W-:Y:S02]  /*10fb0*/  FFMA.FTZ R213, R84, c[0x0][0x2d0], -R4.reuse ;  /* 0x0000b40054d57a23 */ /* 0x100fe40000010804 */
        /* <DEDUP_REMOVED lines=30> */
[----:B------:R-:W-:Y:S02]  /*111a0*/  FFMA.FTZ R33, R113, c[0x0][0x2d0], -R4 ;  /* 0x0000b40071217a23 */ /* 0x000fe40000010804 */
[----:B------:R-:W-:Y:S01]  /*111b0*/  FMUL.FTZ R4, R70, c[0x0][0x2d0] ;  /* 0x0000b40046047a20 */ /* 0x000fe20000410000 */
[----:B------:R-:W-:Y:S01]  /*111c0*/  MUFU.EX2 R196, R196 ;  /* 0x000000c400c47308 */ /* 0x000fe20000000800 */
[----:B------:R-:W-:Y:S02]  /*111d0*/  FMUL.FTZ R3, R2, c[0x0][0x2d0] ;  /* 0x0000b40002037a20 */ /* 0x000fe40000410000 */
[--C-:B---3--:R-:W-:Y:S02]  /*111e0*/  FFMA.FTZ R0, R204, c[0x0][0x2d0], -R4.reuse ;  /* 0x0000b400cc007a23 */ /* 0x108fe40000010804 */
[--C-:B-1----:R-:W-:Y:S02]  /*111f0*/  FFMA.FTZ R6, R203, c[0x0][0x2d0], -R4.reuse ;  /* 0x0000b400cb067a23 */ /* 0x102fe40000010804 */
[--C-:B------:R-:W-:Y:S02]  /*11200*/  FFMA.FTZ R184, R34, c[0x0][0x2d0], -R4.reuse ;  /* 0x0000b40022b87a23 */ /* 0x100fe40000010804 */
[----:B------:R-:W3:Y:S01]  /*11210*/  LDL.LU R34, [R1+0x24] ;  /* 0x0000240001227983 */ /* 0x000ee20000300800 */
[----:B------:R1:W-:Y:S01]  /*11220*/  MUFU.EX2 R18, R0 ;  /* 0x0000000000127308 */ /* 0x0003e20000000800 */
[--C-:B------:R-:W-:Y:S02]  /*11230*/  FFMA.FTZ R185, R23, c[0x0][0x2d0], -R4.reuse ;  /* 0x0000b40017b97a23 */ /* 0x100fe40000010804 */
[--C-:B------:R-:W-:Y:S02]  /*11240*/  FFMA.FTZ R85, R44, c[0x0][0x2d0], -R5.reuse ;  /* 0x0000b4002c557a23 */ /* 0x100fe40000010805 */
[--C-:B------:R-:W-:Y:S02]  /*11250*/  FFMA.FTZ R84, R45, c[0x0][0x2d0], -R5.reuse ;  /* 0x0000b4002d547a23 */ /* 0x100fe40000010805 */
[--C-:B------:R-:W-:Y:S02]  /*11260*/  FFMA.FTZ R81, R114, c[0x0][0x2d0], -R4.reuse ;  /* 0x0000b40072517a23 */ /* 0x100fe40000010804 */
[----:B------:R-:W-:Y:S01]  /*11270*/  FFMA.FTZ R114, R61, c[0x0][0x2d0], -R5 ;  /* 0x0000b4003d727a23 */ /* 0x000fe20000010805 */
[----:B------:R5:W-:Y:S01]  /*11280*/  MUFU.EX2 R23, R6 ;  /* 0x0000000600177308 */ /* 0x000be20000000800 */
[----:B------:R-:W-:Y:S02]  /*11290*/  FADD.FTZ R2, -R71, R117 ;  /* 0x0000007547027221 */ /* 0x000fe40000010100 */
[--C-:B------:R-:W-:Y:S02]  /*112a0*/  FFMA.FTZ R117, R38, c[0x0][0x2d0], -R4.reuse ;  /* 0x0000b40026757a23 */ /* 0x100fe40000010804 */
[--C-:B------:R-:W-:Y:S02]  /*112b0*/  FFMA.FTZ R8, R201, c[0x0][0x2d0], -R4.reuse ;  /* 0x0000b400c9087a23 */ /* 0x100fe40000010804 */
[--C-:B------:R-:W-:Y:S02]  /*112c0*/  FFMA.FTZ R201, R76, c[0x0][0x2d0], -R5.reuse ;  /* 0x0000b4004cc97a23 */ /* 0x100fe40000010805 */
[--C-:B------:R-:W-:Y:S01]  /*112d0*/  FFMA.FTZ R118, R35, c[0x0][0x2d0], -R4.reuse ;  /* 0x0000b40023767a23 */ /* 0x100fe20000010804 */
[----:B------:R-:W2:Y:S01]  /*112e0*/  MUFU.EX2 R3, R3 ;  /* 0x0000000300037308 */ /* 0x000ea20000000800 */
[--C-:B----4-:R-:W-:Y:S02]  /*112f0*/  FFMA.FTZ R7, R202, c[0x0][0x2d0], -R4.reuse ;  /* 0x0000b400ca077a23 */ /* 0x110fe40000010804 */
[--C-:B------:R-:W-:Y:S02]  /*11300*/  FFMA.FTZ R112, R51, c[0x0][0x2d0], -R4.reuse ;  /* 0x0000b40033707a23 */ /* 0x100fe40000010804 */
[----:B-1----:R-:W-:Y:S02]  /*11310*/  FMUL.FTZ R0, R68, c[0x0][0x2d0] ;  /* 0x0000b40044007a20 */ /* 0x002fe40000410000 */
[----:B------:R-:W-:Y:S02]  /*11320*/  FFMA.FTZ R204, R86, c[0x0][0x2d0], -R4 ;  /* 0x0000b40056cc7a23 */ /* 0x000fe40000010804 */
[----:B------:R-:W-:Y:S01]  /*11330*/  FFMA.FTZ R38, R111, c[0x0][0x2d0], -R0 ;  /* 0x0000b4006f267a23 */ /* 0x000fe20000010800 */
[----:B------:R-:W-:Y:S01]  /*11340*/  MUFU.EX2 R80, R7 ;  /* 0x0000000700507308 */ /* 0x000fe20000000800 */
[--C-:B------:R-:W-:Y:S02]  /*11350*/  FFMA.FTZ R206, R82, c[0x0][0x2d0], -R4.reuse ;  /* 0x0000b40052ce7a23 */ /* 0x100fe40000010804 */
[--C-:B------:R-:W-:Y:S02]  /*11360*/  FFMA.FTZ R86, R41, c[0x0][0x2d0], -R5.reuse ;  /* 0x0000b40029567a23 */ /* 0x100fe40000010805 */
[--C-:B-----5:R-:W-:Y:S02]  /*11370*/  FFMA.FTZ R6, R218, c[0x0][0x2d0], -R5.reuse ;  /* 0x0000b400da067a23 */ /* 0x120fe40000010805 */
[--C-:B------:R-:W-:Y:S02]  /*11380*/  FFMA.FTZ R209, R87, c[0x0][0x2d0], -R4.reuse ;  /* 0x0000b40057d17a23 */ /* 0x100fe40000010804 */
[--C-:B------:R-:W-:Y:S01]  /*11390*/  FFMA.FTZ R87, R40, c[0x0][0x2d0], -R5.reuse ;  /* 0x0000b40028577a23 */ /* 0x100fe20000010805 */
[----:B------:R1:W-:Y:S01]  /*113a0*/  MUFU.EX2 R111, R6 ;  /* 0x00000006006f7308 */ /* 0x0003e20000000800 */
[----:B------:R-:W-:Y:S02]  /*113b0*/  FFMA.FTZ R65, R115, c[0x0][0x2d0], -R4 ;  /* 0x0000b40073417a23 */ /* 0x000fe40000010804 */
[--C-:B------:R-:W-:Y:S02]  /*113c0*/  FFMA.FTZ R115, R77, c[0x0][0x2d0], -R5.reuse ;  /* 0x0000b4004d737a23 */ /* 0x100fe40000010805 */
[--C-:B------:R-:W-:Y:S02]  /*113d0*/  FFMA.FTZ R51, R108, c[0x0][0x2d0], -R5.reuse ;  /* 0x0000b4006c337a23 */ /* 0x100fe40000010805 */
[--C-:B------:R-:W-:Y:S02]  /*113e0*/  FFMA.FTZ R97, R27, c[0x0][0x2d0], -R0.reuse ;  /* 0x0000b4001b617a23 */ /* 0x100fe40000010800 */
[--C-:B------:R-:W-:Y:S01]  /*113f0*/  FFMA.FTZ R27, R79, c[0x0][0x2d0], -R0.reuse ;  /* 0x0000b4004f1b7a23 */ /* 0x100fe20000010800 */
[----:B------:R4:W-:Y:S01]  /*11400*/  MUFU.EX2 R82, R10 ;  /* 0x0000000a00527308 */ /* 0x0009e20000000800 */
[----:B------:R-:W-:Y:S02]  /*11410*/  FMUL.FTZ R2, R2, c[0x0][0x2d0] ;  /* 0x0000b40002027a20 */ /* 0x000fe40000410000 */
[--C-:B------:R-:W-:Y:S02]  /*11420*/  FFMA.FTZ R108, R46, c[0x0][0x2d0], -R0.reuse ;  /* 0x0000b4002e6c7a23 */ /* 0x100fe40000010800 */
[----:B------:R-:W-:Y:S02]  /*11430*/  FFMA.FTZ R46, R78, c[0x0][0x2d0], -R0 ;  /* 0x0000b4004e2e7a23 */ /* 0x000fe40000010800 */
[----:B------:R-:W5:Y:S01]  /*11440*/  LDSM.16.MT88.4 R76, [R225] ;  /* 0x00000000e14c783b */ /* 0x000f620000004200 */
[--C-:B------:R-:W-:Y:S02]  /*11450*/  FFMA.FTZ R37, R93, c[0x0][0x2d0], -R5.reuse ;  /* 0x0000b4005d257a23 */ /* 0x100fe40000010805 */
[----:B------:R-:W-:Y:S01]  /*11460*/  MUFU.EX2 R2, R2 ;  /* 0x0000000200027308 */ /* 0x000fe20000000800 */
[--C-:B------:R-:W-:Y:S02]  /*11470*/  FFMA.FTZ R186, R22, c[0x0][0x2d0], -R4.reuse ;  /* 0x0000b40016ba7a23 */ /* 0x100fe40000010804 */
[--C-:B------:R-:W-:Y:S02]  /*11480*/  FFMA.FTZ R116, R39, c[0x0][0x2d0], -R4.reuse ;  /* 0x0000b40027747a23 */ /* 0x100fe40000010804 */
[----:B-1----:R-:W2:Y:S01]  /*11490*/  LDL.LU R6, [R1+0x28] ;  /* 0x0000280001067983 */ /* 0x002ea20000300800 */
[--C-:B------:R-:W-:Y:S02]  /*114a0*/  FFMA.FTZ R113, R50, c[0x0][0x2d0], -R4.reuse ;  /* 0x0000b40032717a23 */ /* 0x100fe40000010804 */
[--C-:B------:R-:W-:Y:S02]  /*114b0*/  FFMA.FTZ R100, R55, c[0x0][0x2d0], -R4.reuse ;  /* 0x0000b40037647a23 */ /* 0x100fe40000010804 */
[----:B------:R-:W1:Y:S01]  /*114c0*/  MUFU.EX2 R22, R9 ;  /* 0x0000000900167308 */ /* 0x000e620000000800 */
        /* <DEDUP_REMOVED lines=12> */
[--C-:B------:R-:W-:Y:S02]  /*11590*/  FFMA.FTZ R4, R220, c[0x0][0x2d0], -R5.reuse ;  /* 0x0000b400dc047a23 */ /* 0x100fe40000010805 */
[--C-:B------:R-:W-:Y:S02]  /*115a0*/  FFMA.FTZ R98, R216, c[0x0][0x2d0], -R0.reuse ;  /* 0x0000b400d8627a23 */ /* 0x100fe40000010800 */
[--C-:B------:R-:W-:Y:S02]  /*115b0*/  FFMA.FTZ R7, R222, c[0x0][0x2d0], -R0.reuse ;  /* 0x0000b400de077a23 */ /* 0x100fe40000010800 */
[--C-:B------:R-:W-:Y:S01]  /*115c0*/  FFMA.FTZ R93, R31, c[0x0][0x2d0], -R0.reuse ;  /* 0x0000b4001f5d7a23 */ /* 0x100fe20000010800 */
[----:B------:R-:W-:Y:S01]  /*115d0*/  MOV R31, R64 ;  /* 0x00000040001f7202 */ /* 0x000fe20000000f00 */
[--C-:B------:R-:W-:Y:S01]  /*115e0*/  FFMA.FTZ R103, R60, c[0x0][0x2d0], -R5.reuse ;  /* 0x0000b4003c677a23 */ /* 0x100fe20000010805 */
[----:B------:R1:W-:Y:S01]  /*115f0*/  MUFU.EX2 R222, R8 ;  /* 0x0000000800de7308 */ /* 0x0003e20000000800 */
[--C-:B------:R-:W-:Y:S02]  /*11600*/  FFMA.FTZ R19, R105, c[0x0][0x2d0], -R5.reuse ;  /* 0x0000b40069137a23 */ /* 0x100fe40000010805 */
[--C-:B------:R-:W-:Y:S02]  /*11610*/  FFMA.FTZ R50, R109, c[0x0][0x2d0], -R5.reuse ;  /* 0x0000b4006d327a23 */ /* 0x100fe40000010805 */
[--C-:B------:R-:W-:Y:S01]  /*11620*/  FFMA.FTZ R109, R47, c[0x0][0x2d0], -R0.reuse ;  /* 0x0000b4002f6d7a23 */ /* 0x100fe20000010800 */
[----:B------:R-:W-:Y:S01]  /*11630*/  MOV R47, R52 ;  /* 0x00000034002f7202 */ /* 0x000fe20000000f00 */
        /* <DEDUP_REMOVED lines=9> */
[----:B------:R-:W-:Y:S02]  /*116d0*/  FFMA.FTZ R54, R104, c[0x0][0x2d0], -R5 ;  /* 0x0000b40068367a23 */ /* 0x000fe40000010805 */
[--C-:B------:R-:W-:Y:S02]  /*116e0*/  FFMA.FTZ R14, R221, c[0x0][0x2d0], -R0.reuse ;  /* 0x0000b400dd0e7a23 */ /* 0x100fe40000010800 */
[--C-:B------:R-:W-:Y:S02]  /*116f0*/  FFMA.FTZ R11, R246, c[0x0][0x2d0], -R0.reuse ;  /* 0x0000b400f60b7a23 */ /* 0x100fe40000010800 */
[--C-:B----4-:R-:W-:Y:S02]  /*11700*/  FFMA.FTZ R10, R223, c[0x0][0x2d0], -R0.reuse ;  /* 0x0000b400df0a7a23 */ /* 0x110fe40000010800 */
        /* <DEDUP_REMOVED lines=16> */
[----:B------:R-:W-:Y:S01]  /*11810*/  FFMA.FTZ R39, R106, c[0x0][0x2d0], -R0 ;  /* 0x0000b4006a277a23 */ /* 0x000fe20000010800 */
[----:B------:R-:W-:Y:S01]  /*11820*/  MUFU.EX2 R184, R184 ;  /* 0x000000b800b87308 */ /* 0x000fe20000000800 */
[----:B------:R-:W-:Y:S02]  /*11830*/  FADD.FTZ R0, -R68, R119 ;  /* 0x0000007744007221 */ /* 0x000fe40000010100 */
[--C-:B------:R-:W-:Y:S02]  /*11840*/  FFMA.FTZ R102, R56, c[0x0][0x2d0], -R5.reuse ;  /* 0x0000b40038667a23 */ /* 0x100fe40000010805 */
[----:B------:R-:W-:Y:S02]  /*11850*/  FMUL.FTZ R0, R0, c[0x0][0x2d0] ;  /* 0x0000b40000007a20 */ /* 0x000fe40000410000 */
[--C-:B------:R-:W-:Y:S02]  /*11860*/  FFMA.FTZ R36, R13, c[0x0][0x2d0], -R5.reuse ;  /* 0x0000b4000d247a23 */ /* 0x100fe40000010805 */
[--C-:B------:R-:W-:Y:S01]  /*11870*/  FFMA.FTZ R49, R12, c[0x0][0x2d0], -R5.reuse ;  /* 0x0000b4000c317a23 */ /* 0x100fe20000010805 */
[----:B------:R-:W-:Y:S01]  /*11880*/  MUFU.EX2 R106, R11 ;  /* 0x0000000b006a7308 */ /* 0x000fe20000000800 */
[--C-:B------:R-:W-:Y:S02]  /*11890*/  FFMA.FTZ R99, R57, c[0x0][0x2d0], -R5.reuse ;  /* 0x0000b40039637a23 */ /* 0x100fe40000010805 */
[--C-:B------:R-:W-:Y:S01]  /*118a0*/  FFMA.FTZ R203, R72, c[0x0][0x2d0], -R5.reuse ;  /* 0x0000b40048cb7a23 */ /* 0x100fe20000010805 */
[----:B------:R-:W-:Y:S01]  /*118b0*/  MOV R59, R49 ;  /* 0x00000031003b7202 */ /* 0x000fe20000000f00 */
[----:B------:R-:W-:Y:S05]  /*118c0*/  FFMA.FTZ R202, R73, c[0x0][0x2d0], -R5 ;  /* 0x0000b40049ca7a23 */ /* 0x000fea0000010805 */
        /* <DEDUP_REMOVED lines=40> */
[C---:B--2---:R-:W-:Y:S01]  /*11b50*/  FMUL.FTZ R61, R3.reuse, R121 ;  /* 0x00000079033d7220 */ /* 0x044fe20000410000 */
[----:B------:R-:W-:Y:S01]  /*11b60*/  MOV R74, R32 ;  /* 0x00000020004a7202 */ /* 0x000fe20000000f00 */
[----:B------:R-:W2:Y:S01]  /*11b70*/  LDL.LU R121, [R1+0x2c] ;  /* 0x00002c0001797983 */ /* 0x000ea20000300800 */
[C---:B------:R-:W-:Y:S01]  /*11b80*/  FMUL.FTZ R60, R3.reuse, R120 ;  /* 0x00000078033c7220 */ /* 0x040fe20000410000 */
[----:B-1----:R-:W-:Y:S01]  /*11b90*/  F2FP.BF16.PACK_AB R72, R22, R26 ;  /* 0x0000001a1648723e */ /* 0x002fe200000010ff */
[----:B------:R-:W-:Y:S01]  /*11ba0*/  FMUL.FTZ R64, R2, R124 ;  /* 0x0000007c02407220 */ /* 0x000fe20000410000 */
[----:B------:R-:W-:Y:S01]  /*11bb0*/  F2FP.BF16.PACK_AB R73, R18, R23 ;  /* 0x000000171249723e */ /* 0x000fe200000010ff */
[C---:B------:R-:W-:Y:S01]  /*11bc0*/  FMUL.FTZ R8, R3.reuse, R148 ;  /* 0x0000009403087220 */ /* 0x040fe20000410000 */
[----:B------:R-:W-:Y:S01]  /*11bd0*/  MOV R148, R36 ;  /* 0x0000002400947202 */ /* 0x000fe20000000f00 */
[----:B------:R-:W1:Y:S01]  /*11be0*/  MUFU.EX2 R120, R7 ;  /* 0x0000000700787308 */ /* 0x000e620000000800 */
        /* <DEDUP_REMOVED lines=9> */
[----:B------:R-:W4:Y:S01]  /*11c80*/  MUFU.EX2 R124, R15 ;  /* 0x0000000f007c7308 */ /* 0x000f220000000800 */
[C---:B------:R-:W-:Y:S01]  /*11c90*/  FMUL.FTZ R28, R3.reuse, R144 ;  /* 0x00000090031c7220 */ /* 0x040fe20000410000 */
[----:B------:R-:W-:Y:S01]  /*11ca0*/  MOV R144, R19 ;  /* 0x0000001300907202 */ /* 0x000fe20000000f00 */
[C---:B------:R-:W-:Y:S01]  /*11cb0*/  FMUL.FTZ R29, R3.reuse, R145 ;  /* 0x00000091031d7220 */ /* 0x040fe20000410000 */
[----:B------:R-:W-:Y:S01]  /*11cc0*/  MOV R141, R51 ;  /* 0x00000033008d7202 */ /* 0x000fe20000000f00 */
[C---:B------:R-:W-:Y:S01]  /*11cd0*/  FMUL.FTZ R40, R3.reuse, R132 ;  /* 0x0000008403287220 */ /* 0x040fe20000410000 */
[----:B------:R-:W-:Y:S01]  /*11ce0*/  MOV R145, R54 ;  /* 0x0000003600917202 */ /* 0x000fe20000000f00 */
[C---:B------:R-:W-:Y:S02]  /*11cf0*/  FMUL.FTZ R41, R3.reuse, R133 ;  /* 0x0000008503297220 */ /* 0x040fe40000410000 */
[C---:B------:R-:W-:Y:S01]  /*11d00*/  FMUL.FTZ R44, R3.reuse, R136 ;  /* 0x00000088032c7220 */ /* 0x040fe20000410000 */
[----:B------:R-:W-:Y:S01]  /*11d10*/  MOV R136, R148 ;  /* 0x0000009400887202 */ /* 0x000fe20000000f00 */
[C---:B------:R-:W-:Y:S01]  /*11d20*/  FMUL.FTZ R45, R3.reuse, R137 ;  /* 0x00000089032d7220 */ /* 0x040fe20000410000 */
[----:B------:R-:W-:Y:S01]  /*11d30*/  MOV R148, R38 ;  /* 0x0000002600947202 */ /* 0x000fe20000000f00 */
[C---:B------:R-:W-:Y:S01]  /*11d40*/  FFMA.FTZ R88, R3.reuse, R88, R248 ;  /* 0x0000005803587223 */ /* 0x040fe200000100f8 */
[----:B------:R-:W-:Y:S01]  /*11d50*/  MUFU.EX2 R132, R84 ;  /* 0x0000005400847308 */ /* 0x000fe20000000800 */
[C---:B------:R-:W-:Y:S01]  /*11d60*/  FMUL.FTZ R56, R3.reuse, R128 ;  /* 0x0000008003387220 */ /* 0x040fe20000410000 */
[----:B------:R-:W-:Y:S01]  /*11d70*/  MOV R128, R63 ;  /* 0x0000003f00807202 */ /* 0x000fe20000000f00 */
[----:B------:R-:W-:Y:S02]  /*11d80*/  FMUL.FTZ R57, R3, R129 ;  /* 0x0000008103397220 */ /* 0x000fe40000410000 */
[C---:B---3--:R-:W-:Y:S01]  /*11d90*/  FFMA.FTZ R3, R2.reuse, R34, R26 ;  /* 0x0000002202037223 */ /* 0x048fe2000001001a */
[----:B------:R-:W-:Y:S01]  /*11da0*/  MOV R34, R33 ;  /* 0x0000002100227202 */ /* 0x000fe20000000f00 */
[C---:B------:R-:W-:Y:S01]  /*11db0*/  FMUL.FTZ R4, R2.reuse, R180 ;  /* 0x000000b402047220 */ /* 0x040fe20000410000 */
[----:B------:R-:W-:Y:S01]  /*11dc0*/  MOV R180, R30 ;  /* 0x0000001e00b47202 */ /* 0x000fe20000000f00 */
[C---:B------:R-:W-:Y:S01]  /*11dd0*/  FMUL.FTZ R5, R2.reuse, R181 ;  /* 0x000000b502057220 */ /* 0x040fe20000410000 */
[----:B------:R-:W-:Y:S01]  /*11de0*/  MOV R181, R83 ;  /* 0x0000005300b57202 */ /* 0x000fe20000000f00 */
[----:B------:R-:W-:Y:S01]  /*11df0*/  FMUL.FTZ R16, R2, R172 ;  /* 0x000000ac02107220 */ /* 0x000fe20000410000 */
[----:B-1----:R-:W-:Y:S01]  /*11e00*/  F2FP.BF16.PACK_AB R83, R120, R110 ;  /* 0x0000006e7853723e */ /* 0x002fe200000010ff */
[C---:B------:R-:W-:Y:S01]  /*11e10*/  FMUL.FTZ R17, R2.reuse, R173 ;  /* 0x000000ad02117220 */ /* 0x040fe20000410000 */
[----:B------:R-:W-:Y:S01]  /*11e20*/  MOV R172, R67 ;  /* 0x0000004300ac7202 */ /* 0x000fe20000000f00 */
[C---:B------:R-:W-:Y:S01]  /*11e30*/  FMUL.FTZ R20, R2.reuse, R176 ;  /* 0x000000b002147220 */ /* 0x040fe20000410000 */
[----:B------:R-:W-:Y:S01]  /*11e40*/  MOV R176, R42 ;  /* 0x0000002a00b07202 */ /* 0x000fe20000000f00 */
[C---:B------:R-:W-:Y:S01]  /*11e50*/  FMUL.FTZ R21, R2.reuse, R177 ;  /* 0x000000b102157220 */ /* 0x040fe20000410000 */
        /* <DEDUP_REMOVED lines=17> */
[----:B------:R-:W-:Y:S01]  /*11f70*/  FMUL.FTZ R65, R2, R125 ;  /* 0x0000007d02417220 */ /* 0x000fe20000410000 */
[----:B------:R-:W-:Y:S01]  /*11f80*/  MOV R125, R47 ;  /* 0x0000002f007d7202 */ /* 0x000fe20000000f00 */
[C---:B------:R-:W-:Y:S01]  /*11f90*/  FFMA.FTZ R2, R58.reuse, R6, R23 ;  /* 0x000000063a027223 */ /* 0x040fe20000010017 */
[----:B------:R-:W1:Y:S01]  /*11fa0*/  MUFU.EX2 R107, R92 ;  /* 0x0000005c006b7308 */ /* 0x000e620000000800 */
[----:B------:R-:W-:Y:S01]  /*11fb0*/  FMUL.FTZ R6, R58, R182 ;  /* 0x000000b63a067220 */ /* 0x000fe20000410000 */
[----:B------:R-:W-:Y:S01]  /*11fc0*/  MOV R182, R82 ;  /* 0x0000005200b67202 */ /* 0x000fe20000000f00 */
[----:B------:R-:W-:Y:S01]  /*11fd0*/  FADD.FTZ R94, R18, R2 ;  /* 0x00000002125e7221 */ /* 0x000fe20000010000 */
[----:B------:R-:W-:Y:S01]  /*11fe0*/  MOV R2, R74 ;  /* 0x0000004a00027202 */ /* 0x000fe20000000f00 */
[----:B------:R-:W-:Y:S01]  /*11ff0*/  FMUL.FTZ R7, R58, R183 ;  /* 0x000000b73a077220 */ /* 0x000fe20000410000 */
[----:B------:R-:W-:Y:S01]  /*12000*/  MOV R183, R80 ;  /* 0x0000005000b77202 */ /* 0x000fe20000000f00 */
[----:B------:R-:W-:Y:S01]  /*12010*/  FMUL.FTZ R10, R0, R150 ;  /* 0x00000096000a7220 */ /* 0x000fe20000410000 */
[----:B------:R-:W-:Y:S01]  /*12020*/  F2FP.BF16.PACK_AB R74, R182, R2 ;  /* 0x00000002b64a723e */ /* 0x000fe200000010ff */
[----:B------:R-:W-:Y:S01]  /*12030*/  FMUL.FTZ R11, R0, R151 ;  /* 0x00000097000b7220 */ /* 0x000fe20000410000 */
[----:B------:R-:W-:Y:S01]  /*12040*/  F2FP.BF16.PACK_AB R75, R222, R183 ;  /* 0x000000b7de4b723e */ /* 0x000fe200000010ff */
[----:B------:R-:W-:Y:S01]  /*12050*/  FADD.FTZ R95, R22, R3 ;  /* 0x00000003165f7221 */ /* 0x000fe20000010000 */
[----:B------:R-:W-:Y:S01]  /*12060*/  F2FP.BF16.PACK_AB R80, R216, R248 ;  /* 0x000000f8d850723e */ /* 0x000fe200000010ff */
[----:B------:R-:W-:Y:S01]  /*12070*/  FMUL.FTZ R18, R58, R174 ;  /* 0x000000ae3a127220 */ /* 0x000fe20000410000 */
[----:B----4-:R-:W-:Y:S01]  /*12080*/  F2FP.BF16.PACK_AB R82, R124, R111 ;  /* 0x0000006f7c52723e */ /* 0x010fe200000010ff */
[C---:B------:R-:W-:Y:S01]  /*12090*/  FMUL.FTZ R19, R58.reuse, R175 ;  /* 0x000000af3a137220 */ /* 0x040fe20000410000 */
[----:B------:R-:W-:Y:S01]  /*120a0*/  MOV R168, R66 ;  /* 0x0000004200a87202 */ /* 0x000fe20000000f00 */
[-C--:B-----5:R-:W-:Y:S01]  /*120b0*/  HMMA.16816.F32.BF16 R4, R72, R76.reuse, R4 ;  /* 0x0000004c4804723c */ /* 0x0a0fe20000041804 */
[----:B------:R-:W-:Y:S04]  /*120c0*/  MUFU.EX2 R133, R101 ;  /* 0x0000006500857308 */ /* 0x000fe80000000800 */
[C---:B------:R-:W-:Y:S01]  /*120d0*/  FMUL.FTZ R34, R58.reuse, R166 ;  /* 0x000000a63a227220 */ /* 0x040fe20000410000 */
[----:B------:R-:W-:Y:S01]  /*120e0*/  MOV R152, R59 ;  /* 0x0000003b00987202 */ /* 0x000fe20000000f00 */
[----:B------:R-:W-:Y:S01]  /*120f0*/  FMUL.FTZ R35, R58, R167 ;  /* 0x000000a73a237220 */ /* 0x000fe20000410000 */
[C---:B------:R-:W-:Y:S03]  /*12100*/  HMMA.16816.F32.BF16 R8, R80.reuse, R76, R8 ;  /* 0x0000004c5008723c */ /* 0x040fe60000041808 */
[----:B------:R-:W-:Y:S01]  /*12110*/  MUFU.EX2 R137, R99 ;  /* 0x0000006300897308 */ /* 0x000fe20000000800 */
[----:B------:R-:W-:Y:S01]  /*12120*/  FMUL.FTZ R15, R0, R159 ;  /* 0x0000009f000f7220 */ /* 0x000fe20000410000 */
[----:B------:R-:W-:Y:S01]  /*12130*/  MOV R248, R152 ;  /* 0x0000009800f87202 */ /* 0x000fe20000000f00 */
[C---:B------:R-:W-:Y:S02]  /*12140*/  FMUL.FTZ R22, R58.reuse, R178 ;  /* 0x000000b23a167220 */ /* 0x040fe40000410000 */
[----:B------:R-:W-:Y:S04]  /*12150*/  FMUL.FTZ R23, R58, R179 ;  /* 0x000000b33a177220 */ /* 0x000fe80000410000 */
[C---:B------:R-:W-:Y:S01]  /*12160*/  FMUL.FTZ R26, R0.reuse, R142 ;  /* 0x0000008e001a7220 */ /* 0x040fe20000410000 */
[----:B------:R3:W4:Y:S01]  /*12170*/  MUFU.EX2 R99, R98 ;  /* 0x0000006200637308 */ /* 0x0007220000000800 */
[C---:B------:R-:W-:Y:S02]  /*12180*/  FMUL.FTZ R27, R0.reuse, R143 ;  /* 0x0000008f001b7220 */ /* 0x040fe40000410000 */
[C---:B------:R-:W-:Y:S02]  /*12190*/  FMUL.FTZ R30, R0.reuse, R146 ;  /* 0x00000092001e7220 */ /* 0x040fe40000410000 */
[----:B------:R-:W-:Y:S02]  /*121a0*/  FMUL.FTZ R31, R0, R147 ;  /* 0x00000093001f7220 */ /* 0x000fe40000410000 */
[C---:B------:R-:W-:Y:S02]  /*121b0*/  FMUL.FTZ R38, R58.reuse, R170 ;  /* 0x000000aa3a267220 */ /* 0x040fe40000410000 */
[----:B------:R-:W-:Y:S01]  /*121c0*/  FMUL.FTZ R39, R58, R171 ;  /* 0x000000ab3a277220 */ /* 0x000fe20000410000 */
[----:B------:R5:W-:Y:S01]  /*121d0*/  MUFU.EX2 R101, R96 ;  /* 0x0000006000657308 */ /* 0x000be20000000800 */
[C---:B------:R-:W-:Y:S02]  /*121e0*/  FMUL.FTZ R42, R0.reuse, R134 ;  /* 0x00000086002a7220 */ /* 0x040fe40000410000 */
[C---:B------:R-:W-:Y:S02]  /*121f0*/  FMUL.FTZ R43, R0.reuse, R135 ;  /* 0x00000087002b7220 */ /* 0x040fe40000410000 */
[C---:B------:R-:W-:Y:S02]  /*12200*/  FMUL.FTZ R46, R0.reuse, R138 ;  /* 0x0000008a002e7220 */ /* 0x040fe40000410000 */
[----:B------:R-:W-:Y:S02]  /*12210*/  FMUL.FTZ R47, R0, R139 ;  /* 0x0000008b002f7220 */ /* 0x000fe40000410000 */
[C---:B------:R-:W-:Y:S01]  /*12220*/  FMUL.FTZ R50, R58.reuse, R162 ;  /* 0x000000a23a327220 */ /* 0x040fe20000410000 */
[----:B------:R-:W-:Y:S01]  /*12230*/  MUFU.EX2 R135, R103 ;  /* 0x0000006700877308 */ /* 0x000fe20000000800 */
[C---:B------:R-:W-:Y:S02]  /*12240*/  FMUL.FTZ R51, R58.reuse, R163 ;  /* 0x000000a33a337220 */ /* 0x040fe40000410000 */
[C---:B------:R-:W-:Y:S02]  /*12250*/  FMUL.FTZ R66, R58.reuse, R126 ;  /* 0x0000007e3a427220 */ /* 0x040fe40000410000 */
[C---:B------:R-:W-:Y:S02]  /*12260*/  FMUL.FTZ R67, R58.reuse, R127 ;  /* 0x0000007f3a437220 */ /* 0x040fe40000410000 */
[C---:B------:R-:W-:Y:S02]  /*12270*/  FMUL.FTZ R54, R58.reuse, R154 ;  /* 0x0000009a3a367220 */ /* 0x040fe40000410000 */
[----:B------:R-:W-:Y:S01]  /*12280*/  FMUL.FTZ R55, R58, R155 ;  /* 0x0000009b3a377220 */ /* 0x000fe20000410000 */
[----:B------:R-:W-:Y:S01]  /*12290*/  MUFU.EX2 R126, R86 ;  /* 0x00000056007e7308 */ /* 0x000fe20000000800 */
[----:B------:R-:W-:Y:S02]  /*122a0*/  FMUL.FTZ R58, R0, R130 ;  /* 0x00000082003a7220 */ /* 0x000fe40000410000 */
[----:B------:R-:W-:Y:S02]  /*122b0*/  FADD.FTZ R88, R216, R88 ;  /* 0x00000058d8587221 */ /* 0x000fe40000010000 */
[----:B------:R-:W-:Y:S02]  /*122c0*/  FADD.FTZ R2, R2, R95 ;  /* 0x0000005f02027221 */ /* 0x000fe40000010000 */
[----:B---3--:R-:W-:Y:S02]  /*122d0*/  FADD.FTZ R98, R111, R88 ;  /* 0x000000586f627221 */ /* 0x008fe40000010000 */
[C---:B------:R-:W-:Y:S01]  /*122e0*/  FMUL.FTZ R59, R0.reuse, R131 ;  /* 0x00000083003b7220 */ /* 0x040fe20000410000 */
[----:B------:R-:W-:Y:S01]  /*122f0*/  MUFU.EX2 R127, R85 ;  /* 0x00000055007f7308 */ /* 0x000fe20000000800 */
[C---:B------:R-:W-:Y:S02]  /*12300*/  FMUL.FTZ R62, R0.reuse, R122 ;  /* 0x0000007a003e7220 */ /* 0x040fe40000410000 */
[----:B------:R-:W-:Y:S02]  /*12310*/  FMUL.FTZ R63, R0, R123 ;  /* 0x0000007b003f7220 */ /* 0x000fe40000410000 */
[----:B-----5:R-:W-:Y:S01]  /*12320*/  FADD.FTZ R96, R182, R2 ;  /* 0x00000002b6607221 */ /* 0x020fe20000010000 */
[----:B------:R-:W-:Y:S01]  /*12330*/  MOV R182, R125 ;  /* 0x0000007d00b67202 */ /* 0x000fe20000000f00 */
[----:B------:R-:W-:Y:S03]  /*12340*/  FADD.FTZ R2, R124, R98 ;  /* 0x000000627c027221 */ /* 0x000fe60000010000 */
[----:B------:R-:W-:Y:S01]  /*12350*/  MUFU.EX2 R130, R112 ;  /* 0x0000007000827308 */ /* 0x000fe20000000800 */
[----:B-1----:R-:W-:Y:S09]  /*12360*/  FADD.FTZ R2, R107, R2 ;  /* 0x000000026b027221 */ /* 0x002ff20000010000 */
[----:B------:R1:W-:Y:S10]  /*12370*/  MUFU.EX2 R112, R87 ;  /* 0x0000005700707308 */ /* 0x0003f40000000800 */
[----:B------:R-:W-:Y:S10]  /*12380*/  MUFU.EX2 R122, R89 ;  /* 0x00000059007a7308 */ /* 0x000ff40000000800 */
[----:B------:R-:W-:Y:S01]  /*12390*/  MUFU.EX2 R103, R172 ;  /* 0x000000ac00677308 */ /* 0x000fe20000000800 */
[----:B-1----:R-:W-:Y:S09]  /*123a0*/  LDSM.16.MT88.4 R84, [R225+0x800] ;  /* 0x00080000e154783b */ /* 0x002ff20000004200 */
[----:B------:R-:W-:Y:S10]  /*123b0*/  MUFU.EX2 R111, R165 ;  /* 0x000000a5006f7308 */ /* 0x000ff40000000800 */
[----:B------:R-:W-:Y:S10]  /*123c0*/  MUFU.EX2 R131, R102 ;  /* 0x0000006600837308 */ /* 0x000ff40000000800 */
[----:B------:R1:W-:Y:S10]  /*123d0*/  MUFU.EX2 R102, R93 ;  /* 0x0000005d00667308 */ /* 0x0003f40000000800 */
[----:B------:R-:W-:Y:S10]  /*123e0*/  MUFU.EX2 R125, R109 ;  /* 0x0000006d007d7308 */ /* 0x000ff40000000800 */
[----:B------:R-:W-:Y:S10]  /*123f0*/  MUFU.EX2 R109, R160 ;  /* 0x000000a0006d7308 */ /* 0x000ff40000000800 */
[----:B------:R-:W-:Y:S10]  /*12400*/  MUFU.EX2 R134, R100 ;  /* 0x0000006400867308 */ /* 0x000ff40000000800 */
[----:B------:R3:W5:Y:S10]  /*12410*/  MUFU.EX2 R100, R97 ;  /* 0x0000006100647308 */ /* 0x0007740000000800 */
[----:B------:R-:W-:Y:S10]  /*12420*/  MUFU.EX2 R123, R116 ;  /* 0x00000074007b7308 */ /* 0x000ff40000000800 */
[----:B------:R-:W-:Y:S10]  /*12430*/  MUFU.EX2 R116, R182 ;  /* 0x000000b600747308 */ /* 0x000ff40000000800 */
[----:B------:R-:W-:Y:S10]  /*12440*/  MUFU.EX2 R129, R113 ;  /* 0x0000007100817308 */ /* 0x000ff40000000800 */
[----:B------:R-:W-:Y:S01]  /*12450*/  MUFU.EX2 R152, R115 ;  /* 0x0000007300987308 */ /* 0x000fe20000000800 */
[C---:B--2---:R-:W-:Y:S02]  /*12460*/  FFMA.FTZ R3, R0.reuse, R121, R14 ;  /* 0x0000007900037223 */ /* 0x044fe4000001000e */
[----:B------:R-:W-:Y:S02]  /*12470*/  FMUL.FTZ R14, R0, R158 ;  /* 0x0000009e000e7220 */ /* 0x000fe40000410000 */
[----:B------:R-:W-:Y:S01]  /*12480*/  FADD.FTZ R0, R183, R94 ;  /* 0x0000005eb7007221 */ /* 0x000fe20000010000 */
[----:B------:R-:W-:Y:S01]  /*12490*/  MOV R183, R128 ;  /* 0x0000008000b77202 */ /* 0x000fe20000000f00 */
[----:B-1----:R-:W-:Y:S03]  /*124a0*/  LDSM.16.MT88.4 R92, [R226+0x1000] ;  /* 0x00100000e25c783b */ /* 0x002fe60000004200 */
[----:B------:R-:W1:Y:S01]  /*124b0*/  MUFU.EX2 R121, R118 ;  /* 0x0000007600797308 */ /* 0x000e620000000800 */
[----:B------:R-:W-:Y:S01]  /*124c0*/  FADD.FTZ R3, R106, R3 ;  /* 0x000000036a037221 */ /* 0x000fe20000010000 */
[-C--:B------:R-:W-:Y:S03]  /*124d0*/  HMMA.16816.F32.BF16 R12, R80, R78.reuse, R12 ;  /* 0x0000004e500c723c */ /* 0x080fe6000004180c */
[----:B---3--:R-:W-:Y:S01]  /*124e0*/  FADD.FTZ R97, R110, R3 ;  /* 0x000000036e617221 */ /* 0x008fe20000010000 */
[----:B------:R-:W-:Y:S01]  /*124f0*/  MOV R128, R136 ;  /* 0x0000008800807202 */ /* 0x000fe20000000f00 */
[----:B------:R-:W-:Y:S02]  /*12500*/  FADD.FTZ R3, R222, R0 ;  /* 0x00000000de037221 */ /* 0x000fe40000010000 */
[----:B------:R-:W-:Y:S01]  /*12510*/  FADD.FTZ R0, R120, R97 ;  /* 0x0000006178007221 */ /* 0x000fe20000010000 */
[C---:B------:R-:W-:Y:S01]  /*12520*/  HMMA.16816.F32.BF16 R16, R72.reuse, R78, R16 ;  /* 0x0000004e4810723c */ /* 0x040fe20000041810 */
[----:B------:R-:W2:Y:S01]  /*12530*/  LDSM.16.MT88.4 R76, [R229] ;  /* 0x00000000e54c783b */ /* 0x000ea20000004200 */
[----:B------:R3:W3:Y:S02]  /*12540*/  MUFU.EX2 R118, R91 ;  /* 0x0000005b00767308 */ /* 0x0006e40000000800 */
[----:B----4-:R-:W-:Y:S02]  /*12550*/  FADD.FTZ R0, R99, R0 ;  /* 0x0000000063007221 */ /* 0x010fe40000010000 */
[----:B------:R-:W-:Y:S02]  /*12560*/  FADD.FTZ R3, R186, R3 ;  /* 0x00000003ba037221 */ /* 0x000fe40000010000 */
[----:B-----5:R-:W-:Y:S04]  /*12570*/  FADD.FTZ R0, R100, R0 ;  /* 0x0000000064007221 */ /* 0x020fe80000010000 */
[----:B------:R4:W-:Y:S01]  /*12580*/  MUFU.EX2 R110, R161 ;  /* 0x000000a1006e7308 */ /* 0x0009e20000000800 */
[----:B------:R-:W-:Y:S02]  /*12590*/  FADD.FTZ R0, R101, R0 ;  /* 0x0000000065007221 */ /* 0x000fe40000010000 */
[----:B------:R-:W-:Y:S02]  /*125a0*/  FADD.FTZ R3, R185, R3 ;  /* 0x00000003b9037221 */ /* 0x000fe40000010000 */
[----:B------:R-:W-:Y:S02]  /*125b0*/  FADD.FTZ R0, R102, R0 ;  /* 0x0000000066007221 */ /* 0x000fe40000010000 */
[----:B------:R-:W-:Y:S02]  /*125c0*/  FADD.FTZ R3, R184, R3 ;  /* 0x00000003b8037221 */ /* 0x000fe40000010000 */
[----:B------:R-:W-:Y:S01]  /*125d0*/  FADD.FTZ R0, R104, R0 ;  /* 0x0000000068007221 */ /* 0x000fe20000010000 */
[----:B------:R-:W-:Y:S01]  /*125e0*/  MUFU.EX2 R136, R114 ;  /* 0x0000007200887308 */ /* 0x000fe20000000800 */
[----:B-1----:R-:W-:Y:S02]  /*125f0*/  FADD.FTZ R3, R121, R3 ;  /* 0x0000000379037221 */ /* 0x002fe40000010000 */
[----:B------:R-:W-:Y:S01]  /*12600*/  FADD.FTZ R0, R105, R0 ;  /* 0x0000000069007221 */ /* 0x000fe20000010000 */
[----:B---3--:R-:W-:Y:S01]  /*12610*/  LDSM.16.MT88.4 R88, [R226+0x800] ;  /* 0x00080000e258783b */ /* 0x008fe20000004200 */
[----:B------:R-:W-:Y:S02]  /*12620*/  FADD.FTZ R2, R118, R2 ;  /* 0x0000000276027221 */ /* 0x000fe40000010000 */
[----:B------:R-:W-:Y:S02]  /*12630*/  FADD.FTZ R3, R117, R3 ;  /* 0x0000000375037221 */ /* 0x000fe40000010000 */
[----:B------:R-:W-:Y:S01]  /*12640*/  FADD.FTZ R2, R119, R2 ;  /* 0x0000000277027221 */ /* 0x000fe20000010000 */
[----:B------:R-:W1:Y:S01]  /*12650*/  MUFU.EX2 R114, R108 ;  /* 0x0000006c00727308 */ /* 0x000e620000000800 */
[----:B------:R-:W-:Y:S02]  /*12660*/  FADD.FTZ R3, R123, R3 ;  /* 0x000000037b037221 */ /* 0x000fe40000010000 */
[----:B------:R-:W-:Y:S01]  /*12670*/  FADD.FTZ R2, R122, R2 ;  /* 0x000000027a027221 */ /* 0x000fe20000010000 */
[----:B----4-:R-:W-:Y:S01]  /*12680*/  LDSM.16.MT88.4 R160, [R226+0x3000] ;  /* 0x00300000e2a0783b */ /* 0x010fe20000004200 */
[----:B------:R-:W-:Y:S02]  /*12690*/  FADD.FTZ R3, R129, R3 ;  /* 0x0000000381037221 */ /* 0x000fe40000010000 */
[----:B------:R-:W-:Y:S01]  /*126a0*/  FADD.FTZ R2, R112, R2 ;  /* 0x0000000270027221 */ /* 0x000fe20000010000 */
[-C--:B--2---:R-:W-:Y:S02]  /*126b0*/  HMMA.16816.F32.BF16 R20, R72, R76.reuse, R20 ;  /* 0x0000004c4814723c */ /* 0x084fe40000041814 */
[----:B------:R2:W-:Y:S01]  /*126c0*/  MUFU.EX2 R108, R164 ;  /* 0x000000a4006c7308 */ /* 0x0005e20000000800 */
[----:B------:R-:W-:Y:S04]  /*126d0*/  FADD.FTZ R2, R126, R2 ;  /* 0x000000027e027221 */ /* 0x000fe80000010000 */
[----:B------:R-:W-:Y:S01]  /*126e0*/  FADD.FTZ R98, R127, R2 ;  /* 0x000000027f627221 */ /* 0x000fe20000010000 */
[C---:B------:R-:W-:Y:S04]  /*126f0*/  HMMA.16816.F32.BF16 R24, R80.reuse, R76, R24 ;  /* 0x0000004c5018723c */ /* 0x040fe80000041818 */
[----:B------:R-:W3:Y:S01]  /*12700*/  MUFU.EX2 R115, R153 ;  /* 0x0000009900737308 */ /* 0x000ee20000000800 */
[----:B------:R-:W-:Y:S02]  /*12710*/  FADD.FTZ R2, R130, R3 ;  /* 0x0000000382027221 */ /* 0x000fe40000010000 */
[----:B-1----:R-:W-:Y:S01]  /*12720*/  FADD.FTZ R97, R114, R0 ;  /* 0x0000000072617221 */ /* 0x002fe20000010000 */
[-C--:B------:R-:W-:Y:S04]  /*12730*/  HMMA.16816.F32.BF16 R28, R80, R78.reuse, R28 ;  /* 0x0000004e501c723c */ /* 0x080fe8000004181c */
[----:B------:R-:W-:Y:S02]  /*12740*/  FADD.FTZ R0, R132, R98 ;  /* 0x0000006284007221 */ /* 0x000fe40000010000 */
[----:B------:R-:W-:Y:S01]  /*12750*/  MUFU.EX2 R113, R169 ;  /* 0x000000a900717308 */ /* 0x000fe20000000800 */
[----:B------:R-:W-:Y:S01]  /*12760*/  FADD.FTZ R2, R133, R2 ;  /* 0x0000000285027221 */ /* 0x000fe20000010000 */
[C---:B------:R-:W-:Y:S01]  /*12770*/  HMMA.16816.F32.BF16 R32, R72.reuse, R78, R32 ;  /* 0x0000004e4820723c */ /* 0x040fe20000041820 */
[----:B------:R-:W1:Y:S07]  /*12780*/  LDSM.16.MT88.4 R76, [R226] ;  /* 0x00000000e24c783b */ /* 0x000e6e0000004200 */
[----:B------:R-:W-:Y:S01]  /*12790*/  MUFU.EX2 R128, R128 ;  /* 0x0000008000807308 */ /* 0x000fe20000000800 */
[----:B--2---:R-:W-:Y:S03]  /*127a0*/  LDSM.16.MT88.4 R164, [R229+0x3000] ;  /* 0x00300000e5a4783b */ /* 0x004fe60000004200 */
[----:B---3--:R-:W-:Y:S06]  /*127b0*/  F2FP.BF16.PACK_AB R124, R115, R116 ;  /* 0x00000074737c723e */ /* 0x008fec00000010ff */
[----:B------:R-:W-:Y:S01]  /*127c0*/  MUFU.EX2 R106, R176 ;  /* 0x000000b0006a7308 */ /* 0x000fe20000000800 */
[-C--:B-1----:R-:W-:Y:S08]  /*127d0*/  HMMA.16816.F32.BF16 R36, R72, R76.reuse, R36 ;  /* 0x0000004c4824723c */ /* 0x082ff00000041824 */
[C---:B------:R-:W-:Y:S08]  /*127e0*/  HMMA.16816.F32.BF16 R40, R80.reuse, R76, R40 ;  /* 0x0000004c5028723c */ /* 0x040ff00000041828 */
[-C--:B------:R-:W-:Y:S08]  /*127f0*/  HMMA.16816.F32.BF16 R44, R80, R78.reuse, R44 ;  /* 0x0000004e502c723c */ /* 0x080ff0000004182c */
[C---:B------:R-:W-:Y:S01]  /*12800*/  HMMA.16816.F32.BF16 R48, R72.reuse, R78, R48 ;  /* 0x0000004e4830723c */ /* 0x040fe20000041830 */
[----:B------:R-:W1:Y:S07]  /*12810*/  LDSM.16.MT88.4 R76, [R228] ;  /* 0x00000000e44c783b */ /* 0x000e6e0000004200 */
[-C--:B-1----:R-:W-:Y:S08]  /*12820*/  HMMA.16816.F32.BF16 R52, R72, R76.reuse, R52 ;  /* 0x0000004c4834723c */ /* 0x082ff00000041834 */
[C---:B------:R-:W-:Y:S07]  /*12830*/  HMMA.16816.F32.BF16 R56, R80.reuse, R76, R56 ;  /* 0x0000004c5038723c */ /* 0x040fee0000041838 */
[----:B------:R-:W-:Y:S01]  /*12840*/  F2FP.BF16.PACK_AB R76, R118, R107 ;  /* 0x0000006b764c723e */ /* 0x000fe200000010ff */
[-C--:B------:R-:W-:Y:S01]  /*12850*/  HMMA.16816.F32.BF16 R60, R80, R78.reuse, R60 ;  /* 0x0000004e503c723c */ /* 0x080fe2000004183c */
[----:B------:R-:W1:Y:S01]  /*12860*/  LDSM.16.MT88.4 R80, [R229+0x800] ;  /* 0x00080000e550783b */ /* 0x000e620000004200 */
[----:B------:R-:W-:Y:S02]  /*12870*/  MUFU.EX2 R118, R183 ;  /* 0x000000b700767308 */ /* 0x000fe40000000800 */
[----:B------:R-:W-:Y:S04]  /*12880*/  F2FP.BF16.PACK_AB R77, R100, R99 ;  /* 0x00000063644d723e */ /* 0x000fe800000010ff */
[----:B------:R-:W-:Y:S04]  /*12890*/  HMMA.16816.F32.BF16 R64, R72, R78, R64 ;  /* 0x0000004e4840723c */ /* 0x000fe80000041840 */
[----:B------:R-:W-:Y:S03]  /*128a0*/  MUFU.EX2 R107, R177 ;  /* 0x000000b1006b7308 */ /* 0x000fe60000000800 */
[----:B------:R-:W-:Y:S02]  /*128b0*/  F2FP.BF16.PACK_AB R72, R197, R198 ;  /* 0x000000c6c548723e */ /* 0x000fe400000010ff */
[----:B------:R-:W-:Y:S03]  /*128c0*/  F2FP.BF16.PACK_AB R73, R185, R186 ;  /* 0x000000bab949723e */ /* 0x000fe600000010ff */
[----:B------:R-:W-:Y:S02]  /*128d0*/  F2FP.BF16.PACK_AB R74, R195, R196 ;  /* 0x000000c4c34a723e */ /* 0x000fe400000010ff */
[----:B------:R-:W-:Y:S01]  /*128e0*/  F2FP.BF16.PACK_AB R75, R121, R184 ;  /* 0x000000b8794b723e */ /* 0x000fe200000010ff */
[----:B------:R-:W-:Y:S01]  /*128f0*/  MUFU.EX2 R99, R141 ;  /* 0x0000008d00637308 */ /* 0x000fe20000000800 */
[----:B------:R-:W-:Y:S02]  /*12900*/  F2FP.BF16.PACK_AB R78, R122, R119 ;  /* 0x000000777a4e723e */ /* 0x000fe400000010ff */
[----:B------:R-:W-:Y:S03]  /*12910*/  F2FP.BF16.PACK_AB R79, R102, R101 ;  /* 0x00000065664f723e */ /* 0x000fe600000010ff */
[-C--:B------:R-:W-:Y:S04]  /*12920*/  HMMA.16816.F32.BF16 R4, R72, R84.reuse, R4 ;  /* 0x000000544804723c */ /* 0x080fe80000041804 */
[----:B------:R-:W-:Y:S04]  /*12930*/  MUFU.EX2 R102, R181 ;  /* 0x000000b500667308 */ /* 0x000fe80000000800 */
[C---:B------:R-:W-:Y:S06]  /*12940*/  HMMA.16816.F32.BF16 R8, R76.reuse, R84, R8 ;  /* 0x000000544c08723c */ /* 0x040fec0000041808 */
[----:B------:R-:W-:Y:S02]  /*12950*/  MUFU.EX2 R100, R144 ;  /* 0x0000009000647308 */ /* 0x000fe40000000800 */
[-C--:B------:R-:W-:Y:S08]  /*12960*/  HMMA.16816.F32.BF16 R12, R76, R86.reuse, R12 ;  /* 0x000000564c0c723c */ /* 0x080ff0000004180c */
[C---:B------:R-:W-:Y:S01]  /*12970*/  HMMA.16816.F32.BF16 R16, R72.reuse, R86, R16 ;  /* 0x000000564810723c */ /* 0x040fe20000041810 */
[----:B------:R-:W2:Y:S01]  /*12980*/  LDSM.16.MT88.4 R84, [R228+0x800] ;  /* 0x00080000e454783b */ /* 0x000ea20000004200 */
[----:B------:R-:W-:Y:S06]  /*12990*/  MUFU.EX2 R119, R248 ;  /* 0x000000f800777308 */ /* 0x000fec0000000800 */
[-C--:B-1----:R-:W-:Y:S04]  /*129a0*/  HMMA.16816.F32.BF16 R20, R72, R80.reuse, R20 ;  /* 0x000000504814723c */ /* 0x082fe80000041814 */
[----:B------:R-:W1:Y:S04]  /*129b0*/  MUFU.EX2 R101, R145 ;  /* 0x0000009100657308 */ /* 0x000e680000000800 */
[C---:B------:R-:W-:Y:S08]  /*129c0*/  HMMA.16816.F32.BF16 R24, R76.reuse, R80, R24 ;  /* 0x000000504c18723c */ /* 0x040ff00000041818 */
[-C--:B------:R-:W-:Y:S08]  /*129d0*/  HMMA.16816.F32.BF16 R28, R76, R82.reuse, R28 ;  /* 0x000000524c1c723c */ /* 0x080ff0000004181c */
[C---:B------:R-:W-:Y:S01]  /*129e0*/  HMMA.16816.F32.BF16 R32, R72.reuse, R82, R32 ;  /* 0x000000524820723c */ /* 0x040fe20000041820 */
[----:B------:R-:W3:Y:S03]  /*129f0*/  LDSM.16.MT88.4 R80, [R225+0x1000] ;  /* 0x00100000e150783b */ /* 0x000ee60000004200 */
[----:B-1----:R-:W-:Y:S04]  /*12a00*/  F2FP.BF16.PACK_AB R120, R100, R101 ;  /* 0x000000656478723e */ /* 0x002fe800000010ff */
[-C--:B------:R-:W-:Y:S08]  /*12a10*/  HMMA.16816.F32.BF16 R36, R72, R88.reuse, R36 ;  /* 0x000000584824723c */ /* 0x080ff00000041824 */
[C---:B------:R-:W-:Y:S08]  /*12a20*/  HMMA.16816.F32.BF16 R40, R76.reuse, R88, R40 ;  /* 0x000000584c28723c */ /* 0x040ff00000041828 */
[-C--:B------:R-:W-:Y:S08]  /*12a30*/  HMMA.16816.F32.BF16 R44, R76, R90.reuse, R44 ;  /* 0x0000005a4c2c723c */ /* 0x080ff0000004182c */
[C---:B------:R-:W-:Y:S01]  /*12a40*/  HMMA.16816.F32.BF16 R48, R72.reuse, R90, R48 ;  /* 0x0000005a4830723c */ /* 0x040fe20000041830 */
[----:B------:R-:W1:Y:S07]  /*12a50*/  LDSM.16.MT88.4 R88, [R229+0x1000] ;  /* 0x00100000e558783b */ /* 0x000e6e0000004200 */
        /* <DEDUP_REMOVED lines=10> */
[----:B------:R-:W-:Y:S01]  /*12b00*/  F2FP.BF16.PACK_AB R73, R123, R117 ;  /* 0x000000757b49723e */ /* 0x000fe200000010ff */
[----:B------:R4:W-:Y:S02]  /*12b10*/  MUFU.EX2 R104, R173 ;  /* 0x000000ad00687308 */ /* 0x0009e40000000800 */
[----:B------:R-:W-:Y:S02]  /*12b20*/  F2FP.BF16.PACK_AB R74, R191, R192 ;  /* 0x000000c0bf4a723e */ /* 0x000fe400000010ff */
[----:B------:R-:W-:Y:S02]  /*12b30*/  F2FP.BF16.PACK_AB R75, R130, R129 ;  /* 0x00000081824b723e */ /* 0x000fe400000010ff */
[----:B------:R-:W-:Y:S02]  /*12b40*/  F2FP.BF16.PACK_AB R76, R126, R112 ;  /* 0x000000707e4c723e */ /* 0x000fe400000010ff */
[----:B------:R-:W-:Y:S02]  /*12b50*/  F2FP.BF16.PACK_AB R79, R125, R114 ;  /* 0x000000727d4f723e */ /* 0x000fe400000010ff */
[----:B------:R-:W5:Y:S01]  /*12b60*/  MUFU.EX2 R105, R180 ;  /* 0x000000b400697308 */ /* 0x000f620000000800 */
[-C--:B---3--:R-:W-:Y:S03]  /*12b70*/  HMMA.16816.F32.BF16 R4, R72, R80.reuse, R4 ;  /* 0x000000504804723c */ /* 0x088fe60000041804 */
[----:B------:R-:W-:Y:S02]  /*12b80*/  F2FP.BF16.PACK_AB R126, R108, R111 ;  /* 0x0000006f6c7e723e */ /* 0x000fe400000010ff */
[----:B------:R-:W-:Y:S03]  /*12b90*/  MOV R117, R71 ;  /* 0x0000004700757202 */ /* 0x000fe60000000f00 */
[C---:B------:R-:W-:Y:S01]  /*12ba0*/  HMMA.16816.F32.BF16 R8, R76.reuse, R80, R8 ;  /* 0x000000504c08723c */ /* 0x040fe20000041808 */
[----:B------:R-:W-:Y:S01]  /*12bb0*/  MUFU.EX2 R112, R168 ;  /* 0x000000a800707308 */ /* 0x000fe20000000800 */
[----:B----4-:R-:W-:Y:S06]  /*12bc0*/  LDSM.16.MT88.4 R172, [R225+0x3000] ;  /* 0x00300000e1ac783b */ /* 0x010fec0000004200 */
[-C--:B------:R-:W-:Y:S04]  /*12bd0*/  HMMA.16816.F32.BF16 R12, R76, R82.reuse, R12 ;  /* 0x000000524c0c723c */ /* 0x080fe8000004180c */
[----:B-----5:R-:W-:Y:S04]  /*12be0*/  F2FP.BF16.PACK_AB R127, R105, R107 ;  /* 0x0000006b697f723e */ /* 0x020fe800000010ff */
[C---:B------:R-:W-:Y:S01]  /*12bf0*/  HMMA.16816.F32.BF16 R16, R72.reuse, R82, R16 ;  /* 0x000000524810723c */ /* 0x040fe20000041810 */
[----:B------:R-:W3:Y:S07]  /*12c00*/  LDSM.16.MT88.4 R80, [R225+0x1800] ;  /* 0x00180000e150783b */ /* 0x000eee0000004200 */
[-C--:B-1----:R-:W-:Y:S08]  /*12c10*/  HMMA.16816.F32.BF16 R20, R72, R88.reuse, R20 ;  /* 0x000000584814723c */ /* 0x082ff00000041814 */
        /* <DEDUP_REMOVED lines=83> */
[----:B------:R-:W-:Y:S02]  /*13150*/  F2FP.BF16.PACK_AB R76, R128, R219 ;  /* 0x000000db804c723e */ /* 0x000fe400000010ff */
[----:B------:R-:W-:Y:S03]  /*13160*/  F2FP.BF16.PACK_AB R79, R102, R103 ;  /* 0x00000067664f723e */ /* 0x000fe600000010ff */
[-C--:B---3--:R-:W-:Y:S08]  /*13170*/  HMMA.16816.F32.BF16 R4, R72, R80.reuse, R4 ;  /* 0x000000504804723c */ /* 0x088ff00000041804 */
        /* <DEDUP_REMOVED lines=20> */
[C---:B------:R-:W-:Y:S08]  /*132c0*/  HMMA.16816.F32.BF16 R56, R76.reuse, R84, R56 ;  /* 0x000000544c38723c */ /* 0x040ff00000041838 */
[-C--:B------:R-:W-:Y:S07]  /*132d0*/  HMMA.16816.F32.BF16 R60, R76, R86.reuse, R60 ;  /* 0x000000564c3c723c */ /* 0x080fee000004183c */
[----:B------:R-:W-:Y:S01]  /*132e0*/  FADD.FTZ R76, R125, R97 ;  /* 0x000000617d4c7221 */ /* 0x000fe20000010000 */
[----:B------:R-:W-:Y:S04]  /*132f0*/  HMMA.16816.F32.BF16 R64, R72, R86, R64 ;  /* 0x000000564840723c */ /* 0x000fe80000041840 */
[----:B------:R-:W-:Y:S01]  /*13300*/  F2FP.BF16.PACK_AB R125, R112, R113 ;  /* 0x00000071707d723e */ /* 0x000fe200000010ff */
[----:B------:R-:W-:Y:S02]  /*13310*/  FADD.FTZ R77, R131, R0 ;  /* 0x00000000834d7221 */ /* 0x000fe40000010000 */
[----:B------:R-:W-:Y:S02]  /*13320*/  FADD.FTZ R72, R134, R2 ;  /* 0x0000000286487221 */ /* 0x000fe40000010000 */
[----:B------:R-:W-:Y:S02]  /*13330*/  FADD.FTZ R0, R189, R3 ;  /* 0x00000003bd007221 */ /* 0x000fe40000010000 */
[-C--:B------:R-:W-:Y:S01]  /*13340*/  HMMA.16816.F32.BF16 R180, R124, R172.reuse, R4 ;  /* 0x000000ac7cb4723c */ /* 0x080fe20000041804 */
[----:B------:R-:W1:Y:S04]  /*13350*/  LDSM.16.MT88.4 R4, [R228+0x3000] ;  /* 0x00300000e404783b */ /* 0x000e680000004200 */
[----:B------:R-:W-:Y:S02]  /*13360*/  FADD.FTZ R3, R137, R77 ;  /* 0x0000004d89037221 */ /* 0x000fe40000010000 */
[----:B------:R-:W-:Y:S01]  /*13370*/  FADD.FTZ R76, R217, R76 ;  /* 0x0000004cd94c7221 */ /* 0x000fe20000010000 */
[C---:B------:R-:W-:Y:S04]  /*13380*/  HMMA.16816.F32.BF16 R148, R120.reuse, R172, R8 ;  /* 0x000000ac7894723c */ /* 0x040fe80000041808 */
[----:B------:R-:W-:Y:S02]  /*13390*/  FADD.FTZ R2, R218, R76 ;  /* 0x0000004cda027221 */ /* 0x000fe40000010000 */
[----:B------:R-:W-:Y:S02]  /*133a0*/  FADD.FTZ R0, R199, R0 ;  /* 0x00000000c7007221 */ /* 0x000fe40000010000 */
[-C--:B------:R-:W-:Y:S04]  /*133b0*/  HMMA.16816.F32.BF16 R156, R120, R174.reuse, R12 ;  /* 0x000000ae789c723c */ /* 0x080fe8000004180c */
        /* <DEDUP_REMOVED lines=50> */
[----:B------:R-:W-:Y:S01]  /*136e0*/  FADD.FTZ R2, R119, R10 ;  /* 0x0000000a77027221 */ /* 0x000fe20000010000 */
[----:B------:R-:W-:Y:S01]  /*136f0*/  MOV R119, R68 ;  /* 0x0000004400777202 */ /* 0x000fe20000000f00 */
[----:B------:R-:W-:Y:S01]  /*13700*/  FADD.FTZ R3, R115, R3 ;  /* 0x0000000373037221 */ /* 0x000fe20000010000 */
[----:B------:R-:W-:Y:S04]  /*13710*/  HMMA.16816.F32.BF16 R124, R124, R6, R64 ;  /* 0x000000067c7c723c */ /* 0x000fe80000041840 */
[----:B------:R-:W-:Y:S02]  /*13720*/  FADD.FTZ R3, R111, R3 ;  /* 0x000000036f037221 */ /* 0x000fe40000010000 */
[----:B------:R-:W-:Y:S01]  /*13730*/  FADD.FTZ R4, R118, R2 ;  /* 0x0000000276047221 */ /* 0x000fe20000010000 */
[----:B------:R-:W-:Y:S01]  /*13740*/  MOV R118, R70 ;  /* 0x0000004600767202 */ /* 0x000fe20000000f00 */
[----:B------:R-:W-:Y:S04]  /*13750*/  FADD.FTZ R3, R108, R3 ;  /* 0x000000036c037221 */ /* 0x000fe80000010000 */
[----:B------:R-:W-:Y:S01]  /*13760*/  FADD.FTZ R5, R102, R0 ;  /* 0x0000000066057221 */ /* 0x000fe20000010000 */
[----:B------:R1:W-:Y:S01]  /*13770*/  STL [R1+0x24], R3 ;  /* 0x0000240301007387 */ /* 0x0003e20000100800 */
        /* <DEDUP_REMOVED lines=10> */
[----:B------:R-:W-:Y:S02]  /*13820*/  IADD3 R0, R245, -0x1, RZ ;  /* 0xfffffffff5007810 */ /* 0x000fe40007ffe0ff */
[----:B------:R2:W-:Y:S01]  /*13830*/  STL [R1+0x28], R5 ;  /* 0x0000280501007387 */ /* 0x0005e20000100800 */
[----:B------:R-:W-:Y:S01]  /*13840*/  FADD.FTZ R2, R80, R2 ;  /* 0x0000000250027221 */ /* 0x000fe20000010000 */
[----:B------:R-:W-:Y:S01]  /*13850*/  MOV R245, R0 ;  /* 0x0000000000f57202 */ /* 0x000fe20000000f00 */
[----:B-1----:R-:W-:Y:S05]  /*13860*/  FADD.FTZ R3, R88, R4 ;  /* 0x0000000458037221 */ /* 0x002fea0000010000 */
[----:B------:R2:W-:Y:S04]  /*13870*/  STL [R1+0x20], R3 ;  /* 0x0000200301007387 */ /* 0x0005e80000100800 */
[----:B------:R2:W-:Y:S02]  /*13880*/  STL [R1+0x2c], R2 ;  /* 0x00002c0201007387 */ /* 0x0005e40000100800 */
[----:B--2---:R-:W-:-:S05]  /*13890*/  @P0 BRA `(.L_x_563) ;  /* 0xffffade000000947 */ /* 0x004fca000383ffff */
.L_x_556:
[----:B------:R-:W-:Y:S05]  /*138a0*/  BRA.DIV ~URZ, `(.L_x_564) ;  /* 0x000075127f007947 */ /* 0x000fea000b800000 */
[----:B------:R-:W2:Y:S04]  /*138b0*/  LDL R0, [R1+0x24] ;  /* 0x0000240001007983 */ /* 0x000ea80000100800 */
[----:B--2---:R1:W2:Y:S02]  /*138c0*/  SHFL.BFLY PT, R5, R0, 0x2, 0x1f ;  /* 0x0c401f0000057f89 */ /* 0x0042a400000e0000 */
.L_x_616:
[----:B-1----:R-:W3:Y:S02]  /*138d0*/  LDL.LU R0, [R1+0x24] ;  /* 0x0000240001007983 */ /* 0x002ee40000300800 */
[----:B--23--:R-:W-:Y:S01]  /*138e0*/  FADD.FTZ R5, R5, R0 ;  /* 0x0000000005057221 */ /* 0x00cfe20000010000 */
[----:B------:R-:W-:Y:S05]  /*138f0*/  BRA.DIV ~URZ, `(.L_x_565) ;  /* 0x000075227f007947 */ /* 0x000fea000b800000 */
[----:B------:R-:W2:Y:S04]  /*13900*/  LDL.LU R2, [R1+0x28] ;  /* 0x0000280001027983 */ /* 0x000ea80000300800 */
[----:B------:R-:W3:Y:S04]  /*13910*/  LDL.LU R0, [R1+0x20] ;  /* 0x0000200001007983 */ /* 0x000ee80000300800 */
[----:B------:R-:W4:Y:S04]  /*13920*/  LDL.LU R9, [R1+0x2c] ;  /* 0x00002c0001097983 */ /* 0x000f280000300800 */
[----:B--2---:R-:W1:Y:S04]  /*13930*/  SHFL.BFLY PT, R6, R2, 0x2, 0x1f ;  /* 0x0c401f0002067f89 */ /* 0x004e6800000e0000 */
[----:B---3--:R-:W2:Y:S04]  /*13940*/  SHFL.BFLY PT, R7, R0, 0x2, 0x1f ;  /* 0x0c401f0000077f89 */ /* 0x008ea800000e0000 */
[----:B----4-:R-:W3:Y:S01]  /*13950*/  SHFL.BFLY PT, R4, R9, 0x2, 0x1f ;  /* 0x0c401f0009047f89 */ /* 0x010ee200000e0000 */
[----:B-1----:R-:W-:-:S02]  /*13960*/  FADD.FTZ R6, R6, R2 ;  /* 0x0000000206067221 */ /* 0x002fc40000010000 */
[----:B--2---:R-:W-:-:S03]  /*13970*/  FADD.FTZ R7, R7, R0 ;  /* 0x0000000007077221 */ /* 0x004fc60000010000 */
[----:B------:R-:W1:Y:S01]  /*13980*/  SHFL.BFLY PT, R2, R6, 0x1, 0x1f ;  /* 0x0c201f0006027f89 */ /* 0x000e6200000e0000 */
[----:B---3--:R-:W-:-:S03]  /*13990*/  FADD.FTZ R4, R4, R9 ;  /* 0x0000000904047221 */ /* 0x008fc60000010000 */
[----:B------:R-:W2:Y:S04]  /*139a0*/  SHFL.BFLY PT, R0, R5, 0x1, 0x1f ;  /* 0x0c201f0005007f89 */ /* 0x000ea800000e0000 */
[----:B------:R-:W3:Y:S04]  /*139b0*/  SHFL.BFLY PT, R3, R7, 0x1, 0x1f ;  /* 0x0c201f0007037f89 */ /* 0x000ee800000e0000 */
[----:B------:R4:W4:Y:S01]  /*139c0*/  SHFL.BFLY PT, R8, R4, 0x1, 0x1f ;  /* 0x0c201f0004087f89 */ /* 0x00092200000e0000 */
[----:B-1----:R-:W-:Y:S02]  /*139d0*/  FADD.FTZ R6, R6, R2 ;  /* 0x0000000206067221 */ /* 0x002fe40000010000 */
[----:B--2---:R-:W-:-:S02]  /*139e0*/  FADD.FTZ R5, R5, R0 ;  /* 0x0000000005057221 */ /* 0x004fc40000010000 */
[----:B---3--:R-:W-:-:S03]  /*139f0*/  FADD.FTZ R7, R7, R3 ;  /* 0x0000000307077221 */ /* 0x008fc60000010000 */
.L_x_617:
[----:B------:R-:W-:Y:S01]  /*13a00*/  FSETP.NE.FTZ.AND P3, PT, R5, RZ, PT ;  /* 0x000000ff0500720b */ /* 0x000fe20003f75000 */
[----:B------:R-:W-:Y:S01]  /*13a10*/  CS2R R2, SRZ ;  /* 0x0000000000027805 */ /* 0x000fe2000001ff00 */
[----:B------:R-:W-:Y:S01]  /*13a20*/  FSETP.NE.FTZ.AND P2, PT, R6, RZ, PT ;  /* 0x000000ff0600720b */ /* 0x000fe20003f55000 */
[----:B----4-:R-:W-:Y:S01]  /*13a30*/  FADD.FTZ R4, R8, R4 ;  /* 0x0000000408047221 */ /* 0x010fe20000010000 */
[----:B------:R-:W-:Y:S02]  /*13a40*/  FSETP.NE.FTZ.AND P1, PT, R7, RZ, PT ;  /* 0x000000ff0700720b */ /* 0x000fe40003f35000 */
[----:B------:R-:W-:Y:S02]  /*13a50*/  MOV R0, RZ ;  /* 0x000000ff00007202 */ /* 0x000fe40000000f00 */
[----:B------:R-:W-:Y:S02]  /*13a60*/  FSETP.NE.FTZ.AND P0, PT, R4, RZ, PT ;  /* 0x000000ff0400720b */ /* 0x000fe40003f15000 */
[----:B------:R-:W-:-:S02]  /*13a70*/  MOV R34, 0xff800000 ;  /* 0xff80000000227802 */ /* 0x000fc40000000f00 */
[----:B------:R-:W-:Y:S01]  /*13a80*/  MOV R32, 0xff800000 ;  /* 0xff80000000207802 */ /* 0x000fe20000000f00 */
[----:B------:R-:W1:Y:S01]  /*13a90*/  @P3 MUFU.RCP R0, R5 ;  /* 0x0000000500003308 */ /* 0x000e620000001000 */
[----:B------:R-:W-:Y:S02]  /*13aa0*/  MOV R33, 0xff800000 ;  /* 0xff80000000217802 */ /* 0x000fe40000000f00 */
[----:B------:R-:W-:Y:S02]  /*13ab0*/  MOV R31, 0xff800000 ;  /* 0xff800000001f7802 */ /* 0x000fe40000000f00 */
[----:B------:R-:W-:-:S03]  /*13ac0*/  @P1 MOV R17, 0x3f317218 ;  /* 0x3f31721800111802 */ /* 0x000fc60000000f00 */
[----:B------:R-:W2:Y:S08]  /*13ad0*/  @P2 MUFU.RCP R3, R6 ;  /* 0x0000000600032308 */ /* 0x000eb00000001000 */
[----:B------:R-:W3:Y:S01]  /*13ae0*/  @P1 MUFU.RCP R2, R7 ;  /* 0x0000000700021308 */ /* 0x000ee20000001000 */
[C---:B-1----:R-:W-:Y:S02]  /*13af0*/  FMUL.FTZ R180, R0.reuse, R180 ;  /* 0x000000b400b47220 */ /* 0x042fe40000410000 */
        /* <DEDUP_REMOVED lines=8> */
[----:B------:R1:W4:Y:S01]  /*13b80*/  @P2 MUFU.LG2 R5, R6 ;  /* 0x0000000600052308 */ /* 0x0003220000000c00 */
[----:B------:R-:W-:-:S02]  /*13b90*/  FMUL.FTZ R168, R0, R168 ;  /* 0x000000a800a87220 */ /* 0x000fc40000410000 */
[C---:B------:R-:W-:Y:S02]  /*13ba0*/  FMUL.FTZ R16, R0.reuse, R169 ;  /* 0x000000a900107220 */ /* 0x040fe40000410000 */
[C---:B------:R-:W-:Y:S02]  /*13bb0*/  FMUL.FTZ R160, R0.reuse, R160 ;  /* 0x000000a000a07220 */ /* 0x040fe40000410000 */
[C---:B------:R-:W-:Y:S01]  /*13bc0*/  FMUL.FTZ R12, R0.reuse, R161 ;  /* 0x000000a1000c7220 */ /* 0x040fe20000410000 */
[----:B------:R-:W3:Y:S01]  /*13bd0*/  @P1 MUFU.LG2 R7, R7 ;  /* 0x0000000700071308 */ /* 0x000ee20000000c00 */
[C---:B------:R-:W-:Y:S02]  /*13be0*/  FMUL.FTZ R152, R0.reuse, R152 ;  /* 0x0000009800987220 */ /* 0x040fe40000410000 */
[C---:B------:R-:W-:Y:S02]  /*13bf0*/  FMUL.FTZ R8, R0.reuse, R153 ;  /* 0x0000009900087220 */ /* 0x040fe40000410000 */
[----:B------:R-:W-:-:S02]  /*13c00*/  FMUL.FTZ R124, R0, R124 ;  /* 0x0000007c007c7220 */ /* 0x000fc40000410000 */
[----:B------:R-:W-:Y:S01]  /*13c10*/  FMUL.FTZ R125, R0, R125 ;  /* 0x0000007d007d7220 */ /* 0x000fe20000410000 */
[----:B------:R-:W-:Y:S01]  /*13c20*/  MOV R0, RZ ;  /* 0x000000ff00007202 */ /* 0x000fe20000000f00 */
[C---:B--2---:R-:W-:Y:S01]  /*13c30*/  FMUL.FTZ R182, R3.reuse, R182 ;  /* 0x000000b603b67220 */ /* 0x044fe20000410000 */
[----:B-1----:R-:W-:Y:S01]  /*13c40*/  @P3 MOV R6, 0x3f317218 ;  /* 0x3f31721800063802 */ /* 0x002fe20000000f00 */
[C---:B------:R-:W-:Y:S02]  /*13c50*/  FMUL.FTZ R29, R3.reuse, R183 ;  /* 0x000000b7031d7220 */ /* 0x040fe40000410000 */
[C---:B------:R-:W-:Y:S01]  /*13c60*/  FMUL.FTZ R174, R3.reuse, R174 ;  /* 0x000000ae03ae7220 */ /* 0x040fe20000410000 */
[----:B------:R-:W-:Y:S01]  /*13c70*/  @P0 MUFU.RCP R0, R4 ;  /* 0x0000000400000308 */ /* 0x000fe20000001000 */
        /* <DEDUP_REMOVED lines=12> */
[----:B------:R-:W-:Y:S01]  /*13d40*/  FMUL.FTZ R127, R3, R127 ;  /* 0x0000007f037f7220 */ /* 0x000fe20000410000 */
[----:B------:R-:W-:Y:S01]  /*13d50*/  @P2 MOV R3, 0x3f317218 ;  /* 0x3f31721800032802 */ /* 0x000fe20000000f00 */
[----:B---3--:R-:W-:-:S02]  /*13d60*/  FMUL.FTZ R148, R2, R148 ;  /* 0x0000009402947220 */ /* 0x008fc40000410000 */
        /* <DEDUP_REMOVED lines=14> */
[----:B------:R-:W-:Y:S02]  /*13e50*/  FMUL.FTZ R121, R2, R121 ;  /* 0x0000007902797220 */ /* 0x000fe40000410000 */
[----:B------:R1:W2:Y:S01]  /*13e60*/  @P0 MUFU.LG2 R2, R4 ;  /* 0x0000000400020308 */ /* 0x0002a20000000c00 */
[----:B----4-:R-:W-:Y:S02]  /*13e70*/  @P2 FMUL.FTZ R9, R5, 0.69314718246459960938 ;  /* 0x3f31721805092820 */ /* 0x010fe40000410000 */
[----:B------:R-:W-:Y:S02]  /*13e80*/  @P2 FMUL.FTZ R5, R3, c[0x0][0x2d0] ;  /* 0x0000b40003052a20 */ /* 0x000fe40000410000 */
[----:B------:R-:W-:-:S02]  /*13e90*/  @P1 FMUL.FTZ R7, R7, 0.69314718246459960938 ;  /* 0x3f31721807071820 */ /* 0x000fc40000410000 */
[----:B------:R-:W-:Y:S02]  /*13ea0*/  @P1 FMUL.FTZ R3, R17, c[0x0][0x2d0] ;  /* 0x0000b40011031a20 */ /* 0x000fe40000410000 */
[----:B------:R-:W-:Y:S02]  /*13eb0*/  @P3 FMUL.FTZ R13, R13, 0.69314718246459960938 ;  /* 0x3f3172180d0d3820 */ /* 0x000fe40000410000 */
[----:B------:R-:W-:Y:S01]  /*13ec0*/  @P1 FFMA.FTZ R34, R3, R69, R7 ;  /* 0x0000004503221223 */ /* 0x000fe20000010007 */
[----:B------:R-:W-:Y:S01]  /*13ed0*/  @P0 MOV R3, 0x3f317218 ;  /* 0x3f31721800030802 */ /* 0x000fe20000000f00 */
[----:B------:R-:W-:Y:S02]  /*13ee0*/  @P3 FMUL.FTZ R6, R6, c[0x0][0x2d0] ;  /* 0x0000b40006063a20 */ /* 0x000fe40000410000 */
[----:B------:R-:W-:Y:S01]  /*13ef0*/  @P2 FFMA.FTZ R33, R5, R70, R9 ;  /* 0x0000004605212223 */ /* 0x000fe20000010009 */
[----:B-1----:R-:W-:Y:S01]  /*13f00*/  MOV R4, 0x1 ;  /* 0x0000000100047802 */ /* 0x002fe20000000f00 */
[----:B--2---:R-:W-:-:S02]  /*13f10*/  @P0 FMUL.FTZ R2, R2, 0.69314718246459960938 ;  /* 0x3f31721802020820 */ /* 0x004fc40000410000 */
[----:B------:R-:W-:Y:S02]  /*13f20*/  @P0 FMUL.FTZ R3, R3, c[0x0][0x2d0] ;  /* 0x0000b40003030a20 */ /* 0x000fe40000410000 */
[----:B------:R-:W-:Y:S02]  /*13f30*/  @P3 FFMA.FTZ R32, R6, R71, R13 ;  /* 0x0000004706203223 */ /* 0x000fe4000001000d */
        /* <DEDUP_REMOVED lines=15> */
[----:B------:R-:W-:Y:S01]  /*14030*/  FMUL.FTZ R123, R0, R123 ;  /* 0x0000007b007b7220 */ /* 0x000fe20000410000 */
[----:B------:R-:W-:Y:S01]  /*14040*/  PRMT R0, R4, 0x7610, R0 ;  /* 0x0000761004007816 */ /* 0x000fe20000000000 */
[----:B------:R-:W-:-:S02]  /*14050*/  @P0 FFMA.FTZ R31, R3, R68, R2 ;  /* 0x00000044031f0223 */ /* 0x000fc40000010002 */
.L_x_509:
[----:B-1----:R1:W5:Y:S01]  /*14060*/  LDL R35, [R1+0x70] ;  /* 0x0000700001237983 */ /* 0x0023620000100800 */
[----:B------:R-:W-:Y:S03]  /*14070*/  BSSY B0, `(.L_x_566) ;  /* 0x0000012000007945 */ /* 0x000fe60003800000 */
[----:B------:R-:W2:Y:S02]  /*14080*/  S2R R36, SR_TID.X ;  /* 0x0000000000247919 */ /* 0x000ea40000002100 */
[----:B--2---:R-:W-:-:S13]  /*14090*/  LOP3.LUT P6, RZ, R36, 0x7f, RZ, 0xc0, !PT ;  /* 0x0000007f24ff7812 */ /* 0x004fda00078cc0ff */
[----:B------:R-:W-:Y:S05]  /*140a0*/  @P6 BRA `(.L_x_567) ;  /* 0x000000e000006947 */ /* 0x000fea0003800000 */
[----:B-1----:R-:W1:Y:S01]  /*140b0*/  S2R R4, SR_LANEID ;  /* 0x0000000000047919 */ /* 0x002e620000000000 */
[----:B------:R-:W-:Y:S01]  /*140c0*/  VOTEU.ANY UR4, UPT, PT ;  /* 0x0000000000047886 */ /* 0x000fe200038e0100 */
[----:B------:R-:W-:Y:S01]  /*140d0*/  IMAD.MOV.U32 R6, RZ, RZ, c[0x0][0x580] ;  /* 0x00016000ff067624 */ /* 0x000fe200078e00ff */
[----:B------:R-:W1:Y:S01]  /*140e0*/  FLO.U32 R3, UR4 ;  /* 0x0000000400037d00 */ /* 0x000e6200080e0000 */
[----:B------:R-:W-:-:S07]  /*140f0*/  IMAD.MOV.U32 R7, RZ, RZ, c[0x0][0x584] ;  /* 0x00016100ff077624 */ /* 0x000fce00078e00ff */
[----:B------:R-:W2:Y:S01]  /*14100*/  POPC R2, UR4 ;  /* 0x0000000400027d09 */ /* 0x000ea20008000000 */
[----:B-1----:R-:W-:-:S13]  /*14110*/  ISETP.EQ.U32.AND P0, PT, R3, R4, PT ;  /* 0x000000040300720c */ /* 0x002fda0003f02070 */
[----:B--2---:R-:W2:Y:S04]  /*14120*/  @P0 ATOMG.E.ADD.STRONG.GPU PT, R2, [R6.64], R2 ;  /* 0x00000002060209a8 */ /* 0x004ea800081ee1c6 */
[----:B------:R-:W1:Y:S04]  /*14130*/  S2R R4, SR_LTMASK ;  /* 0x0000000000047919 */ /* 0x000e680000003900 */
[----:B--2---:R1:W2:Y:S02]  /*14140*/  SHFL.IDX PT, R3, R2, R3, 0x1f ;  /* 0x00001f0302037589 */ /* 0x0042a400000e0000 */
[----:B-1----:R-:W-:-:S06]  /*14150*/  LOP3.LUT R2, R4, UR4, RZ, 0xc0, !PT ;  /* 0x0000000404027c12 */ /* 0x002fcc000f8ec0ff */
[----:B------:R-:W2:Y:S02]  /*14160*/  POPC R2, R2 ;  /* 0x0000000200027309 */ /* 0x000ea40000000000 */
[----:B--2--5:R-:W-:-:S05]  /*14170*/  IADD3 R35, R3, c[0x0][0xc], R2 ;  /* 0x0000030003237a10 */ /* 0x024fca0007ffe002 */
[----:B------:R1:W-:Y:S02]  /*14180*/  STL [R1+0x70], R35 ;  /* 0x0000702301007387 */ /* 0x0003e40000100800 */
.L_x_567:
[----:B-1----:R-:W-:Y:S05]  /*14190*/  BSYNC B0 ;  /* 0x0000000000007941 */ /* 0x002fea0003800000 */
.L_x_566:
[----:B------:R-:W-:Y:S01]  /*141a0*/  PRMT R0, R0, 0x9910, RZ ;  /* 0x0000991000007816 */ /* 0x000fe200000000ff */
[----:B------:R-:W-:Y:S01]  /*141b0*/  BSSY B1, `(.L_x_568) ;  /* 0x0000197000017945 */ /* 0x000fe20003800000 */
[----:B-----5:R-:W-:Y:S02]  /*141c0*/  IMAD.MOV.U32 R47, RZ, RZ, R35 ;  /* 0x000000ffff2f7224 */ /* 0x020fe400078e0023 */
[----:B------:R-:W-:-:S13]  /*141d0*/  ISETP.NE.AND P0, PT, R0, RZ, PT ;  /* 0x000000ff0000720c */ /* 0x000fda0003f05270 */
[----:B------:R-:W-:Y:S05]  /*141e0*/  @!P0 BRA `(.L_x_569) ;  /* 0x00000f7000008947 */ /* 0x000fea0003800000 */
[----:B------:R-:W2:Y:S04]  /*141f0*/  LDL R44, [R1+0x74] ;  /* 0x00007400012c7983 */ /* 0x000ea80000100800 */
[----:B------:R-:W3:Y:S04]  /*14200*/  LDL R43, [R1+0x84] ;  /* 0x00008400012b7983 */ /* 0x000ee80000100800 */
[----:B------:R-:W4:Y:S04]  /*14210*/  LDL R42, [R1+0x8c] ;  /* 0x00008c00012a7983 */ /* 0x000f280000100800 */
[----:B------:R-:W5:Y:S04]  /*14220*/  LDL R41, [R1+0x88] ;  /* 0x0000880001297983 */ /* 0x000f680000100800 */
[----:B------:R-:W4:Y:S04]  /*14230*/  LDL R40, [R1+0x78] ;  /* 0x0000780001287983 */ /* 0x000f280000100800 */
[----:B------:R-:W4:Y:S04]  /*14240*/  LDL R39, [R1+0x80] ;  /* 0x0000800001277983 */ /* 0x000f280000100800 */
[----:B------:R-:W4:Y:S04]  /*14250*/  LDL R38, [R1+0x7c] ;  /* 0x00007c0001267983 */ /* 0x000f280000100800 */
[----:B------:R-:W4:Y:S04]  /*14260*/  LDL R37, [R1+0x90] ;  /* 0x0000900001257983 */ /* 0x000f280000100800 */
[----:B------:R-:W4:Y:S01]  /*14270*/  LDL R35, [R1+0x94] ;  /* 0x0000940001237983 */ /* 0x000f220000100800 */
[----:B------:R-:W-:Y:S01]  /*14280*/  WARPSYNC 0xffffffff ;  /* 0xffffffff00007948 */ /* 0x000fe20003800000 */
[----:B------:R-:W-:-:S02]  /*14290*/  F2FP.BF16.PACK_AB R30, R30, R180 ;  /* 0x000000b41e1e723e */ /* 0x000fc400000010ff */
[----:B------:R-:W-:Y:S01]  /*142a0*/  BAR.SYNC.DEFER_BLOCKING 0x1, 0x80 ;  /* 0x0042000000007b1d */ /* 0x000fe20000010000 */
[----:B------:R-:W-:Y:S02]  /*142b0*/  F2FP.BF16.PACK_AB R29, R29, R182 ;  /* 0x000000b61d1d723e */ /* 0x000fe400000010ff */
[----:B------:R-:W-:Y:S02]  /*142c0*/  F2FP.BF16.PACK_AB R27, R27, R172 ;  /* 0x000000ac1b1b723e */ /* 0x000fe400000010ff */
[----:B------:R-:W-:Y:S02]  /*142d0*/  F2FP.BF16.PACK_AB R26, R26, R174 ;  /* 0x000000ae1a1a723e */ /* 0x000fe400000010ff */
[----:B------:R-:W-:Y:S02]  /*142e0*/  F2FP.BF16.PACK_AB R28, R28, R148 ;  /* 0x000000941c1c723e */ /* 0x000fe400000010ff */
[----:B------:R-:W-:Y:S02]  /*142f0*/  F2FP.BF16.PACK_AB R150, R151, R150 ;  /* 0x000000969796723e */ /* 0x000fe400000010ff */
        /* <DEDUP_REMOVED lines=26> */
[----:B--2---:R1:W-:Y:S04]  /*144a0*/  STS [R44], R30 ;  /* 0x0000001e2c007388 */ /* 0x0043e80000000800 */
[----:B------:R1:W-:Y:S04]  /*144b0*/  STS [R44+0x400], R29 ;  /* 0x0004001d2c007388 */ /* 0x0003e80000000800 */
[----:B---3--:R1:W-:Y:S04]  /*144c0*/  STS [R43], R27 ;  /* 0x0000001b2b007388 */ /* 0x0083e80000000800 */
[----:B------:R1:W-:Y:S04]  /*144d0*/  STS [R43+0x400], R26 ;  /* 0x0004001a2b007388 */ /* 0x0003e80000000800 */
[----:B------:R1:W-:Y:S04]  /*144e0*/  STS [R44+0x2000], R28 ;  /* 0x0020001c2c007388 */ /* 0x0003e80000000800 */
[----:B------:R1:W-:Y:S04]  /*144f0*/  STS [R44+0x2400], R150 ;  /* 0x002400962c007388 */ /* 0x0003e80000000800 */
[----:B------:R1:W-:Y:S04]  /*14500*/  STS [R43+0x2000], R25 ;  /* 0x002000192b007388 */ /* 0x0003e80000000800 */
[----:B------:R1:W-:Y:S04]  /*14510*/  STS [R43+0x2400], R158 ;  /* 0x0024009e2b007388 */ /* 0x0003e80000000800 */
[----:B----4-:R1:W-:Y:S04]  /*14520*/  STS [R42], R24 ;  /* 0x000000182a007388 */ /* 0x0103e80000000800 */
[----:B------:R1:W-:Y:S04]  /*14530*/  STS [R42+0x400], R23 ;  /* 0x000400172a007388 */ /* 0x0003e80000000800 */
[----:B-----5:R1:W-:Y:S04]  /*14540*/  STS [R41], R20 ;  /* 0x0000001429007388 */ /* 0x0203e80000000800 */
[----:B------:R1:W-:Y:S04]  /*14550*/  STS [R41+0x400], R19 ;  /* 0x0004001329007388 */ /* 0x0003e80000000800 */
[----:B------:R1:W-:Y:S04]  /*14560*/  STS [R42+0x2000], R22 ;  /* 0x002000162a007388 */ /* 0x0003e80000000800 */
[----:B------:R1:W-:Y:S04]  /*14570*/  STS [R42+0x2400], R21 ;  /* 0x002400152a007388 */ /* 0x0003e80000000800 */
[----:B------:R1:W-:Y:S04]  /*14580*/  STS [R41+0x2000], R18 ;  /* 0x0020001229007388 */ /* 0x0003e80000000800 */
[----:B------:R1:W-:Y:S04]  /*14590*/  STS [R41+0x2400], R17 ;  /* 0x0024001129007388 */ /* 0x0003e80000000800 */
[----:B------:R1:W-:Y:S04]  /*145a0*/  STS [R40], R16 ;  /* 0x0000001028007388 */ /* 0x0003e80000000800 */
[----:B------:R1:W-:Y:S04]  /*145b0*/  STS [R40+0x400], R15 ;  /* 0x0004000f28007388 */ /* 0x0003e80000000800 */
[----:B------:R1:W-:Y:S04]  /*145c0*/  STS [R39], R12 ;  /* 0x0000000c27007388 */ /* 0x0003e80000000800 */
        /* <DEDUP_REMOVED lines=13> */
[----:B------:R-:W-:Y:S06]  /*146a0*/  BAR.SYNC.DEFER_BLOCKING 0x1, 0x80 ;  /* 0x0042000000007b1d */ /* 0x000fec0000010000 */
[----:B------:R-:W-:Y:S05]  /*146b0*/  BRA.CONV ~URZ, `(.L_x_570) ;  /* 0x000000837f007947 */ /* 0x000fea000b800000 */
[----:B-1----:R-:W-:Y:S01]  /*146c0*/  SHF.R.S32.HI R35, RZ, 0x1f, R36 ;  /* 0x0000001fff237819 */ /* 0x002fe20000011424 */
[----:B------:R-:W-:Y:S01]  /*146d0*/  IMAD.MOV.U32 R58, RZ, RZ, RZ ;  /* 0x000000ffff3a7224 */ /* 0x000fe200078e00ff */
[----:B------:R-:W-:Y:S01]  /*146e0*/  MOV R2, 0x14740 ;  /* 0x0001474000027802 */ /* 0x000fe20000000f00 */
[----:B------:R-:W-:Y:S01]  /*146f0*/  IMAD.MOV.U32 R3, RZ, RZ, 0x1f ;  /* 0x0000001fff037424 */ /* 0x000fe200078e00ff */
[----:B------:R-:W-:-:S04]  /*14700*/  LEA.HI R35, R35, R36, RZ, 0x7 ;  /* 0x0000002423237211 */ /* 0x000fc800078f38ff */
[----:B------:R-:W-:-:S05]  /*14710*/  SHF.R.S32.HI R35, RZ, 0x7, R35 ;  /* 0x00000007ff237819 */ /* 0x000fca0000011423 */
[----:B------:R-:W-:Y:S02]  /*14720*/  IMAD.MOV.U32 R88, RZ, RZ, R35 ;  /* 0x000000ffff587224 */ /* 0x000fe400078e0023 */
[----:B------:R-:W-:Y:S05]  /*14730*/  CALL.REL.NOINC `($__internal_1_$__cuda_sm70_shflsync_idx_p) ;  /* 0x000070d000007944 */ /* 0x000fea0003c00000 */
.L_x_570:
[----:B-1----:R-:W2:Y:S04]  /*14740*/  LDL R2, [R1+0x6c] ;  /* 0x00006c0001027983 */ /* 0x002ea80000100800 */
[----:B------:R-:W3:Y:S04]  /*14750*/  LDL R5, [R1+0x30] ;  /* 0x0000300001057983 */ /* 0x000ee80000100800 */
[----:B------:R-:W4:Y:S04]  /*14760*/  LDL.LU R4, [R1+0x64] ;  /* 0x0000640001047983 */ /* 0x000f280000300800 */
[----:B------:R-:W2:Y:S04]  /*14770*/  LDL.LU R15, [R1+0x60] ;  /* 0x00006000010f7983 */ /* 0x000ea80000300800 */
[----:B------:R-:W3:Y:S01]  /*14780*/  LDL.LU R17, [R1+0x5c] ;  /* 0x00005c0001117983 */ /* 0x000ee20000300800 */
[----:B-----5:R-:W-:-:S03]  /*14790*/  IMAD.MOV.U32 R0, RZ, RZ, 0x1 ;  /* 0x00000001ff007424 */ /* 0x020fc600078e00ff */
[----:B------:R-:W3:Y:S02]  /*147a0*/  LDL R14, [R1+0x9c] ;  /* 0x00009c00010e7983 */ /* 0x000ee40000100800 */
[----:B------:R-:W-:Y:S02]  /*147b0*/  ISETP.NE.AND P0, PT, R0, c[0x0][0x4e8], PT ;  /* 0x00013a0000007a0c */ /* 0x000fe40003f05270 */
[----:B------:R-:W1:Y:S04]  /*147c0*/  S2R R16, SR_TID.X ;  /* 0x0000000000107919 */ /* 0x000e680000002100 */
[----:B------:R-:W1:Y:S01]  /*147d0*/  S2R R18, SR_TID.X ;  /* 0x0000000000127919 */ /* 0x000e620000002100 */
[----:B------:R-:W-:Y:S02]  /*147e0*/  ULDC UR5, c[0x0][0x4e8] ;  /* 0x00013a0000057ab9 */ /* 0x000fe40000000800 */
[----:B------:R-:W-:-:S02]  /*147f0*/  ULDC UR4, c[0x0][0x388] ;  /* 0x0000e20000047ab9 */ /* 0x000fc40000000800 */
[----:B------:R-:W-:Y:S01]  /*14800*/  UIMAD UR4, UR5, UR4, URZ ;  /* 0x00000004050472a4 */ /* 0x000fe2000f8e023f */
[----:B------:R-:W-:Y:S02]  /*14810*/  ISETP.GE.AND P5, PT, R242, c[0x0][0x3c8], PT ;  /* 0x0000f200f2007a0c */ /* 0x000fe40003fa6270 */
[----:B------:R-:W-:Y:S02]  /*14820*/  SHF.R.S32.HI R48, RZ, 0x1f, R242 ;  /* 0x0000001fff307819 */ /* 0x000fe400000114f2 */
[----:B----4-:R-:W-:Y:S01]  /*14830*/  SHF.R.S32.HI R0, RZ, 0x1f, R4 ;  /* 0x0000001fff007819 */ /* 0x010fe20000011404 */
[----:B------:R-:W-:Y:S01]  /*14840*/  IMAD.WIDE.U32 R6, R4, c[0x0][0x490], RZ ;  /* 0x0001240004067a25 */ /* 0x000fe200078e00ff */
[----:B--2---:R-:W-:-:S03]  /*14850*/  SHF.R.S32.HI R8, RZ, 0x1f, R15 ;  /* 0x0000001fff087819 */ /* 0x004fc6000001140f */
[----:B---3--:R-:W-:Y:S02]  /*14860*/  IMAD.IADD R3, R2, 0x1, R17 ;  /* 0x0000000102037824 */ /* 0x008fe400078e0211 */
[C---:B------:R-:W-:Y:S02]  /*14870*/  IMAD R2, R0.reuse, c[0x0][0x490], RZ ;  /* 0x0001240000027a24 */ /* 0x040fe400078e02ff */
[----:B------:R-:W-:Y:S02]  /*14880*/  IMAD R0, R0, c[0x0][0x3e8], RZ ;  /* 0x0000fa0000007a24 */ /* 0x000fe400078e02ff */
[----:B------:R-:W-:-:S04]  /*14890*/  @P0 IMAD.HI.U32 R12, R3, c[0x0][0x4ec], RZ ;  /* 0x00013b00030c0a27 */ /* 0x000fc800078e00ff */
[----:B------:R-:W-:Y:S02]  /*148a0*/  IMAD.IADD R10, R5, 0x1, R17 ;  /* 0x00000001050a7824 */ /* 0x000fe400078e0211 */
[C---:B------:R-:W-:Y:S02]  /*148b0*/  IMAD R9, R4.reuse, c[0x0][0x494], R2 ;  /* 0x0001250004097a24 */ /* 0x040fe400078e0202 */
[C---:B------:R-:W-:Y:S02]  /*148c0*/  IMAD R11, R4.reuse, c[0x0][0x3ec], R0 ;  /* 0x0000fb00040b7a24 */ /* 0x040fe400078e0200 */
[----:B------:R-:W-:Y:S01]  /*148d0*/  IMAD.MOV.U32 R2, RZ, RZ, R3 ;  /* 0x000000ffff027224 */ /* 0x000fe200078e0003 */
[----:B------:R-:W-:Y:S01]  /*148e0*/  @P0 SHF.R.U32.HI R2, RZ, c[0x0][0x4f0], R12 ;  /* 0x00013c00ff020a19 */ /* 0x000fe2000001160c */
[----:B------:R-:W-:-:S04]  /*148f0*/  IMAD.WIDE.U32 R4, R4, c[0x0][0x3e8], RZ ;  /* 0x0000fa0004047a25 */ /* 0x000fc800078e00ff */
[----:B------:R-:W-:-:S04]  /*14900*/  @P0 IMAD.HI.U32 R13, R10, c[0x0][0x4ec], RZ ;  /* 0x00013b000a0d0a27 */ /* 0x000fc800078e00ff */
[----:B------:R-:W-:Y:S02]  /*14910*/  IMAD.IADD R7, R7, 0x1, R9 ;  /* 0x0000000107077824 */ /* 0x000fe400078e0209 */
[C---:B------:R-:W-:Y:S02]  /*14920*/  IMAD R9, R8.reuse, c[0x0][0x498], RZ ;  /* 0x0001260008097a24 */ /* 0x040fe400078e02ff */
[----:B------:R-:W-:Y:S02]  /*14930*/  IMAD R8, R8, c[0x0][0x3f0], RZ ;  /* 0x0000fc0008087a24 */ /* 0x000fe400078e02ff */
[----:B------:R-:W-:Y:S01]  /*14940*/  IMAD.MOV.U32 R0, RZ, RZ, R10 ;  /* 0x000000ffff007224 */ /* 0x000fe200078e000a */
[----:B------:R-:W-:Y:S01]  /*14950*/  @P0 SHF.R.U32.HI R0, RZ, c[0x0][0x4f0], R13 ;  /* 0x00013c00ff000a19 */ /* 0x000fe2000001160d */
[----:B------:R-:W-:Y:S02]  /*14960*/  IMAD.IADD R5, R5, 0x1, R11 ;  /* 0x0000000105057824 */ /* 0x000fe400078e020b */
[----:B------:R-:W-:-:S02]  /*14970*/  IMAD.MOV R11, RZ, RZ, -R2 ;  /* 0x000000ffff0b7224 */ /* 0x000fc400078e0a02 */
[C---:B------:R-:W-:Y:S02]  /*14980*/  IMAD R13, R15.reuse, c[0x0][0x49c], R9 ;  /* 0x000127000f0d7a24 */ /* 0x040fe400078e0209 */
[C---:B------:R-:W-:Y:S02]  /*14990*/  IMAD R12, R15.reuse, c[0x0][0x3f4], R8 ;  /* 0x0000fd000f0c7a24 */ /* 0x040fe400078e0208 */
[----:B------:R-:W-:Y:S01]  /*149a0*/  IMAD.WIDE.U32 R8, R15, c[0x0][0x3f0], R4 ;  /* 0x0000fc000f087a25 */ /* 0x000fe200078e0004 */
[----:B------:R-:W-:-:S03]  /*149b0*/  SHF.R.S32.HI R5, RZ, 0x1f, R0 ;  /* 0x0000001fff057819 */ /* 0x000fc60000011400 */
[----:B------:R-:W-:-:S04]  /*149c0*/  IMAD.WIDE.U32 R6, R15, c[0x0][0x498], R6 ;  /* 0x000126000f067a25 */ /* 0x000fc800078e0006 */
[----:B------:R-:W-:Y:S01]  /*149d0*/  IMAD R4, R11, c[0x0][0x4e8], R3 ;  /* 0x00013a000b047a24 */ /* 0x000fe200078e0203 */
[----:B------:R-:W-:Y:S01]  /*149e0*/  SHF.R.S32.HI R11, RZ, 0x1f, R2 ;  /* 0x0000001fff0b7819 */ /* 0x000fe20000011402 */
[----:B------:R-:W-:Y:S01]  /*149f0*/  IMAD.IADD R3, R9, 0x1, R12 ;  /* 0x0000000109037824 */ /* 0x000fe200078e020c */
[----:B------:R-:W-:Y:S01]  /*14a00*/  IADD3 R6, P0, R2, R6, RZ ;  /* 0x0000000602067210 */ /* 0x000fe20007f1e0ff */
[----:B------:R-:W-:Y:S01]  /*14a10*/  IMAD R5, R5, c[0x0][0x3e0], RZ ;  /* 0x0000f80005057a24 */ /* 0x000fe200078e02ff */
[----:B------:R-:W-:Y:S01]  /*14a20*/  SHF.R.S32.HI R9, RZ, 0x1f, R4 ;  /* 0x0000001fff097819 */ /* 0x000fe20000011404 */
[----:B------:R-:W-:Y:S01]  /*14a30*/  IMAD.MOV.U32 R2, RZ, RZ, R8 ;  /* 0x000000ffff027224 */ /* 0x000fe200078e0008 */
[----:B------:R-:W-:Y:S01]  /*14a40*/  IADD3.X R7, R11, R7, R13, P0, !PT ;  /* 0x000000070b077210 */ /* 0x000fe200007fe40d */
[----:B------:R-:W-:Y:S01]  /*14a50*/  IMAD R12, R0, c[0x0][0x3e4], R5 ;  /* 0x0000f900000c7a24 */ /* 0x000fe200078e0205 */
[----:B-1----:R-:W-:Y:S01]  /*14a60*/  SHF.R.S32.HI R15, RZ, 0x1f, R16 ;  /* 0x0000001fff0f7819 */ /* 0x002fe20000011410 */
[----:B------:R-:W-:-:S02]  /*14a70*/  IMAD R5, R9, c[0x0][0x488], RZ ;  /* 0x0001220009057a24 */ /* 0x000fc400078e02ff */
[----:B------:R-:W-:Y:S01]  /*14a80*/  IMAD.WIDE.U32 R8, R0, c[0x0][0x3e0], R2 ;  /* 0x0000f80000087a25 */ /* 0x000fe200078e0002 */
[----:B------:R-:W-:-:S03]  /*14a90*/  LEA.HI R15, R15, R16, RZ, 0x5 ;  /* 0x000000100f0f7211 */ /* 0x000fc600078f28ff */
[----:B------:R-:W-:Y:S02]  /*14aa0*/  IMAD.MOV R0, RZ, RZ, -R0 ;  /* 0x000000ffff007224 */ /* 0x000fe400078e0a00 */
[C---:B------:R-:W-:Y:S02]  /*14ab0*/  IMAD R11, R4.reuse, c[0x0][0x48c], R5 ;  /* 0x00012300040b7a24 */ /* 0x040fe400078e0205 */
[----:B------:R-:W-:Y:S01]  /*14ac0*/  IMAD.WIDE.U32 R2, R4, c[0x0][0x488], R6 ;  /* 0x0001220004027a25 */ /* 0x000fe200078e0006 */
[----:B------:R-:W-:-:S03]  /*14ad0*/  LOP3.LUT R15, R15, 0xffffffe0, RZ, 0xc0, !PT ;  /* 0xffffffe00f0f7812 */ /* 0x000fc600078ec0ff */
[----:B------:R-:W-:Y:S02]  /*14ae0*/  IMAD R6, R0, c[0x0][0x4e8], R10 ;  /* 0x00013a0000067a24 */ /* 0x000fe400078e020a */
[----:B------:R-:W-:Y:S01]  /*14af0*/  IMAD.IADD R0, R3, 0x1, R11 ;  /* 0x0000000103007824 */ /* 0x000fe200078e020b */
[----:B------:R-:W-:Y:S01]  /*14b00*/  LEA R3, P0, R2, c[0x0][0x450], 0x2 ;  /* 0x0001140002037a11 */ /* 0x000fe200078010ff */
[----:B------:R-:W-:-:S03]  /*14b10*/  IMAD.IADD R15, R16, 0x1, -R15 ;  /* 0x00000001100f7824 */ /* 0x000fc600078e0a0f */
[----:B------:R-:W-:Y:S01]  /*14b20*/  LEA.HI.X R2, R2, c[0x0][0x454], R0, 0x2, P0 ;  /* 0x0001150002027a11 */ /* 0x000fe200000f1400 */
[----:B------:R-:W-:Y:S01]  /*14b30*/  IMAD.IADD R0, R14, 0x1, R17 ;  /* 0x000000010e007824 */ /* 0x000fe200078e0211 */
[----:B------:R-:W-:Y:S01]  /*14b40*/  LOP3.LUT P1, RZ, R15, 0x3, RZ, 0xc0, !PT ;  /* 0x000000030fff7812 */ /* 0x000fe2000782c0ff */
[----:B------:R-:W-:Y:S01]  /*14b50*/  IMAD.IADD R5, R9, 0x1, R12 ;  /* 0x0000000109057824 */ /* 0x000fe200078e020c */
[----:B------:R-:W-:Y:S01]  /*14b60*/  SHFL.IDX PT, R14, R3, RZ, 0x1c1f ;  /* 0x001c1fff030e7589 */ /* 0x000fe200000e0000 */
[----:B------:R-:W-:-:S03]  /*14b70*/  IMAD.MOV.U32 R4, RZ, RZ, R8 ;  /* 0x000000ffff047224 */ /* 0x000fc600078e0008 */
[----:B------:R-:W1:Y:S04]  /*14b80*/  SHFL.IDX PT, R15, R2, RZ, 0x1c1f ;  /* 0x001c1fff020f7589 */ /* 0x000e6800000e0000 */
[----:B------:R-:W-:Y:S04]  /*14b90*/  SHFL.IDX PT, R12, R3, 0x1, 0x1c1f ;  /* 0x003c1f00030c7f89 */ /* 0x000fe800000e0000 */
[----:B------:R-:W2:Y:S04]  /*14ba0*/  SHFL.IDX PT, R13, R2, 0x1, 0x1c1f ;  /* 0x003c1f00020d7f89 */ /* 0x000ea800000e0000 */
[----:B------:R-:W-:Y:S04]  /*14bb0*/  SHFL.IDX PT, R10, R3, 0x2, 0x1c1f ;  /* 0x005c1f00030a7f89 */ /* 0x000fe800000e0000 */
[----:B------:R-:W3:Y:S04]  /*14bc0*/  SHFL.IDX PT, R11, R2, 0x2, 0x1c1f ;  /* 0x005c1f00020b7f89 */ /* 0x000ee800000e0000 */
[----:B------:R4:W-:Y:S04]  /*14bd0*/  SHFL.IDX PT, R8, R3, 0x3, 0x1c1f ;  /* 0x007c1f0003087f89 */ /* 0x0009e800000e0000 */
[----:B------:R1:W2:Y:S01]  /*14be0*/  SHFL.IDX PT, R9, R2, 0x3, 0x1c1f ;  /* 0x007c1f0002097f89 */ /* 0x0002a200000e0000 */
[----:B------:R-:W-:-:S02]  /*14bf0*/  SHF.R.S32.HI R7, RZ, 0x1f, R6 ;  /* 0x0000001fff077819 */ /* 0x000fc40000011406 */
[----:B------:R-:W-:-:S03]  /*14c00*/  ISETP.GE.OR P4, PT, R0, UR4, P1 ;  /* 0x0000000400007c0c */ /* 0x000fc60008f86670 */
[----:B------:R-:W-:Y:S01]  /*14c10*/  IMAD R7, R7, c[0x0][0x3d8], RZ ;  /* 0x0000f60007077a24 */ /* 0x000fe200078e02ff */
[----:B------:R-:W-:Y:S01]  /*14c20*/  SHF.R.S32.HI R16, RZ, 0x1f, R18 ;  /* 0x0000001fff107819 */ /* 0x000fe20000011412 */
[----:B------:R-:W-:Y:S01]  /*14c30*/  IMAD.WIDE.U32 R4, R6, c[0x0][0x3d8], R4 ;  /* 0x0000f60006047a25 */ /* 0x000fe200078e0004 */
[C---:B----4-:R-:W-:Y:S02]  /*14c40*/  IADD3 R3, R0.reuse, 0x8, RZ ;  /* 0x0000000800037810 */ /* 0x050fe40007ffe0ff */
[C---:B-1----:R-:W-:Y:S02]  /*14c50*/  IADD3 R2, R0.reuse, 0x40, RZ ;  /* 0x0000004000027810 */ /* 0x042fe40007ffe0ff */
[----:B------:R-:W-:Y:S02]  /*14c60*/  IADD3 R0, R0, 0x48, RZ ;  /* 0x0000004800007810 */ /* 0x000fe40007ffe0ff */
[----:B------:R-:W-:Y:S02]  /*14c70*/  ISETP.GE.OR P3, PT, R3, UR4, P1 ;  /* 0x0000000403007c0c */ /* 0x000fe40008f66670 */
[----:B------:R-:W-:-:S02]  /*14c80*/  ISETP.GE.OR P2, PT, R2, UR4, P1 ;  /* 0x0000000402007c0c */ /* 0x000fc40008f46670 */
[----:B------:R-:W-:Y:S01]  /*14c90*/  ISETP.GE.OR P1, PT, R0, UR4, P1 ;  /* 0x0000000400007c0c */ /* 0x000fe20008f26670 */
[----:B------:R-:W-:Y:S01]  /*14ca0*/  IMAD R7, R6, c[0x0][0x3dc], R7 ;  /* 0x0000f70006077a24 */ /* 0x000fe200078e0207 */
[----:B------:R-:W-:Y:S01]  /*14cb0*/  LEA.HI R16, R16, R18, RZ, 0x3 ;  /* 0x0000001210107211 */ /* 0x000fe200078f18ff */
[----:B------:R-:W-:Y:S01]  /*14cc0*/  @!P4 ST.E [R14.64], R32 ;  /* 0x000000200e00c985 */ /* 0x000fe2000c101906 */
[----:B------:R-:W-:Y:S01]  /*14cd0*/  LEA R2, P0, R4, c[0x0][0x380], 0x1 ;  /* 0x0000e00004027a11 */ /* 0x000fe200078008ff */
[----:B------:R-:W-:Y:S01]  /*14ce0*/  IMAD.IADD R0, R5, 0x1, R7 ;  /* 0x0000000105007824 */ /* 0x000fe200078e0207 */
[----:B------:R-:W-:-:S03]  /*14cf0*/  SHF.R.S32.HI R16, RZ, 0x3, R16 ;  /* 0x00000003ff107819 */ /* 0x000fc60000011410 */
[----:B--2---:R-:W-:Y:S01]  /*14d00*/  @!P3 ST.E [R12.64], R33 ;  /* 0x000000210c00b985 */ /* 0x004fe2000c101906 */
[----:B------:R-:W-:-:S03]  /*14d10*/  LEA.HI.X R0, R4, c[0x0][0x384], R0, 0x1, P0 ;  /* 0x0000e10004007a11 */ /* 0x000fc600000f0c00 */
[----:B---3--:R-:W-:Y:S01]  /*14d20*/  @!P2 ST.E [R10.64], R34 ;  /* 0x000000220a00a985 */ /* 0x008fe2000c101906 */
[----:B------:R-:W-:-:S03]  /*14d30*/  IMAD.IADD R3, R16, 0x1, R17 ;  /* 0x0000000110037824 */ /* 0x000fc600078e0211 */
[----:B------:R-:W-:Y:S04]  /*14d40*/  @!P1 ST.E [R8.64], R31 ;  /* 0x0000001f08009985 */ /* 0x000fe8000c101906 */
[----:B------:R-:W1:Y:S04]  /*14d50*/  SHFL.IDX PT, R8, R2, RZ, 0x181f ;  /* 0x00181fff02087589 */ /* 0x000e6800000e0000 */
[----:B------:R-:W-:Y:S01]  /*14d60*/  LDS.128 R20, [R243+0x80] ;  /* 0x00008000f3147984 */ /* 0x000fe20000000c00 */
[----:B------:R-:W-:-:S03]  /*14d70*/  IADD3 R4, R3, 0x10, RZ ;  /* 0x0000001003047810 */ /* 0x000fc60007ffe0ff */
[----:B------:R-:W2:Y:S04]  /*14d80*/  SHFL.IDX PT, R7, R0, RZ, 0x181f ;  /* 0x00181fff00077589 */ /* 0x000ea800000e0000 */
[----:B------:R-:W3:Y:S04]  /*14d90*/  SHFL.IDX PT, R6, R2, 0x1, 0x181f ;  /* 0x00381f0002067f89 */ /* 0x000ee800000e0000 */
[----:B------:R-:W4:Y:S01]  /*14da0*/  SHFL.IDX PT, R5, R2, 0x2, 0x181f ;  /* 0x00581f0002057f89 */ /* 0x000f2200000e0000 */
[----:B------:R-:W-:-:S03]  /*14db0*/  ISETP.GE.OR P2, PT, R4, UR4, P5 ;  /* 0x0000000404007c0c */ /* 0x000fc6000af46670 */
[----:B------:R-:W4:Y:S01]  /*14dc0*/  SHFL.IDX PT, R11, R0, 0x1, 0x181f ;  /* 0x00381f00000b7f89 */ /* 0x000f2200000e0000 */
[----:B------:R-:W-:-:S03]  /*14dd0*/  ISETP.GE.OR P3, PT, R3, UR4, P5 ;  /* 0x0000000403007c0c */ /* 0x000fc6000af66670 */
[----:B------:R-:W4:Y:S01]  /*14de0*/  SHFL.IDX PT, R10, R0, 0x2, 0x181f ;  /* 0x00581f00000a7f89 */ /* 0x000f2200000e0000 */
[----:B------:R-:W-:-:S03]  /*14df0*/  IADD3 R4, R3, 0x20, RZ ;  /* 0x0000002003047810 */ /* 0x000fc60007ffe0ff */
[----:B------:R-:W4:Y:S01]  /*14e00*/  LDS.128 R16, [R243+0x880] ;  /* 0x00088000f3107984 */ /* 0x000f220000000c00 */
[----:B------:R-:W-:-:S03]  /*14e10*/  ISETP.GE.OR P0, PT, R4, UR4, P5 ;  /* 0x0000000404007c0c */ /* 0x000fc6000af06670 */
[----:B------:R-:W4:Y:S02]  /*14e20*/  LDS.128 R12, [R243+0x1080] ;  /* 0x00108000f30c7984 */ /* 0x000f240000000c00 */
[C---:B-1----:R-:W-:Y:S02]  /*14e30*/  @!P3 LEA R8, P4, R242.reuse, R8, 0x1 ;  /* 0x00000008f208b211 */ /* 0x042fe400078808ff */
[----:B------:R-:W-:Y:S01]  /*14e40*/  LDS.128 R24, [R243+0x1880] ;  /* 0x00188000f3187984 */ /* 0x000fe20000000c00 */
[C---:B------:R-:W-:Y:S02]  /*14e50*/  IADD3 R29, R3.reuse, 0x30, RZ ;  /* 0x00000030031d7810 */ /* 0x040fe40007ffe0ff */
[C---:B--2---:R-:W-:Y:S01]  /*14e60*/  @!P3 LEA.HI.X R9, R242.reuse, R7, R48, 0x1, P4 ;  /* 0x00000007f209b211 */ /* 0x044fe200020f0c30 */
[----:B------:R-:W1:Y:S01]  /*14e70*/  SHFL.IDX PT, R45, R2, 0x3, 0x181f ;  /* 0x00781f00022d7f89 */ /* 0x000e6200000e0000 */
[C---:B---3--:R-:W-:Y:S02]  /*14e80*/  @!P2 LEA R6, P1, R242.reuse, R6, 0x1 ;  /* 0x00000006f206a211 */ /* 0x048fe400078208ff */
[----:B------:R-:W-:Y:S01]  /*14e90*/  IADD3 R28, R3, 0x40, RZ ;  /* 0x00000040031c7810 */ /* 0x000fe20007ffe0ff */
[----:B------:R-:W2:Y:S01]  /*14ea0*/  SHFL.IDX PT, R46, R0, 0x3, 0x181f ;  /* 0x00781f00002e7f89 */ /* 0x000ea200000e0000 */
[----:B----4-:R-:W-:-:S02]  /*14eb0*/  @!P0 LEA R4, P4, R242, R5, 0x1 ;  /* 0x00000005f2048211 */ /* 0x010fc400078808ff */
[C-C-:B------:R-:W-:Y:S01]  /*14ec0*/  @!P2 LEA.HI.X R7, R242.reuse, R11, R48.reuse, 0x1, P1 ;  /* 0x0000000bf207a211 */ /* 0x140fe200008f0c30 */
[----:B------:R-:W-:Y:S01]  /*14ed0*/  LDS.128 R32, [R243+0x2880] ;  /* 0x00288000f3207984 */ /* 0x000fe20000000c00 */
[----:B------:R-:W-:Y:S02]  /*14ee0*/  @!P0 LEA.HI.X R5, R242, R10, R48, 0x1, P4 ;  /* 0x0000000af2058211 */ /* 0x000fe400020f0c30 */
[----:B------:R-:W-:Y:S01]  /*14ef0*/  ISETP.GE.OR P1, PT, R29, UR4, P5 ;  /* 0x000000041d007c0c */ /* 0x000fe2000af26670 */
[----:B------:R-:W-:Y:S01]  /*14f00*/  LDS.128 R36, [R243+0x3080] ;  /* 0x00308000f3247984 */ /* 0x000fe20000000c00 */
[----:B------:R-:W-:-:S03]  /*14f10*/  ISETP.GE.OR P4, PT, R28, UR4, P5 ;  /* 0x000000041c007c0c */ /* 0x000fc6000af86670 */
[----:B------:R-:W-:Y:S04]  /*14f20*/  LDS.128 R28, [R243+0x2080] ;  /* 0x00208000f31c7984 */ /* 0x000fe80000000c00 */
[----:B------:R-:W3:Y:S04]  /*14f30*/  SHFL.IDX PT, R44, R2, 0x4, 0x181f ;  /* 0x00981f00022c7f89 */ /* 0x000ee800000e0000 */
[----:B------:R-:W-:Y:S04]  /*14f40*/  LDS.128 R40, [R243+0x3880] ;  /* 0x00388000f3287984 */ /* 0x000fe80000000c00 */
[----:B------:R4:W-:Y:S04]  /*14f50*/  @!P3 ST.E.128 [R8.64], R20 ;  /* 0x000000140800b985 */ /* 0x0009e8000c101d06 */
[----:B------:R-:W1:Y:S04]  /*14f60*/  SHFL.IDX PT, R9, R2, 0x5, 0x181f ;  /* 0x00b81f0002097f89 */ /* 0x000e6800000e0000 */
[----:B------:R-:W1:Y:S04]  /*14f70*/  SHFL.IDX PT, R11, R0, 0x4, 0x181f ;  /* 0x00981f00000b7f89 */ /* 0x000e6800000e0000 */
[----:B------:R-:W-:Y:S04]  /*14f80*/  SHFL.IDX PT, R10, R2, 0x6, 0x181f ;  /* 0x00d81f00020a7f89 */ /* 0x000fe800000e0000 */
[----:B------:R-:W1:Y:S04]  /*14f90*/  SHFL.IDX PT, R21, R0, 0x5, 0x181f ;  /* 0x00b81f0000157f89 */ /* 0x000e6800000e0000 */
[----:B------:R-:W1:Y:S04]  /*14fa0*/  SHFL.IDX PT, R20, R0, 0x6, 0x181f ;  /* 0x00d81f0000147f89 */ /* 0x000e6800000e0000 */
[----:B------:R-:W-:Y:S01]  /*14fb0*/  @!P2 ST.E.128 [R6.64], R16 ;  /* 0x000000100600a985 */ /* 0x000fe2000c101d06 */
[----:B----4-:R-:W-:-:S02]  /*14fc0*/  IADD3 R22, R3, 0x50, RZ ;  /* 0x0000005003167810 */ /* 0x010fc40007ffe0ff */
[C---:B------:R-:W-:Y:S02]  /*14fd0*/  IADD3 R8, R3.reuse, 0x60, RZ ;  /* 0x0000006003087810 */ /* 0x040fe40007ffe0ff */
[----:B------:R-:W-:Y:S01]  /*14fe0*/  ISETP.GE.OR P3, PT, R22, UR4, P5 ;  /* 0x0000000416007c0c */ /* 0x000fe2000af66670 */
[----:B------:R1:W-:Y:S01]  /*14ff0*/  @!P0 ST.E.128 [R4.64], R12 ;  /* 0x0000000c04008985 */ /* 0x0003e2000c101d06 */
[----:B------:R-:W-:Y:S02]  /*15000*/  ISETP.GE.OR P2, PT, R8, UR4, P5 ;  /* 0x0000000408007c0c */ /* 0x000fe4000af46670 */
[----:B------:R-:W-:-:S04]  /*15010*/  IADD3 R3, R3, 0x70, RZ ;  /* 0x0000007003037810 */ /* 0x000fc80007ffe0ff */
[----:B------:R-:W-:Y:S02]  /*15020*/  ISETP.GE.OR P5, PT, R3, UR4, P5 ;  /* 0x0000000403007c0c */ /* 0x000fe4000afa6670 */
[----:B-1----:R-:W-:-:S04]  /*15030*/  @!P1 LEA R4, P0, R242, R45, 0x1 ;  /* 0x0000002df2049211 */ /* 0x002fc800078008ff */
[C---:B--2---:R-:W-:Y:S02]  /*15040*/  @!P1 LEA.HI.X R5, R242.reuse, R46, R48, 0x1, P0 ;  /* 0x0000002ef2059211 */ /* 0x044fe400000f0c30 */
[----:B---3--:R-:W-:-:S03]  /*15050*/  @!P4 LEA R8, P0, R242, R44, 0x1 ;  /* 0x0000002cf208c211 */ /* 0x008fc600078008ff */
[----:B------:R1:W-:Y:S01]  /*15060*/  @!P1 ST.E.128 [R4.64], R24 ;  /* 0x0000001804009985 */ /* 0x0003e2000c101d06 */
[C---:B------:R-:W-:Y:S02]  /*15070*/  @!P3 LEA R6, P1, R242.reuse, R9, 0x1 ;  /* 0x00000009f206b211 */ /* 0x040fe400078208ff */
[C-C-:B------:R-:W-:Y:S02]  /*15080*/  @!P4 LEA.HI.X R9, R242.reuse, R11, R48.reuse, 0x1, P0 ;  /* 0x0000000bf209c211 */ /* 0x140fe400000f0c30 */
[----:B------:R-:W-:-:S03]  /*15090*/  @!P3 LEA.HI.X R7, R242, R21, R48, 0x1, P1 ;  /* 0x00000015f207b211 */ /* 0x000fc600008f0c30 */
[----:B------:R2:W-:Y:S04]  /*150a0*/  @!P4 ST.E.128 [R8.64], R28 ;  /* 0x0000001c0800c985 */ /* 0x0005e8000c101d06 */
[----:B------:R2:W-:Y:S01]  /*150b0*/  @!P3 ST.E.128 [R6.64], R32 ;  /* 0x000000200600b985 */ /* 0x0005e2000c101d06 */
[----:B-1----:R-:W-:-:S04]  /*150c0*/  @!P2 LEA R4, P0, R242, R10, 0x1 ;  /* 0x0000000af204a211 */ /* 0x002fc800078008ff */
[----:B------:R-:W-:-:S05]  /*150d0*/  @!P2 LEA.HI.X R5, R242, R20, R48, 0x1, P0 ;  /* 0x00000014f205a211 */ /* 0x000fca00000f0c30 */
[----:B------:R2:W-:Y:S04]  /*150e0*/  @!P2 ST.E.128 [R4.64], R36 ;  /* 0x000000240400a985 */ /* 0x0005e8000c101d06 */
[----:B------:R-:W1:Y:S04]  /*150f0*/  SHFL.IDX PT, R2, R2, 0x7, 0x181f ;  /* 0x00f81f0002027f89 */ /* 0x000e6800000e0000 */
[----:B------:R-:W3:Y:S01]  /*15100*/  SHFL.IDX PT, R0, R0, 0x7, 0x181f ;  /* 0x00f81f0000007f89 */ /* 0x000ee200000e0000 */
[----:B------:R-:W-:Y:S05]  /*15110*/  @P5 BRA `(.L_x_571) ;  /* 0x00000a0000005947 */ /* 0x000fea0003800000 */
[----:B-1----:R-:W-:-:S04]  /*15120*/  LEA R2, P0, R242, R2, 0x1 ;  /* 0x00000002f2027211 */ /* 0x002fc800078008ff */
[----:B---3--:R-:W-:-:S05]  /*15130*/  LEA.HI.X R3, R242, R0, R48, 0x1, P0 ;  /* 0x00000000f2037211 */ /* 0x008fca00000f0c30 */
[----:B------:R1:W-:Y:S01]  /*15140*/  ST.E.128 [R2.64], R40 ;  /* 0x0000002802007985 */ /* 0x0003e2000c101d06 */
[----:B------:R-:W-:Y:S05]  /*15150*/  BRA `(.L_x_571) ;  /* 0x000009c000007947 */ /* 0x000fea0003800000 */
.L_x_569:
[----:B------:R-:W2:Y:S04]  /*15160*/  LDL R2, [R1+0x64] ;  /* 0x0000640001027983 */ /* 0x000ea80000100800 */
[----:B------:R-:W3:Y:S04]  /*15170*/  LDL R0, [R1+0x60] ;  /* 0x0000600001007983 */ /* 0x000ee80000100800 */
[----:B------:R-:W4:Y:S04]  /*15180*/  LDL R4, [R1+0x5c] ;  /* 0x00005c0001047983 */ /* 0x000f280000100800 */
[----:B------:R-:W1:Y:S01]  /*15190*/  S2R R3, SR_TID.X ;  /* 0x0000000000037919 */ /* 0x000e620000002100 */
[----:B------:R-:W-:Y:S01]  /*151a0*/  BSSY B0, `(.L_x_572) ;  /* 0x0000026000007945 */ /* 0x000fe20003800000 */
[----:B-1----:R-:W-:Y:S01]  /*151b0*/  ISETP.GE.AND P0, PT, R3, 0x80, PT ;  /* 0x000000800300780c */ /* 0x002fe20003f06270 */
[----:B--2---:R-:W-:-:S02]  /*151c0*/  IMAD.MOV.U32 R12, RZ, RZ, R2 ;  /* 0x000000ffff0c7224 */ /* 0x004fc400078e0002 */
[----:B---3--:R-:W-:-:S03]  /*151d0*/  IMAD.MOV.U32 R11, RZ, RZ, R0 ;  /* 0x000000ffff0b7224 */ /* 0x008fc600078e0000 */
[----:B------:R-:W-:Y:S01]  /*151e0*/  SHF.R.S32.HI R7, RZ, 0x1f, R12 ;  /* 0x0000001fff077819 */ /* 0x000fe2000001140c */
[----:B----4-:R-:W-:Y:S01]  /*151f0*/  IMAD.MOV.U32 R13, RZ, RZ, R4 ;  /* 0x000000ffff0d7224 */ /* 0x010fe200078e0004 */
[----:B------:R-:W-:-:S05]  /*15200*/  SHF.R.S32.HI R10, RZ, 0x1f, R11 ;  /* 0x0000001fff0a7819 */ /* 0x000fca000001140b */
[----:B------:R-:W-:Y:S05]  /*15210*/  @P0 BRA `(.L_x_573) ;  /* 0x000001e000000947 */ /* 0x000fea0003800000 */
[----:B------:R-:W-:Y:S02]  /*15220*/  MOV R2, c[0x0][0x4e8] ;  /* 0x00013a0000027a02 */ /* 0x000fe40000000f00 */
[----:B------:R-:W-:-:S03]  /*15230*/  IADD3 R6, R13, R3, RZ ;  /* 0x000000030d067210 */ /* 0x000fc60007ffe0ff */
[----:B------:R-:W-:-:S05]  /*15240*/  IMAD R0, R2, c[0x0][0x388], RZ ;  /* 0x0000e20002007a24 */ /* 0x000fca00078e02ff */
[----:B------:R-:W-:-:S13]  /*15250*/  ISETP.GE.AND P0, PT, R6, R0, PT ;  /* 0x000000000600720c */ /* 0x000fda0003f06270 */
[----:B------:R-:W-:Y:S05]  /*15260*/  @P0 BRA `(.L_x_573) ;  /* 0x0000019000000947 */ /* 0x000fea0003800000 */
[----:B------:R-:W-:Y:S01]  /*15270*/  ISETP.NE.AND P0, PT, R2, 0x1, PT ;  /* 0x000000010200780c */ /* 0x000fe20003f05270 */
[----:B------:R-:W-:Y:S01]  /*15280*/  IMAD R4, R7, c[0x0][0x490], RZ ;  /* 0x0001240007047a24 */ /* 0x000fe200078e02ff */
[----:B------:R-:W-:Y:S01]  /*15290*/  MOV R0, R6 ;  /* 0x0000000600007202 */ /* 0x000fe20000000f00 */
[----:B------:R-:W-:-:S04]  /*152a0*/  IMAD.WIDE.U32 R2, R12, c[0x0][0x490], RZ ;  /* 0x000124000c027a25 */ /* 0x000fc800078e00ff */
[----:B------:R-:W-:Y:S02]  /*152b0*/  IMAD R4, R12, c[0x0][0x494], R4 ;  /* 0x000125000c047a24 */ /* 0x000fe400078e0204 */
[----:B------:R-:W-:-:S03]  /*152c0*/  IMAD R9, R10, c[0x0][0x498], RZ ;  /* 0x000126000a097a24 */ /* 0x000fc600078e02ff */
[----:B------:R-:W-:Y:S01]  /*152d0*/  IADD3 R3, R3, R4, RZ ;  /* 0x0000000403037210 */ /* 0x000fe20007ffe0ff */
[----:B------:R-:W-:-:S05]  /*152e0*/  @P0 IMAD.HI.U32 R5, R6, c[0x0][0x4ec], RZ ;  /* 0x00013b0006050a27 */ /* 0x000fca00078e00ff */
[----:B------:R-:W-:Y:S01]  /*152f0*/  @P0 SHF.R.U32.HI R0, RZ, c[0x0][0x4f0], R5 ;  /* 0x00013c00ff000a19 */ /* 0x000fe20000011605 */
[----:B------:R-:W-:-:S03]  /*15300*/  IMAD.WIDE.U32 R4, R11, c[0x0][0x498], R2 ;  /* 0x000126000b047a25 */ /* 0x000fc600078e0002 */
[C---:B------:R-:W-:Y:S01]  /*15310*/  IADD3 R8, -R0.reuse, RZ, RZ ;  /* 0x000000ff00087210 */ /* 0x040fe20007ffe1ff */
[----:B------:R-:W-:Y:S01]  /*15320*/  IMAD R3, R11, c[0x0][0x49c], R9 ;  /* 0x000127000b037a24 */ /* 0x000fe200078e0209 */
[----:B------:R-:W-:-:S03]  /*15330*/  IADD3 R4, P0, R0, R4, RZ ;  /* 0x0000000400047210 */ /* 0x000fc60007f1e0ff */
[----:B------:R-:W-:Y:S01]  /*15340*/  IMAD R2, R8, c[0x0][0x4e8], R6 ;  /* 0x00013a0008027a24 */ /* 0x000fe200078e0206 */
[----:B------:R-:W-:-:S04]  /*15350*/  SHF.R.S32.HI R6, RZ, 0x1f, R0 ;  /* 0x0000001fff067819 */ /* 0x000fc80000011400 */
[----:B------:R-:W-:Y:S02]  /*15360*/  SHF.R.S32.HI R0, RZ, 0x1f, R2 ;  /* 0x0000001fff007819 */ /* 0x000fe40000011402 */
[----:B------:R-:W-:-:S03]  /*15370*/  IADD3.X R5, R6, R5, R3, P0, !PT ;  /* 0x0000000506057210 */ /* 0x000fc600007fe403 */
[----:B------:R-:W-:-:S04]  /*15380*/  IMAD R0, R0, c[0x0][0x488], RZ ;  /* 0x0001220000007a24 */ /* 0x000fc800078e02ff */
[C---:B------:R-:W-:Y:S02]  /*15390*/  IMAD R0, R2.reuse, c[0x0][0x48c], R0 ;  /* 0x0001230002007a24 */ /* 0x040fe400078e0200 */
[----:B------:R-:W-:-:S05]  /*153a0*/  IMAD.WIDE.U32 R2, R2, c[0x0][0x488], R4 ;  /* 0x0001220002027a25 */ /* 0x000fca00078e0004 */
[----:B------:R-:W-:Y:S02]  /*153b0*/  IADD3 R0, R3, R0, RZ ;  /* 0x0000000003007210 */ /* 0x000fe40007ffe0ff */
[----:B------:R-:W-:-:S04]  /*153c0*/  LEA R4, P0, R2, c[0x0][0x450], 0x2 ;  /* 0x0001140002047a11 */ /* 0x000fc800078010ff */
[----:B------:R-:W-:Y:S02]  /*153d0*/  LEA.HI.X R5, R2, c[0x0][0x454], R0, 0x2, P0 ;  /* 0x0001150002057a11 */ /* 0x000fe400000f1400 */
[----:B------:R-:W-:-:S05]  /*153e0*/  MOV R0, 0xff800000 ;  /* 0xff80000000007802 */ /* 0x000fca0000000f00 */
[----:B------:R1:W-:Y:S02]  /*153f0*/  STG.E [R4.64], R0 ;  /* 0x0000000004007986 */ /* 0x0003e4000c101906 */
.L_x_573:
[----:B------:R-:W-:Y:S05]  /*15400*/  BSYNC B0 ;  /* 0x0000000000007941 */ /* 0x000fea0003800000 */
.L_x_572:
[----:B------:R-:W2:Y:S01]  /*15410*/  LDL R2, [R1+0x30] ;  /* 0x0000300001027983 */ /* 0x000ea20000100800 */
[----:B-1----:R-:W-:Y:S01]  /*15420*/  MOV R0, c[0x0][0x4e8] ;  /* 0x00013a0000007a02 */ /* 0x002fe20000000f00 */
[----:B------:R-:W-:-:S03]  /*15430*/  IMAD R6, R10, c[0x0][0x3f0], RZ ;  /* 0x0000fc000a067a24 */ /* 0x000fc600078e02ff */
[----:B------:R-:W-:Y:S01]  /*15440*/  ISETP.NE.AND P0, PT, R0, 0x1, PT ;  /* 0x000000010000780c */ /* 0x000fe20003f05270 */
[----:B------:R-:W-:Y:S02]  /*15450*/  IMAD R0, R7, c[0x0][0x3e8], RZ ;  /* 0x0000fa0007007a24 */ /* 0x000fe400078e02ff */
[----:B------:R-:W-:Y:S02]  /*15460*/  IMAD R8, R11, c[0x0][0x3f4], R6 ;  /* 0x0000fd000b087a24 */ /* 0x000fe400078e0206 */
[----:B------:R-:W-:Y:S01]  /*15470*/  IMAD R5, R12, c[0x0][0x3ec], R0 ;  /* 0x0000fb000c057a24 */ /* 0x000fe200078e0200 */
[----:B--2---:R-:W-:Y:S01]  /*15480*/  IADD3 R4, R2, R13, RZ ;  /* 0x0000000d02047210 */ /* 0x004fe20007ffe0ff */
[----:B------:R-:W-:-:S03]  /*15490*/  IMAD.WIDE.U32 R2, R12, c[0x0][0x3e8], RZ ;  /* 0x0000fa000c027a25 */ /* 0x000fc600078e00ff */
[----:B------:R-:W-:-:S03]  /*154a0*/  MOV R0, R4 ;  /* 0x0000000400007202 */ /* 0x000fc60000000f00 */
[----:B------:R-:W-:Y:S01]  /*154b0*/  @P0 IMAD.HI.U32 R7, R4, c[0x0][0x4ec], RZ ;  /* 0x00013b0004070a27 */ /* 0x000fe200078e00ff */
[----:B------:R-:W-:-:S04]  /*154c0*/  IADD3 R3, R3, R5, RZ ;  /* 0x0000000503037210 */ /* 0x000fc80007ffe0ff */
[----:B------:R-:W-:Y:S01]  /*154d0*/  @P0 SHF.R.U32.HI R0, RZ, c[0x0][0x4f0], R7 ;  /* 0x00013c00ff000a19 */ /* 0x000fe20000011607 */
[----:B------:R-:W-:Y:S01]  /*154e0*/  IMAD.WIDE.U32 R2, R11, c[0x0][0x3f0], R2 ;  /* 0x0000fc000b027a25 */ /* 0x000fe200078e0002 */
[----:B------:R-:W-:Y:S02]  /*154f0*/  ISETP.GE.AND P0, PT, R242, c[0x0][0x3c8], PT ;  /* 0x0000f200f2007a0c */ /* 0x000fe40003f06270 */
[----:B------:R-:W-:Y:S02]  /*15500*/  SHF.R.S32.HI R6, RZ, 0x1f, R0 ;  /* 0x0000001fff067819 */ /* 0x000fe40000011400 */
[----:B------:R-:W-:Y:S02]  /*15510*/  IADD3 R5, -R0, RZ, RZ ;  /* 0x000000ff00057210 */ /* 0x000fe40007ffe1ff */
[----:B------:R-:W-:Y:S01]  /*15520*/  IADD3 R3, R3, R8, RZ ;  /* 0x0000000803037210 */ /* 0x000fe20007ffe0ff */
[----:B------:R-:W-:Y:S02]  /*15530*/  IMAD R6, R6, c[0x0][0x3e0], RZ ;  /* 0x0000f80006067a24 */ /* 0x000fe400078e02ff */
[----:B------:R-:W-:-:S02]  /*15540*/  IMAD R4, R5, c[0x0][0x4e8], R4 ;  /* 0x00013a0005047a24 */ /* 0x000fc400078e0204 */
        /* <DEDUP_REMOVED lines=12> */
.L_x_618:
[----:B------:R-:W-:Y:S05]  /*15610*/  BRA.DIV ~URZ, `(.L_x_575) ;  /* 0x00005ad27f007947 */ /* 0x000fea000b800000 */
[----:B------:R3:W4:Y:S02]  /*15620*/  SHFL.IDX PT, R2, R5, RZ, 0x181f ;  /* 0x00181fff05027589 */ /* 0x00072400000e0000 */
.L_x_619:
[----:B------:R-:W5:Y:S04]  /*15630*/  LDL.LU R3, [R1+0x5c] ;  /* 0x00005c0001037983 */ /* 0x000f680000300800 */
[----:B------:R-:W1:Y:S02]  /*15640*/  S2R R7, SR_TID.X ;  /* 0x0000000000077919 */ /* 0x000e640000002100 */
[----:B-1----:R-:W-:-:S04]  /*15650*/  SHF.R.S32.HI R0, RZ, 0x1f, R7 ;  /* 0x0000001fff007819 */ /* 0x002fc80000011407 */
[----:B------:R-:W-:Y:S01]  /*15660*/  LEA.HI R0, R0, R7, RZ, 0x3 ;  /* 0x0000000700007211 */ /* 0x000fe200078f18ff */
[----:B------:R-:W-:-:S03]  /*15670*/  IMAD.MOV.U32 R7, RZ, RZ, c[0x0][0x4e8] ;  /* 0x00013a00ff077624 */ /* 0x000fc600078e00ff */
[----:B------:R-:W-:Y:S01]  /*15680*/  SHF.R.S32.HI R0, RZ, 0x3, R0 ;  /* 0x00000003ff007819 */ /* 0x000fe20000011400 */
[----:B------:R-:W-:Y:S01]  /*15690*/  IMAD R7, R7, c[0x0][0x388], RZ ;  /* 0x0000e20007077a24 */ /* 0x000fe200078e02ff */
[----:B------:R-:W-:-:S03]  /*156a0*/  SHF.R.S32.HI R8, RZ, 0x1f, R242 ;  /* 0x0000001fff087819 */ /* 0x000fc600000114f2 */
[----:B-----5:R-:W-:-:S05]  /*156b0*/  IMAD.IADD R0, R0, 0x1, R3 ;  /* 0x0000000100007824 */ /* 0x020fca00078e0203 */
[----:B------:R-:W-:-:S13]  /*156c0*/  ISETP.GE.OR P2, PT, R0, R7, P0 ;  /* 0x000000070000720c */ /* 0x000fda0000746670 */
[----:B----4-:R-:W-:-:S04]  /*156d0*/  @!P2 LEA R2, P1, R242, R2, 0x1 ;  /* 0x00000002f202a211 */ /* 0x010fc800078208ff */
[----:B--2---:R-:W-:-:S05]  /*156e0*/  @!P2 LEA.HI.X R3, R242, R6, R8, 0x1, P1 ;  /* 0x00000006f203a211 */ /* 0x004fca00008f0c08 */
[----:B------:R1:W-:Y:S01]  /*156f0*/  @!P2 ST.E.128 [R2.64], RZ ;  /* 0x000000ff0200a985 */ /* 0x0003e2000c101d06 */
[----:B------:R-:W-:Y:S05]  /*15700*/  BRA.DIV ~URZ, `(.L_x_576) ;  /* 0x00005a527f007947 */ /* 0x000fea000b800000 */
[----:B------:R2:W4:Y:S04]  /*15710*/  SHFL.IDX PT, R6, R4, 0x1, 0x181f ;  /* 0x00381f0004067f89 */ /* 0x00052800000e0000 */
[----:B-1----:R2:W1:Y:S02]  /*15720*/  SHFL.IDX PT, R2, R5, 0x1, 0x181f ;  /* 0x00381f0005027f89 */ /* 0x00246400000e0000 */
.L_x_620:
[----:B------:R-:W-:Y:S02]  /*15730*/  IADD3 R3, R0, 0x10, RZ ;  /* 0x0000001000037810 */ /* 0x000fe40007ffe0ff */
[----:B------:R-:W-:Y:S02]  /*15740*/  SHF.R.S32.HI R8, RZ, 0x1f, R242 ;  /* 0x0000001fff087819 */ /* 0x000fe400000114f2 */
[----:B------:R-:W-:-:S13]  /*15750*/  ISETP.GE.OR P2, PT, R3, R7, P0 ;  /* 0x000000070300720c */ /* 0x000fda0000746670 */
[----:B-1----:R-:W-:-:S04]  /*15760*/  @!P2 LEA R2, P1, R242, R2, 0x1 ;  /* 0x00000002f202a211 */ /* 0x002fc800078208ff */
[----:B----4-:R-:W-:-:S05]  /*15770*/  @!P2 LEA.HI.X R3, R242, R6, R8, 0x1, P1 ;  /* 0x00000006f203a211 */ /* 0x010fca00008f0c08 */
[----:B------:R1:W-:Y:S01]  /*15780*/  @!P2 ST.E.128 [R2.64], RZ ;  /* 0x000000ff0200a985 */ /* 0x0003e2000c101d06 */
[----:B------:R-:W-:Y:S05]  /*15790*/  BRA.DIV ~URZ, `(.L_x_577) ;  /* 0x00005a927f007947 */ /* 0x000fea000b800000 */
[----:B------:R4:W1:Y:S02]  /*157a0*/  SHFL.IDX PT, R6, R4, 0x2, 0x181f ;  /* 0x00581f0004067f89 */ /* 0x00086400000e0000 */
.L_x_621:
[----:B------:R-:W-:Y:S05]  /*157b0*/  BRA.DIV ~URZ, `(.L_x_578) ;  /* 0x00005ae27f007947 */ /* 0x000fea000b800000 */
[----:B-1----:R1:W2:Y:S02]  /*157c0*/  SHFL.IDX PT, R2, R5, 0x2, 0x181f ;  /* 0x00581f0005027f89 */ /* 0x0022a400000e0000 */
.L_x_622:
[----:B------:R-:W-:Y:S02]  /*157d0*/  IADD3 R3, R0, 0x20, RZ ;  /* 0x0000002000037810 */ /* 0x000fe40007ffe0ff */
[----:B------:R-:W-:Y:S02]  /*157e0*/  SHF.R.S32.HI R8, RZ, 0x1f, R242 ;  /* 0x0000001fff087819 */ /* 0x000fe400000114f2 */
[----:B------:R-:W-:-:S13]  /*157f0*/  ISETP.GE.OR P2, PT, R3, R7, P0 ;  /* 0x000000070300720c */ /* 0x000fda0000746670 */
[----:B--2---:R-:W-:-:S04]  /*15800*/  @!P2 LEA R2, P1, R242, R2, 0x1 ;  /* 0x00000002f202a211 */ /* 0x004fc800078208ff */
[----:B------:R-:W-:-:S05]  /*15810*/  @!P2 LEA.HI.X R3, R242, R6, R8, 0x1, P1 ;  /* 0x00000006f203a211 */ /* 0x000fca00008f0c08 */
[----:B------:R2:W-:Y:S01]  /*15820*/  @!P2 ST.E.128 [R2.64], RZ ;  /* 0x000000ff0200a985 */ /* 0x0005e2000c101d06 */
[----:B------:R-:W-:Y:S05]  /*15830*/  BRA.DIV ~URZ, `(.L_x_579) ;  /* 0x00005ad27f007947 */ /* 0x000fea000b800000 */
[----:B------:R1:W2:Y:S04]  /*15840*/  SHFL.IDX PT, R6, R4, 0x3, 0x181f ;  /* 0x00781f0004067f89 */ /* 0x0002a800000e0000 */
[----:B--2---:R1:W2:Y:S02]  /*15850*/  SHFL.IDX PT, R2, R5, 0x3, 0x181f ;  /* 0x00781f0005027f89 */ /* 0x0042a400000e0000 */
.L_x_623:
[----:B------:R-:W-:Y:S02]  /*15860*/  IADD3 R3, R0, 0x30, RZ ;  /* 0x0000003000037810 */ /* 0x000fe40007ffe0ff */
[----:B------:R-:W-:Y:S02]  /*15870*/  SHF.R.S32.HI R8, RZ, 0x1f, R242 ;  /* 0x0000001fff087819 */ /* 0x000fe400000114f2 */
[----:B------:R-:W-:-:S13]  /*15880*/  ISETP.GE.OR P2, PT, R3, R7, P0 ;  /* 0x000000070300720c */ /* 0x000fda0000746670 */
[----:B--2---:R-:W-:-:S04]  /*15890*/  @!P2 LEA R2, P1, R242, R2, 0x1 ;  /* 0x00000002f202a211 */ /* 0x004fc800078208ff */
[----:B------:R-:W-:-:S05]  /*158a0*/  @!P2 LEA.HI.X R3, R242, R6, R8, 0x1, P1 ;  /* 0x00000006f203a211 */ /* 0x000fca00008f0c08 */
[----:B------:R2:W-:Y:S01]  /*158b0*/  @!P2 ST.E.128 [R2.64], RZ ;  /* 0x000000ff0200a985 */ /* 0x0005e2000c101d06 */
[----:B------:R-:W-:Y:S05]  /*158c0*/  BRA.DIV ~URZ, `(.L_x_580) ;  /* 0x00005b127f007947 */ /* 0x000fea000b800000 */
[----:B------:R1:W2:Y:S02]  /*158d0*/  SHFL.IDX PT, R6, R4, 0x4, 0x181f ;  /* 0x00981f0004067f89 */ /* 0x0002a400000e0000 */
.L_x_624:
[----:B------:R-:W-:Y:S05]  /*158e0*/  BRA.DIV ~URZ, `(.L_x_581) ;  /* 0x00005b627f007947 */ /* 0x000fea000b800000 */
[----:B--2---:R2:W1:Y:S02]  /*158f0*/  SHFL.IDX PT, R2, R5, 0x4, 0x181f ;  /* 0x00981f0005027f89 */ /* 0x00446400000e0000 */
.L_x_625:
[----:B------:R-:W-:Y:S02]  /*15900*/  IADD3 R3, R0, 0x40, RZ ;  /* 0x0000004000037810 */ /* 0x000fe40007ffe0ff */
[----:B------:R-:W-:Y:S02]  /*15910*/  SHF.R.S32.HI R8, RZ, 0x1f, R242 ;  /* 0x0000001fff087819 */ /* 0x000fe400000114f2 */
[----:B------:R-:W-:-:S13]  /*15920*/  ISETP.GE.OR P2, PT, R3, R7, P0 ;  /* 0x000000070300720c */ /* 0x000fda0000746670 */
[----:B-1----:R-:W-:-:S04]  /*15930*/  @!P2 LEA R2, P1, R242, R2, 0x1 ;  /* 0x00000002f202a211 */ /* 0x002fc800078208ff */
[----:B------:R-:W-:-:S05]  /*15940*/  @!P2 LEA.HI.X R3, R242, R6, R8, 0x1, P1 ;  /* 0x00000006f203a211 */ /* 0x000fca00008f0c08 */
[----:B------:R1:W-:Y:S01]  /*15950*/  @!P2 ST.E.128 [R2.64], RZ ;  /* 0x000000ff0200a985 */ /* 0x0003e2000c101d06 */
[----:B------:R-:W-:Y:S05]  /*15960*/  BRA.DIV ~URZ, `(.L_x_582) ;  /* 0x00005b527f007947 */ /* 0x000fea000b800000 */
[----:B------:R1:W2:Y:S04]  /*15970*/  SHFL.IDX PT, R6, R4, 0x5, 0x181f ;  /* 0x00b81f0004067f89 */ /* 0x0002a800000e0000 */
[----:B-1----:R1:W3:Y:S02]  /*15980*/  SHFL.IDX PT, R2, R5, 0x5, 0x181f ;  /* 0x00b81f0005027f89 */ /* 0x0022e400000e0000 */
.L_x_626:
[----:B------:R-:W-:Y:S02]  /*15990*/  IADD3 R3, R0, 0x50, RZ ;  /* 0x0000005000037810 */ /* 0x000fe40007ffe0ff */
[----:B------:R-:W-:Y:S02]  /*159a0*/  SHF.R.S32.HI R8, RZ, 0x1f, R242 ;  /* 0x0000001fff087819 */ /* 0x000fe400000114f2 */
[----:B------:R-:W-:-:S13]  /*159b0*/  ISETP.GE.OR P2, PT, R3, R7, P0 ;  /* 0x000000070300720c */ /* 0x000fda0000746670 */
[----:B---3--:R-:W-:-:S04]  /*159c0*/  @!P2 LEA R2, P1, R242, R2, 0x1 ;  /* 0x00000002f202a211 */ /* 0x008fc800078208ff */
[----:B--2---:R-:W-:-:S05]  /*159d0*/  @!P2 LEA.HI.X R3, R242, R6, R8, 0x1, P1 ;  /* 0x00000006f203a211 */ /* 0x004fca00008f0c08 */
[----:B------:R2:W-:Y:S01]  /*159e0*/  @!P2 ST.E.128 [R2.64], RZ ;  /* 0x000000ff0200a985 */ /* 0x0005e2000c101d06 */
[----:B------:R-:W-:Y:S05]  /*159f0*/  BRA.DIV ~URZ, `(.L_x_583) ;  /* 0x00005b927f007947 */ /* 0x000fea000b800000 */
[----:B------:R3:W1:Y:S02]  /*15a00*/  SHFL.IDX PT, R6, R4, 0x6, 0x181f ;  /* 0x00d81f0004067f89 */ /* 0x00066400000e0000 */
.L_x_627:
[----:B------:R-:W-:Y:S05]  /*15a10*/  BRA.DIV ~URZ, `(.L_x_584) ;  /* 0x00005be27f007947 */ /* 0x000fea000b800000 */
[----:B--2---:R2:W3:Y:S02]  /*15a20*/  SHFL.IDX PT, R2, R5, 0x6, 0x181f ;  /* 0x00d81f0005027f89 */ /* 0x0044e400000e0000 */
.L_x_628:
[----:B------:R-:W-:Y:S02]  /*15a30*/  IADD3 R3, R0, 0x60, RZ ;  /* 0x0000006000037810 */ /* 0x000fe40007ffe0ff */
[----:B------:R-:W-:Y:S02]  /*15a40*/  SHF.R.S32.HI R8, RZ, 0x1f, R242 ;  /* 0x0000001fff087819 */ /* 0x000fe400000114f2 */
[----:B------:R-:W-:-:S13]  /*15a50*/  ISETP.GE.OR P2, PT, R3, R7, P0 ;  /* 0x000000070300720c */ /* 0x000fda0000746670 */
[----:B---3--:R-:W-:-:S04]  /*15a60*/  @!P2 LEA R2, P1, R242, R2, 0x1 ;  /* 0x00000002f202a211 */ /* 0x008fc800078208ff */
[----:B-1----:R-:W-:-:S05]  /*15a70*/  @!P2 LEA.HI.X R3, R242, R6, R8, 0x1, P1 ;  /* 0x00000006f203a211 */ /* 0x002fca00008f0c08 */
[----:B------:R1:W-:Y:S01]  /*15a80*/  @!P2 ST.E.128 [R2.64], RZ ;  /* 0x000000ff0200a985 */ /* 0x0003e2000c101d06 */
[----:B------:R-:W-:Y:S05]  /*15a90*/  BRA.DIV ~URZ, `(.L_x_585) ;  /* 0x00005bd27f007947 */ /* 0x000fea000b800000 */
[----:B----4-:R-:W3:Y:S04]  /*15aa0*/  SHFL.IDX PT, R4, R4, 0x7, 0x181f ;  /* 0x00f81f0004047f89 */ /* 0x010ee800000e0000 */
[----:B-1----:R1:W4:Y:S02]  /*15ab0*/  SHFL.IDX PT, R2, R5, 0x7, 0x181f ;  /* 0x00f81f0005027f89 */ /* 0x00232400000e0000 */
.L_x_629:
[----:B------:R-:W-:Y:S02]  /*15ac0*/  IADD3 R0, R0, 0x70, RZ ;  /* 0x0000007000007810 */ /* 0x000fe40007ffe0ff */
[----:B-12---:R-:W-:Y:S02]  /*15ad0*/  SHF.R.S32.HI R5, RZ, 0x1f, R242 ;  /* 0x0000001fff057819 */ /* 0x006fe400000114f2 */
[----:B------:R-:W-:-:S13]  /*15ae0*/  ISETP.GE.OR P1, PT, R0, R7, P0 ;  /* 0x000000070000720c */ /* 0x000fda0000726670 */
[----:B----4-:R-:W-:-:S04]  /*15af0*/  @!P1 LEA R2, P0, R242, R2, 0x1 ;  /* 0x00000002f2029211 */ /* 0x010fc800078008ff */
[----:B---3--:R-:W-:-:S05]  /*15b00*/  @!P1 LEA.HI.X R3, R242, R4, R5, 0x1, P0 ;  /* 0x00000004f2039211 */ /* 0x008fca00000f0c05 */
[----:B------:R1:W-:Y:S04]  /*15b10*/  @!P1 ST.E.128 [R2.64], RZ ;  /* 0x000000ff02009985 */ /* 0x0003e8000c101d06 */
.L_x_571:
[----:B------:R-:W-:Y:S05]  /*15b20*/  BSYNC B1 ;  /* 0x0000000000017941 */ /* 0x000fea0003800000 */
.L_x_568:
[----:B---3--:R-:W3:Y:S02]  /*15b30*/  LDL R0, [R1+0x98] ;  /* 0x0000980001007983 */ /* 0x008ee40000100800 */
[----:B---3--:R-:W-:-:S13]  /*15b40*/  ISETP.NE.AND P0, PT, R0, RZ, PT ;  /* 0x000000ff0000720c */ /* 0x008fda0003f05270 */
[----:B------:R-:W-:Y:S01]  /*15b50*/  @P0 WARPSYNC 0xffffffff ;  /* 0xffffffff00000948 */ /* 0x000fe20003800000 */
[----:B------:R-:W-:Y:S06]  /*15b60*/  @P0 BAR.SYNC.DEFER_BLOCKING 0x5, 0x80 ;  /* 0x0142000000000b1d */ /* 0x000fec0000010000 */
[----:B------:R-:W3:Y:S04]  /*15b70*/  @P0 LDS R0, [0xb100] ;  /* 0x00b10000ff000984 */ /* 0x000ee80000000800 */
[----:B---3--:R3:W-:Y:S04]  /*15b80*/  @P0 STL [R1+0x70], R0 ;  /* 0x0000700001000387 */ /* 0x0087e80000100800 */
[----:B------:R-:W-:Y:S06]  /*15b90*/  @P0 BAR.ARV 0x4, 0x80 ;  /* 0x0102000000000b1d */ /* 0x000fec0000002000 */
[----:B------:R-:W-:Y:S05]  /*15ba0*/  @P0 BRA `(.L_x_586) ;  /* 0x0000007000000947 */ /* 0x000fea0003800000 */
[----:B------:R-:W-:Y:S05]  /*15bb0*/  BRA.DIV ~URZ, `(.L_x_587) ;  /* 0x00005b827f007947 */ /* 0x000fea000b800000 */
[----:B---3--:R3:W4:Y:S02]  /*15bc0*/  SHFL.IDX PT, R0, R47, RZ, 0x1f ;  /* 0x00001fff2f007589 */ /* 0x00872400000e0000 */
.L_x_630:
[----:B------:R-:W-:Y:S01]  /*15bd0*/  WARPSYNC 0xffffffff ;  /* 0xffffffff00007948 */ /* 0x000fe20003800000 */
[----:B------:R-:W-:Y:S06]  /*15be0*/  BAR.SYNC.DEFER_BLOCKING 0x4, 0x80 ;  /* 0x0102000000007b1d */ /* 0x000fec0000010000 */
[----:B----4-:R4:W-:Y:S04]  /*15bf0*/  STL [R1+0x70], R0 ;  /* 0x0000700001007387 */ /* 0x0109e80000100800 */
[----:B------:R4:W-:Y:S04]  /*15c00*/  @!P6 STS [0xb100], R47 ;  /* 0x00b1002fff00e388 */ /* 0x0009e80000000800 */
[----:B------:R-:W-:Y:S06]  /*15c10*/  BAR.ARV 0x5, 0x80 ;  /* 0x0142000000007b1d */ /* 0x000fec0000002000 */
.L_x_586:
[----:B---34-:R-:W3:Y:S02]  /*15c20*/  LDL R0, [R1+0x70] ;  /* 0x0000700001007983 */ /* 0x018ee40000100800 */
[----:B---3--:R-:W-:-:S13]  /*15c30*/  ISETP.GE.AND P0, PT, R0, c[0x0][0x538], PT ;  /* 0x00014e0000007a0c */ /* 0x008fda0003f06270 */
[----:B-12---:R-:W-:Y:S01]  /*15c40*/  @P0 CALL.REL.NOINC `(.L_x_588) ;  /* 0x0000001000000944 */ /* 0x006fe20003c00000 */
[----:B------:R-:W-:Y:S05]  /*15c50*/  BRA `(.L_x_589) ;  /* 0xfffead2000007947 */ /* 0x000fea000383ffff */
.L_x_588:
[----:B------:R-:W-:Y:S05]  /*15c60*/  EXIT ;  /* 0x000000000000794d */ /* 0x000fea0003800000 */
.L_x_512:
[----:B------:R-:W-:Y:S01]  /*15c70*/  IMAD.MOV.U32 R88, RZ, RZ, R4 ;  /* 0x000000ffff587224 */ /* 0x000fe200078e0004 */
[----:B------:R-:W-:Y:S01]  /*15c80*/  MOV R58, RZ ;  /* 0x000000ff003a7202 */ /* 0x000fe20000000f00 */
[----:B------:R-:W-:Y:S01]  /*15c90*/  IMAD.MOV.U32 R3, RZ, RZ, 0x181f ;  /* 0x0000181fff037424 */ /* 0x000fe200078e00ff */
[----:B------:R-:W-:Y:S02]  /*15ca0*/  MOV R2, 0x15cc0 ;  /* 0x00015cc000027802 */ /* 0x000fe40000000f00 */
[----:B-----5:R-:W-:Y:S05]  /*15cb0*/  CALL.REL.NOINC `($__internal_1_$__cuda_sm70_shflsync_idx_p) ;  /* 0x00005b5000007944 */ /* 0x020fea0003c00000 */
[----:B------:R-:W-:Y:S01]  /*15cc0*/  MOV R6, R58 ;  /* 0x0000003a00067202 */ /* 0x000fe20000000f00 */
[----:B-1---5:R-:W-:Y:S05]  /*15cd0*/  BRA `(.L_x_590) ;  /* 0xfffeb69000007947 */ /* 0x022fea000383ffff */
.L_x_513:
[----:B------:R-:W-:Y:S01]  /*15ce0*/  IMAD.MOV.U32 R88, RZ, RZ, R5 ;  /* 0x000000ffff587224 */ /* 0x000fe200078e0005 */
[----:B------:R-:W-:Y:S01]  /*15cf0*/  MOV R58, RZ ;  /* 0x000000ff003a7202 */ /* 0x000fe20000000f00 */
[----:B------:R-:W-:Y:S01]  /*15d00*/  IMAD.MOV.U32 R3, RZ, RZ, 0x181f ;  /* 0x0000181fff037424 */ /* 0x000fe200078e00ff */
[----:B------:R-:W-:Y:S02]  /*15d10*/  MOV R2, 0x15d30 ;  /* 0x00015d3000027802 */ /* 0x000fe40000000f00 */
[----:B-12--5:R-:W-:Y:S05]  /*15d20*/  CALL.REL.NOINC `($__internal_1_$__cuda_sm70_shflsync_idx_p) ;  /* 0x00005ae000007944 */ /* 0x026fea0003c00000 */
[----:B------:R-:W-:Y:S01]  /*15d30*/  MOV R2, R58 ;  /* 0x0000003a00027202 */ /* 0x000fe20000000f00 */
[----:B-1---5:R-:W-:Y:S05]  /*15d40*/  BRA `(.L_x_591) ;  /* 0xfffeb64000007947 */ /* 0x022fea000383ffff */
.L_x_516:
[----:B------:R-:W-:Y:S01]  /*15d50*/  IMAD.MOV.U32 R88, RZ, RZ, R4 ;  /* 0x000000ffff587224 */ /* 0x000fe200078e0004 */
[----:B------:R-:W-:Y:S01]  /*15d60*/  MOV R58, 0x1 ;  /* 0x00000001003a7802 */ /* 0x000fe20000000f00 */
[----:B-1----:R-:W-:Y:S01]  /*15d70*/  IMAD.MOV.U32 R3, RZ, RZ, 0x181f ;  /* 0x0000181fff037424 */ /* 0x002fe200078e00ff */
[----:B----4-:R-:W-:-:S02]  /*15d80*/  MOV R2, 0x15da0 ;  /* 0x00015da000027802 */ /* 0x010fc40000000f00 */
[----:B--2--5:R-:W-:Y:S05]  /*15d90*/  CALL.REL.NOINC `($__internal_1_$__cuda_sm70_shflsync_idx_p) ;  /* 0x00005a7000007944 */ /* 0x024fea0003c00000 */
[----:B------:R-:W-:Y:S01]  /*15da0*/  IMAD.MOV.U32 R6, RZ, RZ, R58 ;  /* 0x000000ffff067224 */ /* 0x000fe200078e003a */
[----:B------:R-:W-:Y:S01]  /*15db0*/  MOV R58, 0x1 ;  /* 0x00000001003a7802 */ /* 0x000fe20000000f00 */
[----:B------:R-:W-:Y:S01]  /*15dc0*/  IMAD.MOV.U32 R88, RZ, RZ, R5 ;  /* 0x000000ffff587224 */ /* 0x000fe200078e0005 */
[----:B------:R-:W-:-:S02]  /*15dd0*/  MOV R3, 0x181f ;  /* 0x0000181f00037802 */ /* 0x000fc40000000f00 */
[----:B------:R-:W-:Y:S02]  /*15de0*/  MOV R2, 0x15e00 ;  /* 0x00015e0000027802 */ /* 0x000fe40000000f00 */
[----:B-1---5:R-:W-:Y:S05]  /*15df0*/  CALL.REL.NOINC `($__internal_1_$__cuda_sm70_shflsync_idx_p) ;  /* 0x00005a1000007944 */ /* 0x022fea0003c00000 */
[----:B------:R-:W-:Y:S01]  /*15e00*/  MOV R2, R58 ;  /* 0x0000003a00027202 */ /* 0x000fe20000000f00 */
[----:B-1---5:R-:W-:Y:S05]  /*15e10*/  BRA `(.L_x_592) ;  /* 0xfffeb6d000007947 */ /* 0x022fea000383ffff */
.L_x_519:
[----:B------:R-:W-:Y:S01]  /*15e20*/  IMAD.MOV.U32 R88, RZ, RZ, R4 ;  /* 0x000000ffff587224 */ /* 0x000fe200078e0004 */
[----:B------:R-:W-:Y:S01]  /*15e30*/  MOV R58, 0x2 ;  /* 0x00000002003a7802 */ /* 0x000fe20000000f00 */
[----:B-1----:R-:W-:Y:S01]  /*15e40*/  IMAD.MOV.U32 R3, RZ, RZ, 0x181f ;  /* 0x0000181fff037424 */ /* 0x002fe200078e00ff */
[----:B------:R-:W-:Y:S02]  /*15e50*/  MOV R2, 0x15e70 ;  /* 0x00015e7000027802 */ /* 0x000fe40000000f00 */
[----:B--23-5:R-:W-:Y:S05]  /*15e60*/  CALL.REL.NOINC `($__internal_1_$__cuda_sm70_shflsync_idx_p) ;  /* 0x000059a000007944 */ /* 0x02cfea0003c00000 */
[----:B------:R-:W-:Y:S01]  /*15e70*/  MOV R6, R58 ;  /* 0x0000003a00067202 */ /* 0x000fe20000000f00 */
[----:B-1---5:R-:W-:Y:S05]  /*15e80*/  BRA `(.L_x_593) ;  /* 0xfffeb74000007947 */ /* 0x022fea000383ffff */
.L_x_520:
[----:B------:R-:W-:Y:S01]  /*15e90*/  IMAD.MOV.U32 R88, RZ, RZ, R5 ;  /* 0x000000ffff587224 */ /* 0x000fe200078e0005 */
[----:B------:R-:W-:Y:S01]  /*15ea0*/  MOV R58, 0x2 ;  /* 0x00000002003a7802 */ /* 0x000fe20000000f00 */
[----:B-1----:R-:W-:Y:S01]  /*15eb0*/  IMAD.MOV.U32 R3, RZ, RZ, 0x181f ;  /* 0x0000181fff037424 */ /* 0x002fe200078e00ff */
[----:B------:R-:W-:Y:S02]  /*15ec0*/  MOV R2, 0x15ee0 ;  /* 0x00015ee000027802 */ /* 0x000fe40000000f00 */
[----:B--2345:R-:W-:Y:S05]  /*15ed0*/  CALL.REL.NOINC `($__internal_1_$__cuda_sm70_shflsync_idx_p) ;  /* 0x0000593000007944 */ /* 0x03cfea0003c00000 */
[----:B------:R-:W-:Y:S01]  /*15ee0*/  MOV R2, R58 ;  /* 0x0000003a00027202 */ /* 0x000fe20000000f00 */
[----:B-1---5:R-:W-:Y:S05]  /*15ef0*/  BRA `(.L_x_594) ;  /* 0xfffeb6f000007947 */ /* 0x022fea000383ffff */
.L_x_523:
[----:B------:R-:W-:Y:S01]  /*15f00*/  IMAD.MOV.U32 R88, RZ, RZ, R4 ;  /* 0x000000ffff587224 */ /* 0x000fe200078e0004 */
[----:B------:R-:W-:Y:S01]  /*15f10*/  MOV R58, 0x3 ;  /* 0x00000003003a7802 */ /* 0x000fe20000000f00 */
[----:B--2---:R-:W-:Y:S01]  /*15f20*/  IMAD.MOV.U32 R3, RZ, RZ, 0x181f ;  /* 0x0000181fff037424 */ /* 0x004fe200078e00ff */
[----:B------:R-:W-:-:S02]  /*15f30*/  MOV R2, 0x15f50 ;  /* 0x00015f5000027802 */ /* 0x000fc40000000f00 */
[----:B-1-345:R-:W-:Y:S05]  /*15f40*/  CALL.REL.NOINC `($__internal_1_$__cuda_sm70_shflsync_idx_p) ;  /* 0x000058c000007944 */ /* 0x03afea0003c00000 */
        /* <DEDUP_REMOVED lines=8> */
.L_x_526:
[----:B------:R-:W-:Y:S01]  /*15fd0*/  IMAD.MOV.U32 R88, RZ, RZ, R4 ;  /* 0x000000ffff587224 */ /* 0x000fe200078e0004 */
[----:B------:R-:W-:Y:S01]  /*15fe0*/  MOV R58, 0x4 ;  /* 0x00000004003a7802 */ /* 0x000fe20000000f00 */
[----:B-1----:R-:W-:Y:S01]  /*15ff0*/  IMAD.MOV.U32 R3, RZ, RZ, 0x181f ;  /* 0x0000181fff037424 */ /* 0x002fe200078e00ff */
[----:B--2---:R-:W-:Y:S02]  /*16000*/  MOV R2, 0x16020 ;  /* 0x0001602000027802 */ /* 0x004fe40000000f00 */
[----:B---345:R-:W-:Y:S05]  /*16010*/  CALL.REL.NOINC `($__internal_1_$__cuda_sm70_shflsync_idx_p) ;  /* 0x000057f000007944 */ /* 0x038fea0003c00000 */
[----:B------:R-:W-:Y:S01]  /*16020*/  MOV R6, R58 ;  /* 0x0000003a00067202 */ /* 0x000fe20000000f00 */
[----:B-1---5:R-:W-:Y:S05]  /*16030*/  BRA `(.L_x_596) ;  /* 0xfffeb78000007947 */ /* 0x022fea000383ffff */
.L_x_527:
[----:B------:R-:W-:Y:S01]  /*16040*/  IMAD.MOV.U32 R88, RZ, RZ, R5 ;  /* 0x000000ffff587224 */ /* 0x000fe200078e0005 */
[----:B------:R-:W-:Y:S01]  /*16050*/  MOV R58, 0x4 ;  /* 0x00000004003a7802 */ /* 0x000fe20000000f00 */
[----:B------:R-:W-:Y:S01]  /*16060*/  IMAD.MOV.U32 R3, RZ, RZ, 0x181f ;  /* 0x0000181fff037424 */ /* 0x000fe200078e00ff */
[----:B--2---:R-:W-:Y:S02]  /*16070*/  MOV R2, 0x16090 ;  /* 0x0001609000027802 */ /* 0x004fe40000000f00 */
[----:B-1-345:R-:W-:Y:S05]  /*16080*/  CALL.REL.NOINC `($__internal_1_$__cuda_sm70_shflsync_idx_p) ;  /* 0x0000578000007944 */ /* 0x03afea0003c00000 */
[----:B------:R-:W-:Y:S01]  /*16090*/  MOV R2, R58 ;  /* 0x0000003a00027202 */ /* 0x000fe20000000f00 */
[----:B-1---5:R-:W-:Y:S05]  /*160a0*/  BRA `(.L_x_597) ;  /* 0xfffeb73000007947 */ /* 0x022fea000383ffff */
.L_x_530:
[----:B------:R-:W-:Y:S01]  /*160b0*/  IMAD.MOV.U32 R88, RZ, RZ, R4 ;  /* 0x000000ffff587224 */ /* 0x000fe200078e0004 */
[----:B------:R-:W-:Y:S01]  /*160c0*/  MOV R58, 0x5 ;  /* 0x00000005003a7802 */ /* 0x000fe20000000f00 */
[----:B-1----:R-:W-:Y:S01]  /*160d0*/  IMAD.MOV.U32 R3, RZ, RZ, 0x181f ;  /* 0x0000181fff037424 */ /* 0x002fe200078e00ff */
[----:B------:R-:W-:-:S02]  /*160e0*/  MOV R2, 0x16100 ;  /* 0x0001610000027802 */ /* 0x000fc40000000f00 */
[----:B--2345:R-:W-:Y:S05]  /*160f0*/  CALL.REL.NOINC `($__internal_1_$__cuda_sm70_shflsync_idx_p) ;  /* 0x0000571000007944 */ /* 0x03cfea0003c00000 */
        /* <DEDUP_REMOVED lines=8> */
.L_x_533:
[----:B------:R-:W-:Y:S01]  /*16180*/  IMAD.MOV.U32 R88, RZ, RZ, R4 ;  /* 0x000000ffff587224 */ /* 0x000fe200078e0004 */
[----:B------:R-:W-:Y:S01]  /*16190*/  MOV R58, 0x6 ;  /* 0x00000006003a7802 */ /* 0x000fe20000000f00 */
[----:B-1----:R-:W-:Y:S01]  /*161a0*/  IMAD.MOV.U32 R3, RZ, RZ, 0x181f ;  /* 0x0000181fff037424 */ /* 0x002fe200078e00ff */
[----:B------:R-:W-:Y:S02]  /*161b0*/  MOV R2, 0x161d0 ;  /* 0x000161d000027802 */ /* 0x000fe40000000f00 */
[----:B--2345:R-:W-:Y:S05]  /*161c0*/  CALL.REL.NOINC `($__internal_1_$__cuda_sm70_shflsync_idx_p) ;  /* 0x0000564000007944 */ /* 0x03cfea0003c00000 */
[----:B------:R-:W-:Y:S01]  /*161d0*/  MOV R6, R58 ;  /* 0x0000003a00067202 */ /* 0x000fe20000000f00 */
[----:B-1---5:R-:W-:Y:S05]  /*161e0*/  BRA `(.L_x_599) ;  /* 0xfffeb7c000007947 */ /* 0x022fea000383ffff */
.L_x_534:
[----:B------:R-:W-:Y:S01]  /*161f0*/  IMAD.MOV.U32 R88, RZ, RZ, R5 ;  /* 0x000000ffff587224 */ /* 0x000fe200078e0005 */
[----:B------:R-:W-:Y:S01]  /*16200*/  MOV R58, 0x6 ;  /* 0x00000006003a7802 */ /* 0x000fe20000000f00 */
[----:B-1----:R-:W-:Y:S01]  /*16210*/  IMAD.MOV.U32 R3, RZ, RZ, 0x181f ;  /* 0x0000181fff037424 */ /* 0x002fe200078e00ff */
[----:B------:R-:W-:Y:S02]  /*16220*/  MOV R2, 0x16240 ;  /* 0x0001624000027802 */ /* 0x000fe40000000f00 */
[----:B--2345:R-:W-:Y:S05]  /*16230*/  CALL.REL.NOINC `($__internal_1_$__cuda_sm70_shflsync_idx_p) ;  /* 0x000055d000007944 */ /* 0x03cfea0003c00000 */
[----:B------:R-:W-:Y:S01]  /*16240*/  MOV R2, R58 ;  /* 0x0000003a00027202 */ /* 0x000fe20000000f00 */
[----:B-1---5:R-:W-:Y:S05]  /*16250*/  BRA `(.L_x_600) ;  /* 0xfffeb77000007947 */ /* 0x022fea000383ffff */
.L_x_537:
        /* <DEDUP_REMOVED lines=13> */
.L_x_540:
[----:B------:R-:W-:Y:S01]  /*16330*/  IMAD.MOV.U32 R88, RZ, RZ, R0 ;  /* 0x000000ffff587224 */ /* 0x000fe200078e0000 */
[----:B------:R-:W-:Y:S01]  /*16340*/  MOV R58, RZ ;  /* 0x000000ff003a7202 */ /* 0x000fe20000000f00 */
[----:B------:R-:W-:Y:S01]  /*16350*/  IMAD.MOV.U32 R3, RZ, RZ, 0x181f ;  /* 0x0000181fff037424 */ /* 0x000fe200078e00ff */
[----:B------:R-:W-:Y:S02]  /*16360*/  MOV R2, 0x16380 ;  /* 0x0001638000027802 */ /* 0x000fe40000000f00 */
[----:B-1----:R-:W-:Y:S05]  /*16370*/  CALL.REL.NOINC `($__internal_1_$__cuda_sm70_shflsync_idx_p) ;  /* 0x0000549000007944 */ /* 0x002fea0003c00000 */
[----:B------:R-:W-:Y:S01]  /*16380*/  MOV R5, R58 ;  /* 0x0000003a00057202 */ /* 0x000fe20000000f00 */
[----:B-1---5:R-:W-:Y:S05]  /*16390*/  BRA `(.L_x_602) ;  /* 0xfffedc0000007947 */ /* 0x022fea000383ffff */
.L_x_541:
[----:B------:R-:W-:Y:S01]  /*163a0*/  IMAD.MOV.U32 R88, RZ, RZ, R4 ;  /* 0x000000ffff587224 */ /* 0x000fe200078e0004 */
[----:B------:R-:W-:Y:S01]  /*163b0*/  MOV R58, RZ ;  /* 0x000000ff003a7202 */ /* 0x000fe20000000f00 */
[----:B------:R-:W-:Y:S01]  /*163c0*/  IMAD.MOV.U32 R3, RZ, RZ, 0x181f ;  /* 0x0000181fff037424 */ /* 0x000fe200078e00ff */
[----:B------:R-:W-:Y:S02]  /*163d0*/  MOV R2, 0x163f0 ;  /* 0x000163f000027802 */ /* 0x000fe40000000f00 */
[----:B-123--:R-:W-:Y:S05]  /*163e0*/  CALL.REL.NOINC `($__internal_1_$__cuda_sm70_shflsync_idx_p) ;  /* 0x0000542000007944 */ /* 0x00efea0003c00000 */
[----:B------:R-:W-:Y:S01]  /*163f0*/  IADD3 R2, P0, R58, R170, RZ ;  /* 0x000000aa3a027210 */ /* 0x000fe20007f1e0ff */
[----:B-----5:R-:W-:Y:S01]  /*16400*/  IMAD.MOV.U32 R88, RZ, RZ, R0 ;  /* 0x000000ffff587224 */ /* 0x020fe200078e0000 */
[----:B------:R-:W-:-:S03]  /*16410*/  MOV R58, 0x1 ;  /* 0x00000001003a7802 */ /* 0x000fc60000000f00 */
[----:B------:R-:W-:-:S05]  /*16420*/  IMAD.X R3, R5, 0x1, R36, P0 ;  /* 0x0000000105037824 */ /* 0x000fca00000e0624 */
[----:B------:R-:W-:Y:S01]  /*16430*/  @!PT LDS RZ, [RZ] ;  /* 0x00000000fffff984 */ /* 0x000fe20000000800 */
[----:B------:R-:W-:Y:S01]  /*16440*/  @!PT LDS RZ, [RZ] ;  /* 0x00000000fffff984 */ /* 0x000fe20000000800 */
[----:B------:R-:W-:Y:S01]  /*16450*/  @!PT LDS RZ, [RZ] ;  /* 0x00000000fffff984 */ /* 0x000fe20000000800 */
[----:B------:R2:W-:Y:S02]  /*16460*/  LDGSTS.E.BYPASS.LTC128B.128 [R243+0x3900], [R2.64], !P5 ;  /* 0x0390000002f37fae */ /* 0x0005e4000e901d46 */
[----:B--2---:R-:W-:Y:S01]  /*16470*/  IMAD.MOV.U32 R3, RZ, RZ, 0x181f ;  /* 0x0000181fff037424 */ /* 0x004fe200078e00ff */
[----:B------:R-:W-:Y:S02]  /*16480*/  MOV R2, 0x164a0 ;  /* 0x000164a000027802 */ /* 0x000fe40000000f00 */
[----:B-1----:R-:W-:Y:S05]  /*16490*/  CALL.REL.NOINC `($__internal_1_$__cuda_sm70_shflsync_idx_p) ;  /* 0x0000537000007944 */ /* 0x002fea0003c00000 */
[----:B------:R-:W-:Y:S01]  /*164a0*/  IMAD.MOV.U32 R5, RZ, RZ, R58 ;  /* 0x000000ffff057224 */ /* 0x000fe200078e003a */
[----:B------:R-:W-:Y:S01]  /*164b0*/  MOV R58, 0x1 ;  /* 0x00000001003a7802 */ /* 0x000fe20000000f00 */
[----:B------:R-:W-:Y:S01]  /*164c0*/  IMAD.MOV.U32 R88, RZ, RZ, R4 ;  /* 0x000000ffff587224 */ /* 0x000fe200078e0004 */
[----:B------:R-:W-:Y:S02]  /*164d0*/  MOV R3, 0x181f ;  /* 0x0000181f00037802 */ /* 0x000fe40000000f00 */
[----:B------:R-:W-:Y:S02]  /*164e0*/  MOV R2, 0x16500 ;  /* 0x0001650000027802 */ /* 0x000fe40000000f00 */
[----:B-1---5:R-:W-:Y:S05]  /*164f0*/  CALL.REL.NOINC `($__internal_1_$__cuda_sm70_shflsync_idx_p) ;  /* 0x0000531000007944 */ /* 0x022fea0003c00000 */
        /* <DEDUP_REMOVED lines=79> */
[----:B-----5:R-:W-:Y:S01]  /*169f0*/  IMAD.MOV.U32 R0, RZ, RZ, R58 ;  /* 0x000000ffff007224 */ /* 0x020fe200078e003a */
[----:B------:R-:W-:Y:S01]  /*16a00*/  MOV R58, 0x6 ;  /* 0x00000006003a7802 */ /* 0x000fe20000000f00 */
[----:B------:R-:W-:Y:S01]  /*16a10*/  IMAD.MOV.U32 R88, RZ, RZ, R4 ;  /* 0x000000ffff587224 */ /* 0x000fe200078e0004 */
[----:B------:R-:W-:Y:S02]  /*16a20*/  MOV R3, 0x181f ;  /* 0x0000181f00037802 */ /* 0x000fe40000000f00 */
[----:B------:R-:W-:Y:S02]  /*16a30*/  MOV R2, 0x16a50 ;  /* 0x00016a5000027802 */ /* 0x000fe40000000f00 */
[----:B-1----:R-:W-:Y:S05]  /*16a40*/  CALL.REL.NOINC `($__internal_1_$__cuda_sm70_shflsync_idx_p) ;  /* 0x00004dc000007944 */ /* 0x002fea0003c00000 */
[----:B------:R-:W-:Y:S01]  /*16a50*/  MOV R4, R58 ;  /* 0x0000003a00047202 */ /* 0x000fe20000000f00 */
[----:B-1---5:R-:W-:Y:S05]  /*16a60*/  BRA `(.L_x_603) ;  /* 0xfffed73000007947 */ /* 0x022fea000383ffff */
.L_x_542:
[----:B------:R-:W-:Y:S01]  /*16a70*/  IMAD.MOV.U32 R58, RZ, RZ, RZ ;  /* 0x000000ffff3a7224 */ /* 0x000fe200078e00ff */
[----:B------:R-:W-:-:S02]  /*16a80*/  MOV R3, 0x1c1f ;  /* 0x00001c1f00037802 */ /* 0x000fc40000000f00 */
[----:B------:R-:W-:Y:S02]  /*16a90*/  MOV R2, 0x16ab0 ;  /* 0x00016ab000027802 */ /* 0x000fe40000000f00 */
[----:B------:R-:W-:Y:S05]  /*16aa0*/  CALL.REL.NOINC `($__internal_1_$__cuda_sm70_shflsync_idx_p) ;  /* 0x00004d6000007944 */ /* 0x000fea0003c00000 */
[----:B-----5:R-:W-:Y:S01]  /*16ab0*/  MOV R0, R58 ;  /* 0x0000003a00007202 */ /* 0x020fe20000000f00 */
[----:B-1----:R-:W-:Y:S05]  /*16ac0*/  BRA `(.L_x_604) ;  /* 0xfffed80000007947 */ /* 0x002fea000383ffff */
.L_x_543:
[----:B------:R-:W-:Y:S01]  /*16ad0*/  IMAD.MOV.U32 R58, RZ, RZ, 0x1 ;  /* 0x00000001ff3a7424 */ /* 0x000fe200078e00ff */
[----:B------:R-:W-:Y:S02]  /*16ae0*/  MOV R3, 0x1c1f ;  /* 0x00001c1f00037802 */ /* 0x000fe40000000f00 */
[----:B------:R-:W-:Y:S02]  /*16af0*/  MOV R2, 0x16b10 ;  /* 0x00016b1000027802 */ /* 0x000fe40000000f00 */
[----:B-1----:R-:W-:Y:S05]  /*16b00*/  CALL.REL.NOINC `($__internal_1_$__cuda_sm70_shflsync_idx_p) ;  /* 0x00004d0000007944 */ /* 0x002fea0003c00000 */
[----:B-----5:R-:W-:Y:S01]  /*16b10*/  IMAD.IADD R0, R4, 0x1, R58 ;  /* 0x0000000104007824 */ /* 0x020fe200078e023a */
[----:B------:R-:W-:Y:S01]  /*16b20*/  MOV R2, 0x16ef0 ;  /* 0x00016ef000027802 */ /* 0x000fe20000000f00 */
[----:B------:R-:W-:Y:S02]  /*16b30*/  IMAD.MOV.U32 R58, RZ, RZ, 0x2 ;  /* 0x00000002ff3a7424 */ /* 0x000fe400078e00ff */
[----:B------:R-:W-:Y:S01]  /*16b40*/  IMAD.MOV.U32 R3, RZ, RZ, 0x1c1f ;  /* 0x00001c1fff037424 */ /* 0x000fe200078e00ff */
        /* <DEDUP_REMOVED lines=120> */
[----:B------:R-:W-:Y:S01]  /*172d0*/  IMAD.IADD R4, R4, 0x1, R58 ;  /* 0x0000000104047824 */ /* 0x000fe200078e023a */
[----:B------:R-:W-:Y:S02]  /*172e0*/  FMNMX.FTZ R2, R7, R8, !PT ;  /* 0x0000000807027209 */ /* 0x000fe40007810000 */
[----:B-----5:R-:W-:Y:S02]  /*172f0*/  FMNMX.FTZ R0, R9, R10, !PT ;  /* 0x0000000a09007209 */ /* 0x020fe40007810000 */
[----:B------:R-:W-:Y:S02]  /*17300*/  IMNMX R5, R5, R4, PT ;  /* 0x0000000405057217 */ /* 0x000fe40003800200 */
[----:B------:R-:W-:Y:S02]  /*17310*/  FMNMX.FTZ R4, R24, R26, !PT ;  /* 0x0000001a18047209 */ /* 0x000fe40007810000 */
[----:B------:R-:W-:-:S02]  /*17320*/  ISETP.GT.AND P0, PT, R5, RZ, PT ;  /* 0x000000ff0500720c */ /* 0x000fc40003f04270 */
[C---:B------:R-:W-:Y:S02]  /*17330*/  ISETP.GT.AND P6, PT, R5.reuse, 0x1, PT ;  /* 0x000000010500780c */ /* 0x040fe40003fc4270 */
[----:B------:R-:W-:Y:S02]  /*17340*/  FSEL R18, R202, -INF , P0 ;  /* 0xff800000ca127808 */ /* 0x000fe40000000000 */
        /* <DEDUP_REMOVED lines=47> */
[----:B------:R-:W-:Y:S02]  /*17640*/  FMNMX.FTZ R3, R11, R2, !PT ;  /* 0x000000020b037209 */ /* 0x000fe40007810000 */
[C---:B------:R-:W-:Y:S02]  /*17650*/  ISETP.GT.AND P6, PT, R5.reuse, 0x61, PT ;  /* 0x000000610500780c */ /* 0x040fe40003fc4270 */
[C---:B------:R-:W-:Y:S02]  /*17660*/  ISETP.GT.AND P1, PT, R5.reuse, 0x68, PT ;  /* 0x000000680500780c */ /* 0x040fe40003f24270 */
[----:B------:R-:W-:Y:S02]  /*17670*/  ISETP.GT.AND P0, PT, R5, 0x69, PT ;  /* 0x000000690500780c */ /* 0x000fe40003f04270 */
[----:B------:R-:W-:-:S02]  /*17680*/  FMNMX.FTZ R2, R29, R4, !PT ;  /* 0x000000041d027209 */ /* 0x000fc40007810000 */
[----:B------:R-:W-:Y:S01]  /*17690*/  FMNMX.FTZ R5, R13, R0, !PT ;  /* 0x000000000d057209 */ /* 0x000fe20007810000 */
[----:B------:R-:W-:Y:S01]  /*176a0*/  IMAD.MOV.U32 R0, RZ, RZ, 0x2 ;  /* 0x00000002ff007424 */ /* 0x000fe200078e00ff */
        /* <DEDUP_REMOVED lines=93> */
[----:B------:R-:W-:Y:S02]  /*17c80*/  FMNMX.FTZ R71, R168, R71, !PT ;  /* 0x00000047a8477209 */ /* 0x000fe40007810000 */
[----:B------:R-:W-:-:S02]  /*17c90*/  FMNMX.FTZ R2, R155, R2, !PT ;  /* 0x000000029b027209 */ /* 0x000fc40007810000 */
[----:B------:R-:W-:Y:S02]  /*17ca0*/  FMNMX.FTZ R70, R146, R70, !PT ;  /* 0x0000004692467209 */ /* 0x000fe40007810000 */
[----:B------:R-:W-:Y:S02]  /*17cb0*/  FMNMX.FTZ R69, R181, R69, !PT ;  /* 0x00000045b5457209 */ /* 0x000fe40007810000 */
[----:B------:R-:W-:Y:S02]  /*17cc0*/  FSEL R147, R44, -INF , P0 ;  /* 0xff8000002c937808 */ /* 0x000fe40000000000 */
[----:B------:R-:W-:Y:S02]  /*17cd0*/  FMNMX.FTZ R71, R144, R71, !PT ;  /* 0x0000004790477209 */ /* 0x000fe40007810000 */
[----:B------:R-:W-:Y:S02]  /*17ce0*/  FMNMX.FTZ R2, R184, R2, !PT ;  /* 0x00000002b8027209 */ /* 0x000fe40007810000 */
[----:B------:R-:W-:Y:S01]  /*17cf0*/  FMNMX.FTZ R70, R148, R70, !PT ;  /* 0x0000004694467209 */ /* 0x000fe20007810000 */
[----:B------:R-:W-:Y:S01]  /*17d00*/  IMAD.MOV.U32 R4, RZ, RZ, R71 ;  /* 0x000000ffff047224 */ /* 0x000fe200078e0047 */
[----:B------:R-:W-:-:S02]  /*17d10*/  FMNMX.FTZ R69, R180, R69, !PT ;  /* 0x00000045b4457209 */ /* 0x000fc40007810000 */
[----:B------:R-:W-:Y:S02]  /*17d20*/  FMNMX.FTZ R6, R147, R2, !PT ;  /* 0x0000000293067209 */ /* 0x000fe40007810000 */
[----:B------:R-:W-:Y:S02]  /*17d30*/  FMNMX.FTZ R70, R149, R70, !PT ;  /* 0x0000004695467209 */ /* 0x000fe40007810000 */
[----:B------:R-:W-:Y:S02]  /*17d40*/  FMNMX.FTZ R69, R179, R69, !PT ;  /* 0x00000045b3457209 */ /* 0x000fe40007810000 */
[----:B------:R-:W-:Y:S02]  /*17d50*/  MOV R2, 0x17d70 ;  /* 0x00017d7000027802 */ /* 0x000fe40000000f00 */
[----:B-1----:R-:W-:Y:S05]  /*17d60*/  CALL.REL.NOINC `($__internal_0_$__cuda_sm70_shflsync_bfly_p) ;  /* 0x00003a4000007944 */ /* 0x002fea0003c00000 */
[----:B------:R-:W-:Y:S01]  /*17d70*/  FMNMX.FTZ R71, R71, R0, !PT ;  /* 0x0000000047477209 */ /* 0x000fe20007810000 */
[----:B------:R-:W-:Y:S01]  /*17d80*/  IMAD.MOV.U32 R0, RZ, RZ, 0x1 ;  /* 0x00000001ff007424 */ /* 0x000fe200078e00ff */
[----:B------:R-:W-:-:S03]  /*17d90*/  MOV R2, 0x17dc0 ;  /* 0x00017dc000027802 */ /* 0x000fc60000000f00 */
[----:B------:R-:W-:Y:S02]  /*17da0*/  IMAD.MOV.U32 R4, RZ, RZ, R71 ;  /* 0x000000ffff047224 */ /* 0x000fe400078e0047 */
[----:B------:R-:W-:Y:S05]  /*17db0*/  CALL.REL.NOINC `($__internal_0_$__cuda_sm70_shflsync_bfly_p) ;  /* 0x000039f000007944 */ /* 0x000fea0003c00000 */
[----:B------:R-:W-:Y:S01]  /*17dc0*/  FMNMX.FTZ R71, R71, R0, !PT ;  /* 0x0000000047477209 */ /* 0x000fe20007810000 */
[----:B------:R-:W-:Y:S01]  /*17dd0*/  IMAD.MOV.U32 R4, RZ, RZ, R70 ;  /* 0x000000ffff047224 */ /* 0x000fe200078e0046 */
[----:B------:R-:W-:Y:S01]  /*17de0*/  MOV R2, 0x17e10 ;  /* 0x00017e1000027802 */ /* 0x000fe20000000f00 */
[----:B------:R-:W-:Y:S02]  /*17df0*/  IMAD.MOV.U32 R0, RZ, RZ, 0x2 ;  /* 0x00000002ff007424 */ /* 0x000fe400078e00ff */
[----:B------:R-:W-:Y:S05]  /*17e00*/  CALL.REL.NOINC `($__internal_0_$__cuda_sm70_shflsync_bfly_p) ;  /* 0x000039a000007944 */ /* 0x000fea0003c00000 */
        /* <DEDUP_REMOVED lines=25> */
[----:B------:R-:W-:Y:S01]  /*17fa0*/  MOV R68, R0 ;  /* 0x0000000000447202 */ /* 0x000fe20000000f00 */
[----:B------:R-:W-:Y:S05]  /*17fb0*/  BRA `(.L_x_605) ;  /* 0xfffed98000007947 */ /* 0x000fea000383ffff */
.L_x_547:
[----:B------:R-:W-:Y:S01]  /*17fc0*/  MOV R58, RZ ;  /* 0x000000ff003a7202 */ /* 0x000fe20000000f00 */
[----:B------:R-:W-:Y:S01]  /*17fd0*/  IMAD.MOV.U32 R88, RZ, RZ, R0 ;  /* 0x000000ffff587224 */ /* 0x000fe200078e0000 */
[----:B------:R-:W-:Y:S01]  /*17fe0*/  MOV R2, 0x18010 ;  /* 0x0001801000027802 */ /* 0x000fe20000000f00 */
[----:B------:R-:W-:Y:S02]  /*17ff0*/  IMAD.MOV.U32 R3, RZ, RZ, 0x181f ;  /* 0x0000181fff037424 */ /* 0x000fe400078e00ff */
[----:B-1----:R-:W-:Y:S05]  /*18000*/  CALL.REL.NOINC `($__internal_1_$__cuda_sm70_shflsync_idx_p) ;  /* 0x0000380000007944 */ /* 0x002fea0003c00000 */
[----:B------:R-:W-:Y:S01]  /*18010*/  MOV R7, R58 ;  /* 0x0000003a00077202 */ /* 0x000fe20000000f00 */
[----:B-1---5:R-:W-:-:S05]  /*18020*/  BRA `(.L_x_606) ;  /* 0xffff04c000007947 */ /* 0x022fca000383ffff */
.L_x_548:
[----:B------:R-:W-:Y:S01]  /*18030*/  MOV R58, RZ ;  /* 0x000000ff003a7202 */ /* 0x000fe20000000f00 */
[----:B------:R-:W-:Y:S01]  /*18040*/  IMAD.MOV.U32 R88, RZ, RZ, R4 ;  /* 0x000000ffff587224 */ /* 0x000fe200078e0004 */
[----:B------:R-:W-:Y:S01]  /*18050*/  MOV R2, 0x18080 ;  /* 0x0001808000027802 */ /* 0x000fe20000000f00 */
[----:B------:R-:W-:Y:S02]  /*18060*/  IMAD.MOV.U32 R3, RZ, RZ, 0x181f ;  /* 0x0000181fff037424 */ /* 0x000fe400078e00ff */
[----:B-123--:R-:W-:Y:S05]  /*18070*/  CALL.REL.NOINC `($__internal_1_$__cuda_sm70_shflsync_idx_p) ;  /* 0x0000379000007944 */ /* 0x00efea0003c00000 */
[----:B-----5:R-:W-:Y:S01]  /*18080*/  IMAD.MOV.U32 R88, RZ, RZ, R0 ;  /* 0x000000ffff587224 */ /* 0x020fe200078e0000 */
[----:B------:R-:W-:Y:S02]  /*18090*/  IADD3 R2, P0, R58, R20, RZ ;  /* 0x000000143a027210 */ /* 0x000fe40007f1e0ff */
[----:B------:R-:W-:Y:S03]  /*180a0*/  MOV R58, 0x1 ;  /* 0x00000001003a7802 */ /* 0x000fe60000000f00 */
[----:B------:R-:W-:Y:S05]  /*180b0*/  IMAD.X R3, R7, 0x1, R5, P0 ;  /* 0x0000000107037824 */ /* 0x000fea00000e0605 */
[----:B------:R-:W-:Y:S01]  /*180c0*/  @!PT LDS RZ, [RZ] ;  /* 0x00000000fffff984 */ /* 0x000fe20000000800 */
[----:B------:R-:W-:Y:S01]  /*180d0*/  @!PT LDS RZ, [RZ] ;  /* 0x00000000fffff984 */ /* 0x000fe20000000800 */
[----:B------:R-:W-:Y:S01]  /*180e0*/  @!PT LDS RZ, [RZ] ;  /* 0x00000000fffff984 */ /* 0x000fe20000000800 */
[----:B------:R2:W-:Y:S02]  /*180f0*/  LDGSTS.E.BYPASS.LTC128B.128 [R243+0x100], [R2.64], !P5 ;  /* 0x0010000002f37fae */ /* 0x0005e4000e901d46 */
[----:B--2---:R-:W-:Y:S01]  /*18100*/  MOV R2, 0x18130 ;  /* 0x0001813000027802 */ /* 0x004fe20000000f00 */
[----:B------:R-:W-:Y:S02]  /*18110*/  IMAD.MOV.U32 R3, RZ, RZ, 0x181f ;  /* 0x0000181fff037424 */ /* 0x000fe400078e00ff */
[----:B-1----:R-:W-:Y:S05]  /*18120*/  CALL.REL.NOINC `($__internal_1_$__cuda_sm70_shflsync_idx_p) ;  /* 0x000036e000007944 */ /* 0x002fea0003c00000 */
[----:B------:R-:W-:Y:S01]  /*18130*/  MOV R3, 0x181f ;  /* 0x0000181f00037802 */ /* 0x000fe20000000f00 */
[----:B------:R-:W-:Y:S01]  /*18140*/  IMAD.MOV.U32 R6, RZ, RZ, R58 ;  /* 0x000000ffff067224 */ /* 0x000fe200078e003a */
[----:B------:R-:W-:Y:S01]  /*18150*/  MOV R58, 0x1 ;  /* 0x00000001003a7802 */ /* 0x000fe20000000f00 */
[----:B------:R-:W-:Y:S01]  /*18160*/  IMAD.MOV.U32 R88, RZ, RZ, R4 ;  /* 0x000000ffff587224 */ /* 0x000fe200078e0004 */
[----:B------:R-:W-:Y:S02]  /*18170*/  MOV R2, 0x18190 ;  /* 0x0001819000027802 */ /* 0x000fe40000000f00 */
[----:B-1---5:R-:W-:Y:S05]  /*18180*/  CALL.REL.NOINC `($__internal_1_$__cuda_sm70_shflsync_idx_p) ;  /* 0x0000368000007944 */ /* 0x022fea0003c00000 */
        /* <DEDUP_REMOVED lines=80> */
[----:B-----5:R-:W-:Y:S01]  /*18690*/  IMAD.MOV.U32 R0, RZ, RZ, R58 ;  /* 0x000000ffff007224 */ /* 0x020fe200078e003a */
[----:B------:R-:W-:Y:S01]  /*186a0*/  MOV R58, 0x6 ;  /* 0x00000006003a7802 */ /* 0x000fe20000000f00 */
[----:B------:R-:W-:Y:S01]  /*186b0*/  IMAD.MOV.U32 R88, RZ, RZ, R4 ;  /* 0x000000ffff587224 */ /* 0x000fe200078e0004 */
[----:B------:R-:W-:Y:S02]  /*186c0*/  MOV R2, 0x186e0 ;  /* 0x000186e000027802 */ /* 0x000fe40000000f00 */
[----:B-1----:R-:W-:Y:S05]  /*186d0*/  CALL.REL.NOINC `($__internal_1_$__cuda_sm70_shflsync_idx_p) ;  /* 0x0000313000007944 */ /* 0x002fea0003c00000 */
[----:B------:R-:W-:Y:S01]  /*186e0*/  MOV R4, R58 ;  /* 0x0000003a00047202 */ /* 0x000fe20000000f00 */
[----:B-1---5:R-:W-:-:S05]  /*186f0*/  BRA `(.L_x_607) ;  /* 0xfffefff000007947 */ /* 0x022fca000383ffff */
.L_x_551:
[----:B------:R-:W-:Y:S01]  /*18700*/  MOV R58, RZ ;  /* 0x000000ff003a7202 */ /* 0x000fe20000000f00 */
[----:B------:R-:W-:Y:S01]  /*18710*/  IMAD.MOV.U32 R88, RZ, RZ, R0 ;  /* 0x000000ffff587224 */ /* 0x000fe200078e0000 */
[----:B------:R-:W-:Y:S01]  /*18720*/  MOV R2, 0x18750 ;  /* 0x0001875000027802 */ /* 0x000fe20000000f00 */
[----:B------:R-:W-:Y:S02]  /*18730*/  IMAD.MOV.U32 R3, RZ, RZ, 0x181f ;  /* 0x0000181fff037424 */ /* 0x000fe400078e00ff */
[----:B------:R-:W-:Y:S05]  /*18740*/  CALL.REL.NOINC `($__internal_1_$__cuda_sm70_shflsync_idx_p) ;  /* 0x000030c000007944 */ /* 0x000fea0003c00000 */
[----:B------:R-:W-:Y:S01]  /*18750*/  MOV R6, R58 ;  /* 0x0000003a00067202 */ /* 0x000fe20000000f00 */
[----:B-1---5:R-:W-:-:S05]  /*18760*/  BRA `(.L_x_608) ;  /* 0xffff194000007947 */ /* 0x022fca000383ffff */
.L_x_552:
[----:B------:R-:W-:Y:S01]  /*18770*/  MOV R58, RZ ;  /* 0x000000ff003a7202 */ /* 0x000fe20000000f00 */
[----:B------:R-:W-:Y:S01]  /*18780*/  IMAD.MOV.U32 R88, RZ, RZ, R4 ;  /* 0x000000ffff587224 */ /* 0x000fe200078e0004 */
[----:B------:R-:W-:Y:S01]  /*18790*/  MOV R2, 0x187c0 ;  /* 0x000187c000027802 */ /* 0x000fe20000000f00 */
[----:B------:R-:W-:Y:S02]  /*187a0*/  IMAD.MOV.U32 R3, RZ, RZ, 0x181f ;  /* 0x0000181fff037424 */ /* 0x000fe400078e00ff */
[----:B-12---:R-:W-:Y:S05]  /*187b0*/  CALL.REL.NOINC `($__internal_1_$__cuda_sm70_shflsync_idx_p) ;  /* 0x0000305000007944 */ /* 0x006fea0003c00000 */
        /* <DEDUP_REMOVED lines=104> */
.L_x_553:
[----:B------:R-:W-:Y:S01]  /*18e40*/  MOV R58, RZ ;  /* 0x000000ff003a7202 */ /* 0x000fe20000000f00 */
[----:B------:R-:W-:Y:S01]  /*18e50*/  IMAD.MOV.U32 R88, RZ, RZ, R5 ;  /* 0x000000ffff587224 */ /* 0x000fe200078e0005 */
[----:B------:R-:W-:Y:S01]  /*18e60*/  MOV R2, 0x18e90 ;  /* 0x00018e9000027802 */ /* 0x000fe20000000f00 */
[----:B------:R-:W-:Y:S02]  /*18e70*/  IMAD.MOV.U32 R3, RZ, RZ, 0x1c1f ;  /* 0x00001c1fff037424 */ /* 0x000fe400078e00ff */
[----:B------:R-:W-:Y:S05]  /*18e80*/  CALL.REL.NOINC `($__internal_1_$__cuda_sm70_shflsync_idx_p) ;  /* 0x0000298000007944 */ /* 0x000fea0003c00000 */
[----:B-----5:R-:W-:Y:S01]  /*18e90*/  MOV R0, R58 ;  /* 0x0000003a00007202 */ /* 0x020fe20000000f00 */
[----:B-1----:R-:W-:-:S05]  /*18ea0*/  BRA `(.L_x_610) ;  /* 0xffff158000007947 */ /* 0x002fca000383ffff */
.L_x_554:
[----:B------:R-:W-:Y:S01]  /*18eb0*/  MOV R58, 0x1 ;  /* 0x00000001003a7802 */ /* 0x000fe20000000f00 */
[----:B------:R-:W-:Y:S01]  /*18ec0*/  IMAD.MOV.U32 R88, RZ, RZ, R5 ;  /* 0x000000ffff587224 */ /* 0x000fe200078e0005 */
[----:B------:R-:W-:Y:S01]  /*18ed0*/  MOV R2, 0x18f00 ;  /* 0x00018f0000027802 */ /* 0x000fe20000000f00 */
[----:B------:R-:W-:Y:S02]  /*18ee0*/  IMAD.MOV.U32 R3, RZ, RZ, 0x1c1f ;  /* 0x00001c1fff037424 */ /* 0x000fe400078e00ff */
[----:B-1----:R-:W-:Y:S05]  /*18ef0*/  CALL.REL.NOINC `($__internal_1_$__cuda_sm70_shflsync_idx_p) ;  /* 0x0000291000007944 */ /* 0x002fea0003c00000 */
[----:B------:R-:W-:Y:S01]  /*18f00*/  MOV R2, 0x192e0 ;  /* 0x000192e000027802 */ /* 0x000fe20000000f00 */
[----:B------:R-:W-:Y:S02]  /*18f10*/  IMAD.IADD R58, R4, 0x1, R58 ;  /* 0x00000001043a7824 */ /* 0x000fe400078e023a */
[----:B------:R-:W-:Y:S02]  /*18f20*/  IMAD.MOV.U32 R88, RZ, RZ, R5 ;  /* 0x000000ffff587224 */ /* 0x000fe400078e0005 */
[----:B------:R-:W-:Y:S01]  /*18f30*/  IMAD.MOV.U32 R3, RZ, RZ, 0x1c1f ;  /* 0x00001c1fff037424 */ /* 0x000fe200078e00ff */
        /* <DEDUP_REMOVED lines=52> */
[----:B------:R-:W-:Y:S01]  /*19280*/  ISETP.GT.AND P0, PT, R58, 0x69, PT ;  /* 0x000000693a00780c */ /* 0x000fe20003f04270 */
[----:B------:R-:W-:Y:S01]  /*19290*/  IMAD.MOV.U32 R58, RZ, RZ, 0x2 ;  /* 0x00000002ff3a7424 */ /* 0x000fe200078e00ff */
[----:B------:R-:W-:Y:S02]  /*192a0*/  FSEL R40, R40, -INF , P6 ;  /* 0xff80000028287808 */ /* 0x000fe40003000000 */
[----:B------:R-:W-:Y:S02]  /*192b0*/  FSEL R36, R36, -INF , P1 ;  /* 0xff80000024247808 */ /* 0x000fe40000800000 */
[----:B------:R-:W-:Y:S02]  /*192c0*/  FSEL R35, R35, -INF , P0 ;  /* 0xff80000023237808 */ /* 0x000fe40000000000 */
[----:B-1---5:R-:W-:Y:S05]  /*192d0*/  CALL.REL.NOINC `($__internal_1_$__cuda_sm70_shflsync_idx_p) ;  /* 0x0000253000007944 */ /* 0x022fea0003c00000 */
[----:B------:R-:W-:Y:S01]  /*192e0*/  MOV R2, 0x196d0 ;  /* 0x000196d000027802 */ /* 0x000fe20000000f00 */
[----:B-----5:R-:W2:Y:S01]  /*192f0*/  LDL.LU R0, [R1+0x8] ;  /* 0x0000080001007983 */ /* 0x020ea20000300800 */
[----:B------:R-:W-:Y:S02]  /*19300*/  IMAD.IADD R58, R4, 0x1, R58 ;  /* 0x00000001043a7824 */ /* 0x000fe400078e023a */
[----:B------:R-:W-:Y:S02]  /*19310*/  IMAD.MOV.U32 R88, RZ, RZ, R5 ;  /* 0x000000ffff587224 */ /* 0x000fe400078e0005 */
[----:B------:R-:W-:Y:S01]  /*19320*/  IMAD.MOV.U32 R3, RZ, RZ, 0x1c1f ;  /* 0x00001c1fff037424 */ /* 0x000fe200078e00ff */
[C---:B------:R-:W-:Y:S02]  /*19330*/  ISETP.GT.AND P0, PT, R58.reuse, RZ, PT ;  /* 0x000000ff3a00720c */ /* 0x040fe40003f04270 */
[C---:B------:R-:W-:Y:S02]  /*19340*/  ISETP.GT.AND P6, PT, R58.reuse, 0x1, PT ;  /* 0x000000013a00780c */ /* 0x040fe40003fc4270 */
        /* <DEDUP_REMOVED lines=34> */
[----:B------:R-:W-:Y:S02]  /*19570*/  FSEL R33, R33, -INF , P1 ;  /* 0xff80000021217808 */ /* 0x000fe40000800000 */
[----:B--2---:R-:W-:Y:S02]  /*19580*/  FSEL R79, R0, -INF , P0 ;  /* 0xff800000004f7808 */ /* 0x004fe40000000000 */
[C---:B------:R-:W-:Y:S04]  /*19590*/  ISETP.GT.AND P0, PT, R58.reuse, 0x9, PT ;  /* 0x000000093a00780c */ /* 0x040fe80003f04270 */
[----:B------:R-:W-:Y:S02]  /*195a0*/  FSEL R189, R247, -INF , P0 ;  /* 0xff800000f7bd7808 */ /* 0x000fe40000000000 */
[----:B------:R-:W-:Y:S04]  /*195b0*/  ISETP.GT.AND P0, PT, R58, 0x18, PT ;  /* 0x000000183a00780c */ /* 0x000fe80003f04270 */
[----:B------:R-:W-:Y:S02]  /*195c0*/  FSEL R185, R208, -INF , P0 ;  /* 0xff800000d0b97808 */ /* 0x000fe40000000000 */
[C---:B------:R-:W-:Y:S04]  /*195d0*/  ISETP.GT.AND P0, PT, R58.reuse, 0x21, PT ;  /* 0x000000213a00780c */ /* 0x040fe80003f04270 */
[----:B------:R-:W-:Y:S02]  /*195e0*/  FSEL R82, R201, -INF , P0 ;  /* 0xff800000c9527808 */ /* 0x000fe40000000000 */
[----:B------:R-:W-:Y:S04]  /*195f0*/  ISETP.GT.AND P0, PT, R58, 0x30, PT ;  /* 0x000000303a00780c */ /* 0x000fe80003f04270 */
[----:B------:R-:W-:Y:S02]  /*19600*/  FSEL R75, R28, -INF , P0 ;  /* 0xff8000001c4b7808 */ /* 0x000fe40000000000 */
[C---:B------:R-:W-:Y:S04]  /*19610*/  ISETP.GT.AND P0, PT, R58.reuse, 0x39, PT ;  /* 0x000000393a00780c */ /* 0x040fe80003f04270 */
[----:B------:R-:W-:Y:S02]  /*19620*/  FSEL R65, R25, -INF , P0 ;  /* 0xff80000019417808 */ /* 0x000fe40000000000 */
[C---:B------:R-:W-:Y:S04]  /*19630*/  ISETP.GT.AND P0, PT, R58.reuse, 0x48, PT ;  /* 0x000000483a00780c */ /* 0x040fe80003f04270 */
[----:B------:R-:W-:Y:S02]  /*19640*/  FSEL R59, R59, -INF , P0 ;  /* 0xff8000003b3b7808 */ /* 0x000fe40000000000 */
[----:B------:R-:W-:Y:S04]  /*19650*/  ISETP.GT.AND P0, PT, R58, 0x51, PT ;  /* 0x000000513a00780c */ /* 0x000fe80003f04270 */
[----:B------:R-:W-:Y:S02]  /*19660*/  FSEL R44, R44, -INF , P0 ;  /* 0xff8000002c2c7808 */ /* 0x000fe40000000000 */
[C---:B------:R-:W-:Y:S04]  /*19670*/  ISETP.GT.AND P0, PT, R58.reuse, 0x60, PT ;  /* 0x000000603a00780c */ /* 0x040fe80003f04270 */
[----:B------:R-:W-:Y:S02]  /*19680*/  FSEL R39, R39, -INF , P0 ;  /* 0xff80000027277808 */ /* 0x000fe40000000000 */
[----:B------:R-:W-:Y:S01]  /*19690*/  ISETP.GT.AND P0, PT, R58, 0x69, PT ;  /* 0x000000693a00780c */ /* 0x000fe20003f04270 */
[----:B------:R-:W-:Y:S03]  /*196a0*/  IMAD.MOV.U32 R58, RZ, RZ, 0x3 ;  /* 0x00000003ff3a7424 */ /* 0x000fe600078e00ff */
[----:B------:R-:W-:Y:S04]  /*196b0*/  FSEL R31, R31, -INF , P0 ;  /* 0xff8000001f1f7808 */ /* 0x000fe80000000000 */
[----:B-1----:R-:W-:Y:S05]  /*196c0*/  CALL.REL.NOINC `($__internal_1_$__cuda_sm70_shflsync_idx_p) ;  /* 0x0000214000007944 */ /* 0x002fea0003c00000 */
[----:B------:R-:W2:Y:S01]  /*196d0*/  LDL.LU R8, [R1+0x14] ;  /* 0x0000140001087983 */ /* 0x000ea20000300800 */
[----:B------:R-:W-:Y:S03]  /*196e0*/  IMAD.IADD R4, R4, 0x1, R58 ;  /* 0x0000000104047824 */ /* 0x000fe600078e023a */
[----:B------:R-:W3:Y:S02]  /*196f0*/  LDL.LU R7, [R1+0x18] ;  /* 0x0000180001077983 */ /* 0x000ee40000300800 */
[C---:B------:R-:W-:Y:S02]  /*19700*/  ISETP.GT.AND P0, PT, R4.reuse, RZ, PT ;  /* 0x000000ff0400720c */ /* 0x040fe40003f04270 */
[C---:B------:R-:W-:Y:S01]  /*19710*/  ISETP.GT.AND P6, PT, R4.reuse, 0x1, PT ;  /* 0x000000010400780c */ /* 0x040fe20003fc4270 */
[----:B------:R-:W4:Y:S01]  /*19720*/  LDL.LU R5, [R1+0x10] ;  /* 0x0000100001057983 */ /* 0x000f220000300800 */
[----:B------:R-:W-:Y:S03]  /*19730*/  ISETP.GT.AND P1, PT, R4, 0x8, PT ;  /* 0x000000080400780c */ /* 0x000fe60003f24270 */
[----:B------:R-:W4:Y:S04]  /*19740*/  LDL.LU R3, [R1+0xc] ;  /* 0x00000c0001037983 */ /* 0x000f280000300800 */
[----:B------:R-:W4:Y:S04]  /*19750*/  LDL.LU R2, [R1+0x4] ;  /* 0x0000040001027983 */ /* 0x000f280000300800 */
[----:B-----5:R-:W4:Y:S01]  /*19760*/  LDL.LU R0, [R1] ;  /* 0x0000000001007983 */ /* 0x020f220000300800 */
[----:B--2---:R-:W-:Y:S02]  /*19770*/  FSEL R47, R8, -INF , P0 ;  /* 0xff800000082f7808 */ /* 0x004fe40000000000 */
[C---:B------:R-:W-:Y:S02]  /*19780*/  ISETP.GT.AND P0, PT, R4.reuse, 0x9, PT ;  /* 0x000000090400780c */ /* 0x040fe40003f04270 */
[----:B---3--:R-:W-:Y:S02]  /*19790*/  FSEL R58, R7, -INF , P6 ;  /* 0xff800000073a7808 */ /* 0x008fe40003000000 */
[C---:B------:R-:W-:Y:S02]  /*197a0*/  ISETP.GT.AND P6, PT, R4.reuse, 0x10, PT ;  /* 0x000000100400780c */ /* 0x040fe40003fc4270 */
[----:B----4-:R-:W-:Y:S02]  /*197b0*/  FSEL R51, R5, -INF , P1 ;  /* 0xff80000005337808 */ /* 0x010fe40000800000 */
        /* <DEDUP_REMOVED lines=43> */
[C---:B------:R-:W-:Y:S02]  /*19a70*/  ISETP.GT.AND P1, PT, R4.reuse, 0x68, PT ;  /* 0x000000680400780c */ /* 0x040fe40003f24270 */
[----:B------:R-:W-:Y:S02]  /*19a80*/  FSEL R17, R17, -INF , P0 ;  /* 0xff80000011117808 */ /* 0x000fe40000000000 */
[----:B------:R-:W-:Y:S02]  /*19a90*/  ISETP.GT.AND P0, PT, R4, 0x69, PT ;  /* 0x000000690400780c */ /* 0x000fe40003f04270 */
[----:B------:R-:W-:Y:S02]  /*19aa0*/  FMNMX.FTZ R2, R79, R118, !PT ;  /* 0x000000764f027209 */ /* 0x000fe40007810000 */
[----:B------:R-:W-:Y:S01]  /*19ab0*/  FMNMX.FTZ R4, R13, R0, !PT ;  /* 0x000000000d047209 */ /* 0x000fe20007810000 */
[----:B------:R-:W-:Y:S01]  /*19ac0*/  IMAD.MOV.U32 R0, RZ, RZ, 0x2 ;  /* 0x00000002ff007424 */ /* 0x000fe200078e00ff */
        /* <DEDUP_REMOVED lines=93> */
[----:B------:R-:W-:Y:S02]  /*1a0a0*/  FSEL R9, R9, -INF , P6 ;  /* 0xff80000009097808 */ /* 0x000fe40003000000 */
        /* <DEDUP_REMOVED lines=18> */
[----:B------:R-:W-:Y:S02]  /*1a1d0*/  MOV R2, 0x1a1f0 ;  /* 0x0001a1f000027802 */ /* 0x000fe40000000f00 */
[----:B-1----:R-:W-:Y:S05]  /*1a1e0*/  CALL.REL.NOINC `($__internal_0_$__cuda_sm70_shflsync_bfly_p) ;  /* 0x000015c000007944 */ /* 0x002fea0003c00000 */
[----:B------:R-:W-:Y:S01]  /*1a1f0*/  FMNMX.FTZ R4, R4, R0, !PT ;  /* 0x0000000004047209 */ /* 0x000fe20007810000 */
[----:B------:R-:W-:Y:S01]  /*1a200*/  IMAD.MOV.U32 R0, RZ, RZ, 0x1 ;  /* 0x00000001ff007424 */ /* 0x000fe200078e00ff */
[----:B------:R-:W-:Y:S02]  /*1a210*/  MOV R2, 0x1a230 ;  /* 0x0001a23000027802 */ /* 0x000fe40000000f00 */
        /* <DEDUP_REMOVED lines=28> */
[----:B------:R-:W-:-:S05]  /*1a3e0*/  BRA `(.L_x_611) ;  /* 0xffff172000007947 */ /* 0x000fca000383ffff */
.L_x_557:
[----:B-1--4-:R-:W-:Y:S01]  /*1a3f0*/  MOV R3, 0x181f ;  /* 0x0000181f00037802 */ /* 0x012fe20000000f00 */
[----:B------:R-:W-:Y:S01]  /*1a400*/  IMAD.MOV.U32 R58, RZ, RZ, RZ ;  /* 0x000000ffff3a7224 */ /* 0x000fe200078e00ff */
[----:B------:R-:W-:Y:S02]  /*1a410*/  MOV R2, 0x1a430 ;  /* 0x0001a43000027802 */ /* 0x000fe40000000f00 */
[----:B------:R-:W-:Y:S05]  /*1a420*/  CALL.REL.NOINC `($__internal_1_$__cuda_sm70_shflsync_idx_p) ;  /* 0x000013e000007944 */ /* 0x000fea0003c00000 */
[----:B------:R-:W-:Y:S01]  /*1a430*/  MOV R85, R58 ;  /* 0x0000003a00557202 */ /* 0x000fe20000000f00 */
[----:B-1---5:R-:W-:-:S05]  /*1a440*/  BRA `(.L_x_612) ;  /* 0xffff44c000007947 */ /* 0x022fca000383ffff */
.L_x_560:
[----:B------:R-:W-:Y:S01]  /*1a450*/  MOV R58, RZ ;  /* 0x000000ff003a7202 */ /* 0x000fe20000000f00 */
[----:B------:R-:W-:Y:S01]  /*1a460*/  IMAD.MOV.U32 R88, RZ, RZ, R0 ;  /* 0x000000ffff587224 */ /* 0x000fe200078e0000 */
[----:B------:R-:W-:Y:S01]  /*1a470*/  MOV R2, 0x1a4a0 ;  /* 0x0001a4a000027802 */ /* 0x000fe20000000f00 */
[----:B------:R-:W-:Y:S02]  /*1a480*/  IMAD.MOV.U32 R3, RZ, RZ, 0x181f ;  /* 0x0000181fff037424 */ /* 0x000fe400078e00ff */
[----:B-1----:R-:W-:Y:S05]  /*1a490*/  CALL.REL.NOINC `($__internal_1_$__cuda_sm70_shflsync_idx_p) ;  /* 0x0000137000007944 */ /* 0x002fea0003c00000 */
[----:B------:R-:W-:Y:S01]  /*1a4a0*/  MOV R6, R58 ;  /* 0x0000003a00067202 */ /* 0x000fe20000000f00 */
[----:B-1---5:R-:W-:-:S05]  /*1a4b0*/  BRA `(.L_x_613) ;  /* 0xffff5f4000007947 */ /* 0x022fca000383ffff */
.L_x_561:
        /* <DEDUP_REMOVED lines=109> */
.L_x_562:
[----:B------:R-:W-:Y:S02]  /*1ab90*/  MOV R0, 0x2 ;  /* 0x0000000200007802 */ /* 0x000fe40000000f00 */
[----:B------:R-:W-:Y:S02]  /*1aba0*/  MOV R2, 0x1abc0 ;  /* 0x0001abc000027802 */ /* 0x000fe40000000f00 */
        /* <DEDUP_REMOVED lines=33> */
.L_x_564:
[----:B------:R1:W5:Y:S01]  /*1adc0*/  LDL R4, [R1+0x24] ;  /* 0x0000240001047983 */ /* 0x0003620000100800 */
[----:B------:R-:W-:-:S02]  /*1add0*/  MOV R0, 0x2 ;  /* 0x0000000200007802 */ /* 0x000fc40000000f00 */
[----:B------:R-:W-:Y:S02]  /*1ade0*/  MOV R2, 0x1ae00 ;  /* 0x0001ae0000027802 */ /* 0x000fe40000000f00 */
[----:B-1---5:R-:W-:Y:S05]  /*1adf0*/  CALL.REL.NOINC `($__internal_0_$__cuda_sm70_shflsync_bfly_p) ;  /* 0x000009b000007944 */ /* 0x022fea0003c00000 */
[----:B------:R-:W-:Y:S01]  /*1ae00*/  MOV R5, R0 ;  /* 0x0000000000057202 */ /* 0x000fe20000000f00 */
[----:B------:R-:W-:Y:S05]  /*1ae10*/  BRA `(.L_x_616) ;  /* 0xffff8ab000007947 */ /* 0x000fea000383ffff */
.L_x_565:
[----:B------:R-:W-:Y:S01]  /*1ae20*/  IMAD.MOV.U32 R4, RZ, RZ, R5 ;  /* 0x000000ffff047224 */ /* 0x000fe200078e0005 */
[----:B------:R-:W-:Y:S02]  /*1ae30*/  MOV R0, 0x1 ;  /* 0x0000000100007802 */ /* 0x000fe40000000f00 */
[----:B------:R-:W-:Y:S02]  /*1ae40*/  MOV R2, 0x1ae60 ;  /* 0x0001ae6000027802 */ /* 0x000fe40000000f00 */
[----:B-----5:R-:W-:Y:S05]  /*1ae50*/  CALL.REL.NOINC `($__internal_0_$__cuda_sm70_shflsync_bfly_p) ;  /* 0x0000095000007944 */ /* 0x020fea0003c00000 */
[----:B------:R1:W5:Y:S01]  /*1ae60*/  LDL R4, [R1+0x28] ;  /* 0x0000280001047983 */ /* 0x0003620000100800 */
[----:B------:R-:W-:Y:S01]  /*1ae70*/  FADD.FTZ R5, R5, R0 ;  /* 0x0000000005057221 */ /* 0x000fe20000010000 */
[----:B------:R-:W-:Y:S02]  /*1ae80*/  MOV R0, 0x2 ;  /* 0x0000000200007802 */ /* 0x000fe40000000f00 */
[----:B------:R-:W-:Y:S02]  /*1ae90*/  MOV R2, 0x1aeb0 ;  /* 0x0001aeb000027802 */ /* 0x000fe40000000f00 */
[----:B-1---5:R-:W-:Y:S05]  /*1aea0*/  CALL.REL.NOINC `($__internal_0_$__cuda_sm70_shflsync_bfly_p) ;  /* 0x0000090000007944 */ /* 0x022fea0003c00000 */
[----:B------:R-:W2:Y:S02]  /*1aeb0*/  LDL.LU R2, [R1+0x28] ;  /* 0x0000280001027983 */ /* 0x000ea40000300800 */
[----:B--2---:R-:W-:Y:S01]  /*1aec0*/  FADD.FTZ R6, R2, R0 ;  /* 0x0000000002067221 */ /* 0x004fe20000010000 */
[----:B------:R-:W-:-:S02]  /*1aed0*/  MOV R0, 0x1 ;  /* 0x0000000100007802 */ /* 0x000fc40000000f00 */
[----:B------:R-:W-:Y:S02]  /*1aee0*/  MOV R2, 0x1af10 ;  /* 0x0001af1000027802 */ /* 0x000fe40000000f00 */
[----:B------:R-:W-:Y:S02]  /*1aef0*/  MOV R4, R6 ;  /* 0x0000000600047202 */ /* 0x000fe40000000f00 */
[----:B------:R-:W-:Y:S05]  /*1af00*/  CALL.REL.NOINC `($__internal_0_$__cuda_sm70_shflsync_bfly_p) ;  /* 0x000008a000007944 */ /* 0x000fea0003c00000 */
[----:B------:R1:W5:Y:S01]  /*1af10*/  LDL R4, [R1+0x20] ;  /* 0x0000200001047983 */ /* 0x0003620000100800 */
[----:B------:R-:W-:Y:S01]  /*1af20*/  FADD.FTZ R6, R6, R0 ;  /* 0x0000000006067221 */ /* 0x000fe20000010000 */
[----:B------:R-:W-:Y:S02]  /*1af30*/  MOV R0, 0x2 ;  /* 0x0000000200007802 */ /* 0x000fe40000000f00 */
[----:B------:R-:W-:Y:S02]  /*1af40*/  MOV R2, 0x1af60 ;  /* 0x0001af6000027802 */ /* 0x000fe40000000f00 */
[----:B-1---5:R-:W-:Y:S05]  /*1af50*/  CALL.REL.NOINC `($__internal_0_$__cuda_sm70_shflsync_bfly_p) ;  /* 0x0000085000007944 */ /* 0x022fea0003c00000 */
[----:B------:R-:W2:Y:S02]  /*1af60*/  LDL.LU R2, [R1+0x20] ;  /* 0x0000200001027983 */ /* 0x000ea40000300800 */
[----:B--2---:R-:W-:Y:S01]  /*1af70*/  FADD.FTZ R7, R2, R0 ;  /* 0x0000000002077221 */ /* 0x004fe20000010000 */
[----:B------:R-:W-:Y:S02]  /*1af80*/  MOV R0, 0x1 ;  /* 0x0000000100007802 */ /* 0x000fe40000000f00 */
[----:B------:R-:W-:-:S02]  /*1af90*/  MOV R2, 0x1afc0 ;  /* 0x0001afc000027802 */ /* 0x000fc40000000f00 */
        /* <DEDUP_REMOVED lines=10> */
[----:B------:R-:W-:Y:S02]  /*1b040*/  MOV R2, 0x1b060 ;  /* 0x0001b06000027802 */ /* 0x000fe40000000f00 */
[----:B------:R-:W-:Y:S05]  /*1b050*/  CALL.REL.NOINC `($__internal_0_$__cuda_sm70_shflsync_bfly_p) ;  /* 0x0000075000007944 */ /* 0x000fea0003c00000 */
[----:B------:R-:W-:Y:S01]  /*1b060*/  MOV R8, R0 ;  /* 0x0000000000087202 */ /* 0x000fe20000000f00 */
[----:B------:R-:W-:Y:S05]  /*1b070*/  BRA `(.L_x_617) ;  /* 0xffff898000007947 */ /* 0x000fea000383ffff */
.L_x_574:
[----:B------:R-:W-:Y:S01]  /*1b080*/  IMAD.MOV.U32 R88, RZ, RZ, R4 ;  /* 0x000000ffff587224 */ /* 0x000fe200078e0004 */
[----:B------:R-:W-:Y:S01]  /*1b090*/  MOV R58, RZ ;  /* 0x000000ff003a7202 */ /* 0x000fe20000000f00 */
[----:B------:R-:W-:Y:S01]  /*1b0a0*/  IMAD.MOV.U32 R3, RZ, RZ, 0x181f ;  /* 0x0000181fff037424 */ /* 0x000fe200078e00ff */
[----:B------:R-:W-:-:S02]  /*1b0b0*/  MOV R2, 0x1b0d0 ;  /* 0x0001b0d000027802 */ /* 0x000fc40000000f00 */
[----:B------:R-:W-:Y:S05]  /*1b0c0*/  CALL.REL.NOINC `($__internal_1_$__cuda_sm70_shflsync_idx_p) ;  /* 0x0000074000007944 */ /* 0x000fea0003c00000 */
[----:B------:R-:W-:Y:S01]  /*1b0d0*/  MOV R6, R58 ;  /* 0x0000003a00067202 */ /* 0x000fe20000000f00 */
[----:B-1---5:R-:W-:Y:S05]  /*1b0e0*/  BRA `(.L_x_618) ;  /* 0xffffa52000007947 */ /* 0x022fea000383ffff */
.L_x_575:
[----:B------:R-:W-:Y:S01]  /*1b0f0*/  IMAD.MOV.U32 R88, RZ, RZ, R5 ;  /* 0x000000ffff587224 */ /* 0x000fe200078e0005 */
[----:B------:R-:W-:Y:S01]  /*1b100*/  MOV R58, RZ ;  /* 0x000000ff003a7202 */ /* 0x000fe20000000f00 */
[----:B------:R-:W-:Y:S01]  /*1b110*/  IMAD.MOV.U32 R3, RZ, RZ, 0x181f ;  /* 0x0000181fff037424 */ /* 0x000fe200078e00ff */
[----:B------:R-:W-:-:S02]  /*1b120*/  MOV R2, 0x1b140 ;  /* 0x0001b14000027802 */ /* 0x000fc40000000f00 */
[----:B-12---:R-:W-:Y:S05]  /*1b130*/  CALL.REL.NOINC `($__internal_1_$__cuda_sm70_shflsync_idx_p) ;  /* 0x000006d000007944 */ /* 0x006fea0003c00000 */
[----:B------:R-:W-:Y:S01]  /*1b140*/  MOV R2, R58 ;  /* 0x0000003a00027202 */ /* 0x000fe20000000f00 */
[----:B-1---5:R-:W-:Y:S05]  /*1b150*/  BRA `(.L_x_619) ;  /* 0xffffa4d000007947 */ /* 0x022fea000383ffff */
.L_x_576:
[----:B------:R-:W-:Y:S01]  /*1b160*/  IMAD.MOV.U32 R88, RZ, RZ, R4 ;  /* 0x000000ffff587224 */ /* 0x000fe200078e0004 */
[----:B------:R-:W-:Y:S01]  /*1b170*/  MOV R58, 0x1 ;  /* 0x00000001003a7802 */ /* 0x000fe20000000f00 */
[----:B-1----:R-:W-:Y:S01]  /*1b180*/  IMAD.MOV.U32 R3, RZ, RZ, 0x181f ;  /* 0x0000181fff037424 */ /* 0x002fe200078e00ff */
[----:B------:R-:W-:-:S02]  /*1b190*/  MOV R2, 0x1b1b0 ;  /* 0x0001b1b000027802 */ /* 0x000fc40000000f00 */
[----:B---3--:R-:W-:Y:S05]  /*1b1a0*/  CALL.REL.NOINC `($__internal_1_$__cuda_sm70_shflsync_idx_p) ;  /* 0x0000066000007944 */ /* 0x008fea0003c00000 */
        /* <DEDUP_REMOVED lines=8> */
.L_x_577:
[----:B------:R-:W-:Y:S01]  /*1b230*/  IMAD.MOV.U32 R88, RZ, RZ, R4 ;  /* 0x000000ffff587224 */ /* 0x000fe200078e0004 */
[----:B------:R-:W-:Y:S01]  /*1b240*/  MOV R58, 0x2 ;  /* 0x00000002003a7802 */ /* 0x000fe20000000f00 */
[----:B-1----:R-:W-:Y:S01]  /*1b250*/  IMAD.MOV.U32 R3, RZ, RZ, 0x181f ;  /* 0x0000181fff037424 */ /* 0x002fe200078e00ff */
[----:B------:R-:W-:Y:S02]  /*1b260*/  MOV R2, 0x1b280 ;  /* 0x0001b28000027802 */ /* 0x000fe40000000f00 */
[----:B--23--:R-:W-:Y:S05]  /*1b270*/  CALL.REL.NOINC `($__internal_1_$__cuda_sm70_shflsync_idx_p) ;  /* 0x0000059000007944 */ /* 0x00cfea0003c00000 */
[----:B------:R-:W-:Y:S01]  /*1b280*/  MOV R6, R58 ;  /* 0x0000003a00067202 */ /* 0x000fe20000000f00 */
[----:B-1---5:R-:W-:Y:S05]  /*1b290*/  BRA `(.L_x_621) ;  /* 0xffffa51000007947 */ /* 0x022fea000383ffff */
.L_x_578:
[----:B------:R-:W-:Y:S01]  /*1b2a0*/  IMAD.MOV.U32 R88, RZ, RZ, R5 ;  /* 0x000000ffff587224 */ /* 0x000fe200078e0005 */
[----:B------:R-:W-:Y:S01]  /*1b2b0*/  MOV R58, 0x2 ;  /* 0x00000002003a7802 */ /* 0x000fe20000000f00 */
[----:B-1----:R-:W-:Y:S01]  /*1b2c0*/  IMAD.MOV.U32 R3, RZ, RZ, 0x181f ;  /* 0x0000181fff037424 */ /* 0x002fe200078e00ff */
[----:B------:R-:W-:Y:S02]  /*1b2d0*/  MOV R2, 0x1b2f0 ;  /* 0x0001b2f000027802 */ /* 0x000fe40000000f00 */
[----:B--234-:R-:W-:Y:S05]  /*1b2e0*/  CALL.REL.NOINC `($__internal_1_$__cuda_sm70_shflsync_idx_p) ;  /* 0x0000052000007944 */ /* 0x01cfea0003c00000 */
[----:B------:R-:W-:Y:S01]  /*1b2f0*/  MOV R2, R58 ;  /* 0x0000003a00027202 */ /* 0x000fe20000000f00 */
[----:B-1---5:R-:W-:Y:S05]  /*1b300*/  BRA `(.L_x_622) ;  /* 0xffffa4c000007947 */ /* 0x022fea000383ffff */
.L_x_579:
[----:B------:R-:W-:Y:S01]  /*1b310*/  IMAD.MOV.U32 R88, RZ, RZ, R4 ;  /* 0x000000ffff587224 */ /* 0x000fe200078e0004 */
[----:B------:R-:W-:Y:S01]  /*1b320*/  MOV R58, 0x3 ;  /* 0x00000003003a7802 */ /* 0x000fe20000000f00 */
[----:B--2---:R-:W-:Y:S01]  /*1b330*/  IMAD.MOV.U32 R3, RZ, RZ, 0x181f ;  /* 0x0000181fff037424 */ /* 0x004fe200078e00ff */
[----:B------:R-:W-:-:S02]  /*1b340*/  MOV R2, 0x1b360 ;  /* 0x0001b36000027802 */ /* 0x000fc40000000f00 */
[----:B-1-34-:R-:W-:Y:S05]  /*1b350*/  CALL.REL.NOINC `($__internal_1_$__cuda_sm70_shflsync_idx_p) ;  /* 0x000004b000007944 */ /* 0x01afea0003c00000 */
        /* <DEDUP_REMOVED lines=8> */
.L_x_580:
[----:B------:R-:W-:Y:S01]  /*1b3e0*/  IMAD.MOV.U32 R88, RZ, RZ, R4 ;  /* 0x000000ffff587224 */ /* 0x000fe200078e0004 */
[----:B------:R-:W-:Y:S01]  /*1b3f0*/  MOV R58, 0x4 ;  /* 0x00000004003a7802 */ /* 0x000fe20000000f00 */
[----:B--2---:R-:W-:Y:S01]  /*1b400*/  IMAD.MOV.U32 R3, RZ, RZ, 0x181f ;  /* 0x0000181fff037424 */ /* 0x004fe200078e00ff */
[----:B------:R-:W-:Y:S02]  /*1b410*/  MOV R2, 0x1b430 ;  /* 0x0001b43000027802 */ /* 0x000fe40000000f00 */
[----:B-1-34-:R-:W-:Y:S05]  /*1b420*/  CALL.REL.NOINC `($__internal_1_$__cuda_sm70_shflsync_idx_p) ;  /* 0x000003e000007944 */ /* 0x01afea0003c00000 */
[----:B------:R-:W-:Y:S01]  /*1b430*/  MOV R6, R58 ;  /* 0x0000003a00067202 */ /* 0x000fe20000000f00 */
[----:B-1---5:R-:W-:Y:S05]  /*1b440*/  BRA `(.L_x_624) ;  /* 0xffffa49000007947 */ /* 0x022fea000383ffff */
.L_x_581:
[----:B------:R-:W-:Y:S01]  /*1b450*/  IMAD.MOV.U32 R88, RZ, RZ, R5 ;  /* 0x000000ffff587224 */ /* 0x000fe200078e0005 */
[----:B------:R-:W-:Y:S01]  /*1b460*/  MOV R58, 0x4 ;  /* 0x00000004003a7802 */ /* 0x000fe20000000f00 */
[----:B--2---:R-:W-:Y:S01]  /*1b470*/  IMAD.MOV.U32 R3, RZ, RZ, 0x181f ;  /* 0x0000181fff037424 */ /* 0x004fe200078e00ff */
[----:B------:R-:W-:Y:S02]  /*1b480*/  MOV R2, 0x1b4a0 ;  /* 0x0001b4a000027802 */ /* 0x000fe40000000f00 */
[----:B-1-34-:R-:W-:Y:S05]  /*1b490*/  CALL.REL.NOINC `($__internal_1_$__cuda_sm70_shflsync_idx_p) ;  /* 0x0000037000007944 */ /* 0x01afea0003c00000 */
[----:B------:R-:W-:Y:S01]  /*1b4a0*/  MOV R2, R58 ;  /* 0x0000003a00027202 */ /* 0x000fe20000000f00 */
[----:B-1---5:R-:W-:Y:S05]  /*1b4b0*/  BRA `(.L_x_625) ;  /* 0xffffa44000007947 */ /* 0x022fea000383ffff */
.L_x_582:
[----:B------:R-:W-:Y:S01]  /*1b4c0*/  IMAD.MOV.U32 R88, RZ, RZ, R4 ;  /* 0x000000ffff587224 */ /* 0x000fe200078e0004 */
[----:B------:R-:W-:Y:S01]  /*1b4d0*/  MOV R58, 0x5 ;  /* 0x00000005003a7802 */ /* 0x000fe20000000f00 */
[----:B-1----:R-:W-:Y:S01]  /*1b4e0*/  IMAD.MOV.U32 R3, RZ, RZ, 0x181f ;  /* 0x0000181fff037424 */ /* 0x002fe200078e00ff */
[----:B------:R-:W-:-:S02]  /*1b4f0*/  MOV R2, 0x1b510 ;  /* 0x0001b51000027802 */ /* 0x000fc40000000f00 */
[----:B--234-:R-:W-:Y:S05]  /*1b500*/  CALL.REL.NOINC `($__internal_1_$__cuda_sm70_shflsync_idx_p) ;  /* 0x0000030000007944 */ /* 0x01cfea0003c00000 */
        /* <DEDUP_REMOVED lines=8> */
.L_x_583:
[----:B------:R-:W-:Y:S01]  /*1b590*/  IMAD.MOV.U32 R88, RZ, RZ, R4 ;  /* 0x000000ffff587224 */ /* 0x000fe200078e0004 */
[----:B------:R-:W-:Y:S01]  /*1b5a0*/  MOV R58, 0x6 ;  /* 0x00000006003a7802 */ /* 0x000fe20000000f00 */
[----:B--2---:R-:W-:Y:S01]  /*1b5b0*/  IMAD.MOV.U32 R3, RZ, RZ, 0x181f ;  /* 0x0000181fff037424 */ /* 0x004fe200078e00ff */
[----:B------:R-:W-:Y:S02]  /*1b5c0*/  MOV R2, 0x1b5e0 ;  /* 0x0001b5e000027802 */ /* 0x000fe40000000f00 */
[----:B-1--4-:R-:W-:Y:S05]  /*1b5d0*/  CALL.REL.NOINC `($__internal_1_$__cuda_sm70_shflsync_idx_p) ;  /* 0x0000023000007944 */ /* 0x012fea0003c00000 */
[----:B------:R-:W-:Y:S01]  /*1b5e0*/  MOV R6, R58 ;  /* 0x0000003a00067202 */ /* 0x000fe20000000f00 */
[----:B-1---5:R-:W-:Y:S05]  /*1b5f0*/  BRA `(.L_x_627) ;  /* 0xffffa41000007947 */ /* 0x022fea000383ffff */
.L_x_584:
[----:B------:R-:W-:Y:S01]  /*1b600*/  IMAD.MOV.U32 R88, RZ, RZ, R5 ;  /* 0x000000ffff587224 */ /* 0x000fe200078e0005 */
[----:B------:R-:W-:Y:S01]  /*1b610*/  MOV R58, 0x6 ;  /* 0x00000006003a7802 */ /* 0x000fe20000000f00 */
[----:B--2---:R-:W-:Y:S01]  /*1b620*/  IMAD.MOV.U32 R3, RZ, RZ, 0x181f ;  /* 0x0000181fff037424 */ /* 0x004fe200078e00ff */
[----:B------:R-:W-:Y:S02]  /*1b630*/  MOV R2, 0x1b650 ;  /* 0x0001b65000027802 */ /* 0x000fe40000000f00 */
[----:B-1-34-:R-:W-:Y:S05]  /*1b640*/  CALL.REL.NOINC `($__internal_1_$__cuda_sm70_shflsync_idx_p) ;  /* 0x000001c000007944 */ /* 0x01afea0003c00000 */
[----:B------:R-:W-:Y:S01]  /*1b650*/  MOV R2, R58 ;  /* 0x0000003a00027202 */ /* 0x000fe20000000f00 */
[----:B-1---5:R-:W-:Y:S05]  /*1b660*/  BRA `(.L_x_628) ;  /* 0xffffa3c000007947 */ /* 0x022fea000383ffff */
.L_x_585:
[----:B------:R-:W-:Y:S01]  /*1b670*/  IMAD.MOV.U32 R88, RZ, RZ, R4 ;  /* 0x000000ffff587224 */ /* 0x000fe200078e0004 */
[----:B------:R-:W-:Y:S01]  /*1b680*/  MOV R58, 0x7 ;  /* 0x00000007003a7802 */ /* 0x000fe20000000f00 */
[----:B-1----:R-:W-:Y:S01]  /*1b690*/  IMAD.MOV.U32 R3, RZ, RZ, 0x181f ;  /* 0x0000181fff037424 */ /* 0x002fe200078e00ff */
[----:B------:R-:W-:-:S02]  /*1b6a0*/  MOV R2, 0x1b6c0 ;  /* 0x0001b6c000027802 */ /* 0x000fc40000000f00 */
[----:B--2-4-:R-:W-:Y:S05]  /*1b6b0*/  CALL.REL.NOINC `($__internal_1_$__cuda_sm70_shflsync_idx_p) ;  /* 0x0000015000007944 */ /* 0x014fea0003c00000 */
        /* <DEDUP_REMOVED lines=8> */
.L_x_587:
[----:B------:R-:W-:Y:S01]  /*1b740*/  IMAD.MOV.U32 R88, RZ, RZ, R47 ;  /* 0x000000ffff587224 */ /* 0x000fe200078e002f */
[----:B------:R-:W-:Y:S01]  /*1b750*/  MOV R58, RZ ;  /* 0x000000ff003a7202 */ /* 0x000fe20000000f00 */
[----:B-1----:R-:W-:Y:S01]  /*1b760*/  IMAD.MOV.U32 R3, RZ, RZ, 0x1f ;  /* 0x0000001fff037424 */ /* 0x002fe200078e00ff */
[----:B------:R-:W-:Y:S02]  /*1b770*/  MOV R2, 0x1b790 ;  /* 0x0001b79000027802 */ /* 0x000fe40000000f00 */
[----:B--23--:R-:W-:Y:S05]  /*1b780*/  CALL.REL.NOINC `($__internal_1_$__cuda_sm70_shflsync_idx_p) ;  /* 0x0000008000007944 */ /* 0x00cfea0003c00000 */
[----:B-----5:R-:W-:Y:S01]  /*1b790*/  MOV R0, R58 ;  /* 0x0000003a00007202 */ /* 0x020fe20000000f00 */
[----:B-1----:R-:W-:Y:S05]  /*1b7a0*/  BRA `(.L_x_630) ;  /* 0xffffa42000007947 */ /* 0x002fea000383ffff */
        .weak           $__internal_0_$__cuda_sm70_shflsync_bfly_p
        .type           $__internal_0_$__cuda_sm70_shflsync_bfly_p,@function
        .size           $__internal_0_$__cuda_sm70_shflsync_bfly_p,($__internal_1_$__cuda_sm70_shflsync_idx_p - $__internal_0_$__cuda_sm70_shflsync_bfly_p)
$__internal_0_$__cuda_sm70_shflsync_bfly_p:
[----:B------:R-:W-:Y:S02]  /*1b7b0*/  MOV R193, 0xffffffff ;  /* 0xffffffff00c17802 */ /* 0x000fe40000000f00 */
[----:B------:R-:W-:Y:S02]  /*1b7c0*/  MOV R3, 0x1f ;  /* 0x0000001f00037802 */ /* 0x000fe40000000f00 */
[----:B------:R-:W-:Y:S04]  /*1b7d0*/  WARPSYNC R193 ;  /* 0x000000c100007348 */ /* 0x000fe80003800000 */
[----:B------:R1:W2:Y:S02]  /*1b7e0*/  SHFL.BFLY PT, R0, R4, R0, R3 ;  /* 0x0c00000004007389 */ /* 0x0002a400000e0003 */
[----:B-1----:R-:W-:-:S04]  /*1b7f0*/  MOV R3, 0x0 ;  /* 0x0000000000037802 */ /* 0x002fc80000000f00 */
[----:B--2---:R-:W-:Y:S05]  /*1b800*/  RET.REL.NODEC R2 `(_ZN7cutlass13device_kernelIN5flash19enable_sm80_to_sm89INS1_16FlashAttnFwdSm80INS1_25CollectiveMainloopFwdSm80ILi4ELi1ELb0EN4cute5tupleIJNS5_1CILi128EEENS7_ILi112EEENS7_ILi64EEEEEELi64ENS_10bfloat16_tEfNS_4arch4Sm80ELb1ELb0ELb1ELb0ELb1ELb0ELb1ELb0EEENS1_21CollectiveEpilogueFwdINS6_IJS8_SA_S9_EEENS6_IJNS7_ILi1EEESI_SI_EEESC_SE_Li128ELb0ELb1ELb0ELb0EEENS1_30DynamicPersistentTileSchedulerILi128ELi128ELb0ELb1ELb0EEEEEEEEEvNT_6ParamsE) ;  /* 0xfffe47f002007950 */ /* 0x004fea0003c3ffff */
        .weak           $__internal_1_$__cuda_sm70_shflsync_idx_p
        .type           $__internal_1_$__cuda_sm70_shflsync_idx_p,@function
        .size           $__internal_1_$__cuda_sm70_shflsync_idx_p,(.L_x_804 - $__internal_1_$__cuda_sm70_shflsync_idx_p)
$__internal_1_$__cuda_sm70_shflsync_idx_p:
[----:B------:R1:W-:Y:S02]  /*1b810*/  STL [R1+0xa0], R0 ;  /* 0x0000a00001007387 */ /* 0x0003e40000100800 */
[----:B-1----:R-:W-:-:S04]  /*1b820*/  MOV R0, 0xffffffff ;  /* 0xffffffff00007802 */ /* 0x002fc80000000f00 */
[----:B------:R-:W-:Y:S04]  /*1b830*/  WARPSYNC R0 ;  /* 0x0000000000007348 */ /* 0x000fe80003800000 */
[----:B------:R1:W2:Y:S04]  /*1b840*/  SHFL.IDX PT, R58, R88, R58, R3 ;  /* 0x0000003a583a7389 */ /* 0x0002a800000e0003 */
[----:B-1----:R1:W5:Y:S01]  /*1b850*/  LDL.LU R0, [R1+0xa0] ;  /* 0x0000a00001007983 */ /* 0x0023620000300800 */
[----:B------:R-:W-:-:S04]  /*1b860*/  MOV R3, 0x0 ;  /* 0x0000000000037802 */ /* 0x000fc80000000f00 */
[----:B--2---:R-:W-:Y:S05]  /*1b870*/  RET.REL.NODEC R2 `(_ZN7cutlass13device_kernelIN5flash19enable_sm80_to_sm89INS1_16FlashAttnFwdSm80INS1_25CollectiveMainloopFwdSm80ILi4ELi1ELb0EN4cute5tupleIJNS5_1CILi128EEENS7_ILi112EEENS7_ILi64EEEEEELi64ENS_10bfloat16_tEfNS_4arch4Sm80ELb1ELb0ELb1ELb0ELb1ELb0ELb1ELb0EEENS1_21CollectiveEpilogueFwdINS6_IJS8_SA_S9_EEENS6_IJNS7_ILi1EEESI_SI_EEESC_SE_Li128ELb0ELb1ELb0ELb0EEENS1_30DynamicPersistentTileSchedulerILi128ELi128ELb0ELb1ELb0EEEEEEEEEvNT_6ParamsE) ;  /* 0xfffe478002007950 */ /* 0x004fea0003c3ffff */
.L_x_631:
        /* <DEDUP_REMOVED lines=16> */
.L_x_804:


//--------------------- .text._ZN7cutlass13device_kernelIN5flash19enable_sm80_to_sm89INS1_16FlashAttnFwdSm80INS1_25CollectiveMainloopFwdSm80ILi4ELi1ELb0EN4cute5tupleIJNS5_1CILi128EEENS7_ILi112EEENS7_ILi64EEEEEELi64ENS_10bfloat16_tEfNS_4arch4Sm80ELb1ELb0ELb1ELb1ELb1ELb0ELb1ELb0EEENS1_21CollectiveEpilogueFwdINS6_IJS8_SA_S9_EEENS6_IJNS7_ILi1EEESI_SI_EEESC_SE_Li128ELb1ELb1ELb0ELb0EEENS1_19SingleTileSchedulerILb1ELb0ELb1ELi128EEEEEEEEEvNT_6ParamsE --------------------------
	.section	.text._ZN7cutlass13device_kernelIN5flash19enable_sm80_to_sm89INS1_16FlashAttnFwdSm80INS1_25CollectiveMainloopFwdSm80ILi4ELi1ELb0EN4cute5tupleIJNS5_1CILi128EEENS7_ILi112EEENS7_ILi64EEEEEELi64ENS_10bfloat16_tEfNS_4arch4Sm80ELb1ELb0ELb1ELb1ELb1ELb0ELb1ELb0EEENS1_21CollectiveEpilogueFwdINS6_IJS8_SA_S9_EEENS6_IJNS7_ILi1EEESI_SI_EEESC_SE_Li128ELb1ELb1ELb0ELb0EEENS1_19SingleTileSchedulerILb1ELb0ELb1ELi128EEEEEEEEEvNT_6ParamsE,"ax",@progbits
	.sectioninfo	@"SHI_REGISTERS=255"
	.align	128
.text._ZN7cutlass13device_kernelIN5flash19enable_sm80_to_sm89INS1_16FlashAttnFwdSm80INS1_25CollectiveMainloopFwdSm80ILi4ELi1ELb0EN4cute5tupleIJNS5_1CILi128EEENS7_ILi112EEENS7_ILi64EEEEEELi64ENS_10bfloat16_tEfNS_4arch4Sm80ELb1ELb0ELb1ELb1ELb1ELb0ELb1ELb0EEENS1_21CollectiveEpilogueFwdINS6_IJS8_SA_S9_EEENS6_IJNS7_ILi1EEESI_SI_EEESC_SE_Li128ELb1ELb1ELb0ELb0EEENS1_19SingleTileSchedulerILb1ELb0ELb1ELi128EEEEEEEEEvNT_6ParamsE:
        .type           _ZN7cutlass13device_kernelIN5flash19enable_sm80_to_sm89INS1_16FlashAttnFwdSm80INS1_25CollectiveMainloopFwdSm80ILi4ELi1ELb0EN4cute5tupleIJNS5_1CILi128EEENS7_ILi112EEENS7_ILi64EEEEEELi64ENS_10bfloat16_tEfNS_4arch4Sm80ELb1ELb0ELb1ELb1ELb1ELb0ELb1ELb0EEENS1_21CollectiveEpilogueFwdINS6_IJS8_SA_S9_EEENS6_IJNS7_ILi1EEESI_SI_EEESC_SE_Li128ELb1ELb1ELb0ELb0EEENS1_19SingleTileSchedulerILb1ELb0ELb1ELi128EEEEEEEEEvNT_6ParamsE,@function
        .size           _ZN7cutlass13device_kernelIN5flash19enable_sm80_to_sm89INS1_16FlashAttnFwdSm80INS1_25CollectiveMainloopFwdSm80ILi4ELi1ELb0EN4cute5tupleIJNS5_1CILi128EEENS7_ILi112EEENS7_ILi64EEEEEELi64ENS_10bfloat16_tEfNS_4arch4Sm80ELb1ELb0ELb1ELb1ELb1ELb0ELb1ELb0EEENS1_21CollectiveEpilogueFwdINS6_IJS8_SA_S9_EEENS6_IJNS7_ILi1EEESI_SI_EEESC_SE_Li128ELb1ELb1ELb0ELb0EEENS1_19SingleTileSchedulerILb1ELb0ELb1ELi128EEEEEEEEEvNT_6ParamsE,(.L_x_807 - _ZN7cutlass13device_kernelIN5flash19enable_sm80_to_sm89INS1_16FlashAttnFwdSm80INS1_25CollectiveMainloopFwdSm80ILi4ELi1ELb0EN4cute5tupleIJNS5_1CILi128EEENS7_ILi112EEENS7_ILi64EEEEEELi64ENS_10bfloat16_tEfNS_4arch4Sm80ELb1ELb0ELb1ELb1ELb1ELb0ELb1ELb0EEENS1_21CollectiveEpilogueFwdINS6_IJS8_SA_S9_EEENS6_IJNS7_ILi1EEESI_SI_EEESC_SE_Li128ELb1ELb1ELb0ELb0EEENS1_19SingleTileSchedulerILb1ELb0ELb1ELi128EEEEEEEEEvNT_6ParamsE)
        .other          _ZN7cutlass13device_kernelIN5flash19enable_sm80_to_sm89INS1_16FlashAttnFwdSm80INS1_25CollectiveMainloopFwdSm80ILi4ELi1ELb0EN4cute5tupleIJNS5_1CILi128EEENS7_ILi112EEENS7_ILi64EEEEEELi64ENS_10bfloat16_tEfNS_4arch4Sm80ELb1ELb0ELb1ELb1ELb1ELb0ELb1ELb0EEENS1_21CollectiveEpilogueFwdINS6_IJS8_SA_S9_EEENS6_IJNS7_ILi1EEESI_SI_EEESC_SE_Li128ELb1ELb1ELb0ELb0EEENS1_19SingleTileSchedulerILb1ELb0ELb1ELi128EEEEEEEEEvNT_6ParamsE,@"STO_CUDA_ENTRY STV_DEFAULT"
_ZN7cutlass13device_kernelIN5flash19enable_sm80_to_sm89INS1_16FlashAttnFwdSm80INS1_25CollectiveMainloopFwdSm80ILi4ELi1ELb0EN4cute5tupleIJNS5_1CILi128EEENS7_ILi112EEENS7_ILi64EEEEEELi64ENS_10bfloat16_tEfNS_4arch4Sm80ELb1ELb0ELb1ELb1ELb1ELb0ELb1ELb0EEENS1_21CollectiveEpilogueFwdINS6_IJS8_SA_S9_EEENS6_IJNS7_ILi1EEESI_SI_EEESC_SE_Li128ELb1ELb1ELb0ELb0EEENS1_19SingleTileSchedulerILb1ELb0ELb1ELi128EEEEEEEEEvNT_6ParamsE:
        /* <DEDUP_REMOVED lines=21> */
.L_x_633:
        /* <DEDUP_REMOVED lines=13> */
.L_x_635:
[----:B------:R-:W-:Y:S02]  /*0220*/  ULDC UR5, c[0x0][0x54c] ;  /* 0x0001530000057ab9 */ /* 0x000fe40000000800 */
.L_x_634:
[----:B------:R-:W-:Y:S02]  /*0230*/  ULDC UR4, c[0x0][0x548] ;  /* 0x0001520000047ab9 */ /* 0x000fe40000000800 */
[----:B------:R-:W-:-:S02]  /*0240*/  USHF.L.U32 UR10, UR10, 0x7, URZ ;  /* 0x000000070a0a7899 */ /* 0x000fc4000800063f */
[----:B------:R-:W-:-:S04]  /*0250*/  UIMAD UR4, UR5, UR4, URZ ;  /* 0x00000004050472a4 */ /* 0x000fc8000f8e023f */
[----:B------:R-:W-:-:S04]  /*0260*/  UISETP.GE.AND UP0, UPT, UR10, UR4, UPT ;  /* 0x000000040a00728c */ /* 0x000fc8000bf06270 */
[----:B------:R-:W-:Y:S01]  /*0270*/  USEL UR13, UR13, 0xffffffff, !UP0 ;  /* 0xffffffff0d0d7887 */ /* 0x000fe2000c000000 */
[----:B------:R-:W-:Y:S05]  /*0280*/  BRA `(.L_x_636) ;  /* 0x000001b000007947 */ /* 0x000fea0003800000 */
.L_x_632:
        /* <DEDUP_REMOVED lines=8> */
.L_x_637:
        /* <DEDUP_REMOVED lines=13> */
.L_x_639:
[----:B------:R-:W-:Y:S02]  /*03e0*/  ULDC UR5, c[0x0][0x54c] ;  /* 0x0001530000057ab9 */ /* 0x000fe40000000800 */
.L_x_638:
[----:B------:R-:W-:Y:S02]  /*03f0*/  ULDC UR4, c[0x0][0x548] ;  /* 0x0001520000047ab9 */ /* 0x000fe40000000800 */
[----:B------:R-:W-:-:S02]  /*0400*/  USHF.L.U32 UR10, UR10, 0x7, URZ ;  /* 0x000000070a0a7899 */ /* 0x000fc4000800063f */
[----:B------:R-:W-:-:S04]  /*0410*/  UIMAD UR4, UR5, UR4, URZ ;  /* 0x00000004050472a4 */ /* 0x000fc8000f8e023f */
[----:B------:R-:W-:-:S04]  /*0420*/  UISETP.GE.AND UP0, UPT, UR10, UR4, UPT ;  /* 0x000000040a00728c */ /* 0x000fc8000bf06270 */
[----:B------:R-:W-:-:S06]  /*0430*/  USEL UR13, UR13, 0xffffffff, !UP0 ;  /* 0xffffffff0d0d7887 */ /* 0x000fcc000c000000 */
.L_x_636:
        /* <DEDUP_REMOVED lines=47> */
.L_x_640:
        /* <DEDUP_REMOVED lines=10> */
.L_x_641:
        /* <DEDUP_REMOVED lines=12> */
.L_x_642:
[----:B------:R-:W-:Y:S01]  /*0890*/  ULDC UR4, c[0x0][0x2c4] ;  /* 0x0000b10000047ab9 */ /* 0x000fe20000000800 */
[----:B------:R-:W-:Y:S01]  /*08a0*/  PLOP3.LUT P4, PT, PT, PT, PT, 0x80, 0x0 ;  /* 0x000000000000781c */ /* 0x000fe20003f8f070 */
[----:B------:R-:W-:Y:S01]  /*08b0*/  UISETP.NE.AND UP1, UPT, UR4, 0x1, UPT ;  /* 0x000000010400788c */ /* 0x000fe2000bf25270 */
[----:B------:R-:W-:Y:S01]  /*08c0*/  CS2R R178, SRZ ;  /* 0x0000000000b27805 */ /* 0x000fe2000001ff00 */
[----:B------:R-:W-:Y:S01]  /*08d0*/  UIADD3 UR7, -UR11, UR7, URZ ;  /* 0x000000070b077290 */ /* 0x000fe2000fffe13f */
[----:B------:R-:W-:Y:S01]  /*08e0*/  CS2R R176, SRZ ;  /* 0x0000000000b07805 */ /* 0x000fe2000001ff00 */
[----:B------:R-:W-:Y:S01]  /*08f0*/  ULDC.64 UR4, c[0x0][0x2c8] ;  /* 0x0000b20000047ab9 */ /* 0x000fe20000000a00 */
[----:B------:R-:W-:Y:S01]  /*0900*/  CS2R R182, SRZ ;  /* 0x0000000000b67805 */ /* 0x000fe2000001ff00 */
[----:B------:R-:W-:Y:S01]  /*0910*/  CS2R R180, SRZ ;  /* 0x0000000000b47805 */ /* 0x000fe2000001ff00 */
[----:B------:R-:W-:Y:S01]  /*0920*/  IMAD.MOV.U32 R15, RZ, RZ, RZ ;  /* 0x000000ffff0f7224 */ /* 0x000fe200078e00ff */
[----:B------:R-:W-:Y:S01]  /*0930*/  MOV R11, RZ ;  /* 0x000000ff000b7202 */ /* 0x000fe20000000f00 */
[----:B------:R-:W-:Y:S01]  /*0940*/  IMAD.MOV.U32 R174, RZ, RZ, RZ ;  /* 0x000000ffffae7224 */ /* 0x000fe200078e00ff */
[----:B------:R-:W-:Y:S01]  /*0950*/  CS2R R16, SRZ ;  /* 0x0000000000107805 */ /* 0x000fe2000001ff00 */
[----:B------:R-:W-:Y:S01]  /*0960*/  @UP1 UIADD3 UR18, UR10, 0x7f, URZ ;  /* 0x0000007f0a121890 */ /* 0x000fe2000fffe03f */
[----:B------:R-:W-:Y:S01]  /*0970*/  IMAD.MOV.U32 R172, RZ, RZ, RZ ;  /* 0x000000ffffac7224 */ /* 0x000fe200078e00ff */
[----:B------:R-:W-:Y:S01]  /*0980*/  MOV R170, RZ ;  /* 0x000000ff00aa7202 */ /* 0x000fe20000000f00 */
[----:B------:R-:W-:Y:S01]  /*0990*/  IMAD.MOV.U32 R168, RZ, RZ, RZ ;  /* 0x000000ffffa87224 */ /* 0x000fe200078e00ff */
[----:B------:R-:W-:Y:S01]  /*09a0*/  UIMAD.WIDE.U32 UR18, UR18, UR4, URZ ;  /* 0x00000004121272a5 */ /* 0x000fe2000f8e003f */
[----:B------:R-:W-:Y:S01]  /*09b0*/  CS2R R18, SRZ ;  /* 0x0000000000127805 */ /* 0x000fe2000001ff00 */
[----:B------:R-:W-:Y:S01]  /*09c0*/  UIADD3 UR4, UR10, 0x7f, URZ ;  /* 0x0000007f0a047890 */ /* 0x000fe2000fffe03f */
[----:B------:R-:W-:Y:S01]  /*09d0*/  MOV R162, RZ ;  /* 0x000000ff00a27202 */ /* 0x000fe20000000f00 */
[----:B------:R-:W-:Y:S01]  /*09e0*/  @UP1 USHF.R.U32.HI UR4, URZ, UR5, UR19 ;  /* 0x000000053f041299 */ /* 0x000fe20008011613 */
[----:B------:R-:W-:Y:S01]  /*09f0*/  CS2R R12, SRZ ;  /* 0x00000000000c7805 */ /* 0x000fe2000001ff00 */
[----:B---3--:R-:W-:Y:S01]  /*0a00*/  UIADD3 UR5, UR7, 0x70, -UR12 ;  /* 0x0000007007057890 */ /* 0x008fe2000fffe80c */
[----:B------:R-:W-:Y:S01]  /*0a10*/  IMAD.MOV.U32 R160, RZ, RZ, RZ ;  /* 0x000000ffffa07224 */ /* 0x000fe200078e00ff */
[----:B------:R-:W-:Y:S01]  /*0a20*/  UIADD3 UR19, UR7, 0x6f, URZ ;  /* 0x0000006f07137890 */ /* 0x000fe2000fffe03f */
[----:B------:R-:W-:Y:S01]  /*0a30*/  MOV R166, RZ ;  /* 0x000000ff00a67202 */ /* 0x000fe20000000f00 */
[----:B------:R-:W-:Y:S01]  /*0a40*/  UIADD3 UR5, UR5, UR4, URZ ;  /* 0x0000000405057290 */ /* 0x000fe2000fffe03f */
[----:B------:R-:W-:Y:S01]  /*0a50*/  IMAD.MOV.U32 R164, RZ, RZ, RZ ;  /* 0x000000ffffa47224 */ /* 0x000fe200078e00ff */
[----:B------:R-:W-:Y:S01]  /*0a60*/  UMOV UR18, URZ ;  /* 0x0000003f00127c82 */ /* 0x000fe20008000000 */
[----:B------:R-:W-:Y:S01]  /*0a70*/  CS2R R158, SRZ ;  /* 0x00000000009e7805 */ /* 0x000fe2000001ff00 */
[----:B------:R-:W-:Y:S01]  /*0a80*/  UMOV UR4, URZ ;  /* 0x0000003f00047c82 */ /* 0x000fe20008000000 */
[----:B------:R-:W-:Y:S01]  /*0a90*/  CS2R R22, SRZ ;  /* 0x0000000000167805 */ /* 0x000fe2000001ff00 */
[----:B------:R-:W-:Y:S01]  /*0aa0*/  UIMAD.WIDE UR18, UR19, -0x6db6db6d, UR18 ;  /* 0x92492493131278a5 */ /* 0x000fe2000f8e0212 */
[----:B------:R-:W-:Y:S01]  /*0ab0*/  MOV R156, RZ ;  /* 0x000000ff009c7202 */ /* 0x000fe20000000f00 */
[----:B------:R-:W-:Y:S01]  /*0ac0*/  UIMAD.WIDE UR4, UR5, -0x6db6db6d, UR4 ;  /* 0x92492493050478a5 */ /* 0x000fe2000f8e0204 */
[----:B------:R-:W-:Y:S01]  /*0ad0*/  IMAD.MOV.U32 R154, RZ, RZ, RZ ;  /* 0x000000ffff9a7224 */ /* 0x000fe200078e00ff */
[----:B------:R-:W-:Y:S01]  /*0ae0*/  USHF.R.U32.HI UR6, URZ, 0x1f, UR19 ;  /* 0x0000001f3f067899 */ /* 0x000fe20008011613 */
[----:B------:R-:W-:Y:S01]  /*0af0*/  CS2R R24, SRZ ;  /* 0x0000000000187805 */ /* 0x000fe2000001ff00 */
[----:B------:R-:W-:Y:S01]  /*0b00*/  USHF.R.U32.HI UR4, URZ, 0x1f, UR5 ;  /* 0x0000001f3f047899 */ /* 0x000fe20008011605 */
[----:B------:R-:W-:Y:S01]  /*0b10*/  MOV R152, RZ ;  /* 0x000000ff00987202 */ /* 0x000fe20000000f00 */
[----:B------:R-:W-:Y:S01]  /*0b20*/  ULEA.HI.SX32 UR6, UR19, UR6, 0x1a ;  /* 0x0000000613067291 */ /* 0x000fe2000f8fd23f */
[----:B------:R-:W-:Y:S01]  /*0b30*/  CS2R R146, SRZ ;  /* 0x0000000000927805 */ /* 0x000fe2000001ff00 */
[----:B------:R-:W-:Y:S01]  /*0b40*/  ULEA.HI.SX32 UR4, UR5, UR4, 0x1a ;  /* 0x0000000405047291 */ /* 0x000fe2000f8fd23f */
[----:B------:R-:W-:Y:S01]  /*0b50*/  IMAD.MOV.U32 R144, RZ, RZ, RZ ;  /* 0x000000ffff907224 */ /* 0x000fe200078e00ff */
[----:B------:R-:W-:Y:S01]  /*0b60*/  CS2R R20, SRZ ;  /* 0x0000000000147805 */ /* 0x000fe2000001ff00 */
[----:B------:R-:W-:Y:S01]  /*0b70*/  MOV R150, RZ ;  /* 0x000000ff00967202 */ /* 0x000fe20000000f00 */
[----:B------:R-:W-:Y:S01]  /*0b80*/  UISETP.LT.AND UP0, UPT, UR6, UR4, UPT ;  /* 0x000000040600728c */ /* 0x000fe2000bf01270 */
[----:B------:R-:W-:Y:S01]  /*0b90*/  IMAD.MOV.U32 R148, RZ, RZ, RZ ;  /* 0x000000ffff947224 */ /* 0x000fe200078e00ff */
[----:B------:R-:W-:Y:S01]  /*0ba0*/  CS2R R142, SRZ ;  /* 0x00000000008e7805 */ /* 0x000fe2000001ff00 */
[----:B------:R-:W-:Y:S01]  /*0bb0*/  CS2R R28, SRZ ;  /* 0x00000000001c7805 */ /* 0x000fe2000001ff00 */
[----:B------:R-:W-:Y:S01]  /*0bc0*/  USEL UR6, UR6, UR4, UP0 ;  /* 0x0000000406067287 */ /* 0x000fe20008000000 */
[----:B------:R-:W-:Y:S01]  /*0bd0*/  MOV R140, RZ ;  /* 0x000000ff008c7202 */ /* 0x000fe20000000f00 */
[----:B------:R-:W-:Y:S01]  /*0be0*/  IMAD.MOV.U32 R138, RZ, RZ, RZ ;  /* 0x000000ffff8a7224 */ /* 0x000fe200078e00ff */
[----:B------:R-:W-:Y:S01]  /*0bf0*/  CS2R R30, SRZ ;  /* 0x00000000001e7805 */ /* 0x000fe2000001ff00 */
[----:B------:R-:W-:Y:S01]  /*0c00*/  UISETP.GE.AND UP0, UPT, UR6, 0x1, UPT ;  /* 0x000000010600788c */ /* 0x000fe2000bf06270 */
[----:B------:R-:W-:Y:S01]  /*0c10*/  MOV R136, RZ ;  /* 0x000000ff00887202 */ /* 0x000fe20000000f00 */
[----:B------:R-:W-:Y:S01]  /*0c20*/  CS2R R130, SRZ ;  /* 0x0000000000827805 */ /* 0x000fe2000001ff00 */
[----:B------:R-:W-:Y:S01]  /*0c30*/  CS2R R32, SRZ ;  /* 0x0000000000207805 */ /* 0x000fe2000001ff00 */
[----:B------:R-:W-:Y:S01]  /*0c40*/  IMAD.MOV.U32 R128, RZ, RZ, RZ ;  /* 0x000000ffff807224 */ /* 0x000fe200078e00ff */
[----:B------:R-:W-:Y:S01]  /*0c50*/  MOV R134, RZ ;  /* 0x000000ff00867202 */ /* 0x000fe20000000f00 */
[----:B------:R-:W-:Y:S01]  /*0c60*/  CS2R R26, SRZ ;  /* 0x00000000001a7805 */ /* 0x000fe2000001ff00 */
[----:B------:R-:W-:Y:S01]  /*0c70*/  PLOP3.LUT P0, PT, PT, PT, UP0, 0x80, 0x0 ;  /* 0x000000000000781c */ /* 0x000fe20003f0f008 */
[----:B------:R-:W-:Y:S01]  /*0c80*/  IMAD.MOV.U32 R132, RZ, RZ, RZ ;  /* 0x000000ffff847224 */ /* 0x000fe200078e00ff */
[----:B------:R-:W-:Y:S01]  /*0c90*/  CS2R R126, SRZ ;  /* 0x00000000007e7805 */ /* 0x000fe2000001ff00 */
[----:B------:R-:W-:Y:S01]  /*0ca0*/  MOV R124, RZ ;  /* 0x000000ff007c7202 */ /* 0x000fe20000000f00 */
[----:B------:R-:W-:Y:S01]  /*0cb0*/  IMAD.MOV.U32 R122, RZ, RZ, RZ ;  /* 0x000000ffff7a7224 */ /* 0x000fe200078e00ff */
[----:B------:R-:W-:Y:S01]  /*0cc0*/  CS2R R120, SRZ ;  /* 0x0000000000787805 */ /* 0x000fe2000001ff00 */
[----:B------:R-:W-:Y:S01]  /*0cd0*/  CS2R R38, SRZ ;  /* 0x0000000000267805 */ /* 0x000fe2000001ff00 */
[----:B------:R-:W-:-:S06]  /*0ce0*/  CS2R R36, SRZ ;  /* 0x0000000000247805 */ /* 0x000fcc000001ff00 */
        /* <DEDUP_REMOVED lines=19> */
[----:B------:R-:W-:Y:S01]  /*0e20*/  BSSY B0, `(.L_x_644) ;  /* 0x0000052000007945 */ /* 0x000fe20003800000 */
[----:B------:R-:W-:-:S02]  /*0e30*/  ULDC.64 UR4, c[0x0][0x1b8] ;  /* 0x00006e0000047ab9 */ /* 0x000fc40000000a00 */
[----:B------:R-:W-:Y:S02]  /*0e40*/  UIADD3 UR19, UR19, UR17, URZ ;  /* 0x0000001113137290 */ /* 0x000fe4000fffe03f */
[----:B------:R-:W-:Y:S02]  /*0e50*/  USHF.R.S32.HI UR17, URZ, 0x1f, UR13 ;  /* 0x0000001f3f117899 */ /* 0x000fe4000801140d */
[----:B------:R-:W-:Y:S02]  /*0e60*/  UIMAD UR16, UR8, UR4, URZ ;  /* 0x00000004081072a4 */ /* 0x000fe4000f8e023f */
[----:B------:R-:W-:Y:S02]  /*0e70*/  USEL UR17, UR17, URZ, !UP2 ;  /* 0x0000003f11117287 */ /* 0x000fe4000d000000 */
[----:B------:R-:W-:Y:S02]  /*0e80*/  UIMAD UR16, UR9, UR5, UR16 ;  /* 0x00000005091072a4 */ /* 0x000fe4000f8e0210 */
[----:B------:R-:W-:-:S02]  /*0e90*/  UIMAD.WIDE.U32 UR20, UR9, UR4, UR18 ;  /* 0x00000004091472a5 */ /* 0x000fc4000f8e0012 */
[----:B------:R-:W-:Y:S02]  /*0ea0*/  USEL UR18, UR13, URZ, !UP2 ;  /* 0x0000003f0d127287 */ /* 0x000fe4000d000000 */
[----:B------:R-:W-:Y:S01]  /*0eb0*/  ULDC.64 UR4, c[0x0][0x1c0] ;  /* 0x0000700000047ab9 */ /* 0x000fe20000000a00 */
[----:B-1----:R-:W-:Y:S01]  /*0ec0*/  LEA.HI R2, R247, R246, RZ, 0x3 ;  /* 0x000000f6f7027211 */ /* 0x002fe200078f18ff */
[----:B------:R-:W-:Y:S02]  /*0ed0*/  UIMAD UR17, UR17, UR4, URZ ;  /* 0x00000004111172a4 */ /* 0x000fe4000f8e023f */
[----:B------:R-:W-:Y:S01]  /*0ee0*/  UIADD3 UR21, UR21, UR16, URZ ;  /* 0x0000001015157290 */ /* 0x000fe2000fffe03f */
[----:B------:R-:W-:Y:S01]  /*0ef0*/  LOP3.LUT R0, R2, 0xfffffff8, RZ, 0xc0, !PT ;  /* 0xfffffff802007812 */ /* 0x000fe200078ec0ff */
[----:B------:R-:W-:Y:S01]  /*0f00*/  UIMAD UR5, UR18, UR5, UR17 ;  /* 0x00000005120572a4 */ /* 0x000fe2000f8e0211 */
[----:B------:R-:W-:Y:S01]  /*0f10*/  SHF.R.S32.HI R19, RZ, 0x3, R2 ;  /* 0x00000003ff137819 */ /* 0x000fe20000011402 */
[----:B------:R-:W-:-:S02]  /*0f20*/  UIMAD.WIDE.U32 UR18, UR18, UR4, UR20 ;  /* 0x00000004121272a5 */ /* 0x000fc4000f8e0014 */
[----:B------:R-:W-:Y:S01]  /*0f30*/  IMAD.IADD R6, R246, 0x1, -R0 ;  /* 0x00000001f6067824 */ /* 0x000fe200078e0a00 */
[----:B------:R-:W-:Y:S02]  /*0f40*/  ULDC UR17, c[0x0][0x2c4] ;  /* 0x0000b10000117ab9 */ /* 0x000fe40000000800 */
        /* <DEDUP_REMOVED lines=63> */
.L_x_645:
[----:B-1-34-:R-:W-:Y:S05]  /*1340*/  BSYNC B0 ;  /* 0x0000000000007941 */ /* 0x01afea0003800000 */
.L_x_644:
        /* <DEDUP_REMOVED lines=11> */
.L_x_647:
[----:B------:R-:W-:Y:S05]  /*1400*/  BSYNC B0 ;  /* 0x0000000000007941 */ /* 0x000fea0003800000 */
.L_x_646:
        /* <DEDUP_REMOVED lines=11> */
.L_x_649:
[----:B------:R-:W-:Y:S05]  /*14c0*/  BSYNC B0 ;  /* 0x0000000000007941 */ /* 0x000fea0003800000 */
.L_x_648:
        /* <DEDUP_REMOVED lines=11> */
.L_x_651:
[----:B------:R-:W-:Y:S05]  /*1580*/  BSYNC B0 ;  /* 0x0000000000007941 */ /* 0x000fea0003800000 */
.L_x_650:
        /* <DEDUP_REMOVED lines=11> */
.L_x_653:
[----:B------:R-:W-:Y:S05]  /*1640*/  BSYNC B0 ;  /* 0x0000000000007941 */ /* 0x000fea0003800000 */
.L_x_652:
        /* <DEDUP_REMOVED lines=11> */
.L_x_655:
[----:B------:R-:W-:Y:S05]  /*1700*/  BSYNC B0 ;  /* 0x0000000000007941 */ /* 0x000fea0003800000 */
.L_x_654:
        /* <DEDUP_REMOVED lines=11> */
.L_x_657:
[----:B------:R-:W-:Y:S05]  /*17c0*/  BSYNC B0 ;  /* 0x0000000000007941 */ /* 0x000fea0003800000 */
.L_x_656:
        /* <DEDUP_REMOVED lines=20> */
[----:B------:R-:W-:Y:S01]  /*1910*/  IMAD.U32 R10, RZ, RZ, UR9 ;  /* 0x00000009ff0a7e24 */ /* 0x000fe2000f8e00ff */
        /* <DEDUP_REMOVED lines=11> */
[----:B------:R-:W-:Y:S03]  /*19d0*/  STL [R1+0xc], R118 ;  /* 0x00000c7601007387 */ /* 0x000fe60000100800 */
[C---:B------:R-:W-:Y:S01]  /*19e0*/  @!P4 IADD3 R3, P1, R0.reuse, UR18, RZ ;  /* 0x000000120003cc10 */ /* 0x040fe2000ff3e0ff */
[----:B------:R-:W-:Y:S01]  /*19f0*/  @!PT LDS RZ, [RZ] ;  /* 0x00000000fffff984 */ /* 0x000fe20000000800 */
[----:B------:R1:W-:Y:S03]  /*1a00*/  @!P3 LDGSTS.E.BYPASS.LTC128B.128 [R118+0xa900], [R8.64], !P0 ;  /* 0x0a9000000876bfae */ /* 0x0003e6000c101d4e */
[----:B------:R-:W-:Y:S01]  /*1a10*/  @!P4 LEA.HI.X.SX32 R7, R0, UR17, 0x1, P1 ;  /* 0x000000110007cc11 */ /* 0x000fe200088f0eff */
[----:B------:R-:W0:Y:S04]  /*1a20*/  LDGDEPBAR ;  /* 0x00000000000079af */ /* 0x000e280000000000 */
[----:B------:R-:W-:Y:S01]  /*1a30*/  BAR.SYNC.DEFER_BLOCKING 0x0 ;  /* 0x0000000000007b1d */ /* 0x000fe20000010000 */
[----:B------:R-:W-:-:S04]  /*1a40*/  @!P4 LEA R6, P1, R3, c[0x0][0x2a0], 0x2 ;  /* 0x0000a8000306ca11 */ /* 0x000fc800078210ff */
[----:B------:R-:W-:-:S05]  /*1a50*/  @!P4 LEA.HI.X R7, R3, c[0x0][0x2a4], R7, 0x2, P1 ;  /* 0x0000a9000307ca11 */ /* 0x000fca00008f1407 */
        /* <DEDUP_REMOVED lines=8> */
[----:B------:R-:W-:Y:S01]  /*1ae0*/  UIADD3 UR21, UR6, -0x1, URZ ;  /* 0xffffffff06157890 */ /* 0x000fe2000fffe03f */
[----:B------:R-:W-:Y:S01]  /*1af0*/  IMAD R5, R49, c[0x0][0x1e0], RZ ;  /* 0x0000780031057a24 */ /* 0x000fe200078e02ff */
[----:B------:R-:W-:Y:S01]  /*1b00*/  SHF.R.S32.HI R35, RZ, 0x1f, R49 ;  /* 0x0000001fff237819 */ /* 0x000fe20000011431 */
[----:B------:R-:W-:Y:S01]  /*1b10*/  UIADD3 UR20, UR23, UR20, URZ ;  /* 0x0000001417147290 */ /* 0x000fe2000fffe03f */
[----:B------:R-:W-:Y:S01]  /*1b20*/  STL [R1+0x8], R49 ;  /* 0x0000083101007387 */ /* 0x000fe20000100800 */
[----:B------:R-:W-:-:S02]  /*1b30*/  UIMAD UR21, UR21, -0x70, UR7 ;  /* 0xffffff90151578a4 */ /* 0x000fc4000f8e0207 */
[----:B------:R-:W-:Y:S01]  /*1b40*/  IMAD R0, R35, c[0x0][0x1e0], RZ ;  /* 0x0000780023007a24 */ /* 0x000fe200078e02ff */
[----:B------:R-:W-:Y:S02]  /*1b50*/  ULDC.64 UR4, c[0x0][0x210] ;  /* 0x0000840000047ab9 */ /* 0x000fe40000000a00 */
[----:B------:R-:W-:Y:S01]  /*1b60*/  UIMAD UR8, UR8, UR4, URZ ;  /* 0x00000004080872a4 */ /* 0x000fe2000f8e023f */
[----:B------:R-:W-:Y:S01]  /*1b70*/  IMAD R0, R49, c[0x0][0x1e4], R0 ;  /* 0x0000790031007a24 */ /* 0x000fe200078e0200 */
[----:B------:R-:W-:Y:S01]  /*1b80*/  IADD3 R34, -R19, UR21, RZ ;  /* 0x0000001513227c10 */ /* 0x000fe2000fffe1ff */
[----:B------:R-:W-:Y:S02]  /*1b90*/  UIMAD.WIDE.U32 UR24, UR9, UR4, URZ ;  /* 0x00000004091872a5 */ /* 0x000fe4000f8e003f */
[----:B------:R-:W-:Y:S01]  /*1ba0*/  UIMAD UR8, UR9, UR5, UR8 ;  /* 0x00000005090872a4 */ /* 0x000fe2000f8e0208 */
[C---:B------:R-:W-:Y:S01]  /*1bb0*/  ISETP.GE.AND P2, PT, R34.reuse, 0x1, PT ;  /* 0x000000012200780c */ /* 0x040fe20003f46270 */
[----:B--2---:R-:W-:Y:S01]  /*1bc0*/  IMAD.WIDE.U32 R6, R49, c[0x0][0x1e0], RZ ;  /* 0x0000780031067a25 */ /* 0x004fe200078e00ff */
[C---:B------:R-:W-:Y:S01]  /*1bd0*/  ISETP.GE.AND P1, PT, R34.reuse, 0x11, PT ;  /* 0x000000112200780c */ /* 0x040fe20003f26270 */
[----:B------:R-:W-:Y:S01]  /*1be0*/  UIADD3 UR8, UR25, UR8, URZ ;  /* 0x0000000819087290 */ /* 0x000fe2000fffe03f */
[C---:B------:R-:W-:Y:S01]  /*1bf0*/  ISETP.GE.AND P6, PT, R34.reuse, 0x31, PT ;  /* 0x000000312200780c */ /* 0x040fe20003fc6270 */
[----:B------:R-:W-:Y:S01]  /*1c00*/  IMAD.IADD R7, R7, 0x1, R0 ;  /* 0x0000000107077824 */ /* 0x000fe200078e0200 */
[C---:B------:R-:W-:Y:S01]  /*1c10*/  ISETP.GE.AND P5, PT, R34.reuse, 0x41, PT ;  /* 0x000000412200780c */ /* 0x040fe20003fa6270 */
[----:B------:R-:W-:Y:S01]  /*1c20*/  UISETP.GE.AND UP0, UPT, UR6, 0x2, UPT ;  /* 0x000000020600788c */ /* 0x000fe2000bf06270 */
[----:B------:R-:W-:-:S02]  /*1c30*/  ISETP.GE.AND P3, PT, R34, 0x51, PT ;  /* 0x000000512200780c */ /* 0x000fc40003f66270 */
        /* <DEDUP_REMOVED lines=11> */
[----:B-1----:R-:W-:Y:S04]  /*1cf0*/  SHFL.IDX PT, R8, R3, 0x1, 0x181f ;  /* 0x00381f0003087f89 */ /* 0x002fe800000e0000 */
        /* <DEDUP_REMOVED lines=9> */
[----:B------:R-:W2:Y:S01]  /*1d90*/  SHFL.IDX PT, R5, R0, 0x3, 0x181f ;  /* 0x00781f0000057f89 */ /* 0x000ea200000e0000 */
[----:B------:R-:W-:-:S03]  /*1da0*/  ISETP.GE.AND P0, PT, R34, 0x21, PT ;  /* 0x000000212200780c */ /* 0x000fc60003f06270 */
[----:B------:R1:W-:Y:S04]  /*1db0*/  @P2 LDGSTS.E.BYPASS.LTC128B.128 [R118+0x3900], [R6.64], !P4 ;  /* 0x0390000006762fae */ /* 0x0003e8000e101d4e */
[----:B------:R-:W2:Y:S04]  /*1dc0*/  SHFL.IDX PT, R3, R3, 0x5, 0x181f ;  /* 0x00b81f0003037f89 */ /* 0x000ea800000e0000 */
[----:B------:R-:W2:Y:S04]  /*1dd0*/  SHFL.IDX PT, R18, R0, 0x4, 0x181f ;  /* 0x00981f0000127f89 */ /* 0x000ea800000e0000 */
[----:B------:R-:W-:Y:S04]  /*1de0*/  SHFL.IDX PT, R15, R15, 0x6, 0x181f ;  /* 0x00d81f000f0f7f89 */ /* 0x000fe800000e0000 */
[----:B------:R-:W2:Y:S04]  /*1df0*/  SHFL.IDX PT, R17, R0, 0x5, 0x181f ;  /* 0x00b81f0000117f89 */ /* 0x000ea800000e0000 */
[----:B------:R2:W4:Y:S01]  /*1e00*/  SHFL.IDX PT, R16, R0, 0x6, 0x181f ;  /* 0x00d81f0000107f89 */ /* 0x00052200000e0000 */
[----:B-1----:R-:W-:-:S04]  /*1e10*/  @P1 LEA R6, P2, R33, R8, 0x1 ;  /* 0x0000000821061211 */ /* 0x002fc800078408ff */
[----:B---3--:R-:W-:Y:S02]  /*1e20*/  @P1 LEA.HI.X R7, R33, R13, R241, 0x1, P2 ;  /* 0x0000000d21071211 */ /* 0x008fe400010f0cf1 */
[----:B------:R-:W-:-:S03]  /*1e30*/  ISETP.GE.AND P2, PT, R34, 0x61, PT ;  /* 0x000000612200780c */ /* 0x000fc60003f46270 */
[----:B------:R4:W-:Y:S01]  /*1e40*/  @P1 LDGSTS.E.BYPASS.LTC128B.128 [R118+0x4100], [R6.64], !P4 ;  /* 0x0410000006761fae */ /* 0x0009e2000e101d4e */
[----:B--2---:R-:W-:-:S04]  /*1e50*/  LEA.HI R0, R22, R14, RZ, 0x1 ;  /* 0x0000000e16007211 */ /* 0x004fc800078f08ff */
[----:B------:R-:W-:-:S05]  /*1e60*/  LOP3.LUT R0, R0, 0xfffffffe, RZ, 0xc0, !PT ;  /* 0xfffffffe00007812 */ /* 0x000fca00078ec0ff */
[----:B------:R-:W-:Y:S02]  /*1e70*/  IMAD.IADD R14, R14, 0x1, -R0 ;  /* 0x000000010e0e7824 */ /* 0x000fe400078e0a00 */
[----:B------:R-:W-:-:S05]  /*1e80*/  IMAD.SHL.U32 R0, R32, 0x40, RZ ;  /* 0x0000004020007824 */ /* 0x000fca00078e00ff */
[----:B------:R-:W-:Y:S02]  /*1e90*/  LOP3.LUT R0, R0, 0x1c0, RZ, 0xc0, !PT ;  /* 0x000001c000007812 */ /* 0x000fe400078ec0ff */
[----:B----4-:R-:W-:-:S04]  /*1ea0*/  @P0 LEA R6, P1, R33, R9, 0x1 ;  /* 0x0000000921060211 */ /* 0x010fc800078208ff */
[C---:B-----5:R-:W-:Y:S02]  /*1eb0*/  @P0 LEA.HI.X R7, R33.reuse, R11, R241, 0x1, P1 ;  /* 0x0000000b21070211 */ /* 0x060fe400008f0cf1 */
[----:B------:R-:W-:-:S03]  /*1ec0*/  @P6 LEA R12, P1, R33, R12, 0x1 ;  /* 0x0000000c210c6211 */ /* 0x000fc600078208ff */
[----:B------:R1:W-:Y:S01]  /*1ed0*/  @P0 LDGSTS.E.BYPASS.LTC128B.128 [R118+0x4900], [R6.64], !P4 ;  /* 0x0490000006760fae */ /* 0x0003e2000e101d4e */
[C---:B------:R-:W-:Y:S02]  /*1ee0*/  @P5 LEA R10, P0, R33.reuse, R10, 0x1 ;  /* 0x0000000a210a5211 */ /* 0x040fe400078008ff */
[--C-:B------:R-:W-:Y:S01]  /*1ef0*/  @P6 LEA.HI.X R13, R33, R5, R241.reuse, 0x1, P1 ;  /* 0x00000005210d6211 */ /* 0x100fe200008f0cf1 */
[----:B------:R-:W-:Y:S01]  /*1f00*/  IMAD.SHL.U32 R5, R21, 0x40, RZ ;  /* 0x0000004015057824 */ /* 0x000fe200078e00ff */
[C---:B------:R-:W-:Y:S01]  /*1f10*/  @P3 LEA R8, P1, R33.reuse, R3, 0x1 ;  /* 0x0000000321083211 */ /* 0x040fe200078208ff */
[----:B------:R-:W-:Y:S01]  /*1f20*/  IMAD.SHL.U32 R3, R20, 0x40, RZ ;  /* 0x0000004014037824 */ /* 0x000fe200078e00ff */
[C-C-:B------:R-:W-:Y:S01]  /*1f30*/  @P5 LEA.HI.X R11, R33.reuse, R18, R241.reuse, 0x1, P0 ;  /* 0x00000012210b5211 */ /* 0x140fe200000f0cf1 */
[----:B------:R2:W-:Y:S01]  /*1f40*/  @P6 LDGSTS.E.BYPASS.LTC128B.128 [R118+0x5100], [R12.64], !P4 ;  /* 0x051000000c766fae */ /* 0x0005e2000e101d4e */
[----:B------:R-:W-:Y:S02]  /*1f50*/  @P3 LEA.HI.X R9, R33, R17, R241, 0x1, P1 ;  /* 0x0000001121093211 */ /* 0x000fe400008f0cf1 */
[----:B------:R-:W-:Y:S01]  /*1f60*/  LOP3.LUT R3, R3, 0x1c0, RZ, 0xc0, !PT ;  /* 0x000001c003037812 */ /* 0x000fe200078ec0ff */
[----:B------:R3:W-:Y:S01]  /*1f70*/  @P5 LDGSTS.E.BYPASS.LTC128B.128 [R118+0x5900], [R10.64], !P4 ;  /* 0x059000000a765fae */ /* 0x0007e2000e101d4e */
[----:B------:R-:W-:-:S03]  /*1f80*/  LOP3.LUT R117, R5, 0xfffffe00, RZ, 0xc0, !PT ;  /* 0xfffffe0005757812 */ /* 0x000fc600078ec0ff */
[----:B------:R3:W-:Y:S01]  /*1f90*/  @P3 LDGSTS.E.BYPASS.LTC128B.128 [R118+0x6100], [R8.64], !P4 ;  /* 0x0610000008763fae */ /* 0x0007e2000e101d4e */
[----:B-1----:R-:W-:-:S04]  /*1fa0*/  @P2 LEA R6, P0, R33, R15, 0x1 ;  /* 0x0000000f21062211 */ /* 0x002fc800078008ff */
[C-C-:B------:R-:W-:Y:S02]  /*1fb0*/  @P2 LEA.HI.X R7, R33.reuse, R16, R241.reuse, 0x1, P0 ;  /* 0x0000001021072211 */ /* 0x140fe400000f0cf1 */
[----:B------:R-:W-:Y:S02]  /*1fc0*/  LOP3.LUT P0, RZ, R32, 0x2, RZ, 0xc0, !PT ;  /* 0x0000000220ff7812 */ /* 0x000fe4000780c0ff */
[C---:B------:R-:W-:Y:S01]  /*1fd0*/  SHF.L.U64.HI R241, R33.reuse, 0x1, R241 ;  /* 0x0000000121f17819 */ /* 0x040fe200000102f1 */
[----:B------:R1:W-:Y:S01]  /*1fe0*/  @P2 LDGSTS.E.BYPASS.LTC128B.128 [R118+0x6900], [R6.64], !P4 ;  /* 0x0690000006762fae */ /* 0x0003e2000e101d4e */
[----:B------:R-:W-:-:S03]  /*1ff0*/  ISETP.GE.AND P2, PT, R33, c[0x0][0x1d4], PT ;  /* 0x0000750021007a0c */ /* 0x000fc60003f46270 */
[----:B------:R-:W0:Y:S01]  /*2000*/  LDGDEPBAR ;  /* 0x00000000000079af */ /* 0x000e220000000000 */
[C---:B------:R-:W-:Y:S02]  /*2010*/  ISETP.LT.OR P5, PT, R34.reuse, 0x11, P2 ;  /* 0x000000112200780c */ /* 0x040fe400017a1670 */
        /* <DEDUP_REMOVED lines=19> */
[C---:B------:R-:W-:Y:S01]  /*2150*/  IADD3 R0, R119.reuse, 0x3900, RZ ;  /* 0x0000390077007810 */ /* 0x040fe20007ffe0ff */
[----:B------:R-:W-:Y:S01]  /*2160*/  IMAD R233, R2, 0x2, R230 ;  /* 0x0000000202e97824 */ /* 0x000fe200078e02e6 */
[----:B------:R-:W-:Y:S01]  /*2170*/  IADD3 R234, R119, 0x3920, RZ ;  /* 0x0000392077ea7810 */ /* 0x000fe20007ffe0ff */
[----:B------:R-:W-:Y:S01]  /*2180*/  IMAD R3, R245, c[0x0][0x21c], R3 ;  /* 0x00008700f5037a24 */ /* 0x000fe200078e0203 */
[----:B------:R-:W-:Y:S01]  /*2190*/  @P0 IADD3 R234, R0, -0x20, RZ ;  /* 0xffffffe000ea0810 */ /* 0x000fe20007ffe0ff */
[----:B------:R-:W-:-:S02]  /*21a0*/  IMAD R0, R35, c[0x0][0x208], RZ ;  /* 0x0000820023007a24 */ /* 0x000fc400078e02ff */
[----:B------:R-:W-:Y:S01]  /*21b0*/  IMAD R231, R4, 0x2, R230 ;  /* 0x0000000204e77824 */ /* 0x000fe200078e02e6 */
[C---:B------:R-:W-:Y:S01]  /*21c0*/  IADD3 R240, R234.reuse, 0x800, RZ ;  /* 0x00000800eaf07810 */ /* 0x040fe20007ffe0ff */
[----:B------:R-:W-:Y:S01]  /*21d0*/  IMAD R0, R49, c[0x0][0x20c], R0 ;  /* 0x0000830031007a24 */ /* 0x000fe200078e0200 */
[----:B------:R-:W-:Y:S01]  /*21e0*/  IADD3 R239, R234, 0x1000, RZ ;  /* 0x00001000eaef7810 */ /* 0x000fe20007ffe0ff */
[----:B------:R-:W-:Y:S01]  /*21f0*/  IMAD R232, R2, 0x2, R231 ;  /* 0x0000000202e87824 */ /* 0x000fe200078e02e7 */
[C---:B------:R-:W-:Y:S01]  /*2200*/  IADD3 R238, R234.reuse, 0x1800, RZ ;  /* 0x00001800eaee7810 */ /* 0x040fe20007ffe0ff */
[----:B------:R-:W-:Y:S01]  /*2210*/  IMAD.IADD R7, R7, 0x1, R0 ;  /* 0x0000000107077824 */ /* 0x000fe200078e0200 */
[C---:B------:R-:W-:Y:S02]  /*2220*/  IADD3 R237, R234.reuse, 0x2000, RZ ;  /* 0x00002000eaed7810 */ /* 0x040fe40007ffe0ff */
[C---:B------:R-:W-:Y:S01]  /*2230*/  IADD3 R236, R234.reuse, 0x2800, RZ ;  /* 0x00002800eaec7810 */ /* 0x040fe20007ffe0ff */
[----:B------:R-:W-:Y:S01]  /*2240*/  IMAD.WIDE.U32 R6, R245, c[0x0][0x218], R6 ;  /* 0x00008600f5067a25 */ /* 0x000fe200078e0006 */
[----:B------:R-:W-:Y:S01]  /*2250*/  IADD3 R235, R234, 0x3000, RZ ;  /* 0x00003000eaeb7810 */ /* 0x000fe20007ffe0ff */
[----:B------:R-:W-:Y:S03]  /*2260*/  LDSM.16.M88.4 R28, [R119+0x3900] ;  /* 0x00390000771c783b */ /* 0x000fe60000000200 */
[----:B------:R-:W-:Y:S01]  /*2270*/  IADD3 R0, P0, R6, UR24, RZ ;  /* 0x0000001806007c10 */ /* 0x000fe2000ff1e0ff */
[----:B------:R-:W-:Y:S03]  /*2280*/  LDSM.16.M88.4 R24, [R119+0x4100] ;  /* 0x004100007718783b */ /* 0x000fe60000000200 */
[----:B------:R-:W-:Y:S01]  /*2290*/  IADD3.X R6, R7, UR8, R3, P0, !PT ;  /* 0x0000000807067c10 */ /* 0x000fe200087fe403 */
[----:B------:R-:W-:Y:S01]  /*22a0*/  LDSM.16.M88.4 R20, [R119+0x4900] ;  /* 0x004900007714783b */ /* 0x000fe20000000200 */
[----:B------:R-:W-:-:S03]  /*22b0*/  LEA R3, P0, R0, c[0x0][0x1f8], 0x1 ;  /* 0x00007e0000037a11 */ /* 0x000fc600078008ff */
[----:B------:R-:W-:Y:S01]  /*22c0*/  LDSM.16.M88.4 R16, [R119+0x5100] ;  /* 0x005100007710783b */ /* 0x000fe20000000200 */
[----:B------:R-:W-:Y:S02]  /*22d0*/  LEA.HI.X R0, R0, c[0x0][0x1fc], R6, 0x1, P0 ;  /* 0x00007f0000007a11 */ /* 0x000fe400000f0c06 */
[----:B------:R-:W-:Y:S01]  /*22e0*/  ISETP.LT.OR P0, PT, R34, 0x1, P2 ;  /* 0x000000012200780c */ /* 0x000fe20001701670 */
[----:B------:R-:W-:Y:S04]  /*22f0*/  LDSM.16.M88.4 R36, [R119+0x5900] ;  /* 0x005900007724783b */ /* 0x000fe80000000200 */
[----:B------:R-:W-:Y:S04]  /*2300*/  LDSM.16.M88.4 R40, [R119+0x6100] ;  /* 0x006100007728783b */ /* 0x000fe80000000200 */
[----:B------:R-:W-:Y:S04]  /*2310*/  LDSM.16.M88.4 R44, [R119+0x6900] ;  /* 0x00690000772c783b */ /* 0x000fe80000000200 */
[----:B--2---:R-:W-:Y:S04]  /*2320*/  LDSM.16.M88.4 R12, [R230+0x7100] ;  /* 0x00710000e60c783b */ /* 0x004fe80000000200 */
[----:B---3--:R-:W-:Y:S04]  /*2330*/  LDSM.16.M88.4 R8, [R230+0x9100] ;  /* 0x00910000e608783b */ /* 0x008fe80000000200 */
[----:B------:R-:W1:Y:S04]  /*2340*/  SHFL.IDX PT, R6, R3, RZ, 0x181f ;  /* 0x00181fff03067589 */ /* 0x000e6800000e0000 */
[----:B------:R-:W2:Y:S04]  /*2350*/  SHFL.IDX PT, R5, R0, RZ, 0x181f ;  /* 0x00181fff00057589 */ /* 0x000ea800000e0000 */
[----:B------:R-:W-:Y:S04]  /*2360*/  SHFL.IDX PT, R35, R0, 0x3, 0x181f ;  /* 0x00781f0000237f89 */ /* 0x000fe800000e0000 */
[----:B------:R-:W-:Y:S04]  /*2370*/  SHFL.IDX PT, R33, R3, 0x4, 0x181f ;  /* 0x00981f0003217f89 */ /* 0x000fe800000e0000 */
[----:B------:R-:W-:Y:S04]  /*2380*/  LDSM.16.M88.4 R84, [R234] ;  /* 0x00000000ea54783b */ /* 0x000fe80000000200 */
[----:B------:R-:W-:Y:S01]  /*2390*/  LDSM.16.M88.4 R80, [R234+0x800] ;  /* 0x00080000ea50783b */ /* 0x000fe20000000200 */
[----:B-1----:R-:W-:-:S03]  /*23a0*/  IADD3 R6, P1, R6, R242, RZ ;  /* 0x000000f206067210 */ /* 0x002fc60007f3e0ff */
[----:B------:R-:W-:Y:S02]  /*23b0*/  LDSM.16.M88.4 R76, [R234+0x1000] ;  /* 0x00100000ea4c783b */ /* 0x000fe40000000200 */
[--C-:B--2---:R-:W-:Y:S02]  /*23c0*/  IMAD.X R7, R5, 0x1, R241.reuse, P1 ;  /* 0x0000000105077824 */ /* 0x104fe400008e06f1 */
[----:B------:R-:W-:Y:S01]  /*23d0*/  LDSM.16.M88.4 R48, [R234+0x1800] ;  /* 0x00180000ea30783b */ /* 0x000fe20000000200 */
[----:B------:R-:W-:Y:S01]  /*23e0*/  LOP3.LUT P1, RZ, R32, 0x4, RZ, 0xc0, !PT ;  /* 0x0000000420ff7812 */ /* 0x000fe2000782c0ff */
[C---:B------:R-:W-:Y:S02]  /*23f0*/  HMMA.16816.F32.BF16 R168, R12.reuse, R28, RZ ;  /* 0x0000001c0ca8723c */ /* 0x040fe400000418ff */
[----:B------:R-:W-:Y:S06]  /*2400*/  SHFL.IDX PT, R5, R3, 0x6, 0x181f ;  /* 0x00d81f0003057f89 */ /* 0x000fec00000e0000 */
        /* <DEDUP_REMOVED lines=13> */
[----:B------:R-:W1:Y:S04]  /*24e0*/  SHFL.IDX PT, R12, R3, 0x1, 0x181f ;  /* 0x00381f00030c7f89 */ /* 0x000e6800000e0000 */
[----:B------:R-:W-:Y:S03]  /*24f0*/  SHFL.IDX PT, R13, R3, 0x2, 0x181f ;  /* 0x00581f00030d7f89 */ /* 0x000fe600000e0000 */
[C---:B------:R-:W-:Y:S01]  /*2500*/  HMMA.16816.F32.BF16 R108, R8.reuse, R22, RZ ;  /* 0x00000016086c723c */ /* 0x040fe200000418ff */
[----:B------:R-:W-:Y:S04]  /*2510*/  SHFL.IDX PT, R23, R0, 0x2, 0x181f ;  /* 0x00581f0000177f89 */ /* 0x000fe800000e0000 */
[----:B------:R-:W2:Y:S03]  /*2520*/  SHFL.IDX PT, R15, R0, 0x1, 0x181f ;  /* 0x00381f00000f7f89 */ /* 0x000ea600000e0000 */
[C---:B------:R-:W-:Y:S01]  /*2530*/  HMMA.16816.F32.BF16 R56, R8.reuse, R24, RZ ;  /* 0x000000180838723c */ /* 0x040fe200000418ff */
[----:B------:R-:W3:Y:S04]  /*2540*/  SHFL.IDX PT, R14, R3, 0x3, 0x181f ;  /* 0x00781f00030e7f89 */ /* 0x000ee800000e0000 */
[----:B------:R-:W-:Y:S03]  /*2550*/  SHFL.IDX PT, R22, R3, 0x5, 0x181f ;  /* 0x00b81f0003167f89 */ /* 0x000fe600000e0000 */
[C---:B------:R-:W-:Y:S01]  /*2560*/  HMMA.16816.F32.BF16 R64, R8.reuse, R16, RZ ;  /* 0x000000100840723c */ /* 0x040fe200000418ff */
[----:B------:R-:W-:Y:S07]  /*2570*/  SHFL.IDX PT, R3, R0, 0x5, 0x181f ;  /* 0x00b81f0000037f89 */ /* 0x000fee00000e0000 */
[C---:B------:R-:W-:Y:S01]  /*2580*/  HMMA.16816.F32.BF16 R104, R8.reuse, R26, RZ ;  /* 0x0000001a0868723c */ /* 0x040fe200000418ff */
[----:B------:R-:W-:Y:S07]  /*2590*/  LDSM.16.M88.4 R24, [R234+0x3000] ;  /* 0x00300000ea18783b */ /* 0x000fee0000000200 */
[C---:B------:R-:W-:Y:S01]  /*25a0*/  HMMA.16816.F32.BF16 R120, R8.reuse, R18, RZ ;  /* 0x000000120878723c */ /* 0x040fe200000418ff */
[----:B------:R-:W4:Y:S07]  /*25b0*/  LDSM.16.M88.4 R16, [R233+0x9100] ;  /* 0x00910000e910783b */ /* 0x000f2e0000000200 */
[C---:B------:R-:W-:Y:S01]  /*25c0*/  HMMA.16816.F32.BF16 R68, R8.reuse, R36, RZ ;  /* 0x000000240844723c */ /* 0x040fe200000418ff */
[----:B------:R-:W5:Y:S07]  /*25d0*/  SHFL.IDX PT, R36, R0, 0x4, 0x181f ;  /* 0x00981f0000247f89 */ /* 0x000f6e00000e0000 */
[C---:B------:R-:W-:Y:S08]  /*25e0*/  HMMA.16816.F32.BF16 R52, R8.reuse, R28, RZ ;  /* 0x0000001c0834723c */ /* 0x040ff000000418ff */
[C---:B------:R-:W-:Y:S07]  /*25f0*/  HMMA.16816.F32.BF16 R60, R8.reuse, R20, RZ ;  /* 0x00000014083c723c */ /* 0x040fee00000418ff */
[-C--:B-1----:R-:W-:Y:S01]  /*2600*/  IADD3 R20, P3, R12, R242.reuse, RZ ;  /* 0x000000f20c147210 */ /* 0x082fe20007f7e0ff */
[----:B------:R-:W-:Y:S04]  /*2610*/  HMMA.16816.F32.BF16 R92, R8, R40, RZ ;  /* 0x00000028085c723c */ /* 0x000fe800000418ff */
[----:B--2---:R-:W-:Y:S01]  /*2620*/  IMAD.X R21, R15, 0x1, R241, P3 ;  /* 0x000000010f157824 */ /* 0x004fe200018e06f1 */
[----:B---3--:R-:W-:-:S03]  /*2630*/  IADD3 R14, P3, R14, R242, RZ ;  /* 0x000000f20e0e7210 */ /* 0x008fc60007f7e0ff */
[----:B------:R-:W-:Y:S02]  /*2640*/  HMMA.16816.F32.BF16 R72, R8, R44, RZ ;  /* 0x0000002c0848723c */ /* 0x000fe400000418ff */
[----:B------:R-:W-:-:S06]  /*2650*/  IMAD.X R15, R35, 0x1, R241, P3 ;  /* 0x00000001230f7824 */ /* 0x000fcc00018e06f1 */
[C---:B------:R-:W-:Y:S01]  /*2660*/  HMMA.16816.F32.BF16 R88, R8.reuse, R30, RZ ;  /* 0x0000001e0858723c */ /* 0x040fe200000418ff */
[----:B------:R-:W-:Y:S07]  /*2670*/  LDSM.16.M88.4 R28, [R234+0x2800] ;  /* 0x00280000ea1c783b */ /* 0x000fee0000000200 */
[C---:B------:R-:W-:Y:S08]  /*2680*/  HMMA.16816.F32.BF16 R124, R8.reuse, R38, RZ ;  /* 0x00000026087c723c */ /* 0x040ff000000418ff */
[C---:B------:R-:W-:Y:S01]  /*2690*/  HMMA.16816.F32.BF16 R128, R8.reuse, R42, RZ ;  /* 0x0000002a0880723c */ /* 0x040fe200000418ff */
[----:B------:R-:W1:Y:S07]  /*26a0*/  LDSM.16.M88.4 R40, [R234+0x2000] ;  /* 0x00200000ea28783b */ /* 0x000e6e0000000200 */
[----:B------:R-:W-:Y:S01]  /*26b0*/  HMMA.16816.F32.BF16 R160, R8, R46, RZ ;  /* 0x0000002e08a0723c */ /* 0x000fe200000418ff */
[----:B------:R-:W-:Y:S04]  /*26c0*/  LDSM.16.M88.4 R8, [R233+0x7100] ;  /* 0x00710000e908783b */ /* 0x000fe80000000200 */
[----:B------:R-:W-:Y:S01]  /*26d0*/  @!PT LDS RZ, [RZ] ;  /* 0x00000000fffff984 */ /* 0x000fe20000000800 */
[----:B------:R-:W-:Y:S01]  /*26e0*/  @!PT LDS RZ, [RZ] ;  /* 0x00000000fffff984 */ /* 0x000fe20000000800 */
[----:B------:R-:W-:Y:S01]  /*26f0*/  @!PT LDS RZ, [RZ] ;  /* 0x00000000fffff984 */ /* 0x000fe20000000800 */
[----:B------:R2:W-:Y:S01]  /*2700*/  LDGSTS.E.BYPASS.LTC128B.128 [R118+0x100], [R6.64], !P0 ;  /* 0x0010000006767fae */ /* 0x0005e2000c101d4e */
[----:B------:R-:W-:-:S02]  /*2710*/  IADD3 R12, P0, R13, R242, RZ ;  /* 0x000000f20d0c7210 */ /* 0x000fc40007f1e0ff */
[C---:B----4-:R-:W-:Y:S01]  /*2720*/  HMMA.16816.F32.BF16 R44, R16.reuse, R24, R72 ;  /* 0x00000018102c723c */ /* 0x050fe20000041848 */
[----:B------:R3:W-:Y:S01]  /*2730*/  LDGSTS.E.BYPASS.LTC128B.128 [R118+0x900], [R20.64], !P5 ;  /* 0x0090000014767fae */ /* 0x0007e2000e901d4e */
[C---:B------:R-:W-:Y:S01]  /*2740*/  ISETP.LT.OR P5, PT, R34.reuse, 0x41, P2 ;  /* 0x000000412200780c */ /* 0x040fe200017a1670 */
[----:B------:R-:W-:Y:S01]  /*2750*/  IMAD.X R13, R23, 0x1, R241, P0 ;  /* 0x00000001170d7824 */ /* 0x000fe200000e06f1 */
[----:B------:R-:W-:Y:S01]  /*2760*/  ISETP.LT.OR P0, PT, R34, 0x21, P2 ;  /* 0x000000212200780c */ /* 0x000fe20001701670 */
[----:B------:R4:W1:Y:S03]  /*2770*/  SHFL.IDX PT, R23, R0, 0x6, 0x181f ;  /* 0x00d81f0000177f89 */ /* 0x00086600000e0000 */
[C---:B------:R-:W-:Y:S08]  /*2780*/  HMMA.16816.F32.BF16 R220, R16.reuse, R82, R104 ;  /* 0x0000005210dc723c */ /* 0x040ff00000041868 */
[----:B------:R-:W-:Y:S01]  /*2790*/  HMMA.16816.F32.BF16 R212, R16, R78, R108 ;  /* 0x0000004e10d4723c */ /* 0x000fe2000004186c */
[----:B------:R1:W-:Y:S04]  /*27a0*/  LDGSTS.E.BYPASS.LTC128B.128 [R118+0x1100], [R12.64], !P0 ;  /* 0x011000000c767fae */ /* 0x0003e8000c101d4e */
[----:B------:R3:W-:Y:S01]  /*27b0*/  LDGSTS.E.BYPASS.LTC128B.128 [R118+0x1900], [R14.64], !P6 ;  /* 0x019000000e767fae */ /* 0x0007e2000f101d4e */
[----:B--2---:R-:W-:-:S02]  /*27c0*/  IADD3 R6, P3, R33, R242, RZ ;  /* 0x000000f221067210 */ /* 0x004fc40007f7e0ff */
[C---:B------:R-:W-:Y:S01]  /*27d0*/  HMMA.16816.F32.BF16 R132, R16.reuse, R80, R56 ;  /* 0x000000501084723c */ /* 0x040fe20000041838 */
[----:B----4-:R-:W-:Y:S02]  /*27e0*/  IMAD.MOV.U32 R0, RZ, RZ, 0x40 ;  /* 0x00000040ff007424 */ /* 0x010fe400078e00ff */
[----:B-----5:R-:W-:Y:S01]  /*27f0*/  IMAD.X R7, R36, 0x1, R241, P3 ;  /* 0x0000000124077824 */ /* 0x020fe200018e06f1 */
[C---:B------:R-:W-:Y:S02]  /*2800*/  ISETP.LT.OR P3, PT, R34.reuse, 0x51, P2 ;  /* 0x000000512200780c */ /* 0x040fe40001761670 */
[----:B------:R-:W-:Y:S02]  /*2810*/  ISETP.LT.OR P2, PT, R34, 0x61, P2 ;  /* 0x000000612200780c */ /* 0x000fe40001741670 */
[----:B------:R-:W-:Y:S01]  /*2820*/  HMMA.16816.F32.BF16 R36, R16, R86, R88 ;  /* 0x000000561024723c */ /* 0x000fe20000041858 */
[----:B------:R-:W-:Y:S01]  /*2830*/  SEL R0, R0, 0xffffffc0, !P1 ;  /* 0xffffffc000007807 */ /* 0x000fe20004800000 */
[----:B------:R2:W-:Y:S01]  /*2840*/  LDGSTS.E.BYPASS.LTC128B.128 [R118+0x2100], [R6.64], !P5 ;  /* 0x0210000006767fae */ /* 0x0005e2000e901d4e */
[----:B------:R-:W-:-:S03]  /*2850*/  ISETP.GT.AND P5, PT, R248, 0x6f, PT ;  /* 0x0000006ff800780c */ /* 0x000fc60003fa4270 */
[----:B------:R-:W-:Y:S02]  /*2860*/  IMAD.IADD R229, R119, 0x1, R0 ;  /* 0x0000000177e57824 */ /* 0x000fe400078e0200 */
[----:B------:R-:W-:Y:S01]  /*2870*/  HMMA.16816.F32.BF16 R108, R16, R50, R120 ;  /* 0x00000032106c723c */ /* 0x000fe20000041878 */
[----:B------:R-:W-:Y:S01]  /*2880*/  IMAD.IADD R228, R0, 0x1, R234 ;  /* 0x0000000100e47824 */ /* 0x000fe200078e02ea */
[----:B-1----:R-:W-:Y:S02]  /*2890*/  IADD3 R12, P0, R22, R242, RZ ;  /* 0x000000f2160c7210 */ /* 0x002fe40007f1e0ff */
[----:B------:R-:W-:-:S03]  /*28a0*/  LOP3.LUT R0, R116, R117, RZ, 0xfc, !PT ;  /* 0x0000007574007212 */ /* 0x000fc600078efcff */
[--C-:B------:R-:W-:Y:S01]  /*28b0*/  IMAD.X R13, R3, 0x1, R241.reuse, P0 ;  /* 0x00000001030d7824 */ /* 0x100fe200000e06f1 */
[----:B---3--:R-:W-:Y:S01]  /*28c0*/  IADD3 R14, P0, R5, R242, RZ ;  /* 0x000000f2050e7210 */ /* 0x008fe20007f1e0ff */
[C---:B------:R-:W-:Y:S01]  /*28d0*/  HMMA.16816.F32.BF16 R104, R16.reuse, R42, R124 ;  /* 0x0000002a1068723c */ /* 0x040fe2000004187c */
[----:B------:R-:W-:Y:S02]  /*28e0*/  IADD3 R3, R118, 0x100, RZ ;  /* 0x0000010076037810 */ /* 0x000fe40007ffe0ff */
[----:B------:R1:W-:Y:S01]  /*28f0*/  LDGSTS.E.BYPASS.LTC128B.128 [R118+0x2900], [R12.64], !P3 ;  /* 0x029000000c767fae */ /* 0x0003e2000d901d4e */
[----:B------:R-:W-:Y:S01]  /*2900*/  IMAD.X R15, R23, 0x1, R241, P0 ;  /* 0x00000001170f7824 */ /* 0x000fe200000e06f1 */
[----:B------:R-:W-:Y:S02]  /*2910*/  PLOP3.LUT P0, PT, PT, PT, UP0, 0x80, 0x0 ;  /* 0x000000000000781c */ /* 0x000fe40003f0f008 */
[----:B------:R-:W-:Y:S01]  /*2920*/  STL [R1+0x14], R3 ;  /* 0x0000140301007387 */ /* 0x000fe20000100800 */
[C---:B------:R-:W-:Y:S03]  /*2930*/  HMMA.16816.F32.BF16 R136, R16.reuse, R84, R52 ;  /* 0x000000541088723c */ /* 0x040fe60000041834 */
[----:B------:R1:W-:Y:S04]  /*2940*/  LDGSTS.E.BYPASS.LTC128B.128 [R118+0x3100], [R14.64], !P2 ;  /* 0x031000000e767fae */ /* 0x0003e8000d101d4e */
[----:B------:R-:W-:Y:S01]  /*2950*/  LDSM.16.M88.4 R20, [R231+0x9100] ;  /* 0x00910000e714783b */ /* 0x000fe20000000200 */
[C---:B------:R-:W-:Y:S03]  /*2960*/  HMMA.16816.F32.BF16 R112, R16.reuse, R76, R60 ;  /* 0x0000004c1070723c */ /* 0x040fe6000004183c */
[----:B------:R-:W3:Y:S04]  /*2970*/  LDSM.16.M88.4 R72, [R229+0x3900] ;  /* 0x00390000e548783b */ /* 0x000ee80000000200 */
[----:B------:R-:W4:Y:S01]  /*2980*/  LDSM.16.M88.4 R88, [R229+0x6900] ;  /* 0x00690000e558783b */ /* 0x000f220000000200 */
[C---:B------:R-:W-:Y:S03]  /*2990*/  HMMA.16816.F32.BF16 R100, R16.reuse, R48, R64 ;  /* 0x000000301064723c */ /* 0x040fe60000041840 */
[----:B------:R-:W5:Y:S04]  /*29a0*/  LDSM.16.M88.4 R56, [R229+0x5900] ;  /* 0x00590000e538783b */ /* 0x000f680000000200 */
[----:B------:R-:W2:Y:S01]  /*29b0*/  LDSM.16.M88.4 R60, [R229+0x5100] ;  /* 0x00510000e53c783b */ /* 0x000ea20000000200 */
[C---:B------:R-:W-:Y:S03]  /*29c0*/  HMMA.16816.F32.BF16 R96, R16.reuse, R40, R68 ;  /* 0x000000281060723c */ /* 0x040fe60000041844 */
[----:B------:R-:W2:Y:S04]  /*29d0*/  LDSM.16.M88.4 R52, [R229+0x6100] ;  /* 0x00610000e534783b */ /* 0x000ea80000000200 */
[----:B------:R-:W-:Y:S01]  /*29e0*/  LDSM.16.M88.4 R68, [R229+0x4100] ;  /* 0x00410000e544783b */ /* 0x000fe20000000200 */
[C---:B------:R-:W-:Y:S03]  /*29f0*/  HMMA.16816.F32.BF16 R92, R16.reuse, R28, R92 ;  /* 0x0000001c105c723c */ /* 0x040fe6000004185c */
[----:B------:R-:W-:Y:S04]  /*2a00*/  LDSM.16.M88.4 R64, [R229+0x4900] ;  /* 0x00490000e540783b */ /* 0x000fe80000000200 */
[----:B-1----:R-:W-:Y:S01]  /*2a10*/  LDSM.16.M88.4 R12, [R232+0x7100] ;  /* 0x00710000e80c783b */ /* 0x002fe20000000200 */
[C---:B------:R-:W-:Y:S03]  /*2a20*/  HMMA.16816.F32.BF16 R124, R16.reuse, R30, R128 ;  /* 0x0000001e107c723c */ /* 0x040fe60000041880 */
[----:B------:R-:W-:Y:S04]  /*2a30*/  LDSM.16.M88.4 R32, [R228+0x2000] ;  /* 0x00200000e420783b */ /* 0x000fe80000000200 */
[----:B------:R-:W0:Y:S01]  /*2a40*/  LDGDEPBAR ;  /* 0x00000000000079af */ /* 0x000e220000000000 */
[----:B------:R-:W-:Y:S03]  /*2a50*/  HMMA.16816.F32.BF16 R120, R16, R26, R160 ;  /* 0x0000001a1078723c */ /* 0x000fe600000418a0 */
[----:B------:R-:W1:Y:S05]  /*2a60*/  LDSM.16.M88.4 R16, [R231+0x7100] ;  /* 0x00710000e710783b */ /* 0x000e6a0000000200 */
[C---:B------:R-:W-:Y:S08]  /*2a70*/  HMMA.16816.F32.BF16 R128, R8.reuse, R84, R168 ;  /* 0x000000540880723c */ /* 0x040ff000000418a8 */
[C---:B------:R-:W-:Y:S08]  /*2a80*/  HMMA.16816.F32.BF16 R192, R8.reuse, R80, R192 ;  /* 0x0000005008c0723c */ /* 0x040ff000000418c0 */
[C---:B------:R-:W-:Y:S08]  /*2a90*/  HMMA.16816.F32.BF16 R84, R8.reuse, R86, R224 ;  /* 0x000000560854723c */ /* 0x040ff000000418e0 */
[C---:B------:R-:W-:Y:S08]  /*2aa0*/  HMMA.16816.F32.BF16 R196, R8.reuse, R76, R164 ;  /* 0x0000004c08c4723c */ /* 0x040ff000000418a4 */
        /* <DEDUP_REMOVED lines=8> */
[C---:B------:R-:W-:Y:S08]  /*2b30*/  HMMA.16816.F32.BF16 R208, R8.reuse, R28, R148 ;  /* 0x0000001c08d0723c */ /* 0x040ff00000041894 */
[C---:B------:R-:W-:Y:S08]  /*2b40*/  HMMA.16816.F32.BF16 R216, R8.reuse, R24, R140 ;  /* 0x0000001808d8723c */ /* 0x040ff0000004188c */
[C---:B------:R-:W-:Y:S01]  /*2b50*/  HMMA.16816.F32.BF16 R188, R8.reuse, R30, R188 ;  /* 0x0000001e08bc723c */ /* 0x040fe200000418bc */
[----:B------:R-:W-:Y:S07]  /*2b60*/  LDSM.16.M88.4 R28, [R228+0x2800] ;  /* 0x00280000e41c783b */ /* 0x000fee0000000200 */
[----:B------:R-:W-:Y:S01]  /*2b70*/  HMMA.16816.F32.BF16 R184, R8, R26, R144 ;  /* 0x0000001a08b8723c */ /* 0x000fe20000041890 */
[----:B------:R-:W-:Y:S04]  /*2b80*/  LDSM.16.M88.4 R8, [R232+0x9100] ;  /* 0x00910000e808783b */ /* 0x000fe80000000200 */
[----:B------:R-:W-:Y:S03]  /*2b90*/  LDSM.16.M88.4 R24, [R228+0x3000] ;  /* 0x00300000e418783b */ /* 0x000fe60000000200 */
[C---:B---3--:R-:W-:Y:S01]  /*2ba0*/  HMMA.16816.F32.BF16 R144, R20.reuse, R74, R36 ;  /* 0x0000004a1490723c */ /* 0x048fe20000041824 */
[----:B------:R-:W3:Y:S07]  /*2bb0*/  LDSM.16.M88.4 R36, [R228+0x1800] ;  /* 0x00180000e424783b */ /* 0x000eee0000000200 */
[----:B----4-:R-:W-:Y:S01]  /*2bc0*/  HMMA.16816.F32.BF16 R148, R20, R88, R44 ;  /* 0x000000581494723c */ /* 0x010fe2000004182c */
[----:B------:R-:W4:Y:S01]  /*2bd0*/  LDSM.16.M88.4 R44, [R228+0x800] ;  /* 0x00080000e42c783b */ /* 0x000f220000000200 */
[----:B------:R-:W-:-:S06]  /*2be0*/  DEPBAR.LE SB0, 0x0 ;  /* 0x000080000000791a */ /* 0x000fcc0000000000 */
[C---:B-----5:R-:W-:Y:S08]  /*2bf0*/  HMMA.16816.F32.BF16 R156, R20.reuse, R56, R96 ;  /* 0x00000038149c723c */ /* 0x060ff00000041860 */
[C---:B--2---:R-:W-:Y:S08]  /*2c00*/  HMMA.16816.F32.BF16 R160, R20.reuse, R60, R100 ;  /* 0x0000003c14a0723c */ /* 0x044ff00000041864 */
[----:B------:R-:W-:Y:S08]  /*2c10*/  HMMA.16816.F32.BF16 R152, R20, R52, R92 ;  /* 0x000000341498723c */ /* 0x000ff0000004185c */
[----:B-1----:R-:W-:Y:S08]  /*2c20*/  HMMA.16816.F32.BF16 R96, R16, R74, R84 ;  /* 0x0000004a1060723c */ /* 0x002ff00000041854 */
[C---:B------:R-:W-:Y:S08]  /*2c30*/  HMMA.16816.F32.BF16 R180, R20.reuse, R72, R136 ;  /* 0x0000004814b4723c */ /* 0x040ff00000041888 */
[C---:B------:R-:W-:Y:S08]  /*2c40*/  HMMA.16816.F32.BF16 R172, R20.reuse, R68, R132 ;  /* 0x0000004414ac723c */ /* 0x040ff00000041884 */
[----:B------:R-:W-:Y:S08]  /*2c50*/  HMMA.16816.F32.BF16 R140, R20, R70, R220 ;  /* 0x00000046148c723c */ /* 0x000ff000000418dc */
        /* <DEDUP_REMOVED lines=12> */
[----:B------:R-:W-:Y:S08]  /*2d20*/  HMMA.16816.F32.BF16 R60, R16, R58, R176 ;  /* 0x0000003a103c723c */ /* 0x000ff000000418b0 */
[C---:B------:R-:W-:Y:S08]  /*2d30*/  HMMA.16816.F32.BF16 R108, R20.reuse, R54, R124 ;  /* 0x00000036146c723c */ /* 0x040ff0000004187c */
[----:B------:R-:W-:Y:S08]  /*2d40*/  HMMA.16816.F32.BF16 R104, R20, R90, R120 ;  /* 0x0000005a1468723c */ /* 0x000ff00000041878 */
[C---:B------:R-:W-:Y:S08]  /*2d50*/  HMMA.16816.F32.BF16 R56, R16.reuse, R52, R208 ;  /* 0x000000341038723c */ /* 0x040ff000000418d0 */
[C---:B------:R-:W-:Y:S08]  /*2d60*/  HMMA.16816.F32.BF16 R52, R16.reuse, R54, R188 ;  /* 0x000000361034723c */ /* 0x040ff000000418bc */
[C---:B------:R-:W-:Y:S08]  /*2d70*/  HMMA.16816.F32.BF16 R20, R16.reuse, R88, R216 ;  /* 0x000000581014723c */ /* 0x040ff000000418d8 */
[----:B------:R-:W-:Y:S08]  /*2d80*/  HMMA.16816.F32.BF16 R16, R16, R90, R184 ;  /* 0x0000005a1010723c */ /* 0x000ff000000418b8 */
[C---:B---3--:R-:W-:Y:S08]  /*2d90*/  HMMA.16816.F32.BF16 R160, R8.reuse, R36, R160 ;  /* 0x0000002408a0723c */ /* 0x048ff000000418a0 */
[----:B------:R-:W-:Y:S08]  /*2da0*/  HMMA.16816.F32.BF16 R132, R8, R38, R132 ;  /* 0x000000260884723c */ /* 0x000ff00000041884 */
[C---:B------:R-:W-:Y:S08]  /*2db0*/  HMMA.16816.F32.BF16 R72, R12.reuse, R36, R72 ;  /* 0x000000240c48723c */ /* 0x040ff00000041848 */
[C---:B------:R-:W-:Y:S08]  /*2dc0*/  HMMA.16816.F32.BF16 R68, R12.reuse, R38, R68 ;  /* 0x000000260c44723c */ /* 0x040ff00000041844 */
[----:B------:R-:W-:Y:S08]  /*2dd0*/  HMMA.16816.F32.BF16 R36, R12, R24, R20 ;  /* 0x000000180c24723c */ /* 0x000ff00000041814 */
[C---:B------:R-:W-:Y:S08]  /*2de0*/  HMMA.16816.F32.BF16 R180, R8.reuse, R48, R180 ;  /* 0x0000003008b4723c */ /* 0x040ff000000418b4 */
[C---:B------:R-:W-:Y:S08]  /*2df0*/  HMMA.16816.F32.BF16 R144, R8.reuse, R50, R144 ;  /* 0x000000320890723c */ /* 0x040ff00000041890 */
[C---:B----4-:R-:W-:Y:S08]  /*2e00*/  HMMA.16816.F32.BF16 R172, R8.reuse, R44, R172 ;  /* 0x0000002c08ac723c */ /* 0x050ff000000418ac */
        /* <DEDUP_REMOVED lines=21> */
[----:B------:R-:W-:Y:S07]  /*2f60*/  @!P0 BRA `(.L_x_658) ;  /* 0x0000041000008947 */ /* 0x000fee0003800000 */
[----:B------:R-:W-:Y:S01]  /*2f70*/  IMAD.U32 R3, RZ, RZ, UR11 ;  /* 0x0000000bff037e24 */ /* 0x000fe2000f8e00ff */
[----:B------:R-:W-:Y:S01]  /*2f80*/  PLOP3.LUT P1, PT, PT, PT, UP2, 0x80, 0x0 ;  /* 0x000000000000781c */ /* 0x000fe20003f2f028 */
[----:B------:R-:W-:Y:S01]  /*2f90*/  IMAD.MOV.U32 R245, RZ, RZ, RZ ;  /* 0x000000fffff57224 */ /* 0x000fe200078e00ff */
[----:B------:R-:W-:-:S02]  /*2fa0*/  PLOP3.LUT P0, PT, PT, PT, UP2, 0x80, 0x0 ;  /* 0x000000000000781c */ /* 0x000fc40003f0f028 */
        /* <DEDUP_REMOVED lines=25> */
[----:B------:R-:W-:Y:S03]  /*3140*/  SHFL.IDX PT, R10, R5, 0x2, 0x181f ;  /* 0x00581f00050a7f89 */ /* 0x000fe600000e0000 */
[----:B------:R-:W-:Y:S01]  /*3150*/  LEA.HI.X R3, R3, c[0x0][0x1cc], R6, 0x1, P0 ;  /* 0x0000730003037a11 */ /* 0x000fe200000f0c06 */
[----:B------:R-:W1:Y:S04]  /*3160*/  SHFL.IDX PT, R7, R5, RZ, 0x181f ;  /* 0x00181fff05077589 */ /* 0x000e6800000e0000 */
[----:B------:R-:W2:Y:S04]  /*3170*/  SHFL.IDX PT, R6, R5, 0x1, 0x181f ;  /* 0x00381f0005067f89 */ /* 0x000ea800000e0000 */
[----:B------:R-:W3:Y:S04]  /*3180*/  SHFL.IDX PT, R9, R3, RZ, 0x181f ;  /* 0x00181fff03097589 */ /* 0x000ee800000e0000 */
[----:B------:R-:W4:Y:S04]  /*3190*/  SHFL.IDX PT, R11, R3, 0x1, 0x181f ;  /* 0x00381f00030b7f89 */ /* 0x000f2800000e0000 */
[----:B------:R-:W5:Y:S04]  /*31a0*/  SHFL.IDX PT, R12, R5, 0x3, 0x181f ;  /* 0x00781f00050c7f89 */ /* 0x000f6800000e0000 */
[----:B------:R-:W5:Y:S04]  /*31b0*/  SHFL.IDX PT, R13, R5, 0x4, 0x181f ;  /* 0x00981f00050d7f89 */ /* 0x000f6800000e0000 */
[----:B------:R-:W5:Y:S01]  /*31c0*/  SHFL.IDX PT, R15, R3, 0x2, 0x181f ;  /* 0x00581f00030f7f89 */ /* 0x000f6200000e0000 */
[----:B-1----:R-:W-:-:S03]  /*31d0*/  IADD3 R8, P1, R7, R242, RZ ;  /* 0x000000f207087210 */ /* 0x002fc60007f3e0ff */
[----:B------:R-:W-:Y:S01]  /*31e0*/  SHFL.IDX PT, R16, R5, 0x5, 0x181f ;  /* 0x00b81f0005107f89 */ /* 0x000fe200000e0000 */
[----:B--2---:R-:W-:-:S03]  /*31f0*/  IADD3 R6, P0, R6, R242, RZ ;  /* 0x000000f206067210 */ /* 0x004fc60007f1e0ff */
[----:B------:R-:W-:Y:S01]  /*3200*/  SHFL.IDX PT, R5, R5, 0x6, 0x181f ;  /* 0x00d81f0005057f89 */ /* 0x000fe200000e0000 */
[----:B---3--:R-:W-:-:S03]  /*3210*/  IMAD.X R9, R9, 0x1, R241, P1 ;  /* 0x0000000109097824 */ /* 0x008fc600008e06f1 */
[----:B------:R-:W1:Y:S01]  /*3220*/  SHFL.IDX PT, R19, R3, 0x3, 0x181f ;  /* 0x00781f0003137f89 */ /* 0x000e6200000e0000 */
[----:B----4-:R-:W-:Y:S01]  /*3230*/  IMAD.X R7, R11, 0x1, R241, P0 ;  /* 0x000000010b077824 */ /* 0x010fe200000e06f1 */
[-C--:B------:R-:W-:Y:S02]  /*3240*/  IADD3 R14, P0, R10, R242.reuse, RZ ;  /* 0x000000f20a0e7210 */ /* 0x080fe40007f1e0ff */
[----:B------:R-:W2:Y:S01]  /*3250*/  SHFL.IDX PT, R18, R3, 0x4, 0x181f ;  /* 0x00981f0003127f89 */ /* 0x000ea200000e0000 */
[----:B-----5:R-:W-:-:S03]  /*3260*/  IADD3 R12, P3, R12, R242, RZ ;  /* 0x000000f20c0c7210 */ /* 0x020fc60007f7e0ff */
[----:B------:R-:W3:Y:S01]  /*3270*/  SHFL.IDX PT, R17, R3, 0x5, 0x181f ;  /* 0x00b81f0003117f89 */ /* 0x000ee200000e0000 */
[----:B------:R-:W-:-:S03]  /*3280*/  IADD3 R10, P2, R13, R242, RZ ;  /* 0x000000f20d0a7210 */ /* 0x000fc60007f5e0ff */
[----:B------:R-:W4:Y:S01]  /*3290*/  SHFL.IDX PT, R3, R3, 0x6, 0x181f ;  /* 0x00d81f0003037f89 */ /* 0x000f2200000e0000 */
[----:B------:R-:W-:-:S03]  /*32a0*/  IMAD.X R15, R15, 0x1, R241, P0 ;  /* 0x000000010f0f7824 */ /* 0x000fc600000e06f1 */
[----:B------:R5:W-:Y:S04]  /*32b0*/  LDGSTS.E.BYPASS.LTC128B.128 [R118+0x3900], [R8.64], !P4 ;  /* 0x0390000008767fae */ /* 0x000be8000e101d4e */
[----:B------:R3:W-:Y:S01]  /*32c0*/  LDGSTS.E.BYPASS.LTC128B.128 [R118+0x4100], [R6.64], !P4 ;  /* 0x0410000006767fae */ /* 0x0007e2000e101d4e */
[----:B-1----:R-:W-:-:S03]  /*32d0*/  IMAD.X R13, R19, 0x1, R241, P3 ;  /* 0x00000001130d7824 */ /* 0x002fc600018e06f1 */
[----:B------:R1:W-:Y:S01]  /*32e0*/  LDGSTS.E.BYPASS.LTC128B.128 [R118+0x4900], [R14.64], !P4 ;  /* 0x049000000e767fae */ /* 0x0003e2000e101d4e */
[----:B--2---:R-:W-:-:S03]  /*32f0*/  IMAD.X R11, R18, 0x1, R241, P2 ;  /* 0x00000001120b7824 */ /* 0x004fc600010e06f1 */
[----:B------:R1:W-:Y:S04]  /*3300*/  LDGSTS.E.BYPASS.LTC128B.128 [R118+0x5100], [R12.64], !P4 ;  /* 0x051000000c767fae */ /* 0x0003e8000e101d4e */
[----:B------:R1:W-:Y:S01]  /*3310*/  LDGSTS.E.BYPASS.LTC128B.128 [R118+0x5900], [R10.64], !P4 ;  /* 0x059000000a767fae */ /* 0x0003e2000e101d4e */
[-C--:B-----5:R-:W-:Y:S02]  /*3320*/  IADD3 R8, P1, R16, R242.reuse, RZ ;  /* 0x000000f210087210 */ /* 0x0a0fe40007f3e0ff */
[----:B---3--:R-:W-:-:S03]  /*3330*/  IADD3 R6, P0, R5, R242, RZ ;  /* 0x000000f205067210 */ /* 0x008fc60007f1e0ff */
[--C-:B------:R-:W-:Y:S02]  /*3340*/  IMAD.X R9, R17, 0x1, R241.reuse, P1 ;  /* 0x0000000111097824 */ /* 0x100fe400008e06f1 */
[----:B----4-:R-:W-:-:S03]  /*3350*/  IMAD.X R7, R3, 0x1, R241, P0 ;  /* 0x0000000103077824 */ /* 0x010fc600000e06f1 */
[----:B------:R1:W-:Y:S04]  /*3360*/  LDGSTS.E.BYPASS.LTC128B.128 [R118+0x6100], [R8.64], !P4 ;  /* 0x0610000008767fae */ /* 0x0003e8000e101d4e */
[----:B------:R1:W-:Y:S02]  /*3370*/  LDGSTS.E.BYPASS.LTC128B.128 [R118+0x6900], [R6.64], !P4 ;  /* 0x0690000006767fae */ /* 0x0003e4000e101d4e */
.L_x_658:
[----:B------:R-:W-:Y:S01]  /*3380*/  FMUL.FTZ R3, R69, c[0x0][0x320] ;  /* 0x0000c80045037a20 */ /* 0x000fe20000410000 */
[----:B------:R-:W-:Y:S01]  /*3390*/  LOP3.LUT R5, R244, 0xffffffe0, RZ, 0xc0, !PT ;  /* 0xffffffe0f4057812 */ /* 0x000fe200078ec0ff */
[----:B-1----:R-:W-:Y:S01]  /*33a0*/  FMUL.FTZ R8, R182, c[0x0][0x320] ;  /* 0x0000c800b6087a20 */ /* 0x002fe20000410000 */
[----:B------:R-:W-:Y:S01]  /*33b0*/  SHF.R.S32.HI R7, RZ, 0x1f, R243 ;  /* 0x0000001fff077819 */ /* 0x000fe200000114f3 */
[----:B------:R1:W-:Y:S01]  /*33c0*/  MUFU.TANH R124, R3 ;  /* 0x00000003007c7308 */ /* 0x0003e20000002400 */
[----:B------:R-:W-:Y:S01]  /*33d0*/  LEA.HI R6, R247, R246, RZ, 0x2 ;  /* 0x000000f6f7067211 */ /* 0x000fe200078f10ff */
[----:B------:R-:W-:Y:S01]  /*33e0*/  IMAD.IADD R5, R246, 0x1, -R5 ;  /* 0x00000001f6057824 */ /* 0x000fe200078e0a05 */
[----:B------:R-:W-:Y:S01]  /*33f0*/  PLOP3.LUT P1, PT, PT, PT, UP1, 0x80, 0x0 ;  /* 0x000000000000781c */ /* 0x000fe20003f2f018 */
[----:B------:R-:W-:Y:S01]  /*3400*/  FMUL.FTZ R33, R54, c[0x0][0x320] ;  /* 0x0000c80036217a20 */ /* 0x000fe20000410000 */
[----:B------:R-:W-:Y:S01]  /*3410*/  LOP3.LUT R6, R6, 0xfffffffc, RZ, 0xc0, !PT ;  /* 0xfffffffc06067812 */ /* 0x000fe200078ec0ff */
[----:B------:R-:W-:Y:S01]  /*3420*/  FMUL.FTZ R48, R23, c[0x0][0x320] ;  /* 0x0000c80017307a20 */ /* 0x000fe20000410000 */
[----:B------:R-:W-:Y:S01]  /*3430*/  PLOP3.LUT P0, PT, PT, PT, UP1, 0x80, 0x0 ;  /* 0x000000000000781c */ /* 0x000fe20003f0f018 */
[----:B------:R-:W-:Y:S01]  /*3440*/  MUFU.TANH R31, R8 ;  /* 0x00000008001f7308 */ /* 0x000fe20000002400 */
[----:B------:R-:W-:Y:S01]  /*3450*/  FMUL.FTZ R10, R148, c[0x0][0x320] ;  /* 0x0000c800940a7a20 */ /* 0x000fe20000410000 */
[----:B------:R-:W-:Y:S01]  /*3460*/  ULDC.64 UR4, c[0x0][0x2c8] ;  /* 0x0000b20000047ab9 */ /* 0x000fe20000000a00 */
[----:B------:R-:W-:Y:S01]  /*3470*/  IMAD.IADD R6, R246, 0x1, -R6 ;  /* 0x00000001f6067824 */ /* 0x000fe200078e0a06 */
[----:B------:R-:W-:Y:S01]  /*3480*/  UIMAD.WIDE.U32 UR26, UR10, UR4, URZ ;  /* 0x000000040a1a72a5 */ /* 0x000fe2000f8e003f */
[----:B------:R-:W-:Y:S01]  /*3490*/  FMUL.FTZ R29, R86, c[0x0][0x320] ;  /* 0x0000c800561d7a20 */ /* 0x000fe20000410000 */
[----:B------:R-:W-:Y:S01]  /*34a0*/  UIADD3 UR6, UR6, -0x2, URZ ;  /* 0xfffffffe06067890 */ /* 0x000fe2000fffe03f */
[----:B------:R-:W-:Y:S01]  /*34b0*/  FMUL.FTZ R30, R59, c[0x0][0x320] ;  /* 0x0000c8003b1e7a20 */ /* 0x000fe20000410000 */
[----:B------:R2:W-:Y:S01]  /*34c0*/  MUFU.TANH R28, R10 ;  /* 0x0000000a001c7308 */ /* 0x0005e20000002400 */
[----:B-1----:R-:W-:Y:S01]  /*34d0*/  FMUL.FTZ R3, R100, c[0x0][0x320] ;  /* 0x0000c80064037a20 */ /* 0x002fe20000410000 */
[----:B------:R-:W-:Y:S01]  /*34e0*/  UMOV UR4, URZ ;  /* 0x0000003f00047c82 */ /* 0x000fe20008000000 */
[----:B------:R-:W-:Y:S01]  /*34f0*/  FMUL.FTZ R35, R55, c[0x0][0x320] ;  /* 0x0000c80037237a20 */ /* 0x000fe20000410000 */
[----:B------:R-:W0:Y:S01]  /*3500*/  LDGDEPBAR ;  /* 0x00000000000079af */ /* 0x000e220000000000 */
[----:B------:R-:W-:-:S02]  /*3510*/  FMUL.FTZ R39, R39, c[0x0][0x320] ;  /* 0x0000c80027277a20 */ /* 0x000fc40000410000 */
[----:B------:R-:W-:Y:S01]  /*3520*/  IMAD.SHL.U32 R224, R0, 0x2, RZ ;  /* 0x0000000200e07824 */ /* 0x000fe200078e00ff */
[----:B------:R1:W3:Y:S03]  /*3530*/  MUFU.TANH R123, R3 ;  /* 0x00000003007b7308 */ /* 0x0002e60000002400 */
[--C-:B------:R-:W-:Y:S02]  /*3540*/  IMAD R225, R4, 0x2, R224.reuse ;  /* 0x0000000204e17824 */ /* 0x100fe400078e02e0 */
[C---:B------:R-:W-:Y:S02]  /*3550*/  IMAD R227, R2.reuse, 0x2, R224 ;  /* 0x0000000202e37824 */ /* 0x040fe400078e02e0 */
[----:B------:R-:W-:Y:S02]  /*3560*/  IMAD R226, R2, 0x2, R225 ;  /* 0x0000000202e27824 */ /* 0x000fe400078e02e1 */
[----:B--2---:R-:W-:-:S04]  /*3570*/  FMUL.FTZ R10, R149, c[0x0][0x320] ;  /* 0x0000c800950a7a20 */ /* 0x004fc80000410000 */
[----:B------:R2:W-:Y:S01]  /*3580*/  MUFU.TANH R24, R10 ;  /* 0x0000000a00187308 */ /* 0x0005e20000002400 */
[----:B-1----:R-:W-:-:S07]  /*3590*/  FMUL.FTZ R3, R101, c[0x0][0x320] ;  /* 0x0000c80065037a20 */ /* 0x002fce0000410000 */
[----:B------:R1:W4:Y:S01]  /*35a0*/  MUFU.TANH R18, R3 ;  /* 0x0000000300127308 */ /* 0x0003220000002400 */
[----:B--2---:R-:W-:-:S07]  /*35b0*/  FMUL.FTZ R10, R107, c[0x0][0x320] ;  /* 0x0000c8006b0a7a20 */ /* 0x004fce0000410000 */
[----:B------:R-:W-:Y:S01]  /*35c0*/  MUFU.TANH R10, R10 ;  /* 0x0000000a000a7308 */ /* 0x000fe20000002400 */
[----:B-1----:R-:W-:-:S07]  /*35d0*/  FMUL.FTZ R3, R96, c[0x0][0x320] ;  /* 0x0000c80060037a20 */ /* 0x002fce0000410000 */
[----:B------:R1:W-:Y:S02]  /*35e0*/  MUFU.TANH R19, R3 ;  /* 0x0000000300137308 */ /* 0x0003e40000002400 */
[----:B-1----:R-:W-:-:S06]  /*35f0*/  FMUL.FTZ R3, R97, c[0x0][0x320] ;  /* 0x0000c80061037a20 */ /* 0x002fcc0000410000 */
[----:B------:R1:W-:Y:S02]  /*3600*/  MUFU.TANH R122, R3 ;  /* 0x00000003007a7308 */ /* 0x0003e40000002400 */
[----:B-1----:R-:W-:-:S06]  /*3610*/  FMUL.FTZ R3, R92, c[0x0][0x320] ;  /* 0x0000c8005c037a20 */ /* 0x002fcc0000410000 */
[----:B------:R1:W2:Y:S02]  /*3620*/  MUFU.TANH R121, R3 ;  /* 0x0000000300797308 */ /* 0x0002a40000002400 */
[----:B-1----:R-:W-:-:S06]  /*3630*/  FMUL.FTZ R3, R93, c[0x0][0x320] ;  /* 0x0000c8005d037a20 */ /* 0x002fcc0000410000 */
[----:B------:R1:W5:Y:S02]  /*3640*/  MUFU.TANH R40, R3 ;  /* 0x0000000300287308 */ /* 0x0003640000002400 */
[----:B-1----:R-:W-:-:S06]  /*3650*/  FMUL.FTZ R3, R84, c[0x0][0x320] ;  /* 0x0000c80054037a20 */ /* 0x002fcc0000410000 */
[----:B------:R1:W1:Y:S02]  /*3660*/  MUFU.TANH R41, R3 ;  /* 0x0000000300297308 */ /* 0x0002640000002400 */
[----:B-1----:R-:W-:-:S06]  /*3670*/  FMUL.FTZ R3, R85, c[0x0][0x320] ;  /* 0x0000c80055037a20 */ /* 0x002fcc0000410000 */
[----:B------:R1:W-:Y:S02]  /*3680*/  MUFU.TANH R42, R3 ;  /* 0x00000003002a7308 */ /* 0x0003e40000002400 */
[----:B-1----:R-:W-:-:S06]  /*3690*/  FMUL.FTZ R3, R80, c[0x0][0x320] ;  /* 0x0000c80050037a20 */ /* 0x002fcc0000410000 */
[----:B------:R1:W-:Y:S02]  /*36a0*/  MUFU.TANH R130, R3 ;  /* 0x0000000300827308 */ /* 0x0003e40000002400 */
[----:B-1----:R-:W-:-:S06]  /*36b0*/  FMUL.FTZ R3, R81, c[0x0][0x320] ;  /* 0x0000c80051037a20 */ /* 0x002fcc0000410000 */
[----:B------:R1:W1:Y:S02]  /*36c0*/  MUFU.TANH R120, R3 ;  /* 0x0000000300787308 */ /* 0x0002640000002400 */
[----:B-1----:R-:W-:-:S06]  /*36d0*/  FMUL.FTZ R3, R76, c[0x0][0x320] ;  /* 0x0000c8004c037a20 */ /* 0x002fcc0000410000 */
[----:B------:R1:W1:Y:S02]  /*36e0*/  MUFU.TANH R118, R3 ;  /* 0x0000000300767308 */ /* 0x0002640000002400 */
        /* <DEDUP_REMOVED lines=24> */
[----:B-1----:R-:W-:Y:S02]  /*3870*/  FMUL.FTZ R3, R36, c[0x0][0x320] ;  /* 0x0000c80024037a20 */ /* 0x002fe40000410000 */
[----:B------:R-:W-:-:S04]  /*3880*/  FMUL.FTZ R36, R38, c[0x0][0x320] ;  /* 0x0000c80026247a20 */ /* 0x000fc80000410000 */
[----:B------:R1:W1:Y:S01]  /*3890*/  MUFU.TANH R88, R3 ;  /* 0x0000000300587308 */ /* 0x0002620000002400 */
[----:B------:R-:W-:Y:S02]  /*38a0*/  FMUL.FTZ R38, R22, c[0x0][0x320] ;  /* 0x0000c80016267a20 */ /* 0x000fe40000410000 */
[----:B-1----:R-:W-:-:S05]  /*38b0*/  FMUL.FTZ R3, R37, c[0x0][0x320] ;  /* 0x0000c80025037a20 */ /* 0x002fca0000410000 */
        /* <DEDUP_REMOVED lines=135> */
[----:B-1----:R-:W-:Y:S02]  /*4130*/  LEA.HI R3, R7, R243, RZ, 0x2 ;  /* 0x000000f307037211 */ /* 0x002fe400078f10ff */
[----:B------:R-:W-:Y:S02]  /*4140*/  SHF.R.S32.HI R7, RZ, 0x1f, R5 ;  /* 0x0000001fff077819 */ /* 0x000fe40000011405 */
[----:B------:R-:W-:Y:S02]  /*4150*/  LOP3.LUT R3, R3, 0xffffffc, RZ, 0xc0, !PT ;  /* 0x0ffffffc03037812 */ /* 0x000fe400078ec0ff */
[----:B------:R-:W-:-:S03]  /*4160*/  LEA.HI R7, R7, R5, RZ, 0x2 ;  /* 0x0000000507077211 */ /* 0x000fc600078f10ff */
[----:B------:R-:W-:Y:S01]  /*4170*/  IMAD.IADD R9, R243, 0x1, -R3 ;  /* 0x00000001f3097824 */ /* 0x000fe200078e0a03 */
[----:B------:R-:W-:Y:S02]  /*4180*/  LEA.HI.SX32 R8, R7, UR10, 0x1e ;  /* 0x0000000a07087c11 */ /* 0x000fe4000f8ff2ff */
[----:B------:R-:W-:-:S03]  /*4190*/  LEA.HI R3, R6, R6, RZ, 0x1 ;  /* 0x0000000606037211 */ /* 0x000fc600078f08ff */
[----:B------:R-:W-:Y:S01]  /*41a0*/  IMAD R11, R9, 0x10, R8 ;  /* 0x00000010090b7824 */ /* 0x000fe200078e0208 */
[C---:B------:R-:W-:Y:S01]  /*41b0*/  LOP3.LUT R9, R3.reuse, 0x1ffffffe, RZ, 0xc0, !PT ;  /* 0x1ffffffe03097812 */ /* 0x040fe200078ec0ff */
[----:B------:R-:W-:-:S04]  /*41c0*/  IMAD.SHL.U32 R8, R3, 0x20, RZ ;  /* 0x0000002003087824 */ /* 0x000fc800078e00ff */
[----:B------:R-:W-:Y:S01]  /*41d0*/  IMAD.IADD R6, R6, 0x1, -R9 ;  /* 0x0000000106067824 */ /* 0x000fe200078e0a09 */
[----:B------:R-:W-:Y:S01]  /*41e0*/  LOP3.LUT R3, R8, 0xffffffc0, RZ, 0xc0, !PT ;  /* 0xffffffc008037812 */ /* 0x000fe200078ec0ff */
[----:B------:R-:W-:-:S04]  /*41f0*/  FMUL.FTZ R9, R163, c[0x0][0x320] ;  /* 0x0000c800a3097a20 */ /* 0x000fc80000410000 */
[----:B------:R-:W-:Y:S02]  /*4200*/  IMAD.IADD R3, R3, 0x1, R11 ;  /* 0x0000000103037824 */ /* 0x000fe400078e020b */
[----:B------:R-:W-:Y:S01]  /*4210*/  FMUL.FTZ R11, R106, c[0x0][0x320] ;  /* 0x0000c8006a0b7a20 */ /* 0x000fe20000410000 */
[----:B------:R-:W-:Y:S01]  /*4220*/  MUFU.TANH R9, R9 ;  /* 0x0000000900097308 */ /* 0x000fe20000002400 */
[----:B------:R-:W-:Y:S02]  /*4230*/  IMAD R12, R6, 0x8, R3 ;  /* 0x00000008060c7824 */ /* 0x000fe400078e0203 */
[----:B------:R-:W-:Y:S02]  /*4240*/  FMUL.FTZ R3, R150, c[0x0][0x320] ;  /* 0x0000c80096037a20 */ /* 0x000fe40000410000 */
[----:B------:R-:W-:Y:S01]  /*4250*/  @P1 IMAD.HI.U32 R8, R12, c[0x0][0x2c8], RZ ;  /* 0x0000b2000c081a27 */ /* 0x000fe200078e00ff */
[----:B------:R-:W-:Y:S02]  /*4260*/  STL [R1+0x20], R12 ;  /* 0x0000200c01007387 */ /* 0x000fe40000100800 */
[----:B------:R1:W-:Y:S01]  /*4270*/  MUFU.TANH R58, R3 ;  /* 0x00000003003a7308 */ /* 0x0003e20000002400 */
[----:B------:R-:W-:-:S07]  /*4280*/  FMUL.FTZ R6, R151, c[0x0][0x320] ;  /* 0x0000c80097067a20 */ /* 0x000fce0000410000 */
[----:B------:R2:W-:Y:S01]  /*4290*/  MUFU.TANH R54, R6 ;  /* 0x0000000600367308 */ /* 0x0005e20000002400 */
[----:B-1----:R-:W-:Y:S01]  /*42a0*/  IMAD.MOV.U32 R3, RZ, RZ, R12 ;  /* 0x000000ffff037224 */ /* 0x002fe200078e000c */
[----:B------:R-:W-:-:S05]  /*42b0*/  @P0 SHF.R.U32.HI R3, RZ, c[0x0][0x2cc], R8 ;  /* 0x0000b300ff030a19 */ /* 0x000fca0000011608 */
[----:B------:R-:W1:Y:S01]  /*42c0*/  SHFL.IDX PT, R12, R3, RZ, 0x1c1f ;  /* 0x001c1fff030c7589 */ /* 0x000e6200000e0000 */
[----:B--2---:R-:W-:-:S03]  /*42d0*/  FMUL.FTZ R6, R183, c[0x0][0x320] ;  /* 0x0000c800b7067a20 */ /* 0x004fc60000410000 */
[----:B------:R-:W2:Y:S01]  /*42e0*/  SHFL.IDX PT, R13, R3, 0x1, 0x1c1f ;  /* 0x003c1f00030d7f89 */ /* 0x000ea200000e0000 */
[----:B------:R1:W-:Y:S03]  /*42f0*/  MUFU.TANH R27, R6 ;  /* 0x00000006001b7308 */ /* 0x0003e60000002400 */
[----:B------:R-:W1:Y:S04]  /*4300*/  SHFL.IDX PT, R15, R3, 0x2, 0x1c1f ;  /* 0x005c1f00030f7f89 */ /* 0x000e6800000e0000 */
[----:B------:R1:W2:Y:S02]  /*4310*/  SHFL.IDX PT, R14, R3, 0x3, 0x1c1f ;  /* 0x007c1f00030e7f89 */ /* 0x0002a400000e0000 */
[----:B-1----:R-:W-:-:S05]  /*4320*/  LOP3.LUT R3, R7, 0x7ffffffc, RZ, 0xc0, !PT ;  /* 0x7ffffffc07037812 */ /* 0x002fca00078ec0ff */
[----:B------:R-:W-:Y:S01]  /*4330*/  IMAD.IADD R6, R5, 0x1, -R3 ;  /* 0x0000000105067824 */ /* 0x000fe200078e0a03 */
[----:B------:R-:W-:Y:S01]  /*4340*/  MOV R3, UR21 ;  /* 0x0000001500037c02 */ /* 0x000fe20008000f00 */
[----:B------:R-:W-:Y:S02]  /*4350*/  FMUL.FTZ R5, R104, c[0x0][0x320] ;  /* 0x0000c80068057a20 */ /* 0x000fe40000410000 */
[----:B------:R-:W-:Y:S02]  /*4360*/  IMAD.SHL.U32 R20, R6, 0x2, RZ ;  /* 0x0000000206147824 */ /* 0x000fe400078e00ff */
[----:B------:R1:W1:Y:S03]  /*4370*/  MUFU.TANH R17, R5 ;  /* 0x0000000500117308 */ /* 0x0002660000002400 */
[C---:B------:R-:W-:Y:S01]  /*4380*/  IADD3 R3, -R20.reuse, 0x1, R3 ;  /* 0x0000000114037810 */ /* 0x040fe20007ffe103 */
[----:B------:R3:W-:Y:S01]  /*4390*/  STL [R1+0x24], R20 ;  /* 0x0000241401007387 */ /* 0x0007e20000100800 */
[----:B------:R-:W-:Y:S01]  /*43a0*/  IADD3 R8, -R20, UR21, RZ ;  /* 0x0000001514087c10 */ /* 0x000fe2000fffe1ff */
[----:B------:R-:W-:Y:S01]  /*43b0*/  @UP1 UMOV UR21, UR27 ;  /* 0x0000001b00151c82 */ /* 0x000fe20008000000 */
[----:B------:R-:W-:Y:S01]  /*43c0*/  IADD3 R3, R3, -UR12, RZ ;  /* 0x8000000c03037c10 */ /* 0x000fe2000fffe0ff */
[----:B------:R-:W-:-:S04]  /*43d0*/  @UP1 USHF.R.U32.HI UR10, URZ, UR5, UR21 ;  /* 0x000000053f0a1299 */ /* 0x000fc80008011615 */
[C---:B------:R-:W-:Y:S01]  /*43e0*/  IMAD.IADD R6, R3.reuse, 0x1, R12 ;  /* 0x0000000103067824 */ /* 0x040fe200078e020c */
[----:B------:R-:W-:Y:S01]  /*43f0*/  UIADD3 UR5, UR10, UR7, -UR12 ;  /* 0x000000070a057290 */ /* 0x000fe2000fffe80c */
[----:B------:R3:W-:Y:S01]  /*4400*/  MUFU.TANH R12, R11 ;  /* 0x0000000b000c7308 */ /* 0x0007e20000002400 */
[----:B--2---:R-:W-:Y:S02]  /*4410*/  IMAD.IADD R7, R3, 0x1, R13 ;  /* 0x0000000103077824 */ /* 0x004fe400078e020d */
[C---:B------:R-:W-:Y:S01]  /*4420*/  IMNMX R6, R8.reuse, R6, PT ;  /* 0x0000000608067217 */ /* 0x040fe20003800200 */
[----:B-1----:R-:W-:Y:S01]  /*4430*/  FMUL.FTZ R5, R105, c[0x0][0x320] ;  /* 0x0000c80069057a20 */ /* 0x002fe20000410000 */
[----:B------:R-:W-:Y:S01]  /*4440*/  UIMAD.WIDE UR4, UR5, -0x6db6db6d, UR4 ;  /* 0x92492493050478a5 */ /* 0x000fe2000f8e0204 */
[----:B------:R-:W-:Y:S02]  /*4450*/  IMNMX R7, R8, R7, PT ;  /* 0x0000000708077217 */ /* 0x000fe40003800200 */
[C---:B------:R-:W-:Y:S01]  /*4460*/  ISETP.GT.AND P2, PT, R6.reuse, RZ, PT ;  /* 0x000000ff0600720c */ /* 0x040fe20003f44270 */
[----:B------:R1:W2:Y:S01]  /*4470*/  MUFU.TANH R16, R5 ;  /* 0x0000000500107308 */ /* 0x0002a20000002400 */
[C---:B------:R-:W-:Y:S01]  /*4480*/  ISETP.GT.AND P3, PT, R6.reuse, 0x1, PT ;  /* 0x000000010600780c */ /* 0x040fe20003f64270 */
[----:B------:R-:W-:Y:S01]  /*4490*/  USHF.R.U32.HI UR4, URZ, 0x1f, UR5 ;  /* 0x0000001f3f047899 */ /* 0x000fe20008011605 */
[----:B------:R-:W-:-:S02]  /*44a0*/  ISETP.GT.AND P6, PT, R6, 0x10, PT ;  /* 0x000000100600780c */ /* 0x000fc40003fc4270 */
[C---:B------:R-:W-:Y:S01]  /*44b0*/  ISETP.GT.AND P1, PT, R6.reuse, 0x8, PT ;  /* 0x000000080600780c */ /* 0x040fe20003f24270 */
[----:B------:R-:W-:Y:S01]  /*44c0*/  ULEA.HI.SX32 UR4, UR5, UR4, 0x1a ;  /* 0x0000000405047291 */ /* 0x000fe2000f8fd23f */
[----:B---3--:R-:W-:Y:S02]  /*44d0*/  FSEL R11, R123, -INF , P2 ;  /* 0xff8000007b0b7808 */ /* 0x008fe40001000000 */
[C---:B------:R-:W-:Y:S01]  /*44e0*/  ISETP.GT.AND P0, PT, R6.reuse, 0x9, PT ;  /* 0x000000090600780c */ /* 0x040fe20003f04270 */
[----:B------:R-:W-:Y:S01]  /*44f0*/  UISETP.LT.AND UP0, UPT, URZ, UR4, UPT ;  /* 0x000000043f00728c */ /* 0x000fe2000bf01270 */
[----:B------:R-:W-:Y:S02]  /*4500*/  ISETP.GT.AND P2, PT, R6, 0x11, PT ;  /* 0x000000110600780c */ /* 0x000fe40003f44270 */
[----:B----4-:R-:W-:Y:S01]  /*4510*/  FSEL R18, R18, -INF , P3 ;  /* 0xff80000012127808 */ /* 0x010fe20001800000 */
[----:B------:R-:W-:Y:S01]  /*4520*/  USEL UR4, URZ, UR4, !UP0 ;  /* 0x000000043f047287 */ /* 0x000fe2000c000000 */
[----:B------:R-:W-:Y:S01]  /*4530*/  FSEL R21, R121, -INF , P6 ;  /* 0xff80000079157808 */ /* 0x000fe20003000000 */
[C---:B-1----:R-:W-:Y:S01]  /*4540*/  IMAD.IADD R5, R3.reuse, 0x1, R15 ;  /* 0x0000000103057824 */ /* 0x042fe200078e020f */
[----:B------:R-:W-:Y:S01]  /*4550*/  ISETP.GT.AND P3, PT, R6, 0x18, PT ;  /* 0x000000180600780c */ /* 0x000fe20003f64270 */
[----:B------:R-:W-:Y:S01]  /*4560*/  IMAD.IADD R3, R3, 0x1, R14 ;  /* 0x0000000103037824 */ /* 0x000fe200078e020e */
[----:B------:R-:W-:Y:S01]  /*4570*/  FSEL R19, R19, -INF , P1 ;  /* 0xff80000013137808 */ /* 0x000fe20000800000 */
[----:B------:R-:W-:Y:S01]  /*4580*/  UISETP.GE.AND UP0, UPT, UR6, UR4, UPT ;  /* 0x000000040600728c */ /* 0x000fe2000bf06270 */
[----:B------:R-:W-:-:S02]  /*4590*/  FSEL R20, R122, -INF , P0 ;  /* 0xff8000007a147808 */ /* 0x000fc40000000000 */
[----:B------:R-:W-:Y:S02]  /*45a0*/  ISETP.GT.AND P6, PT, R6, 0x21, PT ;  /* 0x000000210600780c */ /* 0x000fe40003fc4270 */
[----:B-----5:R-:W-:Y:S02]  /*45b0*/  FSEL R40, R40, -INF , P2 ;  /* 0xff80000028287808 */ /* 0x020fe40001000000 */
[C---:B------:R-:W-:Y:S02]  /*45c0*/  ISETP.GT.AND P1, PT, R6.reuse, 0x19, PT ;  /* 0x000000190600780c */ /* 0x040fe40003f24270 */
[C---:B------:R-:W-:Y:S02]  /*45d0*/  ISETP.GT.AND P0, PT, R6.reuse, 0x20, PT ;  /* 0x000000200600780c */ /* 0x040fe40003f04270 */
[----:B------:R-:W-:Y:S02]  /*45e0*/  ISETP.GT.AND P2, PT, R6, 0x28, PT ;  /* 0x000000280600780c */ /* 0x000fe40003f44270 */
[----:B------:R-:W-:-:S02]  /*45f0*/  FSEL R41, R41, -INF , P3 ;  /* 0xff80000029297808 */ /* 0x000fc40001800000 */
[----:B------:R-:W-:Y:S02]  /*4600*/  FSEL R134, R120, -INF , P6 ;  /* 0xff80000078867808 */ /* 0x000fe40003000000 */
[----:B------:R-:W-:Y:S02]  /*4610*/  ISETP.GT.AND P3, PT, R6, 0x29, PT ;  /* 0x000000290600780c */ /* 0x000fe40003f64270 */
[----:B------:R-:W-:Y:S02]  /*4620*/  FSEL R42, R42, -INF , P1 ;  /* 0xff8000002a2a7808 */ /* 0x000fe40000800000 */
[----:B------:R-:W-:Y:S02]  /*4630*/  FSEL R130, R130, -INF , P0 ;  /* 0xff80000082827808 */ /* 0x000fe40000000000 */
[----:B------:R-:W-:Y:S02]  /*4640*/  ISETP.GT.AND P6, PT, R6, 0x38, PT ;  /* 0x000000380600780c */ /* 0x000fe40003fc4270 */
[----:B------:R-:W-:-:S02]  /*4650*/  FSEL R139, R118, -INF , P2 ;  /* 0xff800000768b7808 */ /* 0x000fc40001000000 */
[C---:B------:R-:W-:Y:S02]  /*4660*/  ISETP.GT.AND P1, PT, R6.reuse, 0x30, PT ;  /* 0x000000300600780c */ /* 0x040fe40003f24270 */
[C---:B------:R-:W-:Y:S02]  /*4670*/  ISETP.GT.AND P0, PT, R6.reuse, 0x31, PT ;  /* 0x000000310600780c */ /* 0x040fe40003f04270 */
[----:B------:R-:W-:Y:S02]  /*4680*/  ISETP.GT.AND P2, PT, R6, 0x39, PT ;  /* 0x000000390600780c */ /* 0x000fe40003f44270 */
[----:B------:R-:W-:Y:S02]  /*4690*/  FSEL R140, R117, -INF , P3 ;  /* 0xff800000758c7808 */ /* 0x000fe40001800000 */
[----:B------:R-:W-:Y:S02]  /*46a0*/  FSEL R147, R100, -INF , P6 ;  /* 0xff80000064937808 */ /* 0x000fe40003000000 */
[----:B------:R-:W-:-:S02]  /*46b0*/  ISETP.GT.AND P3, PT, R6, 0x40, PT ;  /* 0x000000400600780c */ /* 0x000fc40003f64270 */
[----:B------:R-:W-:Y:S02]  /*46c0*/  FSEL R141, R116, -INF , P1 ;  /* 0xff800000748d7808 */ /* 0x000fe40000800000 */
[----:B------:R-:W-:Y:S02]  /*46d0*/  FSEL R142, R101, -INF , P0 ;  /* 0xff800000658e7808 */ /* 0x000fe40000000000 */
[----:B------:R-:W-:Y:S02]  /*46e0*/  ISETP.GT.AND P6, PT, R6, 0x49, PT ;  /* 0x000000490600780c */ /* 0x000fe40003fc4270 */
[----:B------:R-:W-:Y:S02]  /*46f0*/  FSEL R154, R124, -INF , P2 ;  /* 0xff8000007c9a7808 */ /* 0x000fe40001000000 */
[C---:B------:R-:W-:Y:S02]  /*4700*/  ISETP.GT.AND P1, PT, R6.reuse, 0x41, PT ;  /* 0x000000410600780c */ /* 0x040fe40003f24270 */
[----:B------:R-:W-:-:S02]  /*4710*/  ISETP.GT.AND P0, PT, R6, 0x48, PT ;  /* 0x000000480600780c */ /* 0x000fc40003f04270 */
[C---:B------:R-:W-:Y:S02]  /*4720*/  ISETP.GT.AND P2, PT, R6.reuse, 0x50, PT ;  /* 0x000000500600780c */ /* 0x040fe40003f44270 */
[----:B------:R-:W-:Y:S02]  /*4730*/  FSEL R161, R97, -INF , P3 ;  /* 0xff80000061a17808 */ /* 0x000fe40001800000 */
[----:B------:R-:W-:Y:S02]  /*4740*/  FSEL R165, R165, -INF , P6 ;  /* 0xff800000a5a57808 */ /* 0x000fe40003000000 */
[----:B------:R-:W-:Y:S02]  /*4750*/  ISETP.GT.AND P3, PT, R6, 0x51, PT ;  /* 0x000000510600780c */ /* 0x000fe40003f64270 */
[----:B------:R-:W-:Y:S02]  /*4760*/  FSEL R162, R96, -INF , P1 ;  /* 0xff80000060a27808 */ /* 0x000fe40000800000 */
[----:B------:R-:W-:-:S02]  /*4770*/  FSEL R163, R93, -INF , P0 ;  /* 0xff8000005da37808 */ /* 0x000fc40000000000 */
[----:B------:R-:W-:Y:S02]  /*4780*/  ISETP.GT.AND P6, PT, R6, 0x60, PT ;  /* 0x000000600600780c */ /* 0x000fe40003fc4270 */
[----:B------:R-:W-:Y:S02]  /*4790*/  FSEL R199, R92, -INF , P2 ;  /* 0xff8000005cc77808 */ /* 0x000fe40001000000 */
[----:B------:R-:W-:Y:S02]  /*47a0*/  IMNMX R5, R8, R5, PT ;  /* 0x0000000508057217 */ /* 0x000fe40003800200 */
[C---:B------:R-:W-:Y:S02]  /*47b0*/  ISETP.GT.AND P1, PT, R6.reuse, 0x58, PT ;  /* 0x000000580600780c */ /* 0x040fe40003f24270 */
[C---:B------:R-:W-:Y:S02]  /*47c0*/  ISETP.GT.AND P0, PT, R6.reuse, 0x59, PT ;  /* 0x000000590600780c */ /* 0x040fe40003f04270 */
[----:B------:R-:W-:-:S02]  /*47d0*/  ISETP.GT.AND P2, PT, R6, 0x61, PT ;  /* 0x000000610600780c */ /* 0x000fc40003f44270 */
[----:B------:R-:W-:Y:S02]  /*47e0*/  FSEL R204, R91, -INF , P3 ;  /* 0xff8000005bcc7808 */ /* 0x000fe40001800000 */
[----:B------:R-:W-:Y:S02]  /*47f0*/  FSEL R201, R88, -INF , P6 ;  /* 0xff80000058c97808 */ /* 0x000fe40003000000 */
[----:B------:R-:W-:Y:S02]  /*4800*/  ISETP.GT.AND P3, PT, R6, 0x68, PT ;  /* 0x000000680600780c */ /* 0x000fe40003f64270 */
[----:B------:R-:W-:Y:S02]  /*4810*/  FSEL R205, R90, -INF , P1 ;  /* 0xff8000005acd7808 */ /* 0x000fe40000800000 */
[----:B------:R-:W-:Y:S02]  /*4820*/  FSEL R192, R89, -INF , P0 ;  /* 0xff80000059c07808 */ /* 0x000fe40000000000 */
[----:B------:R-:W-:-:S02]  /*4830*/  ISETP.GT.AND P6, PT, R5, 0x1, PT ;  /* 0x000000010500780c */ /* 0x000fc40003fc4270 */
[----:B------:R-:W-:Y:S02]  /*4840*/  FSEL R197, R85, -INF , P2 ;  /* 0xff80000055c57808 */ /* 0x000fe40001000000 */
[----:B------:R-:W-:Y:S02]  /*4850*/  ISETP.GT.AND P1, PT, R6, 0x69, PT ;  /* 0x000000690600780c */ /* 0x000fe40003f24270 */
[C---:B------:R-:W-:Y:S02]  /*4860*/  ISETP.GT.AND P0, PT, R5.reuse, RZ, PT ;  /* 0x000000ff0500720c */ /* 0x040fe40003f04270 */
[----:B------:R-:W-:Y:S02]  /*4870*/  ISETP.GT.AND P2, PT, R5, 0x8, PT ;  /* 0x000000080500780c */ /* 0x000fe40003f44270 */
[----:B------:R-:W-:Y:S02]  /*4880*/  FSEL R202, R84, -INF , P3 ;  /* 0xff80000054ca7808 */ /* 0x000fe40001800000 */
[----:B------:R-:W-:-:S02]  /*4890*/  FSEL R23, R25, -INF , P6 ;  /* 0xff80000019177808 */ /* 0x000fc40003000000 */
[----:B------:R-:W-:Y:S02]  /*48a0*/  ISETP.GT.AND P3, PT, R5, 0x9, PT ;  /* 0x000000090500780c */ /* 0x000fe40003f64270 */
[----:B------:R-:W-:Y:S02]  /*48b0*/  FSEL R156, R47, -INF , P1 ;  /* 0xff8000002f9c7808 */ /* 0x000fe40000800000 */
[----:B------:R-:W-:Y:S02]  /*48c0*/  FSEL R22, R26, -INF , P0 ;  /* 0xff8000001a167808 */ /* 0x000fe40000000000 */
[----:B------:R-:W-:Y:S02]  /*48d0*/  FSEL R25, R46, -INF , P2 ;  /* 0xff8000002e197808 */ /* 0x000fe40001000000 */
[C---:B------:R-:W-:Y:S02]  /*48e0*/  ISETP.GT.AND P1, PT, R5.reuse, 0x10, PT ;  /* 0x000000100500780c */ /* 0x040fe40003f24270 */
[----:B------:R-:W-:-:S02]  /*48f0*/  ISETP.GT.AND P0, PT, R5, 0x11, PT ;  /* 0x000000110500780c */ /* 0x000fc40003f04270 */
[C---:B------:R-:W-:Y:S02]  /*4900*/  ISETP.GT.AND P6, PT, R5.reuse, 0x18, PT ;  /* 0x000000180500780c */ /* 0x040fe40003fc4270 */
[----:B------:R-:W-:Y:S02]  /*4910*/  ISETP.GT.AND P2, PT, R5, 0x19, PT ;  /* 0x000000190500780c */ /* 0x000fe40003f44270 */
[----:B------:R-:W-:Y:S02]  /*4920*/  FSEL R26, R45, -INF , P3 ;  /* 0xff8000002d1a7808 */ /* 0x000fe40001800000 */
[----:B------:R-:W-:Y:S02]  /*4930*/  FSEL R43, R43, -INF , P1 ;  /* 0xff8000002b2b7808 */ /* 0x000fe40000800000 */
[----:B------:R-:W-:Y:S02]  /*4940*/  FSEL R45, R37, -INF , P0 ;  /* 0xff800000252d7808 */ /* 0x000fe40000000000 */
[----:B------:R-:W-:-:S02]  /*4950*/  FSEL R46, R81, -INF , P6 ;  /* 0xff800000512e7808 */ /* 0x000fc40003000000 */
[----:B------:R-:W-:Y:S02]  /*4960*/  FSEL R47, R80, -INF , P2 ;  /* 0xff800000502f7808 */ /* 0x000fe40001000000 */
[C---:B------:R-:W-:Y:S02]  /*4970*/  ISETP.GT.AND P3, PT, R5.reuse, 0x20, PT ;  /* 0x000000200500780c */ /* 0x040fe40003f64270 */
[C---:B------:R-:W-:Y:S02]  /*4980*/  ISETP.GT.AND P1, PT, R5.reuse, 0x21, PT ;  /* 0x000000210500780c */ /* 0x040fe40003f24270 */
[C---:B------:R-:W-:Y:S02]  /*4990*/  ISETP.GT.AND P0, PT, R5.reuse, 0x28, PT ;  /* 0x000000280500780c */ /* 0x040fe40003f04270 */
[C---:B------:R-:W-:Y:S02]  /*49a0*/  ISETP.GT.AND P6, PT, R5.reuse, 0x29, PT ;  /* 0x000000290500780c */ /* 0x040fe40003fc4270 */
[----:B------:R-:W-:-:S02]  /*49b0*/  ISETP.GT.AND P2, PT, R5, 0x30, PT ;  /* 0x000000300500780c */ /* 0x000fc40003f44270 */
[----:B------:R-:W-:Y:S02]  /*49c0*/  FSEL R112, R77, -INF , P3 ;  /* 0xff8000004d707808 */ /* 0x000fe40001800000 */
[----:B------:R-:W-:Y:S02]  /*49d0*/  FSEL R113, R76, -INF , P1 ;  /* 0xff8000004c717808 */ /* 0x000fe40000800000 */
[----:B------:R-:W-:Y:S02]  /*49e0*/  FSEL R114, R72, -INF , P0 ;  /* 0xff80000048727808 */ /* 0x000fe40000000000 */
[----:B------:R-:W-:Y:S02]  /*49f0*/  FSEL R115, R69, -INF , P6 ;  /* 0xff80000045737808 */ /* 0x000fe40003000000 */
[----:B------:R-:W-:Y:S02]  /*4a00*/  FSEL R143, R65, -INF , P2 ;  /* 0xff800000418f7808 */ /* 0x000fe40001000000 */
[----:B------:R-:W-:-:S02]  /*4a10*/  ISETP.GT.AND P3, PT, R5, 0x31, PT ;  /* 0x000000310500780c */ /* 0x000fc40003f64270 */
[C---:B------:R-:W-:Y:S02]  /*4a20*/  ISETP.GT.AND P1, PT, R5.reuse, 0x38, PT ;  /* 0x000000380500780c */ /* 0x040fe40003f24270 */
[C---:B------:R-:W-:Y:S02]  /*4a30*/  ISETP.GT.AND P0, PT, R5.reuse, 0x39, PT ;  /* 0x000000390500780c */ /* 0x040fe40003f04270 */
[C---:B------:R-:W-:Y:S02]  /*4a40*/  ISETP.GT.AND P6, PT, R5.reuse, 0x40, PT ;  /* 0x000000400500780c */ /* 0x040fe40003fc4270 */
[----:B------:R-:W-:Y:S02]  /*4a50*/  ISETP.GT.AND P2, PT, R5, 0x41, PT ;  /* 0x000000410500780c */ /* 0x000fe40003f44270 */
[----:B------:R-:W-:Y:S02]  /*4a60*/  FSEL R144, R64, -INF , P3 ;  /* 0xff80000040907808 */ /* 0x000fe40001800000 */
[----:B------:R-:W-:-:S02]  /*4a70*/  FSEL R145, R61, -INF , P1 ;  /* 0xff8000003d917808 */ /* 0x000fc40000800000 */
[----:B------:R-:W-:Y:S02]  /*4a80*/  FSEL R146, R60, -INF , P0 ;  /* 0xff8000003c927808 */ /* 0x000fe40000000000 */
[----:B------:R-:W-:Y:S02]  /*4a90*/  FSEL R164, R57, -INF , P6 ;  /* 0xff80000039a47808 */ /* 0x000fe40003000000 */
[----:B------:R-:W-:Y:S02]  /*4aa0*/  FSEL R166, R56, -INF , P2 ;  /* 0xff80000038a67808 */ /* 0x000fe40001000000 */
[C---:B------:R-:W-:Y:S02]  /*4ab0*/  ISETP.GT.AND P3, PT, R5.reuse, 0x48, PT ;  /* 0x000000480500780c */ /* 0x040fe40003f64270 */
        /* <DEDUP_REMOVED lines=26> */
[----:B------:R-:W-:Y:S02]  /*4c60*/  IMNMX R3, R8, R3, PT ;  /* 0x0000000308037217 */ /* 0x000fe40003800200 */
[----:B------:R-:W-:Y:S02]  /*4c70*/  FMNMX.FTZ R5, R42, R5, !PT ;  /* 0x000000052a057209 */ /* 0x000fe40007810000 */
[----:B------:R-:W-:Y:S02]  /*4c80*/  FMNMX.FTZ R6, R47, R6, !PT ;  /* 0x000000062f067209 */ /* 0x000fe40007810000 */
[----:B------:R-:W-:Y:S02]  /*4c90*/  FSEL R159, R28, -INF , P1 ;  /* 0xff8000001c9f7808 */ /* 0x000fe40000800000 */
[----:B------:R-:W-:Y:S02]  /*4ca0*/  FSEL R200, R24, -INF , P0 ;  /* 0xff80000018c87808 */ /* 0x000fe40000000000 */
[----:B------:R-:W-:-:S02]  /*4cb0*/  ISETP.GT.AND P1, PT, R3, RZ, PT ;  /* 0x000000ff0300720c */ /* 0x000fc40003f24270 */
[----:B------:R-:W-:Y:S02]  /*4cc0*/  ISETP.GT.AND P0, PT, R3, 0x1, PT ;  /* 0x000000010300780c */ /* 0x000fe40003f04270 */
[----:B------:R-:W-:Y:S02]  /*4cd0*/  FMNMX.FTZ R5, R130, R5, !PT ;  /* 0x0000000582057209 */ /* 0x000fe40007810000 */
[----:B------:R-:W-:Y:S02]  /*4ce0*/  FMNMX.FTZ R6, R112, R6, !PT ;  /* 0x0000000670067209 */ /* 0x000fe40007810000 */
[----:B------:R-:W-:Y:S02]  /*4cf0*/  FSEL R157, R17, -INF , P6 ;  /* 0xff800000119d7808 */ /* 0x000fe40003000000 */
[----:B--2---:R-:W-:Y:S02]  /*4d00*/  FSEL R198, R16, -INF , P2 ;  /* 0xff80000010c67808 */ /* 0x004fe40001000000 */
[----:B------:R-:W-:-:S02]  /*4d10*/  ISETP.GT.AND P6, PT, R3, 0x8, PT ;  /* 0x000000080300780c */ /* 0x000fc40003fc4270 */
[----:B------:R-:W-:Y:S02]  /*4d20*/  FSEL R16, R31, -INF , P1 ;  /* 0xff8000001f107808 */ /* 0x000fe40000800000 */
[----:B------:R-:W-:Y:S01]  /*4d30*/  FSEL R17, R27, -INF , P0 ;  /* 0xff8000001b117808 */ /* 0x000fe20000000000 */
[----:B------:R-:W-:Y:S01]  /*4d40*/  MUFU.TANH R31, R33 ;  /* 0x00000021001f7308 */ /* 0x000fe20000002400 */
[----:B------:R-:W-:Y:S02]  /*4d50*/  FMNMX.FTZ R5, R134, R5, !PT ;  /* 0x0000000586057209 */ /* 0x000fe40007810000 */
[----:B------:R-:W-:Y:S02]  /*4d60*/  FMNMX.FTZ R6, R113, R6, !PT ;  /* 0x0000000671067209 */ /* 0x000fe40007810000 */
[----:B------:R-:W-:Y:S02]  /*4d70*/  ISETP.GT.AND P2, PT, R3, 0x9, PT ;  /* 0x000000090300780c */ /* 0x000fe40003f44270 */
[----:B------:R-:W-:Y:S01]  /*4d80*/  FSEL R24, R73, -INF , P6 ;  /* 0xff80000049187808 */ /* 0x000fe20003000000 */
[----:B------:R-:W-:Y:S01]  /*4d90*/  MUFU.TANH R27, R39 ;  /* 0x00000027001b7308 */ /* 0x000fe20000002400 */
[----:B------:R-:W-:-:S02]  /*4da0*/  FMNMX.FTZ R5, R139, R5, !PT ;  /* 0x000000058b057209 */ /* 0x000fc40007810000 */
[----:B------:R-:W-:Y:S02]  /*4db0*/  FMNMX.FTZ R6, R114, R6, !PT ;  /* 0x0000000672067209 */ /* 0x000fe40007810000 */
[----:B------:R-:W-:Y:S02]  /*4dc0*/  FMNMX.FTZ R8, R16, R17, !PT ;  /* 0x0000001110087209 */ /* 0x000fe40007810000 */
[----:B------:R-:W-:Y:S02]  /*4dd0*/  ISETP.GT.AND P1, PT, R3, 0x10, PT ;  /* 0x000000100300780c */ /* 0x000fe40003f24270 */
[----:B------:R-:W-:Y:S02]  /*4de0*/  FSEL R28, R68, -INF , P2 ;  /* 0xff800000441c7808 */ /* 0x000fe40001000000 */
[----:B------:R-:W-:Y:S02]  /*4df0*/  FMNMX.FTZ R5, R140, R5, !PT ;  /* 0x000000058c057209 */ /* 0x000fe40007810000 */
[----:B------:R-:W-:-:S02]  /*4e00*/  FMNMX.FTZ R6, R115, R6, !PT ;  /* 0x0000000673067209 */ /* 0x000fc40007810000 */
[----:B------:R-:W-:Y:S02]  /*4e10*/  FMNMX.FTZ R8, R24, R8, !PT ;  /* 0x0000000818087209 */ /* 0x000fe40007810000 */
[----:B------:R-:W-:Y:S02]  /*4e20*/  ISETP.GT.AND P0, PT, R3, 0x11, PT ;  /* 0x000000110300780c */ /* 0x000fe40003f04270 */
[----:B------:R-:W-:Y:S02]  /*4e30*/  FSEL R44, R53, -INF , P1 ;  /* 0xff800000352c7808 */ /* 0x000fe40000800000 */
[----:B------:R-:W-:Y:S02]  /*4e40*/  FMNMX.FTZ R5, R141, R5, !PT ;  /* 0x000000058d057209 */ /* 0x000fe40007810000 */
[----:B------:R-:W-:Y:S02]  /*4e50*/  FMNMX.FTZ R6, R143, R6, !PT ;  /* 0x000000068f067209 */ /* 0x000fe40007810000 */
[----:B------:R-:W-:-:S02]  /*4e60*/  FMNMX.FTZ R8, R28, R8, !PT ;  /* 0x000000081c087209 */ /* 0x000fc40007810000 */
[C---:B------:R-:W-:Y:S02]  /*4e70*/  ISETP.GT.AND P6, PT, R3.reuse, 0x18, PT ;  /* 0x000000180300780c */ /* 0x040fe40003fc4270 */
[----:B------:R-:W-:Y:S02]  /*4e80*/  FSEL R96, R52, -INF , P0 ;  /* 0xff80000034607808 */ /* 0x000fe40000000000 */
[----:B------:R-:W-:Y:S02]  /*4e90*/  FMNMX.FTZ R5, R142, R5, !PT ;  /* 0x000000058e057209 */ /* 0x000fe40007810000 */
[----:B------:R-:W-:Y:S02]  /*4ea0*/  FMNMX.FTZ R6, R144, R6, !PT ;  /* 0x0000000690067209 */ /* 0x000fe40007810000 */
[----:B------:R-:W-:Y:S02]  /*4eb0*/  FMNMX.FTZ R8, R44, R8, !PT ;  /* 0x000000082c087209 */ /* 0x000fe40007810000 */
[----:B------:R-:W-:-:S02]  /*4ec0*/  ISETP.GT.AND P2, PT, R3, 0x19, PT ;  /* 0x000000190300780c */ /* 0x000fc40003f44270 */
[----:B------:R-:W-:Y:S02]  /*4ed0*/  FSEL R97, R87, -INF , P6 ;  /* 0xff80000057617808 */ /* 0x000fe40003000000 */
[----:B------:R-:W-:Y:S02]  /*4ee0*/  FMNMX.FTZ R5, R147, R5, !PT ;  /* 0x0000000593057209 */ /* 0x000fe40007810000 */
[----:B------:R-:W-:Y:S02]  /*4ef0*/  FMNMX.FTZ R6, R145, R6, !PT ;  /* 0x0000000691067209 */ /* 0x000fe40007810000 */
[----:B------:R-:W-:Y:S02]  /*4f00*/  FMNMX.FTZ R8, R96, R8, !PT ;  /* 0x0000000860087209 */ /* 0x000fe40007810000 */
[----:B------:R-:W-:Y:S02]  /*4f10*/  ISETP.GT.AND P1, PT, R3, 0x20, PT ;  /* 0x000000200300780c */ /* 0x000fe40003f24270 */
[----:B------:R-:W-:-:S02]  /*4f20*/  FSEL R98, R125, -INF , P2 ;  /* 0xff8000007d627808 */ /* 0x000fc40001000000 */
[----:B------:R-:W-:Y:S02]  /*4f30*/  FMNMX.FTZ R5, R154, R5, !PT ;  /* 0x000000059a057209 */ /* 0x000fe40007810000 */
[----:B------:R-:W-:Y:S02]  /*4f40*/  FMNMX.FTZ R6, R146, R6, !PT ;  /* 0x0000000692067209 */ /* 0x000fe40007810000 */
[----:B------:R-:W-:Y:S02]  /*4f50*/  FMNMX.FTZ R8, R97, R8, !PT ;  /* 0x0000000861087209 */ /* 0x000fe40007810000 */
[----:B------:R-:W-:Y:S02]  /*4f60*/  ISETP.GT.AND P0, PT, R3, 0x21, PT ;  /* 0x000000210300780c */ /* 0x000fe40003f04270 */
[----:B------:R-:W-:Y:S02]  /*4f70*/  FSEL R122, R82, -INF , P1 ;  /* 0xff800000527a7808 */ /* 0x000fe40000800000 */
        /* <DEDUP_REMOVED lines=13> */
[----:B------:R-:W-:Y:S02]  /*5050*/  ISETP.GT.AND P1, PT, R3, 0x30, PT ;  /* 0x000000300300780c */ /* 0x000fe40003f24270 */
[----:B------:R-:W-:Y:S02]  /*5060*/  FMNMX.FTZ R5, R165, R5, !PT ;  /* 0x00000005a5057209 */ /* 0x000fe40007810000 */
[----:B------:R-:W-:Y:S02]  /*5070*/  FSEL R128, R128, -INF , P2 ;  /* 0xff80000080807808 */ /* 0x000fe40001000000 */
[----:B------:R-:W-:Y:S02]  /*5080*/  FMNMX.FTZ R6, R168, R6, !PT ;  /* 0x00000006a8067209 */ /* 0x000fe40007810000 */
[----:B------:R-:W-:Y:S02]  /*5090*/  FMNMX.FTZ R8, R123, R8, !PT ;  /* 0x000000087b087209 */ /* 0x000fe40007810000 */
[----:B------:R-:W-:-:S02]  /*50a0*/  ISETP.GT.AND P0, PT, R3, 0x31, PT ;  /* 0x000000310300780c */ /* 0x000fc40003f04270 */
[----:B------:R-:W-:Y:S02]  /*50b0*/  FMNMX.FTZ R5, R199, R5, !PT ;  /* 0x00000005c7057209 */ /* 0x000fe40007810000 */
[----:B------:R-:W-:Y:S02]  /*50c0*/  FMNMX.FTZ R6, R179, R6, !PT ;  /* 0x00000006b3067209 */ /* 0x000fe40007810000 */
[----:B------:R-:W-:Y:S02]  /*50d0*/  FSEL R131, R131, -INF , P1 ;  /* 0xff80000083837808 */ /* 0x000fe40000800000 */
[----:B------:R-:W-:Y:S02]  /*50e0*/  FMNMX.FTZ R8, R128, R8, !PT ;  /* 0x0000000880087209 */ /* 0x000fe40007810000 */
[----:B------:R-:W-:Y:S02]  /*50f0*/  ISETP.GT.AND P6, PT, R3, 0x38, PT ;  /* 0x000000380300780c */ /* 0x000fe40003fc4270 */
[----:B------:R-:W-:-:S02]  /*5100*/  FMNMX.FTZ R5, R204, R5, !PT ;  /* 0x00000005cc057209 */ /* 0x000fc40007810000 */
[----:B------:R-:W-:Y:S02]  /*5110*/  FMNMX.FTZ R6, R180, R6, !PT ;  /* 0x00000006b4067209 */ /* 0x000fe40007810000 */
[----:B------:R-:W-:Y:S02]  /*5120*/  FSEL R136, R9, -INF , P0 ;  /* 0xff80000009887808 */ /* 0x000fe40000000000 */
[----:B------:R-:W-:Y:S02]  /*5130*/  FMNMX.FTZ R8, R131, R8, !PT ;  /* 0x0000000883087209 */ /* 0x000fe40007810000 */
[----:B------:R-:W-:Y:S02]  /*5140*/  FSEL R182, R32, -INF , P3 ;  /* 0xff80000020b67808 */ /* 0x000fe40001800000 */
[----:B------:R-:W-:Y:S01]  /*5150*/  ISETP.GT.AND P2, PT, R3, 0x39, PT ;  /* 0x000000390300780c */ /* 0x000fe20003f44270 */
[----:B------:R-:W-:Y:S01]  /*5160*/  MUFU.TANH R32, R30 ;  /* 0x0000001e00207308 */ /* 0x000fe20000002400 */
[----:B------:R-:W-:-:S02]  /*5170*/  FMNMX.FTZ R5, R205, R5, !PT ;  /* 0x00000005cd057209 */ /* 0x000fc40007810000 */
[----:B------:R-:W-:Y:S02]  /*5180*/  FMNMX.FTZ R6, R181, R6, !PT ;  /* 0x00000006b5067209 */ /* 0x000fe40007810000 */
[----:B------:R-:W-:Y:S02]  /*5190*/  FSEL R129, R129, -INF , P6 ;  /* 0xff80000081817808 */ /* 0x000fe40003000000 */
[----:B------:R-:W-:Y:S01]  /*51a0*/  FMNMX.FTZ R8, R136, R8, !PT ;  /* 0x0000000888087209 */ /* 0x000fe20007810000 */
[----:B------:R-:W-:Y:S01]  /*51b0*/  MUFU.TANH R30, R35 ;  /* 0x00000023001e7308 */ /* 0x000fe20000002400 */
[----:B------:R-:W-:Y:S02]  /*51c0*/  ISETP.GT.AND P1, PT, R3, 0x40, PT ;  /* 0x000000400300780c */ /* 0x000fe40003f24270 */
[----:B------:R-:W-:Y:S02]  /*51d0*/  FMNMX.FTZ R5, R192, R5, !PT ;  /* 0x00000005c0057209 */ /* 0x000fe40007810000 */
[----:B------:R-:W-:-:S02]  /*51e0*/  FMNMX.FTZ R6, R182, R6, !PT ;  /* 0x00000006b6067209 */ /* 0x000fc40007810000 */
[----:B------:R-:W-:Y:S02]  /*51f0*/  FSEL R137, R137, -INF , P2 ;  /* 0xff80000089897808 */ /* 0x000fe40001000000 */
[----:B------:R-:W-:Y:S02]  /*5200*/  FMNMX.FTZ R8, R129, R8, !PT ;  /* 0x0000000881087209 */ /* 0x000fe40007810000 */
[----:B------:R-:W-:Y:S02]  /*5210*/  FMNMX.FTZ R5, R201, R5, !PT ;  /* 0x00000005c9057209 */ /* 0x000fe40007810000 */
[----:B------:R-:W-:Y:S02]  /*5220*/  ISETP.GT.AND P0, PT, R3, 0x41, PT ;  /* 0x000000410300780c */ /* 0x000fe40003f04270 */
[----:B------:R-:W-:Y:S02]  /*5230*/  FMNMX.FTZ R6, R159, R6, !PT ;  /* 0x000000069f067209 */ /* 0x000fe40007810000 */
        /* <DEDUP_REMOVED lines=14> */
[----:B------:R-:W-:Y:S01]  /*5320*/  ISETP.GT.AND P2, PT, R3, 0x50, PT ;  /* 0x000000500300780c */ /* 0x000fe20003f44270 */
[----:B------:R-:W1:Y:S01]  /*5330*/  SHFL.BFLY PT, R73, R5, 0x2, 0x1f ;  /* 0x0c401f0005497f89 */ /* 0x000e6200000e0000 */
[----:B------:R-:W-:Y:S02]  /*5340*/  FSEL R160, R160, -INF , P0 ;  /* 0xff800000a0a07808 */ /* 0x000fe40000000000 */
[----:B------:R-:W-:Y:S01]  /*5350*/  FMNMX.FTZ R8, R155, R8, !PT ;  /* 0x000000089b087209 */ /* 0x000fe20007810000 */
[----:B------:R-:W2:Y:S01]  /*5360*/  SHFL.BFLY PT, R9, R6, 0x2, 0x1f ;  /* 0x0c401f0006097f89 */ /* 0x000ea200000e0000 */
[----:B------:R-:W-:Y:S02]  /*5370*/  ISETP.GT.AND P1, PT, R3, 0x51, PT ;  /* 0x000000510300780c */ /* 0x000fe40003f24270 */
[----:B------:R-:W-:-:S02]  /*5380*/  FSEL R169, R169, -INF , P2 ;  /* 0xff800000a9a97808 */ /* 0x000fc40001000000 */
[----:B------:R-:W-:Y:S02]  /*5390*/  FMNMX.FTZ R8, R160, R8, !PT ;  /* 0x00000008a0087209 */ /* 0x000fe40007810000 */
[----:B------:R-:W-:Y:S02]  /*53a0*/  ISETP.GT.AND P0, PT, R3, 0x58, PT ;  /* 0x000000580300780c */ /* 0x000fe40003f04270 */
[----:B------:R-:W-:Y:S02]  /*53b0*/  FSEL R172, R172, -INF , P1 ;  /* 0xff800000acac7808 */ /* 0x000fe40000800000 */
[----:B------:R-:W-:Y:S02]  /*53c0*/  FMNMX.FTZ R8, R169, R8, !PT ;  /* 0x00000008a9087209 */ /* 0x000fe40007810000 */
[----:B------:R-:W-:Y:S02]  /*53d0*/  ISETP.GT.AND P3, PT, R7, RZ, PT ;  /* 0x000000ff0700720c */ /* 0x000fe40003f64270 */
[----:B------:R-:W-:-:S02]  /*53e0*/  ISETP.GT.AND P6, PT, R3, 0x59, PT ;  /* 0x000000590300780c */ /* 0x000fc40003fc4270 */
[----:B------:R-:W-:Y:S02]  /*53f0*/  FSEL R171, R63, -INF , P0 ;  /* 0xff8000003fab7808 */ /* 0x000fe40000000000 */
[----:B------:R-:W-:Y:S02]  /*5400*/  FMNMX.FTZ R8, R172, R8, !PT ;  /* 0x00000008ac087209 */ /* 0x000fe40007810000 */
[----:B------:R-:W-:Y:S02]  /*5410*/  FSEL R15, R126, -INF , P3 ;  /* 0xff8000007e0f7808 */ /* 0x000fe40001800000 */
[C---:B------:R-:W-:Y:S02]  /*5420*/  ISETP.GT.AND P3, PT, R3.reuse, 0x60, PT ;  /* 0x000000600300780c */ /* 0x040fe40003f64270 */
[C---:B------:R-:W-:Y:S02]  /*5430*/  ISETP.GT.AND P2, PT, R3.reuse, 0x61, PT ;  /* 0x000000610300780c */ /* 0x040fe40003f44270 */
[----:B------:R-:W-:-:S02]  /*5440*/  ISETP.GT.AND P1, PT, R3, 0x68, PT ;  /* 0x000000680300780c */ /* 0x000fc40003f24270 */
[----:B------:R-:W-:Y:S02]  /*5450*/  ISETP.GT.AND P0, PT, R3, 0x69, PT ;  /* 0x000000690300780c */ /* 0x000fe40003f04270 */
[----:B------:R-:W-:Y:S02]  /*5460*/  FSEL R175, R62, -INF , P6 ;  /* 0xff8000003eaf7808 */ /* 0x000fe40003000000 */
[----:B------:R-:W-:Y:S02]  /*5470*/  FMNMX.FTZ R3, R171, R8, !PT ;  /* 0x00000008ab037209 */ /* 0x000fe40007810000 */
[----:B------:R-:W-:Y:S02]  /*5480*/  FSEL R219, R58, -INF , P3 ;  /* 0xff8000003adb7808 */ /* 0x000fe40001800000 */
[----:B------:R-:W-:Y:S02]  /*5490*/  FMNMX.FTZ R3, R175, R3, !PT ;  /* 0x00000003af037209 */ /* 0x000fe40007810000 */
[----:B------:R-:W-:-:S02]  /*54a0*/  ISETP.GT.AND P6, PT, R7, 0x1, PT ;  /* 0x000000010700780c */ /* 0x000fc40003fc4270 */
[----:B------:R-:W-:Y:S02]  /*54b0*/  FSEL R218, R54, -INF , P2 ;  /* 0xff80000036da7808 */ /* 0x000fe40001000000 */
[----:B------:R-:W-:Y:S02]  /*54c0*/  FMNMX.FTZ R3, R219, R3, !PT ;  /* 0x00000003db037209 */ /* 0x000fe40007810000 */
[----:B------:R-:W-:Y:S02]  /*54d0*/  ISETP.GT.AND P3, PT, R7, 0x8, PT ;  /* 0x000000080700780c */ /* 0x000fe40003f64270 */
[----:B------:R-:W-:Y:S02]  /*54e0*/  FSEL R14, R177, -INF , P6 ;  /* 0xff800000b10e7808 */ /* 0x000fe40003000000 */
[----:B------:R-:W-:Y:S02]  /*54f0*/  FSEL R221, R12, -INF , P1 ;  /* 0xff8000000cdd7808 */ /* 0x000fe40000800000 */
[----:B------:R-:W-:-:S02]  /*5500*/  FMNMX.FTZ R3, R218, R3, !PT ;  /* 0x00000003da037209 */ /* 0x000fc40007810000 */
[----:B-1----:R-:W-:Y:S02]  /*5510*/  FMNMX.FTZ R73, R73, R5, !PT ;  /* 0x0000000549497209 */ /* 0x002fe40007810000 */
[----:B--2---:R-:W-:Y:S02]  /*5520*/  FMNMX.FTZ R6, R6, R9, !PT ;  /* 0x0000000906067209 */ /* 0x004fe40007810000 */
[----:B------:R-:W1:Y:S01]  /*5530*/  MUFU.TANH R9, R29 ;  /* 0x0000001d00097308 */ /* 0x000e620000002400 */
[----:B------:R-:W-:Y:S02]  /*5540*/  ISETP.GT.AND P2, PT, R7, 0x9, PT ;  /* 0x000000090700780c */ /* 0x000fe40003f44270 */
[----:B------:R-:W-:Y:S02]  /*5550*/  FSEL R13, R103, -INF , P3 ;  /* 0xff800000670d7808 */ /* 0x000fe40001800000 */
[----:B------:R-:W-:Y:S02]  /*5560*/  FMNMX.FTZ R5, R15, R14, !PT ;  /* 0x0000000e0f057209 */ /* 0x000fe40007810000 */
[----:B------:R-:W-:Y:S01]  /*5570*/  FSEL R251, R10, -INF , P0 ;  /* 0xff8000000afb7808 */ /* 0x000fe20000000000 */
[----:B------:R-:W2:Y:S01]  /*5580*/  MUFU.TANH R29, R36 ;  /* 0x00000024001d7308 */ /* 0x000ea20000002400 */
[----:B------:R-:W-:-:S02]  /*5590*/  FMNMX.FTZ R3, R221, R3, !PT ;  /* 0x00000003dd037209 */ /* 0x000fc40007810000 */
[----:B------:R-:W-:Y:S02]  /*55a0*/  ISETP.GT.AND P1, PT, R7, 0x10, PT ;  /* 0x000000100700780c */ /* 0x000fe40003f24270 */
[----:B------:R-:W-:Y:S02]  /*55b0*/  FSEL R12, R127, -INF , P2 ;  /* 0xff8000007f0c7808 */ /* 0x000fe40001000000 */
[----:B------:R-:W-:Y:S02]  /*55c0*/  FMNMX.FTZ R5, R13, R5, !PT ;  /* 0x000000050d057209 */ /* 0x000fe40007810000 */
[----:B------:R-:W-:Y:S02]  /*55d0*/  FMNMX.FTZ R3, R251, R3, !PT ;  /* 0x00000003fb037209 */ /* 0x000fe40007810000 */
[----:B------:R-:W-:Y:S02]  /*55e0*/  ISETP.GT.AND P0, PT, R7, 0x11, PT ;  /* 0x000000110700780c */ /* 0x000fe40003f04270 */
[----:B------:R-:W-:Y:S01]  /*55f0*/  FSEL R68, R74, -INF , P1 ;  /* 0xff8000004a447808 */ /* 0x000fe20000800000 */
[----:B------:R-:W3:Y:S01]  /*5600*/  SHFL.BFLY PT, R8, R3, 0x2, 0x1f ;  /* 0x0c401f0003087f89 */ /* 0x000ee200000e0000 */
[----:B------:R-:W-:-:S02]  /*5610*/  FMNMX.FTZ R5, R12, R5, !PT ;  /* 0x000000050c057209 */ /* 0x000fc40007810000 */
[----:B------:R-:W-:Y:S02]  /*5620*/  ISETP.GT.AND P1, PT, R7, 0x18, PT ;  /* 0x000000180700780c */ /* 0x000fe40003f24270 */
[----:B------:R-:W-:Y:S02]  /*5630*/  FSEL R69, R71, -INF , P0 ;  /* 0xff80000047457808 */ /* 0x000fe40000000000 */
[----:B------:R-:W-:Y:S01]  /*5640*/  FMNMX.FTZ R5, R68, R5, !PT ;  /* 0x0000000544057209 */ /* 0x000fe20007810000 */
[----:B------:R-:W-:Y:S01]  /*5650*/  SHFL.BFLY PT, R71, R6, 0x1, 0x1f ;  /* 0x0c201f0006477f89 */ /* 0x000fe200000e0000 */
[----:B------:R-:W-:Y:S02]  /*5660*/  ISETP.GT.AND P0, PT, R7, 0x19, PT ;  /* 0x000000190700780c */ /* 0x000fe40003f04270 */
[----:B-1----:R-:W-:Y:S02]  /*5670*/  FSEL R75, R9, -INF , P1 ;  /* 0xff800000094b7808 */ /* 0x002fe40000800000 */
[----:B------:R-:W-:Y:S01]  /*5680*/  FMNMX.FTZ R5, R69, R5, !PT ;  /* 0x0000000545057209 */ /* 0x000fe20007810000 */
[----:B------:R-:W1:Y:S01]  /*5690*/  SHFL.BFLY PT, R9, R73, 0x1, 0x1f ;  /* 0x0c201f0049097f89 */ /* 0x000e6200000e0000 */
[----:B------:R-:W-:-:S02]  /*56a0*/  ISETP.GT.AND P1, PT, R7, 0x20, PT ;  /* 0x000000200700780c */ /* 0x000fc40003f24270 */
[----:B------:R-:W-:Y:S01]  /*56b0*/  FSEL R74, R189, -INF , P0 ;  /* 0xff800000bd4a7808 */ /* 0x000fe20000000000 */
[----:B------:R-:W-:Y:S01]  /*56c0*/  IMAD.MOV.U32 R189, RZ, RZ, R202 ;  /* 0x000000ffffbd7224 */ /* 0x000fe200078e00ca */
[----:B------:R-:W-:Y:S02]  /*56d0*/  FMNMX.FTZ R5, R75, R5, !PT ;  /* 0x000000054b057209 */ /* 0x000fe40007810000 */
[----:B------:R-:W-:Y:S02]  /*56e0*/  ISETP.GT.AND P0, PT, R7, 0x21, PT ;  /* 0x000000210700780c */ /* 0x000fe40003f04270 */
[----:B------:R-:W-:Y:S01]  /*56f0*/  FSEL R116, R187, -INF , P1 ;  /* 0xff800000bb747808 */ /* 0x000fe20000800000 */
[----:B------:R-:W-:Y:S01]  /*5700*/  IMAD.MOV.U32 R187, RZ, RZ, R201 ;  /* 0x000000ffffbb7224 */ /* 0x000fe200078e00c9 */
[----:B------:R-:W-:Y:S02]  /*5710*/  FMNMX.FTZ R5, R74, R5, !PT ;  /* 0x000000054a057209 */ /* 0x000fe40007810000 */
[----:B------:R-:W-:-:S02]  /*5720*/  ISETP.GT.AND P1, PT, R7, 0x28, PT ;  /* 0x000000280700780c */ /* 0x000fc40003f24270 */
[----:B------:R-:W-:Y:S01]  /*5730*/  FSEL R117, R188, -INF , P0 ;  /* 0xff800000bc757808 */ /* 0x000fe20000000000 */
[----:B------:R-:W-:Y:S01]  /*5740*/  IMAD.MOV.U32 R188, RZ, RZ, R200 ;  /* 0x000000ffffbc7224 */ /* 0x000fe200078e00c8 */
[----:B------:R-:W-:Y:S02]  /*5750*/  FMNMX.FTZ R5, R116, R5, !PT ;  /* 0x0000000574057209 */ /* 0x000fe40007810000 */
[----:B------:R-:W-:Y:S02]  /*5760*/  ISETP.GT.AND P0, PT, R7, 0x29, PT ;  /* 0x000000290700780c */ /* 0x000fe40003f04270 */
[----:B------:R-:W-:Y:S02]  /*5770*/  FSEL R118, R185, -INF , P1 ;  /* 0xff800000b9767808 */ /* 0x000fe40000800000 */
[----:B------:R-:W-:Y:S02]  /*5780*/  FMNMX.FTZ R5, R117, R5, !PT ;  /* 0x0000000575057209 */ /* 0x000fe40007810000 */
[----:B---3--:R-:W-:-:S02]  /*5790*/  FMNMX.FTZ R10, R3, R8, !PT ;  /* 0x00000008030a7209 */ /* 0x008fc40007810000 */
[C---:B------:R-:W-:Y:S01]  /*57a0*/  ISETP.GT.AND P1, PT, R7.reuse, 0x30, PT ;  /* 0x000000300700780c */ /* 0x040fe20003f24270 */
[----:B------:R3:W4:Y:S01]  /*57b0*/  MUFU.TANH R8, R38 ;  /* 0x0000002600087308 */ /* 0x0007220000002400 */
[----:B------:R-:W-:Y:S01]  /*57c0*/  FSEL R120, R186, -INF , P0 ;  /* 0xff800000ba787808 */ /* 0x000fe20000000000 */
[----:B------:R-:W5:Y:S01]  /*57d0*/  SHFL.BFLY PT, R70, R10, 0x1, 0x1f ;  /* 0x0c201f000a467f89 */ /* 0x000f6200000e0000 */
[----:B------:R-:W-:Y:S01]  /*57e0*/  FMNMX.FTZ R3, R118, R5, !PT ;  /* 0x0000000576037209 */ /* 0x000fe20007810000 */
[----:B------:R-:W-:Y:S01]  /*57f0*/  IMAD.MOV.U32 R186, RZ, RZ, R199 ;  /* 0x000000ffffba7224 */ /* 0x000fe200078e00c7 */
[----:B------:R-:W-:Y:S02]  /*5800*/  ISETP.GT.AND P0, PT, R7, 0x31, PT ;  /* 0x000000310700780c */ /* 0x000fe40003f04270 */
[----:B------:R-:W-:Y:S02]  /*5810*/  FSEL R132, R178, -INF , P1 ;  /* 0xff800000b2847808 */ /* 0x000fe40000800000 */
[----:B------:R-:W-:-:S02]  /*5820*/  FMNMX.FTZ R3, R120, R3, !PT ;  /* 0x0000000378037209 */ /* 0x000fc40007810000 */
[C---:B------:R-:W-:Y:S02]  /*5830*/  ISETP.GT.AND P1, PT, R7.reuse, 0x38, PT ;  /* 0x000000380700780c */ /* 0x040fe40003f24270 */
[----:B------:R-:W-:Y:S02]  /*5840*/  FSEL R133, R184, -INF , P0 ;  /* 0xff800000b8857808 */ /* 0x000fe40000000000 */
[----:B------:R-:W-:Y:S01]  /*5850*/  FMNMX.FTZ R3, R132, R3, !PT ;  /* 0x0000000384037209 */ /* 0x000fe20007810000 */
[----:B---3--:R-:W-:Y:S01]  /*5860*/  LDSM.16.MT88.4 R36, [R226+0x100] ;  /* 0x00010000e224783b */ /* 0x008fe20000004200 */
[----:B------:R-:W-:Y:S02]  /*5870*/  ISETP.GT.AND P0, PT, R7, 0x39, PT ;  /* 0x000000390700780c */ /* 0x000fe40003f04270 */
[----:B------:R-:W-:Y:S02]  /*5880*/  FSEL R135, R138, -INF , P1 ;  /* 0xff8000008a877808 */ /* 0x000fe40000800000 */
[----:B------:R-:W-:-:S02]  /*5890*/  FMNMX.FTZ R3, R133, R3, !PT ;  /* 0x0000000385037209 */ /* 0x000fc40007810000 */
[----:B------:R-:W-:Y:S02]  /*58a0*/  ISETP.GT.AND P1, PT, R7, 0x40, PT ;  /* 0x000000400700780c */ /* 0x000fe40003f24270 */
[----:B------:R-:W-:Y:S02]  /*58b0*/  FSEL R138, R176, -INF , P0 ;  /* 0xff800000b08a7808 */ /* 0x000fe40000000000 */
[----:B------:R-:W-:Y:S02]  /*58c0*/  FMNMX.FTZ R3, R135, R3, !PT ;  /* 0x0000000387037209 */ /* 0x000fe40007810000 */
[----:B------:R-:W-:Y:S02]  /*58d0*/  ISETP.GT.AND P0, PT, R7, 0x41, PT ;  /* 0x000000410700780c */ /* 0x000fe40003f04270 */
[----:B------:R-:W-:Y:S02]  /*58e0*/  FSEL R148, R102, -INF , P1 ;  /* 0xff80000066947808 */ /* 0x000fe40000800000 */
[----:B------:R-:W-:-:S02]  /*58f0*/  FMNMX.FTZ R3, R138, R3, !PT ;  /* 0x000000038a037209 */ /* 0x000fc40007810000 */
[----:B------:R-:W-:Y:S02]  /*5900*/  ISETP.GT.AND P3, PT, R7, 0x48, PT ;  /* 0x000000480700780c */ /* 0x000fe40003f64270 */
[----:B------:R-:W-:Y:S02]  /*5910*/  FSEL R149, R99, -INF , P0 ;  /* 0xff80000063957808 */ /* 0x000fe40000000000 */
[----:B------:R-:W-:Y:S02]  /*5920*/  FMNMX.FTZ R3, R148, R3, !PT ;  /* 0x0000000394037209 */ /* 0x000fe40007810000 */
[----:B-1----:R-:W-:Y:S02]  /*5930*/  FMNMX.FTZ R73, R73, R9, !PT ;  /* 0x0000000949497209 */ /* 0x002fe40007810000 */
[----:B------:R-:W-:Y:S01]  /*5940*/  ISETP.GT.AND P2, PT, R7, 0x49, PT ;  /* 0x000000490700780c */ /* 0x000fe20003f44270 */
[----:B------:R-:W1:Y:S01]  /*5950*/  MUFU.TANH R9, R48 ;  /* 0x0000003000097308 */ /* 0x000e620000002400 */
[----:B------:R-:W-:-:S02]  /*5960*/  FSEL R150, R79, -INF , P3 ;  /* 0xff8000004f967808 */ /* 0x000fc40001800000 */
[----:B------:R-:W-:Y:S02]  /*5970*/  FMNMX.FTZ R3, R149, R3, !PT ;  /* 0x0000000395037209 */ /* 0x000fe40007810000 */
[----:B------:R-:W-:Y:S01]  /*5980*/  FMNMX.FTZ R71, R6, R71, !PT ;  /* 0x0000004706477209 */ /* 0x000fe20007810000 */
[C---:B------:R-:W-:Y:S01]  /*5990*/  FMUL.FTZ R6, R73.reuse, c[0x0][0x2d0] ;  /* 0x0000b40049067a20 */ /* 0x040fe20000410000 */
[----:B------:R-:W-:Y:S02]  /*59a0*/  FSETP.NEU.FTZ.AND P0, PT, R73, -INF , PT ;  /* 0xff8000004900780b */ /* 0x000fe40003f1d000 */
[----:B------:R-:W-:Y:S02]  /*59b0*/  ISETP.GT.AND P1, PT, R7, 0x50, PT ;  /* 0x000000500700780c */ /* 0x000fe40003f24270 */
[----:B------:R-:W-:Y:S02]  /*59c0*/  FSEL R152, R94, -INF , P2 ;  /* 0xff8000005e987808 */ /* 0x000fe40001000000 */
[----:B------:R-:W-:-:S02]  /*59d0*/  FMNMX.FTZ R3, R150, R3, !PT ;  /* 0x0000000396037209 */ /* 0x000fc40007810000 */
[----:B------:R-:W-:Y:S02]  /*59e0*/  FSEL R6, R6, RZ, P0 ;  /* 0x000000ff06067208 */ /* 0x000fe40000000000 */
[----:B------:R-:W-:Y:S02]  /*59f0*/  ISETP.GT.AND P0, PT, R7, 0x51, PT ;  /* 0x000000510700780c */ /* 0x000fe40003f04270 */
[----:B------:R-:W-:Y:S01]  /*5a00*/  FSEL R170, R170, -INF , P1 ;  /* 0xff800000aaaa7808 */ /* 0x000fe20000800000 */
[----:B------:R-:W-:Y:S01]  /*5a10*/  FFMA.FTZ R5, R11, c[0x0][0x2d0], -R6 ;  /* 0x0000b4000b057a23 */ /* 0x000fe20000010806 */
[----:B------:R-:W-:Y:S02]  /*5a20*/  FMNMX.FTZ R3, R152, R3, !PT ;  /* 0x0000000398037209 */ /* 0x000fe40007810000 */
[----:B------:R-:W-:Y:S01]  /*5a30*/  ISETP.GT.AND P2, PT, R7, 0x58, PT ;  /* 0x000000580700780c */ /* 0x000fe20003f44270 */
[----:B------:R3:W-:Y:S01]  /*5a40*/  MUFU.EX2 R220, R5 ;  /* 0x0000000500dc7308 */ /* 0x0007e20000000800 */
[----:B------:R-:W-:-:S02]  /*5a50*/  FSEL R173, R32, -INF , P0 ;  /* 0xff80000020ad7808 */ /* 0x000fc40000000000 */
[----:B------:R-:W-:Y:S01]  /*5a60*/  FMNMX.FTZ R3, R170, R3, !PT ;  /* 0x00000003aa037209 */ /* 0x000fe20007810000 */
[----:B------:R-:W-:Y:S01]  /*5a70*/  LDSM.16.MT88.4 R32, [R225+0x100] ;  /* 0x00010000e120783b */ /* 0x000fe20000004200 */
[----:B------:R-:W-:Y:S02]  /*5a80*/  ISETP.GT.AND P1, PT, R7, 0x59, PT ;  /* 0x000000590700780c */ /* 0x000fe40003f24270 */
[----:B------:R-:W-:Y:S02]  /*5a90*/  FSEL R174, R31, -INF , P2 ;  /* 0xff8000001fae7808 */ /* 0x000fe40001000000 */
[----:B------:R-:W-:Y:S02]  /*5aa0*/  FMNMX.FTZ R3, R173, R3, !PT ;  /* 0x00000003ad037209 */ /* 0x000fe40007810000 */
[----:B------:R-:W-:Y:S02]  /*5ab0*/  ISETP.GT.AND P0, PT, R7, 0x60, PT ;  /* 0x000000600700780c */ /* 0x000fe40003f04270 */
[----:B------:R-:W-:-:S02]  /*5ac0*/  FSEL R176, R30, -INF , P1 ;  /* 0xff8000001eb07808 */ /* 0x000fc40000800000 */
[----:B------:R-:W-:Y:S01]  /*5ad0*/  FMNMX.FTZ R3, R174, R3, !PT ;  /* 0x00000003ae037209 */ /* 0x000fe20007810000 */
[----:B---3--:R-:W-:Y:S01]  /*5ae0*/  FFMA.FTZ R5, R18, c[0x0][0x2d0], -R6 ;  /* 0x0000b40012057a23 */ /* 0x008fe20000010806 */
[----:B------:R-:W-:Y:S02]  /*5af0*/  ISETP.GT.AND P2, PT, R7, 0x61, PT ;  /* 0x000000610700780c */ /* 0x000fe40003f44270 */
[----:B--2---:R-:W-:Y:S01]  /*5b00*/  FSEL R216, R29, -INF , P0 ;  /* 0xff8000001dd87808 */ /* 0x004fe20000000000 */
[----:B------:R2:W-:Y:S01]  /*5b10*/  MUFU.EX2 R217, R5 ;  /* 0x0000000500d97308 */ /* 0x0005e20000000800 */
[----:B------:R-:W-:Y:S02]  /*5b20*/  FMNMX.FTZ R3, R176, R3, !PT ;  /* 0x00000003b0037209 */ /* 0x000fe40007810000 */
[----:B------:R-:W-:Y:S02]  /*5b30*/  ISETP.GT.AND P1, PT, R7, 0x68, PT ;  /* 0x000000680700780c */ /* 0x000fe40003f24270 */
[----:B------:R-:W-:-:S02]  /*5b40*/  FSEL R214, R27, -INF , P2 ;  /* 0xff8000001bd67808 */ /* 0x000fc40001000000 */
[----:B------:R-:W-:Y:S02]  /*5b50*/  ISETP.GT.AND P0, PT, R7, 0x69, PT ;  /* 0x000000690700780c */ /* 0x000fe40003f04270 */
[----:B----4-:R-:W-:Y:S01]  /*5b60*/  FSEL R208, R8, -INF , P1 ;  /* 0xff80000008d07808 */ /* 0x010fe20000800000 */
[----:B------:R-:W-:Y:S01]  /*5b70*/  FMUL.FTZ R8, R71, c[0x0][0x2d0] ;  /* 0x0000b40047087a20 */ /* 0x000fe20000410000 */
[----:B-1----:R-:W-:Y:S02]  /*5b80*/  FSEL R183, R9, -INF , P0 ;  /* 0xff80000009b77808 */ /* 0x002fe40000000000 */
[----:B------:R-:W-:Y:S02]  /*5b90*/  FSETP.NEU.FTZ.AND P1, PT, R71, -INF , PT ;  /* 0xff8000004700780b */ /* 0x000fe40003f3d000 */
[----:B-----5:R-:W-:Y:S01]  /*5ba0*/  FMNMX.FTZ R70, R70, R10, !PT ;  /* 0x0000000a46467209 */ /* 0x020fe20007810000 */
[----:B--2---:R-:W-:-:S03]  /*5bb0*/  FFMA.FTZ R5, R19, c[0x0][0x2d0], -R6 ;  /* 0x0000b40013057a23 */ /* 0x004fc60000010806 */
[----:B------:R-:W-:Y:S01]  /*5bc0*/  FSETP.NEU.FTZ.AND P0, PT, R70, -INF , PT ;  /* 0xff8000004600780b */ /* 0x000fe20003f1d000 */
[----:B------:R1:W-:Y:S02]  /*5bd0*/  MUFU.EX2 R203, R5 ;  /* 0x0000000500cb7308 */ /* 0x0003e40000000800 */
[----:B-1----:R-:W-:Y:S01]  /*5be0*/  FMNMX.FTZ R5, R216, R3, !PT ;  /* 0x00000003d8057209 */ /* 0x002fe20007810000 */
[----:B------:R-:W-:-:S03]  /*5bf0*/  FFMA.FTZ R3, R20, c[0x0][0x2d0], -R6 ;  /* 0x0000b40014037a23 */ /* 0x000fc60000010806 */
[----:B------:R-:W-:Y:S02]  /*5c00*/  FMNMX.FTZ R5, R214, R5, !PT ;  /* 0x00000005d6057209 */ /* 0x000fe40007810000 */
[----:B------:R1:W-:Y:S02]  /*5c10*/  MUFU.EX2 R158, R3 ;  /* 0x00000003009e7308 */ /* 0x0003e40000000800 */
[----:B------:R-:W-:Y:S02]  /*5c20*/  FMNMX.FTZ R7, R208, R5, !PT ;  /* 0x00000005d0077209 */ /* 0x000fe40007810000 */
[----:B------:R-:W-:Y:S02]  /*5c30*/  FSEL R5, R8, RZ, P1 ;  /* 0x000000ff08057208 */ /* 0x000fe40000800000 */
[----:B------:R-:W-:-:S03]  /*5c40*/  FMNMX.FTZ R7, R183, R7, !PT ;  /* 0x00000007b7077209 */ /* 0x000fc60007810000 */
[----:B------:R-:W-:Y:S02]  /*5c50*/  FFMA.FTZ R8, R25, c[0x0][0x2d0], -R5 ;  /* 0x0000b40019087a23 */ /* 0x000fe40000010805 */
[----:B------:R-:W2:Y:S02]  /*5c60*/  SHFL.BFLY PT, R9, R7, 0x2, 0x1f ;  /* 0x0c401f0007097f89 */ /* 0x000ea400000e0000 */
[----:B------:R3:W-:Y:S01]  /*5c70*/  MUFU.EX2 R252, R8 ;  /* 0x0000000800fc7308 */ /* 0x0007e20000000800 */
[----:B-1----:R-:W-:-:S07]  /*5c80*/  FFMA.FTZ R3, R21, c[0x0][0x2d0], -R6 ;  /* 0x0000b40015037a23 */ /* 0x002fce0000010806 */
[----:B------:R1:W-:Y:S01]  /*5c90*/  MUFU.EX2 R195, R3 ;  /* 0x0000000300c37308 */ /* 0x0003e20000000800 */
[----:B---3--:R-:W-:-:S07]  /*5ca0*/  FFMA.FTZ R8, R26, c[0x0][0x2d0], -R5 ;  /* 0x0000b4001a087a23 */ /* 0x008fce0000010805 */
[----:B------:R-:W3:Y:S01]  /*5cb0*/  MUFU.EX2 R193, R8 ;  /* 0x0000000800c17308 */ /* 0x000ee20000000800 */
[----:B--2---:R-:W-:Y:S01]  /*5cc0*/  FMNMX.FTZ R7, R7, R9, !PT ;  /* 0x0000000907077209 */ /* 0x004fe20007810000 */
[----:B-1----:R-:W-:-:S06]  /*5cd0*/  FFMA.FTZ R3, R22, c[0x0][0x2d0], -R5 ;  /* 0x0000b40016037a23 */ /* 0x002fcc0000010805 */
[----:B------:R1:W-:Y:S01]  /*5ce0*/  MUFU.EX2 R250, R3 ;  /* 0x0000000300fa7308 */ /* 0x0003e20000000800 */
[----:B---3--:R-:W-:Y:S01]  /*5cf0*/  F2FP.BF16.PACK_AB R10, R193, R252 ;  /* 0x000000fcc10a723e */ /* 0x008fe200000010ff */
[----:B-1----:R-:W-:Y:S02]  /*5d00*/  FFMA.FTZ R3, R23, c[0x0][0x2d0], -R5 ;  /* 0x0000b40017037a23 */ /* 0x002fe40000010805 */
[----:B------:R-:W-:Y:S04]  /*5d10*/  LDSM.16.MT88.4 R20, [R224+0x100] ;  /* 0x00010000e014783b */ /* 0x000fe80000004200 */
[----:B------:R1:W-:Y:S02]  /*5d20*/  MUFU.EX2 R249, R3 ;  /* 0x0000000300f97308 */ /* 0x0003e40000000800 */
[----:B-1----:R-:W-:-:S05]  /*5d30*/  FMUL.FTZ R3, R70, c[0x0][0x2d0] ;  /* 0x0000b40046037a20 */ /* 0x002fca0000410000 */
[----:B------:R-:W-:-:S05]  /*5d40*/  FSEL R3, R3, RZ, P0 ;  /* 0x000000ff03037208 */ /* 0x000fca0000000000 */
[--C-:B------:R-:W-:Y:S02]  /*5d50*/  FFMA.FTZ R8, R16, c[0x0][0x2d0], -R3.reuse ;  /* 0x0000b40010087a23 */ /* 0x100fe40000010803 */
[--C-:B------:R-:W-:Y:S02]  /*5d60*/  FFMA.FTZ R0, R17, c[0x0][0x2d0], -R3.reuse ;  /* 0x0000b40011007a23 */ /* 0x100fe40000010803 */
[----:B------:R1:W-:Y:S01]  /*5d70*/  MUFU.EX2 R248, R8 ;  /* 0x0000000800f87308 */ /* 0x0003e20000000800 */
[----:B------:R-:W-:Y:S07]  /*5d80*/  LDSM.16.MT88.4 R16, [R227+0x100] ;  /* 0x00010000e310783b */ /* 0x000fee0000004200 */
[----:B------:R2:W3:Y:S01]  /*5d90*/  MUFU.EX2 R222, R0 ;  /* 0x0000000000de7308 */ /* 0x0004e20000000800 */
[----:B-1----:R-:W1:Y:S01]  /*5da0*/  SHFL.BFLY PT, R8, R7, 0x1, 0x1f ;  /* 0x0c201f0007087f89 */ /* 0x002e6200000e0000 */
[----:B--2---:R-:W-:Y:S01]  /*5db0*/  FFMA.FTZ R0, R24, c[0x0][0x2d0], -R3 ;  /* 0x0000b40018007a23 */ /* 0x004fe20000010803 */
[----:B---3--:R-:W-:-:S02]  /*5dc0*/  F2FP.BF16.PACK_AB R9, R222, R248 ;  /* 0x000000f8de09723e */ /* 0x008fc400000010ff */
[----:B------:R-:W-:Y:S03]  /*5dd0*/  LDSM.16.MT88.4 R24, [R227+0x900] ;  /* 0x00090000e318783b */ /* 0x000fe60000004200 */
[----:B------:R2:W-:Y:S01]  /*5de0*/  MUFU.EX2 R244, R0 ;  /* 0x0000000000f47308 */ /* 0x0005e20000000800 */
[----:B-1----:R-:W-:Y:S02]  /*5df0*/  FMNMX.FTZ R72, R7, R8, !PT ;  /* 0x0000000807487209 */ /* 0x002fe40007810000 */
[----:B------:R-:W-:Y:S01]  /*5e00*/  F2FP.BF16.PACK_AB R8, R249, R250 ;  /* 0x000000faf908723e */ /* 0x000fe200000010ff */
[----:B--2---:R-:W-:Y:S01]  /*5e10*/  FFMA.FTZ R0, R28, c[0x0][0x2d0], -R3 ;  /* 0x0000b4001c007a23 */ /* 0x004fe20000010803 */
[C---:B------:R-:W-:Y:S01]  /*5e20*/  FSETP.NEU.FTZ.AND P0, PT, R72.reuse, -INF , PT ;  /* 0xff8000004800780b */ /* 0x040fe20003f1d000 */
[----:B------:R-:W-:Y:S01]  /*5e30*/  FMUL.FTZ R2, R72, c[0x0][0x2d0] ;  /* 0x0000b40048027a20 */ /* 0x000fe20000410000 */
[----:B------:R-:W1:Y:S01]  /*5e40*/  LDSM.16.MT88.4 R28, [R224+0x900] ;  /* 0x00090000e01c783b */ /* 0x000e620000004200 */
[----:B------:R2:W3:Y:S02]  /*5e50*/  MUFU.EX2 R194, R0 ;  /* 0x0000000000c27308 */ /* 0x0004e40000000800 */
[----:B--2---:R-:W-:Y:S01]  /*5e60*/  FFMA.FTZ R0, R40, c[0x0][0x2d0], -R6 ;  /* 0x0000b40028007a23 */ /* 0x004fe20000010806 */
[----:B---3--:R-:W-:-:S05]  /*5e70*/  F2FP.BF16.PACK_AB R11, R194, R244 ;  /* 0x000000f4c20b723e */ /* 0x008fca00000010ff */
[----:B------:R2:W-:Y:S02]  /*5e80*/  MUFU.EX2 R184, R0 ;  /* 0x0000000000b87308 */ /* 0x0005e40000000800 */
[C---:B------:R-:W-:Y:S08]  /*5e90*/  HMMA.16816.F32.BF16 R88, R8.reuse, R20, RZ ;  /* 0x000000140858723c */ /* 0x040ff000000418ff */
[----:B------:R-:W-:Y:S01]  /*5ea0*/  HMMA.16816.F32.BF16 R84, R8, R16, RZ ;  /* 0x000000100854723c */ /* 0x000fe200000418ff */
[----:B--2---:R-:W-:-:S04]  /*5eb0*/  FFMA.FTZ R0, R41, c[0x0][0x2d0], -R6 ;  /* 0x0000b40029007a23 */ /* 0x004fc80000010806 */
[----:B------:R2:W-:Y:S03]  /*5ec0*/  MUFU.EX2 R4, R0 ;  /* 0x0000000000047308 */ /* 0x0005e60000000800 */
[C---:B------:R-:W-:Y:S08]  /*5ed0*/  HMMA.16816.F32.BF16 R64, R8.reuse, R22, RZ ;  /* 0x000000160840723c */ /* 0x040ff000000418ff */
[----:B------:R-:W-:Y:S01]  /*5ee0*/  HMMA.16816.F32.BF16 R60, R8, R18, RZ ;  /* 0x00000012083c723c */ /* 0x000fe200000418ff */
[----:B--2---:R-:W-:Y:S01]  /*5ef0*/  FSEL R0, R2, RZ, P0 ;  /* 0x000000ff02007208 */ /* 0x004fe20000000000 */
[----:B------:R-:W-:-:S06]  /*5f00*/  FFMA.FTZ R2, R42, c[0x0][0x2d0], -R6 ;  /* 0x0000b4002a027a23 */ /* 0x000fcc0000010806 */
[C---:B------:R-:W-:Y:S01]  /*5f10*/  HMMA.16816.F32.BF16 R80, R8.reuse, R32, RZ ;  /* 0x000000200850723c */ /* 0x040fe200000418ff */
[----:B------:R-:W-:Y:S01]  /*5f20*/  PLOP3.LUT P0, PT, PT, PT, UP0, 0x80, 0x0 ;  /* 0x000000000000781c */ /* 0x000fe20003f0f008 */
[----:B------:R2:W-:Y:S06]  /*5f30*/  MUFU.EX2 R190, R2 ;  /* 0x0000000200be7308 */ /* 0x0005ec0000000800 */
[C---:B------:R-:W-:Y:S08]  /*5f40*/  HMMA.16816.F32.BF16 R76, R8.reuse, R36, RZ ;  /* 0x00000024084c723c */ /* 0x040ff000000418ff */
[----:B------:R-:W-:Y:S01]  /*5f50*/  HMMA.16816.F32.BF16 R56, R8, R34, RZ ;  /* 0x000000220838723c */ /* 0x000fe200000418ff */
[----:B--2---:R-:W-:-:S04]  /*5f60*/  FFMA.FTZ R2, R15, c[0x0][0x2d0], -R0 ;  /* 0x0000b4000f027a23 */ /* 0x004fc80000010800 */
[----:B------:R2:W-:Y:S03]  /*5f70*/  MUFU.EX2 R178, R2 ;  /* 0x0000000200b27308 */ /* 0x0005e60000000800 */
[----:B------:R-:W-:Y:S01]  /*5f80*/  HMMA.16816.F32.BF16 R48, R8, R38, RZ ;  /* 0x000000260830723c */ /* 0x000fe200000418ff */
[----:B--2---:R-:W-:Y:S01]  /*5f90*/  FFMA.FTZ R2, R14, c[0x0][0x2d0], -R0 ;  /* 0x0000b4000e027a23 */ /* 0x004fe20000010800 */
[----:B------:R-:W-:-:S03]  /*5fa0*/  F2FP.BF16.PACK_AB R14, R158, R203 ;  /* 0x000000cb9e0e723e */ /* 0x000fc600000010ff */
[----:B------:R2:W3:Y:S02]  /*5fb0*/  MUFU.EX2 R177, R2 ;  /* 0x0000000200b17308 */ /* 0x0004e40000000800 */
[----:B--2---:R-:W-:Y:S01]  /*5fc0*/  FFMA.FTZ R2, R13, c[0x0][0x2d0], -R0 ;  /* 0x0000b4000d027a23 */ /* 0x004fe20000010800 */
[----:B---3--:R-:W-:-:S05]  /*5fd0*/  F2FP.BF16.PACK_AB R13, R177, R178 ;  /* 0x000000b2b10d723e */ /* 0x008fca00000010ff */
[----:B------:R2:W-:Y:S02]  /*5fe0*/  MUFU.EX2 R213, R2 ;  /* 0x0000000200d57308 */ /* 0x0005e40000000800 */
[----:B--2---:R-:W-:Y:S01]  /*5ff0*/  FFMA.FTZ R2, R12, c[0x0][0x2d0], -R0 ;  /* 0x0000b4000c027a23 */ /* 0x004fe20000010800 */
[----:B------:R-:W-:-:S05]  /*6000*/  F2FP.BF16.PACK_AB R12, R217, R220 ;  /* 0x000000dcd90c723e */ /* 0x000fca00000010ff */
[----:B------:R2:W3:Y:S02]  /*6010*/  MUFU.EX2 R215, R2 ;  /* 0x0000000200d77308 */ /* 0x0004e40000000800 */
[----:B--2---:R-:W-:Y:S01]  /*6020*/  FFMA.FTZ R2, R43, c[0x0][0x2d0], -R5 ;  /* 0x0000b4002b027a23 */ /* 0x004fe20000010805 */
[----:B---3--:R-:W-:-:S05]  /*6030*/  F2FP.BF16.PACK_AB R15, R215, R213 ;  /* 0x000000d5d70f723e */ /* 0x008fca00000010ff */
[----:B------:R2:W-:Y:S02]  /*6040*/  MUFU.EX2 R196, R2 ;  /* 0x0000000200c47308 */ /* 0x0005e40000000800 */
[C---:B------:R-:W-:Y:S08]  /*6050*/  HMMA.16816.F32.BF16 R52, R12.reuse, R20, RZ ;  /* 0x000000140c34723c */ /* 0x040ff000000418ff */
[----:B------:R-:W-:Y:S01]  /*6060*/  HMMA.16816.F32.BF16 R92, R12, R22, RZ ;  /* 0x000000160c5c723c */ /* 0x000fe200000418ff */
[----:B------:R-:W3:Y:S01]  /*6070*/  LDSM.16.MT88.4 R20, [R225+0x900] ;  /* 0x00090000e114783b */ /* 0x000ee20000004200 */
[----:B--2---:R-:W-:-:S04]  /*6080*/  FFMA.FTZ R2, R45, c[0x0][0x2d0], -R5 ;  /* 0x0000b4002d027a23 */ /* 0x004fc80000010805 */
[----:B------:R2:W4:Y:S02]  /*6090*/  MUFU.EX2 R185, R2 ;  /* 0x0000000200b97308 */ /* 0x0005240000000800 */
[C---:B------:R-:W-:Y:S08]  /*60a0*/  HMMA.16816.F32.BF16 R104, R12.reuse, R18, RZ ;  /* 0x000000120c68723c */ /* 0x040ff000000418ff */
[----:B------:R-:W-:Y:S01]  /*60b0*/  HMMA.16816.F32.BF16 R40, R12, R32, RZ ;  /* 0x000000200c28723c */ /* 0x000fe200000418ff */
[----:B--2---:R-:W-:-:S07]  /*60c0*/  FFMA.FTZ R2, R46, c[0x0][0x2d0], -R5 ;  /* 0x0000b4002e027a23 */ /* 0x004fce0000010805 */
[C---:B------:R-:W-:Y:S01]  /*60d0*/  HMMA.16816.F32.BF16 R108, R12.reuse, R34, RZ ;  /* 0x000000220c6c723c */ /* 0x040fe200000418ff */
[----:B----4-:R-:W-:Y:S01]  /*60e0*/  F2FP.BF16.PACK_AB R8, R185, R196 ;  /* 0x000000c4b908723e */ /* 0x010fe200000010ff */
[----:B------:R2:W-:Y:S06]  /*60f0*/  MUFU.EX2 R191, R2 ;  /* 0x0000000200bf7308 */ /* 0x0005ec0000000800 */
[C---:B------:R-:W-:Y:S08]  /*6100*/  HMMA.16816.F32.BF16 R32, R12.reuse, R36, RZ ;  /* 0x000000240c20723c */ /* 0x040ff000000418ff */
[----:B------:R-:W-:Y:S01]  /*6110*/  HMMA.16816.F32.BF16 R100, R12, R38, RZ ;  /* 0x000000260c64723c */ /* 0x000fe200000418ff */
[----:B--2---:R-:W-:-:S04]  /*6120*/  FFMA.FTZ R2, R47, c[0x0][0x2d0], -R5 ;  /* 0x0000b4002f027a23 */ /* 0x004fc80000010805 */
[----:B------:R2:W4:Y:S02]  /*6130*/  MUFU.EX2 R7, R2 ;  /* 0x0000000200077308 */ /* 0x0005240000000800 */
[--C-:B--2---:R-:W-:Y:S01]  /*6140*/  FFMA.FTZ R2, R44, c[0x0][0x2d0], -R3.reuse ;  /* 0x0000b4002c027a23 */ /* 0x104fe20000010803 */
[----:B----4-:R-:W-:Y:S01]  /*6150*/  F2FP.BF16.PACK_AB R10, R7, R191 ;  /* 0x000000bf070a723e */ /* 0x010fe200000010ff */
[----:B------:R-:W-:Y:S01]  /*6160*/  HMMA.16816.F32.BF16 R44, R12, R16, RZ ;  /* 0x000000100c2c723c */ /* 0x000fe200000418ff */
[----:B------:R-:W2:Y:S03]  /*6170*/  LDSM.16.MT88.4 R16, [R226+0x900] ;  /* 0x00090000e210783b */ /* 0x000ea60000004200 */
[----:B------:R4:W-:Y:S01]  /*6180*/  MUFU.EX2 R243, R2 ;  /* 0x0000000200f37308 */ /* 0x0009e20000000800 */
[----:B------:R-:W-:Y:S01]  /*6190*/  LDSM.16.MT88.4 R12, [R224+0x1100] ;  /* 0x00110000e00c783b */ /* 0x000fe20000004200 */
[----:B----4-:R-:W-:-:S06]  /*61a0*/  FFMA.FTZ R2, R96, c[0x0][0x2d0], -R3 ;  /* 0x0000b40060027a23 */ /* 0x010fcc0000010803 */
[----:B------:R4:W5:Y:S02]  /*61b0*/  MUFU.EX2 R223, R2 ;  /* 0x0000000200df7308 */ /* 0x0009640000000800 */
[----:B----4-:R-:W-:Y:S01]  /*61c0*/  FFMA.FTZ R2, R97, c[0x0][0x2d0], -R3 ;  /* 0x0000b40061027a23 */ /* 0x010fe20000010803 */
[----:B-----5:R-:W-:-:S05]  /*61d0*/  F2FP.BF16.PACK_AB R9, R223, R243 ;  /* 0x000000f3df09723e */ /* 0x020fca00000010ff */
[----:B------:R4:W-:Y:S02]  /*61e0*/  MUFU.EX2 R247, R2 ;  /* 0x0000000200f77308 */ /* 0x0009e40000000800 */
[----:B----4-:R-:W-:-:S06]  /*61f0*/  FFMA.FTZ R2, R98, c[0x0][0x2d0], -R3 ;  /* 0x0000b40062027a23 */ /* 0x010fcc0000010803 */
[----:B------:R4:W5:Y:S02]  /*6200*/  MUFU.EX2 R246, R2 ;  /* 0x0000000200f67308 */ /* 0x0009640000000800 */
[----:B----4-:R-:W-:Y:S01]  /*6210*/  FFMA.FTZ R2, R68, c[0x0][0x2d0], -R0 ;  /* 0x0000b40044027a23 */ /* 0x010fe20000010800 */
[----:B------:R-:W-:Y:S02]  /*6220*/  MOV R68, R205 ;  /* 0x000000cd00447202 */ /* 0x000fe40000000f00 */
[----:B-----5:R-:W-:-:S03]  /*6230*/  F2FP.BF16.PACK_AB R11, R246, R247 ;  /* 0x000000f7f60b723e */ /* 0x020fc600000010ff */
[----:B------:R4:W-:Y:S04]  /*6240*/  MUFU.EX2 R211, R2 ;  /* 0x0000000200d37308 */ /* 0x0009e80000000800 */
[C---:B-1----:R-:W-:Y:S08]  /*6250*/  HMMA.16816.F32.BF16 R124, R8.reuse, R28, R88 ;  /* 0x0000001c087c723c */ /* 0x042ff00000041858 */
[----:B------:R-:W-:Y:S01]  /*6260*/  HMMA.16816.F32.BF16 R96, R8, R24, R84 ;  /* 0x000000180860723c */ /* 0x000fe20000041854 */
[----:B----4-:R-:W-:-:S02]  /*6270*/  FFMA.FTZ R2, R69, c[0x0][0x2d0], -R0 ;  /* 0x0000b40045027a23 */ /* 0x010fc40000010800 */
[----:B------:R-:W-:Y:S02]  /*6280*/  IMAD.MOV.U32 R69, RZ, RZ, R204 ;  /* 0x000000ffff457224 */ /* 0x000fe400078e00cc */
[----:B------:R1:W4:Y:S03]  /*6290*/  MUFU.EX2 R210, R2 ;  /* 0x0000000200d27308 */ /* 0x0003260000000800 */
[C---:B---3--:R-:W-:Y:S08]  /*62a0*/  HMMA.16816.F32.BF16 R80, R8.reuse, R20, R80 ;  /* 0x000000140850723c */ /* 0x048ff00000041850 */
[----:B--2---:R-:W-:Y:S01]  /*62b0*/  HMMA.16816.F32.BF16 R76, R8, R16, R76 ;  /* 0x00000010084c723c */ /* 0x004fe2000004184c */
        /* <DEDUP_REMOVED lines=11> */
[----:B----4-:R-:W-:Y:S02]  /*6370*/  F2FP.BF16.PACK_AB R9, R210, R211 ;  /* 0x000000d3d209723e */ /* 0x010fe400000010ff */
[----:B------:R-:W-:Y:S01]  /*6380*/  F2FP.BF16.PACK_AB R10, R190, R4 ;  /* 0x00000004be0a723e */ /* 0x000fe200000010ff */
[----:B-1----:R-:W-:Y:S01]  /*6390*/  FFMA.FTZ R2, R112, c[0x0][0x2d0], -R5 ;  /* 0x0000b40070027a23 */ /* 0x002fe20000010805 */
[----:B--2---:R-:W-:-:S03]  /*63a0*/  F2FP.BF16.PACK_AB R11, R209, R212 ;  /* 0x000000d4d10b723e */ /* 0x004fc600000010ff */
[----:B------:R1:W-:Y:S04]  /*63b0*/  MUFU.EX2 R207, R2 ;  /* 0x0000000200cf7308 */ /* 0x0003e80000000800 */
[C---:B------:R-:W-:Y:S08]  /*63c0*/  HMMA.16816.F32.BF16 R84, R8.reuse, R20, R40 ;  /* 0x000000140854723c */ /* 0x040ff00000041828 */
[----:B------:R-:W-:Y:S01]  /*63d0*/  HMMA.16816.F32.BF16 R40, R8, R22, R108 ;  /* 0x000000160828723c */ /* 0x000fe2000004186c */
[----:B------:R-:W2:Y:S01]  /*63e0*/  LDSM.16.MT88.4 R20, [R226+0x1100] ;  /* 0x00110000e214783b */ /* 0x000ea20000004200 */
[----:B-1----:R-:W-:-:S05]  /*63f0*/  FFMA.FTZ R2, R113, c[0x0][0x2d0], -R5 ;  /* 0x0000b40071027a23 */ /* 0x002fca0000010805 */
[----:B------:R-:W-:Y:S01]  /*6400*/  IMAD.MOV.U32 R108, RZ, RZ, R197 ;  /* 0x000000ffff6c7224 */ /* 0x000fe200078e00c5 */
[----:B------:R1:W3:Y:S01]  /*6410*/  MUFU.EX2 R206, R2 ;  /* 0x0000000200ce7308 */ /* 0x0002e20000000800 */
[----:B------:R-:W-:Y:S01]  /*6420*/  IMAD.MOV.U32 R109, RZ, RZ, R196 ;  /* 0x000000ffff6d7224 */ /* 0x000fe200078e00c4 */
[----:B------:R-:W-:Y:S01]  /*6430*/  HMMA.16816.F32.BF16 R44, R8, R24, R44 ;  /* 0x00000018082c723c */ /* 0x000fe2000004182c */
[----:B------:R-:W-:Y:S02]  /*6440*/  IMAD.MOV.U32 R110, RZ, RZ, R195 ;  /* 0x000000ffff6e7224 */ /* 0x000fe400078e00c3 */
[----:B------:R-:W-:-:S05]  /*6450*/  IMAD.MOV.U32 R111, RZ, RZ, R194 ;  /* 0x000000ffff6f7224 */ /* 0x000fca00078e00c2 */
[----:B------:R-:W-:Y:S01]  /*6460*/  HMMA.16816.F32.BF16 R52, R8, R28, R52 ;  /* 0x0000001c0834723c */ /* 0x000fe20000041834 */
[----:B-1----:R-:W-:-:S07]  /*6470*/  FFMA.FTZ R2, R114, c[0x0][0x2d0], -R5 ;  /* 0x0000b40072027a23 */ /* 0x002fce0000010805 */
[C---:B------:R-:W-:Y:S01]  /*6480*/  HMMA.16816.F32.BF16 R36, R8.reuse, R30, R92 ;  /* 0x0000001e0824723c */ /* 0x040fe2000004185c */
[----:B------:R-:W-:Y:S01]  /*6490*/  LDSM.16.MT88.4 R28, [R227+0x1100] ;  /* 0x00110000e31c783b */ /* 0x000fe20000004200 */
[----:B------:R1:W-:Y:S06]  /*64a0*/  MUFU.EX2 R205, R2 ;  /* 0x0000000200cd7308 */ /* 0x0003ec0000000800 */
[----:B------:R-:W-:Y:S07]  /*64b0*/  HMMA.16816.F32.BF16 R88, R8, R18, R100 ;  /* 0x000000120858723c */ /* 0x000fee0000041864 */
[----:B------:R-:W-:-:S02]  /*64c0*/  IMAD.MOV.U32 R103, RZ, RZ, R108 ;  /* 0x000000ffff677224 */ /* 0x000fc400078e006c */
[----:B------:R-:W-:Y:S02]  /*64d0*/  IMAD.MOV.U32 R108, RZ, RZ, R184 ;  /* 0x000000ffff6c7224 */ /* 0x000fe400078e00b8 */
[----:B-1----:R-:W-:Y:S02]  /*64e0*/  FFMA.FTZ R2, R115, c[0x0][0x2d0], -R5 ;  /* 0x0000b40073027a23 */ /* 0x002fe40000010805 */
[----:B------:R-:W-:Y:S01]  /*64f0*/  HMMA.16816.F32.BF16 R112, R8, R16, R32 ;  /* 0x000000100870723c */ /* 0x000fe20000041820 */
[----:B------:R-:W-:Y:S01]  /*6500*/  IMAD.MOV.U32 R102, RZ, RZ, R109 ;  /* 0x000000ffff667224 */ /* 0x000fe200078e006d */
[----:B------:R1:W4:Y:S01]  /*6510*/  MUFU.EX2 R204, R2 ;  /* 0x0000000200cc7308 */ /* 0x0003220000000800 */
[----:B------:R-:W-:-:S04]  /*6520*/  IMAD.MOV.U32 R101, RZ, RZ, R108 ;  /* 0x000000ffff657224 */ /* 0x000fc800078e006c */
[----:B------:R-:W-:Y:S01]  /*6530*/  IMAD.MOV.U32 R16, RZ, RZ, R188 ;  /* 0x000000ffff107224 */ /* 0x000fe200078e00bc */
[----:B------:R-:W-:Y:S01]  /*6540*/  HMMA.16816.F32.BF16 R32, R8, R26, R104 ;  /* 0x0000001a0820723c */ /* 0x000fe20000041868 */
[----:B------:R-:W5:Y:S01]  /*6550*/  LDSM.16.MT88.4 R24, [R225+0x1100] ;  /* 0x00110000e118783b */ /* 0x000f620000004200 */
[----:B------:R-:W-:-:S05]  /*6560*/  IMAD.MOV.U32 R17, RZ, RZ, R185 ;  /* 0x000000ffff117224 */ /* 0x000fca00078e00b9 */
[----:B------:R-:W-:Y:S01]  /*6570*/  MOV R105, R192 ;  /* 0x000000c000697202 */ /* 0x000fe20000000f00 */
[----:B------:R-:W-:Y:S01]  /*6580*/  IMAD.MOV.U32 R107, RZ, RZ, R4 ;  /* 0x000000ffff6b7224 */ /* 0x000fe200078e0004 */
[----:B---3--:R-:W-:Y:S01]  /*6590*/  F2FP.BF16.PACK_AB R8, R206, R207 ;  /* 0x000000cfce08723e */ /* 0x008fe200000010ff */
[----:B-1----:R-:W-:Y:S01]  /*65a0*/  FFMA.FTZ R2, R122, c[0x0][0x2d0], -R3 ;  /* 0x0000b4007a027a23 */ /* 0x002fe20000010803 */
[----:B----4-:R-:W-:Y:S01]  /*65b0*/  F2FP.BF16.PACK_AB R10, R204, R205 ;  /* 0x000000cdcc0a723e */ /* 0x010fe200000010ff */
[----:B------:R-:W-:Y:S02]  /*65c0*/  IMAD.MOV.U32 R4, RZ, RZ, R189 ;  /* 0x000000ffff047224 */ /* 0x000fe400078e00bd */
[----:B------:R1:W-:Y:S01]  /*65d0*/  MUFU.EX2 R203, R2 ;  /* 0x0000000200cb7308 */ /* 0x0003e20000000800 */
[----:B------:R-:W-:Y:S02]  /*65e0*/  IMAD.MOV.U32 R106, RZ, RZ, R187 ;  /* 0x000000ffff6a7224 */ /* 0x000fe400078e00bb */
[----:B------:R-:W-:-:S02]  /*65f0*/  IMAD.MOV.U32 R104, RZ, RZ, R159 ;  /* 0x000000ffff687224 */ /* 0x000fc400078e009f */
[----:B------:R-:W-:Y:S02]  /*6600*/  IMAD.MOV.U32 R122, RZ, RZ, R158 ;  /* 0x000000ffff7a7224 */ /* 0x000fe400078e009e */
[----:B------:R-:W-:Y:S02]  /*6610*/  FFMA.FTZ R4, R4, c[0x0][0x2d0], -R6 ;  /* 0x0000b40004047a23 */ /* 0x000fe40000010806 */
        /* <DEDUP_REMOVED lines=10> */
[----:B------:R-:W-:Y:S01]  /*66c0*/  MOV R108, R128 ;  /* 0x00000080006c7202 */ /* 0x000fe20000000f00 */
[----:B-1----:R-:W-:Y:S01]  /*66d0*/  FFMA.FTZ R2, R130, c[0x0][0x2d0], -R6 ;  /* 0x0000b40082027a23 */ /* 0x002fe20000010806 */
[----:B---3--:R-:W-:Y:S01]  /*66e0*/  F2FP.BF16.PACK_AB R11, R200, R201 ;  /* 0x000000c9c80b723e */ /* 0x008fe200000010ff */
[----:B------:R-:W-:-:S04]  /*66f0*/  IMAD.MOV.U32 R130, RZ, RZ, R157 ;  /* 0x000000ffff827224 */ /* 0x000fc800078e009d */
[----:B------:R1:W-:Y:S02]  /*6700*/  MUFU.EX2 R199, R2 ;  /* 0x0000000200c77308 */ /* 0x0003e40000000800 */
[C---:B--2---:R-:W-:Y:S08]  /*6710*/  HMMA.16816.F32.BF16 R92, R8.reuse, R20, R76 ;  /* 0x00000014085c723c */ /* 0x044ff0000004184c */
[----:B------:R-:W-:Y:S01]  /*6720*/  HMMA.16816.F32.BF16 R124, R8, R12, R124 ;  /* 0x0000000c087c723c */ /* 0x000fe2000004187c */
[----:B-1----:R-:W-:-:S02]  /*6730*/  FFMA.FTZ R2, R134, c[0x0][0x2d0], -R6 ;  /* 0x0000b40086027a23 */ /* 0x002fc40000010806 */
[----:B------:R-:W-:Y:S02]  /*6740*/  IMAD.MOV.U32 R134, RZ, RZ, R156 ;  /* 0x000000ffff867224 */ /* 0x000fe400078e009c */
[----:B------:R1:W2:Y:S03]  /*6750*/  MUFU.EX2 R198, R2 ;  /* 0x0000000200c67308 */ /* 0x0002a60000000800 */
[C---:B-----5:R-:W-:Y:S08]  /*6760*/  HMMA.16816.F32.BF16 R156, R8.reuse, R24, R80 ;  /* 0x00000018089c723c */ /* 0x060ff00000041850 */
        /* <DEDUP_REMOVED lines=8> */
[----:B-1----:R-:W-:-:S04]  /*67f0*/  FFMA.FTZ R2, R140, c[0x0][0x2d0], -R6 ;  /* 0x0000b4008c027a23 */ /* 0x002fc80000010806 */
[----:B------:R1:W3:Y:S03]  /*6800*/  MUFU.EX2 R196, R2 ;  /* 0x0000000200c47308 */ /* 0x0002e60000000800 */
[----:B------:R-:W-:Y:S07]  /*6810*/  HMMA.16816.F32.BF16 R56, R8, R22, R48 ;  /* 0x000000160838723c */ /* 0x000fee0000041830 */
[----:B--2---:R-:W-:Y:S01]  /*6820*/  F2FP.BF16.PACK_AB R8, R198, R199 ;  /* 0x000000c7c608723e */ /* 0x004fe200000010ff */
[----:B-1----:R-:W-:Y:S01]  /*6830*/  FFMA.FTZ R2, R116, c[0x0][0x2d0], -R0 ;  /* 0x0000b40074027a23 */ /* 0x002fe20000010800 */
[----:B---3--:R-:W-:-:S03]  /*6840*/  F2FP.BF16.PACK_AB R10, R196, R197 ;  /* 0x000000c5c40a723e */ /* 0x008fc600000010ff */
        /* <DEDUP_REMOVED lines=15> */
[C---:B------:R-:W-:Y:S07]  /*6940*/  HMMA.16816.F32.BF16 R36, R8.reuse, R24, R84 ;  /* 0x000000180824723c */ /* 0x040fee0000041854 */
[----:B------:R-:W-:Y:S01]  /*6950*/  IMAD.MOV.U32 R87, RZ, RZ, R134 ;  /* 0x000000ffff577224 */ /* 0x000fe200078e0086 */
[----:B------:R-:W-:Y:S01]  /*6960*/  MOV R134, R16 ;  /* 0x0000001000867202 */ /* 0x000fe20000000f00 */
[----:B------:R-:W-:Y:S01]  /*6970*/  HMMA.16816.F32.BF16 R52, R8, R12, R52 ;  /* 0x0000000c0834723c */ /* 0x000fe20000041834 */
[----:B------:R-:W2:Y:S01]  /*6980*/  LDSM.16.MT88.4 R12, [R227+0x1900] ;  /* 0x00190000e30c783b */ /* 0x000ea20000004200 */
[----:B------:R-:W-:-:S02]  /*6990*/  IMAD.MOV.U32 R86, RZ, RZ, R130 ;  /* 0x000000ffff567224 */ /* 0x000fc400078e0082 */
[----:B------:R-:W-:Y:S02]  /*69a0*/  IMAD.MOV.U32 R120, RZ, RZ, R134 ;  /* 0x000000ffff787224 */ /* 0x000fe400078e0086 */
[----:B-1----:R-:W-:Y:S02]  /*69b0*/  FFMA.FTZ R2, R143, c[0x0][0x2d0], -R5 ;  /* 0x0000b4008f027a23 */ /* 0x002fe40000010805 */
[----:B------:R-:W-:Y:S01]  /*69c0*/  IMAD.MOV.U32 R134, RZ, RZ, R111 ;  /* 0x000000ffff867224 */ /* 0x000fe200078e006f */
[----:B------:R-:W-:Y:S01]  /*69d0*/  HMMA.16816.F32.BF16 R44, R8, R28, R44 ;  /* 0x0000001c082c723c */ /* 0x000fe2000004182c */
[----:B------:R1:W-:Y:S01]  /*69e0*/  MUFU.EX2 R189, R2 ;  /* 0x0000000200bd7308 */ /* 0x0003e20000000800 */
[----:B------:R-:W-:Y:S02]  /*69f0*/  IMAD.MOV.U32 R130, RZ, RZ, R17 ;  /* 0x000000ffff827224 */ /* 0x000fe400078e0011 */
[----:B------:R-:W3:Y:S02]  /*6a00*/  LDSM.16.MT88.4 R16, [R224+0x1900] ;  /* 0x00190000e010783b */ /* 0x000ee40000004200 */
[----:B------:R-:W-:-:S02]  /*6a10*/  IMAD.MOV.U32 R100, RZ, RZ, R130 ;  /* 0x000000ffff647224 */ /* 0x000fc400078e0082 */
[C---:B------:R-:W-:Y:S01]  /*6a20*/  HMMA.16816.F32.BF16 R28, R8.reuse, R30, R32 ;  /* 0x0000001e081c723c */ /* 0x040fe20000041820 */
[----:B------:R-:W4:Y:S07]  /*6a30*/  LDSM.16.MT88.4 R32, [R226+0x1900] ;  /* 0x00190000e220783b */ /* 0x000f2e0000004200 */
[C---:B------:R-:W-:Y:S01]  /*6a40*/  HMMA.16816.F32.BF16 R40, R8.reuse, R26, R40 ;  /* 0x0000001a0828723c */ /* 0x040fe20000041828 */
[--C-:B-1----:R-:W-:Y:S01]  /*6a50*/  FFMA.FTZ R2, R144, c[0x0][0x2d0], -R5.reuse ;  /* 0x0000b40090027a23 */ /* 0x102fe20000010805 */
[----:B------:R-:W1:Y:S03]  /*6a60*/  LDSM.16.MT88.4 R24, [R225+0x1900] ;  /* 0x00190000e118783b */ /* 0x000e660000004200 */
[----:B------:R5:W2:Y:S03]  /*6a70*/  MUFU.EX2 R188, R2 ;  /* 0x0000000200bc7308 */ /* 0x000aa60000000800 */
[----:B------:R-:W-:Y:S01]  /*6a80*/  HMMA.16816.F32.BF16 R88, R8, R22, R88 ;  /* 0x000000160858723c */ /* 0x000fe20000041858 */
[----:B------:R-:W1:Y:S01]  /*6a90*/  LDSM.16.MT88.4 R20, [R224+0x2100] ;  /* 0x00210000e014783b */ /* 0x000e620000004200 */
[----:B-----5:R-:W-:-:S05]  /*6aa0*/  FFMA.FTZ R2, R145, c[0x0][0x2d0], -R5 ;  /* 0x0000b40091027a23 */ /* 0x020fca0000010805 */
[----:B--2---:R-:W-:Y:S01]  /*6ab0*/  F2FP.BF16.PACK_AB R8, R188, R189 ;  /* 0x000000bdbc08723e */ /* 0x004fe200000010ff */
[----:B------:R2:W-:Y:S02]  /*6ac0*/  MUFU.EX2 R187, R2 ;  /* 0x0000000200bb7308 */ /* 0x0005e40000000800 */
[----:B--2---:R-:W-:-:S06]  /*6ad0*/  FFMA.FTZ R2, R146, c[0x0][0x2d0], -R5 ;  /* 0x0000b40092027a23 */ /* 0x004fcc0000010805 */
[----:B------:R2:W5:Y:S02]  /*6ae0*/  MUFU.EX2 R186, R2 ;  /* 0x0000000200ba7308 */ /* 0x0005640000000800 */
[----:B--2---:R-:W-:Y:S01]  /*6af0*/  FFMA.FTZ R2, R131, c[0x0][0x2d0], -R3 ;  /* 0x0000b40083027a23 */ /* 0x004fe20000010803 */
[----:B-----5:R-:W-:-:S05]  /*6b00*/  F2FP.BF16.PACK_AB R10, R186, R187 ;  /* 0x000000bbba0a723e */ /* 0x020fca00000010ff */
[----:B------:R2:W-:Y:S02]  /*6b10*/  MUFU.EX2 R185, R2 ;  /* 0x0000000200b97308 */ /* 0x0005e40000000800 */
[----:B--2---:R-:W-:-:S06]  /*6b20*/  FFMA.FTZ R2, R136, c[0x0][0x2d0], -R3 ;  /* 0x0000b40088027a23 */ /* 0x004fcc0000010803 */
[----:B------:R2:W5:Y:S02]  /*6b30*/  MUFU.EX2 R184, R2 ;  /* 0x0000000200b87308 */ /* 0x0005640000000800 */
[----:B--2---:R-:W-:Y:S01]  /*6b40*/  FFMA.FTZ R2, R129, c[0x0][0x2d0], -R3 ;  /* 0x0000b40081027a23 */ /* 0x004fe20000010803 */
[----:B-----5:R-:W-:-:S05]  /*6b50*/  F2FP.BF16.PACK_AB R9, R184, R185 ;  /* 0x000000b9b809723e */ /* 0x020fca00000010ff */
[----:B------:R2:W-:Y:S02]  /*6b60*/  MUFU.EX2 R117, R2 ;  /* 0x0000000200757308 */ /* 0x0005e40000000800 */
[----:B--2---:R-:W-:Y:S02]  /*6b70*/  FFMA.FTZ R2, R137, c[0x0][0x2d0], -R3 ;  /* 0x0000b40089027a23 */ /* 0x004fe40000010803 */
[----:B------:R-:W-:-:S04]  /*6b80*/  IMAD.MOV.U32 R137, RZ, RZ, R102 ;  /* 0x000000ffff897224 */ /* 0x000fc800078e0066 */
[----:B------:R2:W5:Y:S02]  /*6b90*/  MUFU.EX2 R118, R2 ;  /* 0x0000000200767308 */ /* 0x0005640000000800 */
[----:B--2---:R-:W-:Y:S01]  /*6ba0*/  FFMA.FTZ R2, R147, c[0x0][0x2d0], -R6 ;  /* 0x0000b40093027a23 */ /* 0x004fe20000010806 */
[----:B-----5:R-:W-:-:S05]  /*6bb0*/  F2FP.BF16.PACK_AB R11, R118, R117 ;  /* 0x00000075760b723e */ /* 0x020fca00000010ff */
[----:B------:R2:W-:Y:S02]  /*6bc0*/  MUFU.EX2 R116, R2 ;  /* 0x0000000200747308 */ /* 0x0005e40000000800 */
[C---:B------:R-:W-:Y:S08]  /*6bd0*/  HMMA.16816.F32.BF16 R140, R8.reuse, R12, R96 ;  /* 0x0000000c088c723c */ /* 0x040ff00000041860 */
[----:B---3--:R-:W-:Y:S01]  /*6be0*/  HMMA.16816.F32.BF16 R128, R8, R18, R80 ;  /* 0x000000120880723c */ /* 0x008fe20000041850 */
[----:B--2---:R-:W-:-:S02]  /*6bf0*/  FFMA.FTZ R2, R154, c[0x0][0x2d0], -R6 ;  /* 0x0000b4009a027a23 */ /* 0x004fc40000010806 */
[----:B------:R-:W-:Y:S02]  /*6c00*/  IMAD.MOV.U32 R154, RZ, RZ, R101 ;  /* 0x000000ffff9a7224 */ /* 0x000fe400078e0065 */
[----:B------:R2:W-:Y:S03]  /*6c10*/  MUFU.EX2 R115, R2 ;  /* 0x0000000200737308 */ /* 0x0005e60000000800 */
[C---:B------:R-:W-:Y:S08]  /*6c20*/  HMMA.16816.F32.BF16 R144, R8.reuse, R14, R76 ;  /* 0x0000000e0890723c */ /* 0x040ff0000004184c */
[----:B----4-:R-:W-:Y:S01]  /*6c30*/  HMMA.16816.F32.BF16 R80, R8, R32, R92 ;  /* 0x000000200850723c */ /* 0x010fe2000004185c */
[----:B--2---:R-:W-:-:S07]  /*6c40*/  FFMA.FTZ R2, R161, c[0x0][0x2d0], -R6 ;  /* 0x0000b400a1027a23 */ /* 0x004fce0000010806 */
[C---:B------:R-:W-:Y:S01]  /*6c50*/  HMMA.16816.F32.BF16 R124, R8.reuse, R16, R124 ;  /* 0x00000010087c723c */ /* 0x040fe2000004187c */
[----:B------:R-:W-:Y:S01]  /*6c60*/  IMAD.MOV.U32 R161, RZ, RZ, R106 ;  /* 0x000000ffffa17224 */ /* 0x000fe200078e006a */
[----:B------:R2:W-:Y:S06]  /*6c70*/  MUFU.EX2 R114, R2 ;  /* 0x0000000200727308 */ /* 0x0005ec0000000800 */
[C---:B-1----:R-:W-:Y:S08]  /*6c80*/  HMMA.16816.F32.BF16 R156, R8.reuse, R24, R156 ;  /* 0x00000018089c723c */ /* 0x042ff0000004189c */
[----:B------:R-:W-:Y:S01]  /*6c90*/  HMMA.16816.F32.BF16 R76, R8, R34, R56 ;  /* 0x00000022084c723c */ /* 0x000fe20000041838 */
[----:B--2---:R-:W-:-:S02]  /*6ca0*/  FFMA.FTZ R2, R162, c[0x0][0x2d0], -R6 ;  /* 0x0000b400a2027a23 */ /* 0x004fc40000010806 */
[----:B------:R-:W-:Y:S02]  /*6cb0*/  IMAD.MOV.U32 R162, RZ, RZ, R103 ;  /* 0x000000ffffa27224 */ /* 0x000fe400078e0067 */
[----:B------:R1:W-:Y:S01]  /*6cc0*/  MUFU.EX2 R113, R2 ;  /* 0x0000000200717308 */ /* 0x0003e20000000800 */
[----:B------:R-:W-:-:S04]  /*6cd0*/  IMAD.MOV.U32 R103, RZ, RZ, R110 ;  /* 0x000000ffff677224 */ /* 0x000fc800078e006e */
[----:B------:R-:W-:Y:S02]  /*6ce0*/  IMAD.MOV.U32 R136, RZ, RZ, R103 ;  /* 0x000000ffff887224 */ /* 0x000fe400078e0067 */
[----:B-1----:R-:W-:Y:S02]  /*6cf0*/  FFMA.FTZ R2, R132, c[0x0][0x2d0], -R0 ;  /* 0x0000b40084027a23 */ /* 0x002fe40000010800 */
[----:B------:R-:W-:Y:S02]  /*6d00*/  IMAD.MOV.U32 R132, RZ, RZ, R100 ;  /* 0x000000ffff847224 */ /* 0x000fe400078e0064 */
[----:B------:R1:W-:Y:S02]  /*6d10*/  MUFU.EX2 R111, R2 ;  /* 0x00000002006f7308 */ /* 0x0003e40000000800 */
[----:B-1----:R-:W-:Y:S02]  /*6d20*/  FFMA.FTZ R2, R133, c[0x0][0x2d0], -R0 ;  /* 0x0000b40085027a23 */ /* 0x002fe40000010800 */
[----:B------:R-:W-:-:S04]  /*6d30*/  IMAD.MOV.U32 R133, RZ, RZ, R107 ;  /* 0x000000ffff857224 */ /* 0x000fc800078e006b */
[----:B------:R1:W2:Y:S02]  /*6d40*/  MUFU.EX2 R110, R2 ;  /* 0x00000002006e7308 */ /* 0x0002a40000000800 */
[----:B-1----:R-:W-:Y:S02]  /*6d50*/  FFMA.FTZ R2, R135, c[0x0][0x2d0], -R0 ;  /* 0x0000b40087027a23 */ /* 0x002fe40000010800 */
[----:B------:R-:W-:-:S04]  /*6d60*/  IMAD.MOV.U32 R135, RZ, RZ, R87 ;  /* 0x000000ffff877224 */ /* 0x000fc800078e0057 */
[----:B------:R1:W-:Y:S02]  /*6d70*/  MUFU.EX2 R109, R2 ;  /* 0x00000002006d7308 */ /* 0x0003e40000000800 */
[----:B-1----:R-:W-:Y:S02]  /*6d80*/  FFMA.FTZ R2, R138, c[0x0][0x2d0], -R0 ;  /* 0x0000b4008a027a23 */ /* 0x002fe40000010800 */
[----:B------:R-:W-:-:S04]  /*6d90*/  IMAD.MOV.U32 R138, RZ, RZ, R86 ;  /* 0x000000ffff8a7224 */ /* 0x000fc800078e0056 */
[----:B------:R1:W3:Y:S01]  /*6da0*/  MUFU.EX2 R107, R2 ;  /* 0x00000002006b7308 */ /* 0x0002e20000000800 */
[----:B------:R-:W-:Y:S07]  /*6db0*/  HMMA.16816.F32.BF16 R84, R8, R26, R64 ;  /* 0x0000001a0854723c */ /* 0x000fee0000041840 */
[----:B------:R-:W-:Y:S02]  /*6dc0*/  F2FP.BF16.PACK_AB R8, R190, R191 ;  /* 0x000000bfbe08723e */ /* 0x000fe400000010ff */
[----:B--2---:R-:W-:-:S02]  /*6dd0*/  F2FP.BF16.PACK_AB R9, R110, R111 ;  /* 0x0000006f6e09723e */ /* 0x004fc400000010ff */
[----:B------:R-:W-:Y:S01]  /*6de0*/  F2FP.BF16.PACK_AB R10, R115, R116 ;  /* 0x00000074730a723e */ /* 0x000fe200000010ff */
[----:B-1----:R-:W-:Y:S01]  /*6df0*/  FFMA.FTZ R2, R163, c[0x0][0x2d0], -R6 ;  /* 0x0000b400a3027a23 */ /* 0x002fe20000010806 */
[----:B---3--:R-:W-:Y:S01]  /*6e00*/  F2FP.BF16.PACK_AB R11, R107, R109 ;  /* 0x0000006d6b0b723e */ /* 0x008fe200000010ff */
[----:B------:R-:W-:Y:S02]  /*6e10*/  IMAD.MOV.U32 R163, RZ, RZ, R120 ;  /* 0x000000ffffa37224 */ /* 0x000fe400078e0078 */
[----:B------:R1:W-:Y:S01]  /*6e20*/  MUFU.EX2 R112, R2 ;  /* 0x0000000200707308 */ /* 0x0003e20000000800 */
[----:B------:R-:W-:Y:S01]  /*6e30*/  IMAD.MOV.U32 R120, RZ, RZ, R134 ;  /* 0x000000ffff787224 */ /* 0x000fe200078e0086 */
[----:B------:R-:W-:Y:S02]  /*6e40*/  MOV R134, R108 ;  /* 0x0000006c00867202 */ /* 0x000fe40000000f00 */
[C---:B------:R-:W-:Y:S08]  /*6e50*/  HMMA.16816.F32.BF16 R64, R8.reuse, R16, R52 ;  /* 0x000000100840723c */ /* 0x040ff00000041834 */
[----:B------:R-:W-:Y:S01]  /*6e60*/  HMMA.16816.F32.BF16 R56, R8, R18, R48 ;  /* 0x000000120838723c */ /* 0x000fe20000041830 */
[----:B------:R-:W2:Y:S01]  /*6e70*/  LDSM.16.MT88.4 R16, [R227+0x2100] ;  /* 0x00210000e310783b */ /* 0x000ea20000004200 */
[----:B-1----:R-:W-:-:S02]  /*6e80*/  FFMA.FTZ R2, R165, c[0x0][0x2d0], -R6 ;  /* 0x0000b400a5027a23 */ /* 0x002fc40000010806 */
[----:B------:R-:W-:Y:S02]  /*6e90*/  IMAD.MOV.U32 R165, RZ, RZ, R104 ;  /* 0x000000ffffa57224 */ /* 0x000fe400078e0068 */
[----:B------:R1:W-:Y:S02]  /*6ea0*/  MUFU.EX2 R108, R2 ;  /* 0x00000002006c7308 */ /* 0x0003e40000000800 */
[C---:B------:R-:W-:Y:S08]  /*6eb0*/  HMMA.16816.F32.BF16 R52, R8.reuse, R12, R44 ;  /* 0x0000000c0834723c */ /* 0x040ff0000004182c */
[----:B------:R-:W-:Y:S01]  /*6ec0*/  HMMA.16816.F32.BF16 R48, R8, R14, R28 ;  /* 0x0000000e0830723c */ /* 0x000fe2000004181c */
[----:B------:R-:W3:Y:S04]  /*6ed0*/  LDSM.16.MT88.4 R12, [R225+0x2100] ;  /* 0x00210000e10c783b */ /* 0x000ee80000004200 */
[----:B------:R-:W4:Y:S01]  /*6ee0*/  LDSM.16.MT88.4 R28, [R226+0x2100] ;  /* 0x00210000e21c783b */ /* 0x000f220000004200 */
[----:B-1----:R-:W-:-:S02]  /*6ef0*/  FFMA.FTZ R2, R164, c[0x0][0x2d0], -R5 ;  /* 0x0000b400a4027a23 */ /* 0x002fc40000010805 */
[C---:B------:R-:W-:Y:S01]  /*6f00*/  HMMA.16816.F32.BF16 R44, R8.reuse, R32, R60 ;  /* 0x00000020082c723c */ /* 0x040fe2000004183c */
[----:B------:R-:W-:Y:S01]  /*6f10*/  IMAD.MOV.U32 R164, RZ, RZ, R105 ;  /* 0x000000ffffa47224 */ /* 0x000fe200078e0069 */
[----:B------:R1:W-:Y:S06]  /*6f20*/  MUFU.EX2 R106, R2 ;  /* 0x00000002006a7308 */ /* 0x0003ec0000000800 */
[C---:B------:R-:W-:Y:S08]  /*6f30*/  HMMA.16816.F32.BF16 R32, R8.reuse, R34, R88 ;  /* 0x000000220820723c */ /* 0x040ff00000041858 */
[----:B------:R-:W-:Y:S01]  /*6f40*/  HMMA.16816.F32.BF16 R36, R8, R24, R36 ;  /* 0x000000180824723c */ /* 0x000fe20000041824 */
[----:B-1----:R-:W-:-:S02]  /*6f50*/  FFMA.FTZ R2, R166, c[0x0][0x2d0], -R5 ;  /* 0x0000b400a6027a23 */ /* 0x002fc40000010805 */
[----:B------:R-:W-:Y:S02]  /*6f60*/  IMAD.MOV.U32 R166, RZ, RZ, R75 ;  /* 0x000000ffffa67224 */ /* 0x000fe400078e004b */
[----:B------:R1:W5:Y:S03]  /*6f70*/  MUFU.EX2 R105, R2 ;  /* 0x0000000200697308 */ /* 0x0003660000000800 */
[----:B------:R-:W-:Y:S01]  /*6f80*/  HMMA.16816.F32.BF16 R40, R8, R26, R40 ;  /* 0x0000001a0828723c */ /* 0x000fe20000041828 */
[----:B------:R-:W2:Y:S01]  /*6f90*/  LDSM.16.MT88.4 R24, [R224+0x2900] ;  /* 0x00290000e018783b */ /* 0x000ea20000004200 */
[----:B-1----:R-:W-:-:S05]  /*6fa0*/  FFMA.FTZ R2, R167, c[0x0][0x2d0], -R5 ;  /* 0x0000b400a7027a23 */ /* 0x002fca0000010805 */
[----:B-----5:R-:W-:Y:S01]  /*6fb0*/  F2FP.BF16.PACK_AB R8, R105, R106 ;  /* 0x0000006a6908723e */ /* 0x020fe200000010ff */
[----:B------:R1:W-:Y:S02]  /*6fc0*/  MUFU.EX2 R104, R2 ;  /* 0x0000000200687308 */ /* 0x0003e40000000800 */
[----:B-1----:R-:W-:-:S06]  /*6fd0*/  FFMA.FTZ R2, R168, c[0x0][0x2d0], -R5 ;  /* 0x0000b400a8027a23 */ /* 0x002fcc0000010805 */
[----:B------:R1:W5:Y:S02]  /*6fe0*/  MUFU.EX2 R103, R2 ;  /* 0x0000000200677308 */ /* 0x0003640000000800 */
[----:B-1----:R-:W-:Y:S01]  /*6ff0*/  FFMA.FTZ R2, R151, c[0x0][0x2d0], -R3 ;  /* 0x0000b40097027a23 */ /* 0x002fe20000010803 */
[----:B-----5:R-:W-:-:S05]  /*7000*/  F2FP.BF16.PACK_AB R10, R103, R104 ;  /* 0x00000068670a723e */ /* 0x020fca00000010ff */
[----:B------:R1:W-:Y:S02]  /*7010*/  MUFU.EX2 R102, R2 ;  /* 0x0000000200667308 */ /* 0x0003e40000000800 */
[----:B-1----:R-:W-:Y:S02]  /*7020*/  FFMA.FTZ R2, R153, c[0x0][0x2d0], -R3 ;  /* 0x0000b40099027a23 */ /* 0x002fe40000010803 */
[----:B------:R-:W-:-:S04]  /*7030*/  IMAD.MOV.U32 R153, RZ, RZ, R132 ;  /* 0x000000ffff997224 */ /* 0x000fc800078e0084 */
[----:B------:R1:W5:Y:S02]  /*7040*/  MUFU.EX2 R101, R2 ;  /* 0x0000000200657308 */ /* 0x0003640000000800 */
[----:B-1----:R-:W-:Y:S01]  /*7050*/  FFMA.FTZ R2, R155, c[0x0][0x2d0], -R3 ;  /* 0x0000b4009b027a23 */ /* 0x002fe20000010803 */
[----:B-----5:R-:W-:Y:S01]  /*7060*/  F2FP.BF16.PACK_AB R9, R101, R102 ;  /* 0x000000666509723e */ /* 0x020fe200000010ff */
[----:B------:R-:W-:-:S04]  /*7070*/  IMAD.MOV.U32 R155, RZ, RZ, R135 ;  /* 0x000000ffff9b7224 */ /* 0x000fc800078e0087 */
[----:B------:R1:W-:Y:S02]  /*7080*/  MUFU.EX2 R100, R2 ;  /* 0x0000000200647308 */ /* 0x0003e40000000800 */
[----:B-1----:R-:W-:-:S06]  /*7090*/  FFMA.FTZ R2, R160, c[0x0][0x2d0], -R3 ;  /* 0x0000b400a0027a23 */ /* 0x002fcc0000010803 */
[----:B------:R1:W5:Y:S02]  /*70a0*/  MUFU.EX2 R99, R2 ;  /* 0x0000000200637308 */ /* 0x0003640000000800 */
[----:B-1----:R-:W-:Y:S01]  /*70b0*/  FFMA.FTZ R2, R148, c[0x0][0x2d0], -R0 ;  /* 0x0000b40094027a23 */ /* 0x002fe20000010800 */
[----:B-----5:R-:W-:-:S05]  /*70c0*/  F2FP.BF16.PACK_AB R11, R99, R100 ;  /* 0x00000064630b723e */ /* 0x020fca00000010ff */
[----:B------:R1:W-:Y:S02]  /*70d0*/  MUFU.EX2 R98, R2 ;  /* 0x0000000200627308 */ /* 0x0003e40000000800 */
[C---:B------:R-:W-:Y:S08]  /*70e0*/  HMMA.16816.F32.BF16 R124, R8.reuse, R20, R124 ;  /* 0x00000014087c723c */ /* 0x040ff0000004187c */
[----:B------:R-:W-:Y:S01]  /*70f0*/  HMMA.16816.F32.BF16 R128, R8, R22, R128 ;  /* 0x000000160880723c */ /* 0x000fe20000041880 */
[----:B-1----:R-:W-:-:S04]  /*7100*/  FFMA.FTZ R2, R149, c[0x0][0x2d0], -R0 ;  /* 0x0000b40095027a23 */ /* 0x002fc80000010800 */
[----:B------:R1:W5:Y:S03]  /*7110*/  MUFU.EX2 R97, R2 ;  /* 0x0000000200617308 */ /* 0x0003660000000800 */
[C---:B--2---:R-:W-:Y:S08]  /*7120*/  HMMA.16816.F32.BF16 R140, R8.reuse, R16, R140 ;  /* 0x00000010088c723c */ /* 0x044ff0000004188c */
[----:B------:R-:W-:Y:S01]  /*7130*/  HMMA.16816.F32.BF16 R144, R8, R18, R144 ;  /* 0x000000120890723c */ /* 0x000fe20000041890 */
[----:B-1----:R-:W-:-:S07]  /*7140*/  FFMA.FTZ R2, R150, c[0x0][0x2d0], -R0 ;  /* 0x0000b40096027a23 */ /* 0x002fce0000010800 */
[C---:B---3--:R-:W-:Y:S01]  /*7150*/  HMMA.16816.F32.BF16 R156, R8.reuse, R12, R156 ;  /* 0x0000000c089c723c */ /* 0x048fe2000004189c */
[----:B------:R-:W-:Y:S01]  /*7160*/  LDSM.16.MT88.4 R148, [R227+0x3100] ;  /* 0x00310000e394783b */ /* 0x000fe20000004200 */
[----:B------:R1:W-:Y:S06]  /*7170*/  MUFU.EX2 R96, R2 ;  /* 0x0000000200607308 */ /* 0x0003ec0000000800 */
[C---:B------:R-:W-:Y:S08]  /*7180*/  HMMA.16816.F32.BF16 R84, R8.reuse, R14, R84 ;  /* 0x0000000e0854723c */ /* 0x040ff00000041854 */
[----:B----4-:R-:W-:Y:S01]  /*7190*/  HMMA.16816.F32.BF16 R80, R8, R28, R80 ;  /* 0x0000001c0850723c */ /* 0x010fe20000041850 */
[----:B-1----:R-:W-:-:S04]  /*71a0*/  FFMA.FTZ R2, R152, c[0x0][0x2d0], -R0 ;  /* 0x0000b40098027a23 */ /* 0x002fc80000010800 */
[----:B------:R1:W2:Y:S03]  /*71b0*/  MUFU.EX2 R95, R2 ;  /* 0x00000002005f7308 */ /* 0x0002a60000000800 */
[----:B------:R-:W-:Y:S07]  /*71c0*/  HMMA.16816.F32.BF16 R76, R8, R30, R76 ;  /* 0x0000001e084c723c */ /* 0x000fee000004184c */
[----:B------:R-:W-:-:S02]  /*71d0*/  F2FP.BF16.PACK_AB R8, R113, R114 ;  /* 0x000000727108723e */ /* 0x000fc400000010ff */
[----:B-----5:R-:W-:Y:S02]  /*71e0*/  F2FP.BF16.PACK_AB R9, R97, R98 ;  /* 0x000000626109723e */ /* 0x020fe400000010ff */
        /* <DEDUP_REMOVED lines=16> */
[----:B------:R-:W5:Y:S07]  /*72f0*/  LDSM.16.MT88.4 R12, [R226+0x2900] ;  /* 0x00290000e20c783b */ /* 0x000f6e0000004200 */
[----:B------:R-:W-:Y:S01]  /*7300*/  HMMA.16816.F32.BF16 R32, R8, R30, R32 ;  /* 0x0000001e0820723c */ /* 0x000fe20000041820 */
[----:B-1----:R-:W-:-:S04]  /*7310*/  FFMA.FTZ R2, R182, c[0x0][0x2d0], -R5 ;  /* 0x0000b400b6027a23 */ /* 0x002fc80000010805 */
[----:B------:R1:W1:Y:S03]  /*7320*/  MUFU.EX2 R91, R2 ;  /* 0x00000002005b7308 */ /* 0x0002660000000800 */
[----:B------:R-:W-:Y:S07]  /*7330*/  HMMA.16816.F32.BF16 R44, R8, R28, R44 ;  /* 0x0000001c082c723c */ /* 0x000fee000004182c */
[----:B---3--:R-:W-:Y:S01]  /*7340*/  F2FP.BF16.PACK_AB R8, R93, R94 ;  /* 0x0000005e5d08723e */ /* 0x008fe200000010ff */
[----:B-1----:R-:W-:Y:S01]  /*7350*/  FFMA.FTZ R2, R169, c[0x0][0x2d0], -R3 ;  /* 0x0000b400a9027a23 */ /* 0x002fe20000010803 */
[----:B------:R-:W-:Y:S01]  /*7360*/  F2FP.BF16.PACK_AB R10, R91, R92 ;  /* 0x0000005c5b0a723e */ /* 0x000fe200000010ff */
[----:B------:R-:W-:-:S02]  /*7370*/  IMAD.MOV.U32 R169, RZ, RZ, R153 ;  /* 0x000000ffffa97224 */ /* 0x000fc400078e0099 */
        /* <DEDUP_REMOVED lines=10> */
[----:B------:R-:W-:Y:S02]  /*7420*/  IMAD.MOV.U32 R166, RZ, RZ, R164 ;  /* 0x000000ffffa67224 */ /* 0x000fe400078e00a4 */
[----:B------:R-:W-:Y:S02]  /*7430*/  IMAD.MOV.U32 R164, RZ, RZ, R165 ;  /* 0x000000ffffa47224 */ /* 0x000fe400078e00a5 */
[----:B------:R-:W-:Y:S02]  /*7440*/  IMAD.MOV.U32 R165, RZ, RZ, R163 ;  /* 0x000000ffffa57224 */ /* 0x000fe400078e00a3 */
[----:B------:R-:W-:Y:S01]  /*7450*/  IMAD.MOV.U32 R163, RZ, RZ, R138 ;  /* 0x000000ffffa37224 */ /* 0x000fe200078e008a */
[----:B------:R-:W-:Y:S01]  /*7460*/  HMMA.16816.F32.BF16 R124, R8, R24, R124 ;  /* 0x00000018087c723c */ /* 0x000fe2000004187c */
[----:B------:R-:W-:Y:S01]  /*7470*/  IMAD.MOV.U32 R138, RZ, RZ, R162 ;  /* 0x000000ffff8a7224 */ /* 0x000fe200078e00a2 */
[----:B------:R-:W-:Y:S01]  /*7480*/  MOV R162, R139 ;  /* 0x0000008b00a27202 */ /* 0x000fe20000000f00 */
[----:B------:R-:W-:-:S02]  /*7490*/  IMAD.MOV.U32 R139, RZ, RZ, R74 ;  /* 0x000000ffff8b7224 */ /* 0x000fc400078e004a */
[----:B------:R1:W-:Y:S01]  /*74a0*/  MUFU.EX2 R74, R2 ;  /* 0x00000002004a7308 */ /* 0x0003e20000000800 */
[----:B------:R-:W-:Y:S02]  /*74b0*/  IMAD.MOV.U32 R168, RZ, RZ, R164 ;  /* 0x000000ffffa87224 */ /* 0x000fe400078e00a4 */
[----:B------:R-:W-:Y:S01]  /*74c0*/  IMAD.MOV.U32 R167, RZ, RZ, R165 ;  /* 0x000000ffffa77224 */ /* 0x000fe200078e00a5 */
[C---:B------:R-:W-:Y:S01]  /*74d0*/  HMMA.16816.F32.BF16 R128, R8.reuse, R26, R128 ;  /* 0x0000001a0880723c */ /* 0x040fe20000041880 */
[----:B------:R-:W-:Y:S02]  /*74e0*/  IMAD.MOV.U32 R164, RZ, RZ, R162 ;  /* 0x000000ffffa47224 */ /* 0x000fe400078e00a2 */
[----:B------:R-:W-:Y:S02]  /*74f0*/  IMAD.MOV.U32 R165, RZ, RZ, R161 ;  /* 0x000000ffffa57224 */ /* 0x000fe400078e00a1 */
[----:B------:R-:W-:Y:S02]  /*7500*/  IMAD.MOV.U32 R152, RZ, RZ, R138 ;  /* 0x000000ffff987224 */ /* 0x000fe400078e008a */
[----:B------:R-:W-:Y:S01]  /*7510*/  IMAD.MOV.U32 R138, RZ, RZ, R154 ;  /* 0x000000ffff8a7224 */ /* 0x000fe200078e009a */
[----:B--2---:R-:W-:Y:S01]  /*7520*/  HMMA.16816.F32.BF16 R140, R8, R20, R140 ;  /* 0x00000014088c723c */ /* 0x004fe2000004188c */
[----:B------:R-:W-:-:S02]  /*7530*/  IMAD.MOV.U32 R179, RZ, RZ, R165 ;  /* 0x000000ffffb37224 */ /* 0x000fc400078e00a5 */
[----:B------:R-:W-:Y:S02]  /*7540*/  IMAD.MOV.U32 R154, RZ, RZ, R137 ;  /* 0x000000ffff9a7224 */ /* 0x000fe400078e0089 */
[----:B-1----:R-:W-:Y:S02]  /*7550*/  FFMA.FTZ R2, R69, c[0x0][0x2d0], -R6 ;  /* 0x0000b40045027a23 */ /* 0x002fe40000010806 */
[----:B------:R-:W-:Y:S01]  /*7560*/  IMAD.MOV.U32 R137, RZ, RZ, R136 ;  /* 0x000000ffff897224 */ /* 0x000fe200078e0088 */
[----:B------:R-:W-:Y:S01]  /*7570*/  HMMA.16816.F32.BF16 R144, R8, R22, R144 ;  /* 0x000000160890723c */ /* 0x000fe20000041890 */
[----:B------:R1:W2:Y:S01]  /*7580*/  MUFU.EX2 R69, R2 ;  /* 0x0000000200457308 */ /* 0x0002a20000000800 */
[----:B------:R-:W-:Y:S02]  /*7590*/  IMAD.MOV.U32 R136, RZ, RZ, R120 ;  /* 0x000000ffff887224 */ /* 0x000fe400078e0078 */
[----:B------:R-:W-:Y:S02]  /*75a0*/  IMAD.MOV.U32 R120, RZ, RZ, R134 ;  /* 0x000000ffff787224 */ /* 0x000fe400078e0086 */
[----:B------:R-:W-:-:S02]  /*75b0*/  IMAD.MOV.U32 R171, RZ, RZ, R138 ;  /* 0x000000ffffab7224 */ /* 0x000fc400078e008a */
[C---:B----4-:R-:W-:Y:S08]  /*75c0*/  HMMA.16816.F32.BF16 R156, R8.reuse, R16, R156 ;  /* 0x00000010089c723c */ /* 0x050ff0000004189c */
[----:B-----5:R-:W-:Y:S01]  /*75d0*/  HMMA.16816.F32.BF16 R80, R8, R12, R80 ;  /* 0x0000000c0850723c */ /* 0x020fe20000041850 */
[----:B-1----:R-:W-:-:S04]  /*75e0*/  FFMA.FTZ R2, R68, c[0x0][0x2d0], -R6 ;  /* 0x0000b40044027a23 */ /* 0x002fc80000010806 */
[----:B------:R1:W-:Y:S03]  /*75f0*/  MUFU.EX2 R68, R2 ;  /* 0x0000000200447308 */ /* 0x0003e60000000800 */
[C---:B------:R-:W-:Y:S01]  /*7600*/  HMMA.16816.F32.BF16 R76, R8.reuse, R14, R76 ;  /* 0x0000000e084c723c */ /* 0x040fe2000004184c */
[----:B-1----:R-:W-:Y:S02]  /*7610*/  FFMA.FTZ R2, R166, c[0x0][0x2d0], -R6 ;  /* 0x0000b400a6027a23 */ /* 0x002fe40000010806 */
[----:B------:R-:W-:Y:S02]  /*7620*/  IMAD.MOV.U32 R166, RZ, RZ, R163 ;  /* 0x000000ffffa67224 */ /* 0x000fe400078e00a3 */
[----:B------:R1:W3:Y:S03]  /*7630*/  MUFU.EX2 R63, R2 ;  /* 0x00000002003f7308 */ /* 0x0002e60000000800 */
[----:B------:R-:W-:Y:S07]  /*7640*/  HMMA.16816.F32.BF16 R160, R8, R18, R84 ;  /* 0x0000001208a0723c */ /* 0x000fee0000041854 */
[----:B--2---:R-:W-:Y:S01]  /*7650*/  F2FP.BF16.PACK_AB R8, R69, R74 ;  /* 0x0000004a4508723e */ /* 0x004fe200000010ff */
[----:B------:R-:W-:Y:S01]  /*7660*/  IMAD.MOV.U32 R85, RZ, RZ, R123 ;  /* 0x000000ffff557224 */ /* 0x000fe200078e007b */
[----:B------:R-:W-:Y:S01]  /*7670*/  MOV R84, R137 ;  /* 0x0000008900547202 */ /* 0x000fe20000000f00 */
[----:B------:R-:W-:-:S02]  /*7680*/  IMAD.MOV.U32 R86, RZ, RZ, R121 ;  /* 0x000000ffff567224 */ /* 0x000fc400078e0079 */
[----:B-1----:R-:W-:Y:S01]  /*7690*/  FFMA.FTZ R2, R170, c[0x0][0x2d0], -R0 ;  /* 0x0000b400aa027a23 */ /* 0x002fe20000010800 */
[----:B---3--:R-:W-:Y:S01]  /*76a0*/  F2FP.BF16.PACK_AB R10, R63, R68 ;  /* 0x000000443f0a723e */ /* 0x008fe200000010ff */
[----:B------:R-:W-:Y:S02]  /*76b0*/  IMAD.MOV.U32 R170, RZ, RZ, R154 ;  /* 0x000000ffffaa7224 */ /* 0x000fe400078e009a */
        /* <DEDUP_REMOVED lines=9> */
[----:B--2---:R-:W-:Y:S02]  /*7750*/  F2FP.BF16.PACK_AB R11, R31, R60 ;  /* 0x0000003c1f0b723e */ /* 0x004fe400000010ff */
[----:B------:R-:W-:-:S03]  /*7760*/  MOV R168, R133 ;  /* 0x0000008500a87202 */ /* 0x000fc60000000f00 */
[----:B------:R1:W-:Y:S01]  /*7770*/  MUFU.EX2 R29, R2 ;  /* 0x00000002001d7308 */ /* 0x0003e20000000800 */
[----:B------:R-:W2:Y:S01]  /*7780*/  LDSM.16.MT88.4 R132, [R224+0x3100] ;  /* 0x00310000e084783b */ /* 0x000ea20000004200 */
[C---:B------:R-:W-:Y:S07]  /*7790*/  HMMA.16816.F32.BF16 R56, R8.reuse, R26, R56 ;  /* 0x0000001a0838723c */ /* 0x040fee0000041838 */
[----:B------:R-:W-:Y:S01]  /*77a0*/  IMAD.MOV.U32 R27, RZ, RZ, R136 ;  /* 0x000000ffff1b7224 */ /* 0x000fe200078e0088 */
[----:B------:R-:W-:Y:S01]  /*77b0*/  HMMA.16816.F32.BF16 R64, R8, R24, R64 ;  /* 0x000000180840723c */ /* 0x000fe20000041840 */
[----:B-1----:R-:W-:-:S04]  /*77c0*/  FFMA.FTZ R2, R167, c[0x0][0x2d0], -R5 ;  /* 0x0000b400a7027a23 */ /* 0x002fc80000010805 */
[----:B------:R1:W3:Y:S03]  /*77d0*/  MUFU.EX2 R30, R2 ;  /* 0x00000002001e7308 */ /* 0x0002e60000000800 */
[C---:B------:R-:W-:Y:S08]  /*77e0*/  HMMA.16816.F32.BF16 R48, R8.reuse, R22, R48 ;  /* 0x000000160830723c */ /* 0x040ff00000041830 */
[----:B------:R-:W-:Y:S01]  /*77f0*/  HMMA.16816.F32.BF16 R52, R8, R20, R52 ;  /* 0x000000140834723c */ /* 0x000fe20000041834 */
[----:B-1----:R-:W-:-:S07]  /*7800*/  FFMA.FTZ R2, R166, c[0x0][0x2d0], -R5 ;  /* 0x0000b400a6027a23 */ /* 0x002fce0000010805 */
[C---:B------:R-:W-:Y:S01]  /*7810*/  HMMA.16816.F32.BF16 R44, R8.reuse, R12, R44 ;  /* 0x0000000c082c723c */ /* 0x040fe2000004182c */
[----:B---3--:R-:W-:Y:S01]  /*7820*/  F2FP.BF16.PACK_AB R176, R30, R29 ;  /* 0x0000001d1eb0723e */ /* 0x008fe200000010ff */
[----:B------:R1:W-:Y:S05]  /*7830*/  MUFU.EX2 R28, R2 ;  /* 0x00000002001c7308 */ /* 0x0003ea0000000800 */
[----:B------:R-:W-:Y:S01]  /*7840*/  FADD.FTZ R12, R220, R217 ;  /* 0x000000d9dc0c7221 */ /* 0x000fe20000010000 */
[C---:B------:R-:W-:Y:S01]  /*7850*/  HMMA.16816.F32.BF16 R32, R8.reuse, R14, R32 ;  /* 0x0000000e0820723c */ /* 0x040fe20000041820 */
[----:B------:R-:W-:Y:S01]  /*7860*/  FADD.FTZ R13, R178, R177 ;  /* 0x000000b1b20d7221 */ /* 0x000fe20000010000 */
[----:B------:R3:W-:Y:S06]  /*7870*/  MUFU.EX2 R15, R4 ;  /* 0x00000004000f7308 */ /* 0x0007ec0000000800 */
[----:B------:R-:W-:Y:S01]  /*7880*/  HMMA.16816.F32.BF16 R36, R8, R16, R36 ;  /* 0x000000100824723c */ /* 0x000fe20000041824 */
[----:B-1----:R-:W-:-:S02]  /*7890*/  FFMA.FTZ R2, R164, c[0x0][0x2d0], -R5 ;  /* 0x0000b400a4027a23 */ /* 0x002fc40000010805 */
[----:B------:R-:W-:Y:S01]  /*78a0*/  FFMA.FTZ R5, R214, c[0x0][0x2d0], -R0 ;  /* 0x0000b400d6057a23 */ /* 0x000fe20000010800 */
[----:B------:R-:W1:Y:S01]  /*78b0*/  LDSM.16.MT88.4 R164, [R225+0x3100] ;  /* 0x00310000e1a4783b */ /* 0x000e620000004200 */
[----:B------:R4:W5:Y:S03]  /*78c0*/  MUFU.EX2 R26, R2 ;  /* 0x00000002001a7308 */ /* 0x0009660000000800 */
[----:B------:R-:W-:Y:S01]  /*78d0*/  HMMA.16816.F32.BF16 R40, R8, R18, R40 ;  /* 0x000000120828723c */ /* 0x000fe20000041828 */
[----:B------:R-:W1:Y:S01]  /*78e0*/  LDSM.16.MT88.4 R16, [R226+0x3100] ;  /* 0x00310000e210783b */ /* 0x000e620000004200 */
[----:B---3--:R-:W-:-:S03]  /*78f0*/  FADD.FTZ R4, R250, R249 ;  /* 0x000000f9fa047221 */ /* 0x008fc60000010000 */
[----:B------:R-:W-:Y:S01]  /*7900*/  MUFU.EX2 R9, R5 ;  /* 0x0000000500097308 */ /* 0x000fe20000000800 */
[----:B----4-:R-:W-:Y:S01]  /*7910*/  FFMA.FTZ R2, R219, c[0x0][0x2d0], -R3 ;  /* 0x0000b400db027a23 */ /* 0x010fe20000010803 */
[----:B-----5:R-:W-:Y:S01]  /*7920*/  F2FP.BF16.PACK_AB R178, R26, R28 ;  /* 0x0000001c1ab2723e */ /* 0x020fe200000010ff */
[----:B------:R-:W-:-:S05]  /*7930*/  IMAD.MOV.U32 R219, RZ, RZ, R120 ;  /* 0x000000ffffdb7224 */ /* 0x000fca00078e0078 */
[----:B------:R3:W-:Y:S01]  /*7940*/  MUFU.EX2 R25, R2 ;  /* 0x0000000200197308 */ /* 0x0007e20000000800 */
[----:B------:R-:W-:Y:S02]  /*7950*/  IMAD.MOV.U32 R120, RZ, RZ, R139 ;  /* 0x000000ffff787224 */ /* 0x000fe400078e008b */
[----:B------:R-:W-:Y:S02]  /*7960*/  IMAD.MOV.U32 R139, RZ, RZ, R7 ;  /* 0x000000ffff8b7224 */ /* 0x000fe400078e0007 */
[----:B------:R-:W-:Y:S02]  /*7970*/  FFMA.FTZ R7, R208, c[0x0][0x2d0], -R0 ;  /* 0x0000b400d0077a23 */ /* 0x000fe40000010800 */
[----:B------:R-:W-:Y:S02]  /*7980*/  IMAD.MOV.U32 R87, RZ, RZ, R139 ;  /* 0x000000ffff577224 */ /* 0x000fe400078e008b */
[----:B------:R4:W-:Y:S01]  /*7990*/  MUFU.EX2 R10, R7 ;  /* 0x00000007000a7308 */ /* 0x0009e20000000800 */
[----:B---3--:R-:W-:-:S07]  /*79a0*/  FFMA.FTZ R2, R218, c[0x0][0x2d0], -R3 ;  /* 0x0000b400da027a23 */ /* 0x008fce0000010803 */
[----:B------:R3:W5:Y:S01]  /*79b0*/  MUFU.EX2 R24, R2 ;  /* 0x0000000200187308 */ /* 0x0007620000000800 */
[----:B----4-:R-:W-:Y:S02]  /*79c0*/  FADD.FTZ R7, R252, R4 ;  /* 0x00000004fc077221 */ /* 0x010fe40000010000 */
[--C-:B---3--:R-:W-:Y:S01]  /*79d0*/  FFMA.FTZ R2, R221, c[0x0][0x2d0], -R3.reuse ;  /* 0x0000b400dd027a23 */ /* 0x108fe20000010803 */
[----:B-----5:R-:W-:Y:S01]  /*79e0*/  F2FP.BF16.PACK_AB R177, R24, R25 ;  /* 0x0000001918b1723e */ /* 0x020fe200000010ff */
[----:B------:R-:W-:-:S03]  /*79f0*/  FFMA.FTZ R3, R251, c[0x0][0x2d0], -R3 ;  /* 0x0000b400fb037a23 */ /* 0x000fc60000010803 */
[----:B------:R3:W-:Y:S08]  /*7a00*/  MUFU.EX2 R23, R2 ;  /* 0x0000000200177308 */ /* 0x0007f00000000800 */
[----:B------:R4:W5:Y:S01]  /*7a10*/  MUFU.EX2 R22, R3 ;  /* 0x0000000300167308 */ /* 0x0009620000000800 */
[----:B---3--:R-:W-:-:S07]  /*7a20*/  FFMA.FTZ R2, R152, c[0x0][0x2d0], -R6 ;  /* 0x0000b40098027a23 */ /* 0x008fce0000010806 */
[----:B------:R3:W-:Y:S01]  /*7a30*/  MUFU.EX2 R20, R2 ;  /* 0x0000000200147308 */ /* 0x0007e20000000800 */
[--C-:B----4-:R-:W-:Y:S01]  /*7a40*/  FFMA.FTZ R3, R179, c[0x0][0x2d0], -R6.reuse ;  /* 0x0000b400b3037a23 */ /* 0x110fe20000010806 */
[----:B-----5:R-:W-:Y:S01]  /*7a50*/  F2FP.BF16.PACK_AB R179, R22, R23 ;  /* 0x0000001716b3723e */ /* 0x020fe200000010ff */
[----:B------:R-:W-:-:S05]  /*7a60*/  FFMA.FTZ R6, R155, c[0x0][0x2d0], -R6 ;  /* 0x0000b4009b067a23 */ /* 0x000fca0000010806 */
[----:B------:R4:W5:Y:S01]  /*7a70*/  MUFU.EX2 R21, R3 ;  /* 0x0000000300157308 */ /* 0x0009620000000800 */
[----:B--2---:R-:W-:Y:S01]  /*7a80*/  HMMA.16816.F32.BF16 R124, R176, R132, R124 ;  /* 0x00000084b07c723c */ /* 0x004fe2000004187c */
[----:B---3--:R-:W-:-:S06]  /*7a90*/  FADD.FTZ R2, R120, R12 ;  /* 0x0000000c78027221 */ /* 0x008fcc0000010000 */
[----:B------:R-:W2:Y:S01]  /*7aa0*/  MUFU.EX2 R14, R6 ;  /* 0x00000006000e7308 */ /* 0x000ea20000000800 */
[----:B------:R-:W-:Y:S01]  /*7ab0*/  FADD.FTZ R5, R122, R2 ;  /* 0x000000027a057221 */ /* 0x000fe20000010000 */
[----:B------:R-:W-:Y:S01]  /*7ac0*/  HMMA.16816.F32.BF16 R128, R176, R134, R128 ;  /* 0x00000086b080723c */ /* 0x000fe20000041880 */
[--C-:B----4-:R-:W-:Y:S01]  /*7ad0*/  FFMA.FTZ R3, R216, c[0x0][0x2d0], -R0.reuse ;  /* 0x0000b400d8037a23 */ /* 0x110fe20000010800 */
[----:B-----5:R-:W-:Y:S01]  /*7ae0*/  F2FP.BF16.PACK_AB R180, R20, R21 ;  /* 0x0000001514b4723e */ /* 0x020fe200000010ff */
[----:B------:R-:W-:-:S03]  /*7af0*/  FFMA.FTZ R0, R183, c[0x0][0x2d0], -R0 ;  /* 0x0000b400b7007a23 */ /* 0x000fc60000010800 */
[----:B------:R3:W4:Y:S02]  /*7b00*/  MUFU.EX2 R8, R3 ;  /* 0x0000000300087308 */ /* 0x0007240000000800 */
[----:B------:R-:W-:Y:S01]  /*7b10*/  HMMA.16816.F32.BF16 R140, R176, R148, R140 ;  /* 0x00000094b08c723c */ /* 0x000fe2000004188c */
[----:B--2---:R-:W-:-:S05]  /*7b20*/  F2FP.BF16.PACK_AB R182, R14, R15 ;  /* 0x0000000f0eb6723e */ /* 0x004fca00000010ff */
[----:B------:R2:W5:Y:S02]  /*7b30*/  MUFU.EX2 R11, R0 ;  /* 0x00000000000b7308 */ /* 0x0005640000000800 */
[----:B------:R-:W-:Y:S01]  /*7b40*/  HMMA.16816.F32.BF16 R144, R176, R150, R144 ;  /* 0x00000096b090723c */ /* 0x000fe20000041890 */
[----:B---3--:R-:W-:Y:S01]  /*7b50*/  FADD.FTZ R3, R248, R222 ;  /* 0x000000def8037221 */ /* 0x008fe20000010000 */
[----:B----4-:R-:W-:-:S06]  /*7b60*/  F2FP.BF16.PACK_AB R181, R9, R8 ;  /* 0x0000000809b5723e */ /* 0x010fcc00000010ff */
[C---:B-1----:R-:W-:Y:S01]  /*7b70*/  HMMA.16816.F32.BF16 R156, R176.reuse, R164, R156 ;  /* 0x000000a4b09c723c */ /* 0x042fe2000004189c */
[----:B------:R-:W-:Y:S02]  /*7b80*/  FADD.FTZ R6, R244, R3 ;  /* 0x00000003f4067221 */ /* 0x000fe40000010000 */
[----:B------:R-:W-:Y:S02]  /*7b90*/  FADD.FTZ R3, R219, R7 ;  /* 0x00000007db037221 */ /* 0x000fe40000010000 */
[----:B--2---:R-:W-:Y:S01]  /*7ba0*/  FADD.FTZ R0, R213, R13 ;  /* 0x0000000dd5007221 */ /* 0x004fe20000010000 */
[----:B-----5:R-:W-:Y:S01]  /*7bb0*/  F2FP.BF16.PACK_AB R183, R11, R10 ;  /* 0x0000000a0bb7723e */ /* 0x020fe200000010ff */
        /* <DEDUP_REMOVED lines=114> */
[----:B------:R-:W2:Y:S01]  /*82e0*/  LDL R87, [R1+0x20] ;  /* 0x0000200001577983 */ /* 0x000ea20000100800 */
[----:B------:R-:W-:Y:S01]  /*82f0*/  PLOP3.LUT P1, PT, PT, PT, UP1, 0x80, 0x0 ;  /* 0x000000000000781c */ /* 0x000fe20003f2f018 */
[----:B------:R-:W-:Y:S01]  /*8300*/  IMAD.MOV.U32 R116, RZ, RZ, R72 ;  /* 0x000000ffff747224 */ /* 0x000fe200078e0048 */
[----:B------:R-:W-:Y:S01]  /*8310*/  PLOP3.LUT P0, PT, PT, PT, UP1, 0x80, 0x0 ;  /* 0x000000000000781c */ /* 0x000fe20003f0f018 */
[----:B-1----:R-:W-:Y:S01]  /*8320*/  IMAD.MOV.U32 R3, RZ, RZ, R73 ;  /* 0x000000ffff037224 */ /* 0x002fe200078e0049 */
[----:B------:R-:W-:Y:S01]  /*8330*/  MOV R118, R70 ;  /* 0x0000004600767202 */ /* 0x000fe20000000f00 */
[----:B------:R-:W-:-:S08]  /*8340*/  IMAD.MOV.U32 R117, RZ, RZ, R71 ;  /* 0x000000ffff757224 */ /* 0x000fd000078e0047 */
[----:B--2---:R-:W-:-:S05]  /*8350*/  @P1 IMAD.HI.U32 R0, R87, c[0x0][0x2c8], RZ ;  /* 0x0000b20057001a27 */ /* 0x004fca00078e00ff */
[----:B------:R-:W-:-:S05]  /*8360*/  @P0 SHF.R.U32.HI R0, RZ, c[0x0][0x2cc], R0 ;  /* 0x0000b300ff000a19 */ /* 0x000fca0000011600 */
[----:B------:R1:W-:Y:S02]  /*8370*/  @P0 STL [R1+0x1c], R0 ;  /* 0x00001c0001000387 */ /* 0x0003e40000100800 */
.L_x_662:
[----:B------:R-:W-:Y:S04]  /*8380*/  DEPBAR.LE SB0, 0x0 ;  /* 0x000080000000791a */ /* 0x000fe80000000000 */
[----:B------:R-:W-:Y:S01]  /*8390*/  BAR.SYNC.DEFER_BLOCKING 0x0 ;  /* 0x0000000000007b1d */ /* 0x000fe20000010000 */
[----:B------:R-:W-:Y:S05]  /*83a0*/  ISETP.LE.AND P0, PT, RZ, UR6, PT ;  /* 0x00000006ff007c0c */ /* 0x000fea000bf03270 */
[----:B--2--5:R2:W3:Y:S04]  /*83b0*/  LDSM.16.M88.4 R112, [R230+0x7100] ;  /* 0x00710000e670783b */ /* 0x0244e80000000200 */
        /* <DEDUP_REMOVED lines=18> */
[----:B---34-:R-:W3:Y:S04]  /*84e0*/  LDL R2, [R1+0x8] ;  /* 0x0000080001027983 */ /* 0x018ee80000100800 */
[----:B------:R-:W4:Y:S01]  /*84f0*/  LDL R21, [R1+0x14] ;  /* 0x0000140001157983 */ /* 0x000f220000100800 */
[----:B-1-3--:R-:W-:Y:S01]  /*8500*/  SHF.R.S32.HI R0, RZ, 0x1f, R2 ;  /* 0x0000001fff007819 */ /* 0x00afe20000011402 */
[----:B------:R-:W-:Y:S04]  /*8510*/  IMAD.WIDE.U32 R4, R2, c[0x0][0x208], RZ ;  /* 0x0000820002047a25 */ /* 0x000fe800078e00ff */
[----:B------:R-:W-:Y:S04]  /*8520*/  IMAD R0, R0, c[0x0][0x208], RZ ;  /* 0x0000820000007a24 */ /* 0x000fe800078e02ff */
[----:B------:R-:W-:Y:S01]  /*8530*/  IMAD R0, R2, c[0x0][0x20c], R0 ;  /* 0x0000830002007a24 */ /* 0x000fe200078e0200 */
[----:B------:R-:W-:Y:S03]  /*8540*/  SHF.R.S32.HI R2, RZ, 0x1f, R245 ;  /* 0x0000001fff027819 */ /* 0x000fe600000114f5 */
[----:B------:R-:W-:Y:S02]  /*8550*/  IMAD.IADD R5, R5, 0x1, R0 ;  /* 0x0000000105057824 */ /* 0x000fe400078e0200 */
[----:B------:R-:W-:Y:S02]  /*8560*/  IMAD R2, R2, c[0x0][0x218], RZ ;  /* 0x0000860002027a24 */ /* 0x000fe400078e02ff */
[C---:B------:R-:W-:Y:S05]  /*8570*/  IMAD.WIDE.U32 R4, R245.reuse, c[0x0][0x218], R4 ;  /* 0x00008600f5047a25 */ /* 0x040fea00078e0004 */
[----:B------:R-:W-:Y:S01]  /*8580*/  IADD3 R0, P1, R4, UR24, RZ ;  /* 0x0000001804007c10 */ /* 0x000fe2000ff3e0ff */
[----:B------:R-:W-:Y:S03]  /*8590*/  IMAD R4, R245, c[0x0][0x21c], R2 ;  /* 0x00008700f5047a24 */ /* 0x000fe600078e0202 */
[C---:B------:R-:W-:Y:S02]  /*85a0*/  LEA R2, P0, R0.reuse, c[0x0][0x1f8], 0x1 ;  /* 0x00007e0000027a11 */ /* 0x040fe400078008ff */
[----:B------:R-:W-:Y:S03]  /*85b0*/  IADD3.X R4, R5, UR8, R4, P1, !PT ;  /* 0x0000000805047c10 */ /* 0x000fe60008ffe404 */
[----:B------:R-:W1:Y:S01]  /*85c0*/  SHFL.IDX PT, R6, R2, RZ, 0x181f ;  /* 0x00181fff02067589 */ /* 0x000e6200000e0000 */
[----:B------:R-:W-:Y:S03]  /*85d0*/  LEA.HI.X R0, R0, c[0x0][0x1fc], R4, 0x1, P0 ;  /* 0x00007f0000007a11 */ /* 0x000fe600000f0c04 */
[----:B------:R-:W3:Y:S04]  /*85e0*/  SHFL.IDX PT, R4, R2, 0x1, 0x181f ;  /* 0x00381f0002047f89 */ /* 0x000ee800000e0000 */
[----:B------:R-:W5:Y:S04]  /*85f0*/  SHFL.IDX PT, R7, R0, RZ, 0x181f ;  /* 0x00181fff00077589 */ /* 0x000f6800000e0000 */
[----:B------:R-:W2:Y:S04]  /*8600*/  SHFL.IDX PT, R5, R0, 0x1, 0x181f ;  /* 0x00381f0000057f89 */ /* 0x000ea800000e0000 */
[----:B------:R-:W4:Y:S04]  /*8610*/  SHFL.IDX PT, R12, R2, 0x2, 0x181f ;  /* 0x00581f00020c7f89 */ /* 0x000f2800000e0000 */
[----:B------:R-:W4:Y:S04]  /*8620*/  SHFL.IDX PT, R10, R2, 0x3, 0x181f ;  /* 0x00781f00020a7f89 */ /* 0x000f2800000e0000 */
[----:B------:R-:W4:Y:S01]  /*8630*/  SHFL.IDX PT, R9, R0, 0x2, 0x181f ;  /* 0x00581f0000097f89 */ /* 0x000f2200000e0000 */
[-C--:B-1----:R-:W-:Y:S03]  /*8640*/  IADD3 R6, P1, R6, R242.reuse, RZ ;  /* 0x000000f206067210 */ /* 0x082fe60007f3e0ff */
[----:B------:R-:W1:Y:S01]  /*8650*/  SHFL.IDX PT, R8, R2, 0x4, 0x181f ;  /* 0x00981f0002087f89 */ /* 0x000e6200000e0000 */
[-C--:B---3--:R-:W-:Y:S03]  /*8660*/  IADD3 R4, P0, R4, R242.reuse, RZ ;  /* 0x000000f204047210 */ /* 0x088fe60007f1e0ff */
[----:B------:R-:W3:Y:S01]  /*8670*/  SHFL.IDX PT, R11, R2, 0x5, 0x181f ;  /* 0x00b81f00020b7f89 */ /* 0x000ee200000e0000 */
[--C-:B-----5:R-:W-:Y:S03]  /*8680*/  IMAD.X R7, R7, 0x1, R241.reuse, P1 ;  /* 0x0000000107077824 */ /* 0x120fe600008e06f1 */
[----:B------:R-:W-:Y:S01]  /*8690*/  SHFL.IDX PT, R20, R0, 0x3, 0x181f ;  /* 0x00781f0000147f89 */ /* 0x000fe200000e0000 */
[--C-:B--2---:R-:W-:Y:S03]  /*86a0*/  IMAD.X R5, R5, 0x1, R241.reuse, P0 ;  /* 0x0000000105057824 */ /* 0x104fe600000e06f1 */
[----:B----4-:R3:W-:Y:S01]  /*86b0*/  LDGSTS.E.BYPASS.LTC128B.128 [R21], [R6.64], !P4 ;  /* 0x0000000006157fae */ /* 0x0107e2000e101d4e */
[-C--:B------:R-:W-:Y:S03]  /*86c0*/  IADD3 R12, P0, R12, R242.reuse, RZ ;  /* 0x000000f20c0c7210 */ /* 0x080fe60007f1e0ff */
[----:B------:R-:W2:Y:S01]  /*86d0*/  SHFL.IDX PT, R15, R0, 0x4, 0x181f ;  /* 0x00981f00000f7f89 */ /* 0x000ea200000e0000 */
[-C--:B------:R-:W-:Y:S03]  /*86e0*/  IADD3 R10, P3, R10, R242.reuse, RZ ;  /* 0x000000f20a0a7210 */ /* 0x080fe60007f7e0ff */
[----:B------:R4:W-:Y:S01]  /*86f0*/  LDGSTS.E.BYPASS.LTC128B.128 [R21+0x800], [R4.64], !P4 ;  /* 0x0080000004157fae */ /* 0x0009e2000e101d4e */
[--C-:B------:R-:W-:Y:S03]  /*8700*/  IMAD.X R13, R9, 0x1, R241.reuse, P0 ;  /* 0x00000001090d7824 */ /* 0x100fe600000e06f1 */
[----:B------:R-:W4:Y:S01]  /*8710*/  SHFL.IDX PT, R2, R2, 0x6, 0x181f ;  /* 0x00d81f0002027f89 */ /* 0x000f2200000e0000 */
[-C--:B-1----:R-:W-:Y:S03]  /*8720*/  IADD3 R8, P2, R8, R242.reuse, RZ ;  /* 0x000000f208087210 */ /* 0x082fe60007f5e0ff */
[----:B------:R-:W1:Y:S04]  /*8730*/  SHFL.IDX PT, R14, R0, 0x5, 0x181f ;  /* 0x00b81f00000e7f89 */ /* 0x000e6800000e0000 */
[----:B------:R-:W5:Y:S04]  /*8740*/  SHFL.IDX PT, R0, R0, 0x6, 0x181f ;  /* 0x00d81f0000007f89 */ /* 0x000f6800000e0000 */
[----:B------:R5:W-:Y:S01]  /*8750*/  LDGSTS.E.BYPASS.LTC128B.128 [R21+0x1000], [R12.64], !P4 ;  /* 0x010000000c157fae */ /* 0x000be2000e101d4e */
[-C--:B---3--:R-:W-:Y:S01]  /*8760*/  IADD3 R6, P1, R11, R242.reuse, RZ ;  /* 0x000000f20b067210 */ /* 0x088fe20007f3e0ff */
[--C-:B--2---:R-:W-:Y:S01]  /*8770*/  IMAD.X R9, R15, 0x1, R241.reuse, P2 ;  /* 0x000000010f097824 */ /* 0x104fe200010e06f1 */
[-C--:B------:R-:W-:Y:S05]  /*8780*/  IADD3.X R11, R20, R241.reuse, RZ, P3, !PT ;  /* 0x000000f1140b7210 */ /* 0x080fea0001ffe4ff */
[----:B------:R2:W-:Y:S01]  /*8790*/  LDGSTS.E.BYPASS.LTC128B.128 [R21+0x1800], [R10.64], !P4 ;  /* 0x018000000a157fae */ /* 0x0005e2000e101d4e */
[----:B----4-:R-:W-:Y:S03]  /*87a0*/  IADD3 R4, P0, R2, R242, RZ ;  /* 0x000000f202047210 */ /* 0x010fe60007f1e0ff */
[----:B------:R2:W-:Y:S01]  /*87b0*/  LDGSTS.E.BYPASS.LTC128B.128 [R21+0x2000], [R8.64], !P4 ;  /* 0x0200000008157fae */ /* 0x0005e2000e101d4e */
[----:B-1----:R-:W-:Y:S01]  /*87c0*/  IMAD.X R7, R14, 0x1, R241, P1 ;  /* 0x000000010e077824 */ /* 0x002fe200008e06f1 */
[----:B-----5:R-:W-:Y:S04]  /*87d0*/  IADD3.X R5, R0, R241, RZ, P0, !PT ;  /* 0x000000f100057210 */ /* 0x020fe800007fe4ff */
[----:B------:R2:W-:Y:S04]  /*87e0*/  LDGSTS.E.BYPASS.LTC128B.128 [R21+0x2800], [R6.64], !P4 ;  /* 0x0280000006157fae */ /* 0x0005e8000e101d4e */
[----:B------:R2:W-:Y:S02]  /*87f0*/  LDGSTS.E.BYPASS.LTC128B.128 [R21+0x3000], [R4.64], !P4 ;  /* 0x0300000004157fae */ /* 0x0005e4000e101d4e */
.L_x_660:
[----:B---34-:R-:W0:Y:S01]  /*8800*/  LDGDEPBAR ;  /* 0x00000000000079af */ /* 0x018e220000000000 */
[-C--:B-12---:R-:W-:Y:S01]  /*8810*/  HMMA.16816.F32.BF16 R4, R112, R16.reuse, RZ ;  /* 0x000000107004723c */ /* 0x086fe200000418ff */
[----:B------:R-:W-:Y:S06]  /*8820*/  UISETP.GE.AND UP0, UPT, UR6, 0x1, UPT ;  /* 0x000000010600788c */ /* 0x000fec000bf06270 */
[----:B------:R-:W-:Y:S01]  /*8830*/  PLOP3.LUT P0, PT, PT, PT, UP0, 0x80, 0x0 ;  /* 0x000000000000781c */ /* 0x000fe20003f0f008 */
        /* <DEDUP_REMOVED lines=130> */
[----:B----4-:R-:W-:Y:S01]  /*9060*/  STL [R1+0x4], R0 ;  /* 0x0000040001007387 */ /* 0x010fe20000100800 */
[C---:B------:R-:W-:Y:S08]  /*9070*/  HMMA.16816.F32.BF16 R24, R188.reuse, R4, R24 ;  /* 0x00000004bc18723c */ /* 0x040ff00000041818 */
        /* <DEDUP_REMOVED lines=42> */
[----:B------:R-:W5:Y:S03]  /*9320*/  LDSM.16.M88.4 R4, [R228+0x2800] ;  /* 0x00280000e404783b */ /* 0x000f660000000200 */
[----:B------:R-:W-:Y:S02]  /*9330*/  FMUL.FTZ R50, R50, c[0x0][0x320] ;  /* 0x0000c80032327a20 */ /* 0x000fe40000410000 */
[----:B------:R-:W-:Y:S02]  /*9340*/  FMUL.FTZ R52, R52, c[0x0][0x320] ;  /* 0x0000c80034347a20 */ /* 0x000fe40000410000 */
[----:B------:R-:W-:Y:S01]  /*9350*/  FMUL.FTZ R53, R53, c[0x0][0x320] ;  /* 0x0000c80035357a20 */ /* 0x000fe20000410000 */
[----:B------:R4:W2:Y:S01]  /*9360*/  MUFU.TANH R220, R24 ;  /* 0x0000001800dc7308 */ /* 0x0008a20000002400 */
[-C--:B-1----:R-:W-:Y:S03]  /*9370*/  HMMA.16816.F32.BF16 R68, R204, R8.reuse, R68 ;  /* 0x00000008cc44723c */ /* 0x082fe60000041844 */
[----:B------:R-:W-:Y:S02]  /*9380*/  FMUL.FTZ R54, R54, c[0x0][0x320] ;  /* 0x0000c80036367a20 */ /* 0x000fe40000410000 */
[----:B------:R-:W-:Y:S02]  /*9390*/  FMUL.FTZ R55, R55, c[0x0][0x320] ;  /* 0x0000c80037377a20 */ /* 0x000fe40000410000 */
[----:B------:R-:W-:Y:S01]  /*93a0*/  FMUL.FTZ R56, R56, c[0x0][0x320] ;  /* 0x0000c80038387a20 */ /* 0x000fe20000410000 */
[C---:B------:R-:W-:Y:S01]  /*93b0*/  HMMA.16816.F32.BF16 R72, R188.reuse, R8, R72 ;  /* 0x00000008bc48723c */ /* 0x040fe20000041848 */
[----:B------:R4:W1:Y:S03]  /*93c0*/  MUFU.TANH R219, R25 ;  /* 0x0000001900db7308 */ /* 0x0008660000002400 */
[----:B------:R-:W-:Y:S02]  /*93d0*/  FMUL.FTZ R58, R58, c[0x0][0x320] ;  /* 0x0000c8003a3a7a20 */ /* 0x000fe40000410000 */
[----:B------:R-:W-:Y:S02]  /*93e0*/  FMUL.FTZ R60, R60, c[0x0][0x320] ;  /* 0x0000c8003c3c7a20 */ /* 0x000fe40000410000 */
[-C--:B------:R-:W-:Y:S03]  /*93f0*/  HMMA.16816.F32.BF16 R76, R188, R10.reuse, R76 ;  /* 0x0000000abc4c723c */ /* 0x080fe6000004184c */
[----:B------:R4:W1:Y:S01]  /*9400*/  MUFU.TANH R246, R26 ;  /* 0x0000001a00f67308 */ /* 0x0008620000002400 */
[----:B------:R-:W-:Y:S02]  /*9410*/  FMUL.FTZ R64, R64, c[0x0][0x320] ;  /* 0x0000c80040407a20 */ /* 0x000fe40000410000 */
[----:B------:R-:W-:Y:S02]  /*9420*/  FMUL.FTZ R65, R65, c[0x0][0x320] ;  /* 0x0000c80041417a20 */ /* 0x000fe40000410000 */
[C---:B------:R-:W-:Y:S01]  /*9430*/  HMMA.16816.F32.BF16 R80, R204.reuse, R10, R80 ;  /* 0x0000000acc50723c */ /* 0x040fe20000041850 */
[----:B------:R-:W1:Y:S01]  /*9440*/  LDSM.16.M88.4 R8, [R228+0x3000] ;  /* 0x00300000e408783b */ /* 0x000e620000000200 */
[----:B------:R-:W-:Y:S04]  /*9450*/  DEPBAR.LE SB0, 0x0 ;  /* 0x000080000000791a */ /* 0x000fe80000000000 */
[----:B------:R4:W1:Y:S01]  /*9460*/  MUFU.TANH R247, R27 ;  /* 0x0000001b00f77308 */ /* 0x0008620000002400 */
[----:B------:R-:W-:Y:S01]  /*9470*/  FMUL.FTZ R66, R66, c[0x0][0x320] ;  /* 0x0000c80042427a20 */ /* 0x000fe20000410000 */
[-C--:B-----5:R-:W-:Y:S01]  /*9480*/  HMMA.16816.F32.BF16 R84, R204, R4.reuse, R84 ;  /* 0x00000004cc54723c */ /* 0x0a0fe20000041854 */
[----:B------:R-:W-:Y:S04]  /*9490*/  BAR.SYNC.DEFER_BLOCKING 0x0 ;  /* 0x0000000000007b1d */ /* 0x000fe80000010000 */
[----:B------:R-:W-:Y:S02]  /*94a0*/  FMUL.FTZ R67, R67, c[0x0][0x320] ;  /* 0x0000c80043437a20 */ /* 0x000fe40000410000 */
[----:B------:R-:W-:Y:S01]  /*94b0*/  FMUL.FTZ R68, R68, c[0x0][0x320] ;  /* 0x0000c80044447a20 */ /* 0x000fe20000410000 */
[----:B------:R4:W1:Y:S01]  /*94c0*/  MUFU.TANH R218, R28 ;  /* 0x0000001c00da7308 */ /* 0x0008620000002400 */
        /* <DEDUP_REMOVED lines=83> */
[----:B------:R-:W-:Y:S07]  /*9a00*/  FMUL.FTZ R111, R111, c[0x0][0x320] ;  /* 0x0000c8006f6f7a20 */ /* 0x000fee0000410000 */
        /* <DEDUP_REMOVED lines=71> */
[----:B------:R-:W1:Y:S01]  /*9e80*/  MUFU.TANH R115, R115 ;  /* 0x0000007300737308 */ /* 0x000e620000002400 */
[----:B------:R-:W-:-:S05]  /*9e90*/  @!P0 BRA `(.L_x_661) ;  /* 0x0000043000008947 */ /* 0x000fca0003800000 */
[----:B--234-:R-:W2:Y:S01]  /*9ea0*/  LDL R0, [R1+0x18] ;  /* 0x0000180001007983 */ /* 0x01cea20000100800 */
[----:B------:R-:W-:Y:S01]  /*9eb0*/  UIMAD UR5, UR6, 0x70, UR11 ;  /* 0x00000070060578a4 */ /* 0x000fe2000f8e020b */
[----:B------:R-:W-:Y:S01]  /*9ec0*/  PLOP3.LUT P1, PT, PT, PT, UP2, 0x80, 0x0 ;  /* 0x000000000000781c */ /* 0x000fe20003f2f028 */
[----:B------:R-:W-:Y:S01]  /*9ed0*/  IMAD.MOV.U32 R245, RZ, RZ, RZ ;  /* 0x000000fffff57224 */ /* 0x000fe200078e00ff */
[----:B------:R-:W3:Y:S01]  /*9ee0*/  LDL R19, [R1+0xc] ;  /* 0x00000c0001137983 */ /* 0x000ee20000100800 */
[----:B------:R-:W-:Y:S02]  /*9ef0*/  PLOP3.LUT P0, PT, PT, PT, UP2, 0x80, 0x0 ;  /* 0x000000000000781c */ /* 0x000fe40003f0f028 */
        /* <DEDUP_REMOVED lines=13> */
[----:B------:R2:W4:Y:S02]  /*9fd0*/  @!P5 LDG.E R245, [R4.64] ;  /* 0x0000000e04f5d981 */ /* 0x000524000c1e1900 */
[----:B------:R-:W-:Y:S04]  /*9fe0*/  IMAD R0, R0, c[0x0][0x1e0], RZ ;  /* 0x0000780000007a24 */ /* 0x000fe800078e02ff */
[C---:B------:R-:W-:Y:S02]  /*9ff0*/  IMAD R0, R7.reuse, c[0x0][0x1e4], R0 ;  /* 0x0000790007007a24 */ /* 0x040fe400078e0200 */
[----:B--2---:R-:W-:Y:S04]  /*a000*/  IMAD.WIDE.U32 R4, R7, c[0x0][0x1e0], RZ ;  /* 0x0000780007047a25 */ /* 0x004fe800078e00ff */
[----:B------:R-:W-:Y:S01]  /*a010*/  IMAD.IADD R5, R5, 0x1, R0 ;  /* 0x0000000105057824 */ /* 0x000fe200078e0200 */
[----:B----4-:R-:W-:Y:S03]  /*a020*/  SHF.R.S32.HI R2, RZ, 0x1f, R245 ;  /* 0x0000001fff027819 */ /* 0x010fe600000114f5 */
[C---:B------:R-:W-:Y:S04]  /*a030*/  IMAD.WIDE.U32 R4, R245.reuse, c[0x0][0x1f0], R4 ;  /* 0x00007c00f5047a25 */ /* 0x040fe800078e0004 */
[----:B------:R-:W-:Y:S01]  /*a040*/  IMAD R2, R2, c[0x0][0x1f0], RZ ;  /* 0x00007c0002027a24 */ /* 0x000fe200078e02ff */
[----:B------:R-:W-:Y:S03]  /*a050*/  IADD3 R0, P1, R4, UR22, RZ ;  /* 0x0000001604007c10 */ /* 0x000fe6000ff3e0ff */
[----:B------:R-:W-:Y:S01]  /*a060*/  IMAD R4, R245, c[0x0][0x1f4], R2 ;  /* 0x00007d00f5047a24 */ /* 0x000fe200078e0202 */
[C---:B------:R-:W-:Y:S04]  /*a070*/  LEA R2, P0, R0.reuse, c[0x0][0x1c8], 0x1 ;  /* 0x0000720000027a11 */ /* 0x040fe800078008ff */
[----:B------:R-:W-:Y:S01]  /*a080*/  IADD3.X R4, R5, UR20, R4, P1, !PT ;  /* 0x0000001405047c10 */ /* 0x000fe20008ffe404 */
[----:B------:R-:W2:Y:S03]  /*a090*/  SHFL.IDX PT, R6, R2, RZ, 0x181f ;  /* 0x00181fff02067589 */ /* 0x000ea600000e0000 */
[----:B------:R-:W-:Y:S01]  /*a0a0*/  LEA.HI.X R0, R0, c[0x0][0x1cc], R4, 0x1, P0 ;  /* 0x0000730000007a11 */ /* 0x000fe200000f0c04 */
[----:B------:R-:W-:Y:S04]  /*a0b0*/  SHFL.IDX PT, R12, R2, 0x2, 0x181f ;  /* 0x00581f00020c7f89 */ /* 0x000fe800000e0000 */
[----:B------:R-:W4:Y:S04]  /*a0c0*/  SHFL.IDX PT, R7, R0, RZ, 0x181f ;  /* 0x00181fff00077589 */ /* 0x000f2800000e0000 */
[----:B------:R-:W5:Y:S04]  /*a0d0*/  SHFL.IDX PT, R4, R2, 0x1, 0x181f ;  /* 0x00381f0002047f89 */ /* 0x000f6800000e0000 */
[----:B------:R-:W1:Y:S04]  /*a0e0*/  SHFL.IDX PT, R5, R0, 0x1, 0x181f ;  /* 0x00381f0000057f89 */ /* 0x000e6800000e0000 */
[----:B------:R-:W1:Y:S04]  /*a0f0*/  SHFL.IDX PT, R10, R2, 0x3, 0x181f ;  /* 0x00781f00020a7f89 */ /* 0x000e6800000e0000 */
[----:B------:R-:W1:Y:S01]  /*a100*/  SHFL.IDX PT, R9, R0, 0x2, 0x181f ;  /* 0x00581f0000097f89 */ /* 0x000e6200000e0000 */
[-C--:B--2---:R-:W-:Y:S03]  /*a110*/  IADD3 R6, P1, R6, R242.reuse, RZ ;  /* 0x000000f206067210 */ /* 0x084fe60007f3e0ff */
[----:B------:R-:W2:Y:S04]  /*a120*/  SHFL.IDX PT, R8, R2, 0x4, 0x181f ;  /* 0x00981f0002087f89 */ /* 0x000ea800000e0000 */
[----:B------:R-:W2:Y:S01]  /*a130*/  SHFL.IDX PT, R11, R2, 0x5, 0x181f ;  /* 0x00b81f00020b7f89 */ /* 0x000ea200000e0000 */
[--C-:B----4-:R-:W-:Y:S03]  /*a140*/  IMAD.X R7, R7, 0x1, R241.reuse, P1 ;  /* 0x0000000107077824 */ /* 0x110fe600008e06f1 */
[----:B------:R-:W4:Y:S01]  /*a150*/  SHFL.IDX PT, R16, R0, 0x3, 0x181f ;  /* 0x00781f0000107f89 */ /* 0x000f2200000e0000 */
[-C--:B-----5:R-:W-:Y:S03]  /*a160*/  IADD3 R4, P0, R4, R242.reuse, RZ ;  /* 0x000000f204047210 */ /* 0x0a0fe60007f1e0ff */
[----:B---3--:R3:W-:Y:S02]  /*a170*/  LDGSTS.E.BYPASS.LTC128B.128 [R19+0x3900], [R6.64], !P4 ;  /* 0x0390000006137fae */ /* 0x0087e4000e101d4e */
[--C-:B-1----:R-:W-:Y:S01]  /*a180*/  IMAD.X R5, R5, 0x1, R241.reuse, P0 ;  /* 0x0000000105057824 */ /* 0x102fe200000e06f1 */
[-C--:B------:R-:W-:Y:S01]  /*a190*/  IADD3 R12, P0, R12, R242.reuse, RZ ;  /* 0x000000f20c0c7210 */ /* 0x080fe20007f1e0ff */
[----:B------:R-:W1:Y:S01]  /*a1a0*/  SHFL.IDX PT, R15, R0, 0x4, 0x181f ;  /* 0x00981f00000f7f89 */ /* 0x000e6200000e0000 */
[-C--:B------:R-:W-:Y:S03]  /*a1b0*/  IADD3 R10, P3, R10, R242.reuse, RZ ;  /* 0x000000f20a0a7210 */ /* 0x080fe60007f7e0ff */
[----:B------:R5:W-:Y:S01]  /*a1c0*/  LDGSTS.E.BYPASS.LTC128B.128 [R19+0x4100], [R4.64], !P4 ;  /* 0x0410000004137fae */ /* 0x000be2000e101d4e */
[--C-:B------:R-:W-:Y:S03]  /*a1d0*/  IMAD.X R13, R9, 0x1, R241.reuse, P0 ;  /* 0x00000001090d7824 */ /* 0x100fe600000e06f1 */
[----:B------:R-:W5:Y:S01]  /*a1e0*/  SHFL.IDX PT, R2, R2, 0x6, 0x181f ;  /* 0x00d81f0002027f89 */ /* 0x000f6200000e0000 */
[-C--:B--2---:R-:W-:Y:S03]  /*a1f0*/  IADD3 R8, P2, R8, R242.reuse, RZ ;  /* 0x000000f208087210 */ /* 0x084fe60007f5e0ff */
[----:B------:R-:W2:Y:S04]  /*a200*/  SHFL.IDX PT, R14, R0, 0x5, 0x181f ;  /* 0x00b81f00000e7f89 */ /* 0x000ea800000e0000 */
[----:B------:R-:W2:Y:S04]  /*a210*/  SHFL.IDX PT, R0, R0, 0x6, 0x181f ;  /* 0x00d81f0000007f89 */ /* 0x000ea800000e0000 */
[----:B------:R2:W-:Y:S01]  /*a220*/  LDGSTS.E.BYPASS.LTC128B.128 [R19+0x4900], [R12.64], !P4 ;  /* 0x049000000c137fae */ /* 0x0005e2000e101d4e */
[-C--:B---3--:R-:W-:Y:S01]  /*a230*/  IADD3 R6, P1, R11, R242.reuse, RZ ;  /* 0x000000f20b067210 */ /* 0x088fe20007f3e0ff */
[--C-:B----4-:R-:W-:Y:S02]  /*a240*/  IMAD.X R11, R16, 0x1, R241.reuse, P3 ;  /* 0x00000001100b7824 */ /* 0x110fe400018e06f1 */
[--C-:B-1----:R-:W-:Y:S03]  /*a250*/  IMAD.X R9, R15, 0x1, R241.reuse, P2 ;  /* 0x000000010f097824 */ /* 0x102fe600010e06f1 */
[----:B------:R1:W-:Y:S01]  /*a260*/  LDGSTS.E.BYPASS.LTC128B.128 [R19+0x5100], [R10.64], !P4 ;  /* 0x051000000a137fae */ /* 0x0003e2000e101d4e */
[----:B-----5:R-:W-:Y:S03]  /*a270*/  IADD3 R4, P0, R2, R242, RZ ;  /* 0x000000f202047210 */ /* 0x020fe60007f1e0ff */
[----:B------:R1:W-:Y:S01]  /*a280*/  LDGSTS.E.BYPASS.LTC128B.128 [R19+0x5900], [R8.64], !P4 ;  /* 0x0590000008137fae */ /* 0x0003e2000e101d4e */
[--C-:B--2---:R-:W-:Y:S02]  /*a290*/  IMAD.X R7, R14, 0x1, R241.reuse, P1 ;  /* 0x000000010e077824 */ /* 0x104fe400008e06f1 */
[----:B------:R-:W-:Y:S03]  /*a2a0*/  IMAD.X R5, R0, 0x1, R241, P0 ;  /* 0x0000000100057824 */ /* 0x000fe600000e06f1 */
[----:B------:R1:W-:Y:S04]  /*a2b0*/  LDGSTS.E.BYPASS.LTC128B.128 [R19+0x6100], [R6.64], !P4 ;  /* 0x0610000006137fae */ /* 0x0003e8000e101d4e */
[----:B------:R1:W-:Y:S02]  /*a2c0*/  LDGSTS.E.BYPASS.LTC128B.128 [R19+0x6900], [R4.64], !P4 ;  /* 0x0690000004137fae */ /* 0x0003e4000e101d4e */
.L_x_661:
[----:B-1234-:R-:W2:Y:S01]  /*a2d0*/  LDL.LU R4, [R1] ;  /* 0x0000000001047983 */ /* 0x01eea20000300800 */
[----:B------:R-:W-:Y:S01]  /*a2e0*/  PLOP3.LUT P0, PT, PT, PT, UP1, 0x80, 0x0 ;  /* 0x000000000000781c */ /* 0x000fe20003f0f018 */
[----:B------:R-:W-:Y:S01]  /*a2f0*/  UIMAD UR5, UR6, -0x70, URZ ;  /* 0xffffff90060578a4 */ /* 0x000fe2000f8e023f */
[----:B------:R-:W-:Y:S01]  /*a300*/  IMAD.U32 R5, RZ, RZ, UR12 ;  /* 0x0000000cff057e24 */ /* 0x000fe2000f8e00ff */
[----:B------:R-:W3:Y:S01]  /*a310*/  LDL.LU R0, [R1+0x4] ;  /* 0x0000040001007983 */ /* 0x000ee20000300800 */
[----:B------:R-:W-:Y:S02]  /*a320*/  UISETP.GT.AND UP0, UPT, UR6, UR4, UPT ;  /* 0x000000040600728c */ /* 0x000fe4000bf04270 */
[----:B------:R-:W-:Y:S01]  /*a330*/  UIADD3 UR6, UR6, -0x1, URZ ;  /* 0xffffffff06067890 */ /* 0x000fe2000fffe03f */
[----:B------:R-:W4:Y:S04]  /*a340*/  LDL R2, [R1+0x1c] ;  /* 0x00001c0001027983 */ /* 0x000f280000100800 */
[----:B------:R-:W4:Y:S04]  /*a350*/  LDL R10, [R1+0x24] ;  /* 0x00002400010a7983 */ /* 0x000f280000100800 */
[----:B------:R-:W-:Y:S04]  /*a360*/  STL [R1+0x74], R242 ;  /* 0x000074f201007387 */ /* 0x000fe80000100800 */
        /* <DEDUP_REMOVED lines=15> */
[----:B------:R-:W0:Y:S01]  /*a460*/  LDGDEPBAR ;  /* 0x00000000000079af */ /* 0x000e220000000000 */
[----:B--2---:R-:W-:Y:S02]  /*a470*/  IMAD.MOV.U32 R9, RZ, RZ, R4 ;  /* 0x000000ffff097224 */ /* 0x004fe400078e0004 */
[----:B---3--:R-:W-:Y:S05]  /*a480*/  IMAD.MOV.U32 R8, RZ, RZ, R0 ;  /* 0x000000ffff087224 */ /* 0x008fea00078e0000 */
[----:B------:R1:W4:Y:S01]  /*a490*/  LDL R0, [R1+0x20] ;  /* 0x0000200001007983 */ /* 0x0003220000100800 */
[----:B------:R-:W-:Y:S04]  /*a4a0*/  IMAD.MOV.U32 R13, RZ, RZ, R8 ;  /* 0x000000ffff0d7224 */ /* 0x000fe800078e0008 */
[----:B------:R-:W-:Y:S02]  /*a4b0*/  IMAD.MOV.U32 R48, RZ, RZ, R13 ;  /* 0x000000ffff307224 */ /* 0x000fe400078e000d */
[----:B----4-:R-:W-:Y:S05]  /*a4c0*/  @P0 IMAD.MOV.U32 R0, RZ, RZ, R2 ;  /* 0x000000ffff000224 */ /* 0x010fea00078e0002 */
[----:B------:R-:W-:Y:S08]  /*a4d0*/  SHFL.IDX PT, R2, R0, 0x1, 0x1c1f ;  /* 0x003c1f0000027f89 */ /* 0x000ff000000e0000 */
[----:B------:R-:W2:Y:S08]  /*a4e0*/  SHFL.IDX PT, R4, R0, RZ, 0x1c1f ;  /* 0x001c1fff00047589 */ /* 0x000eb000000e0000 */
[----:B------:R-:W3:Y:S08]  /*a4f0*/  SHFL.IDX PT, R7, R0, 0x2, 0x1c1f ;  /* 0x005c1f0000077f89 */ /* 0x000ef000000e0000 */
[----:B------:R4:W1:Y:S02]  /*a500*/  SHFL.IDX PT, R6, R0, 0x3, 0x1c1f ;  /* 0x007c1f0000067f89 */ /* 0x00086400000e0000 */
[----:B----4-:R-:W-:Y:S05]  /*a510*/  IMAD.U32 R0, RZ, RZ, UR5 ;  /* 0x00000005ff007e24 */ /* 0x010fea000f8e00ff */
[----:B------:R-:W-:Y:S01]  /*a520*/  IADD3 R0, -R10, 0x1, R0 ;  /* 0x000000010a007810 */ /* 0x000fe20007ffe100 */
[----:B------:R-:W-:Y:S03]  /*a530*/  IMAD.MOV.U32 R10, RZ, RZ, R9 ;  /* 0x000000ffff0a7224 */ /* 0x000fe600078e0009 */
[----:B------:R-:W-:Y:S05]  /*a540*/  IADD3 R5, -R5, UR7, R0 ;  /* 0x0000000705057c10 */ /* 0x000fea000fffe100 */
[C---:B--2---:R-:W-:Y:S02]  /*a550*/  IMAD.IADD R4, R5.reuse, 0x1, R4 ;  /* 0x0000000105047824 */ /* 0x044fe400078e0204 */
[C---:B------:R-:W-:Y:S02]  /*a560*/  IMAD.IADD R2, R5.reuse, 0x1, R2 ;  /* 0x0000000105027824 */ /* 0x040fe400078e0202 */
[C---:B---3--:R-:W-:Y:S01]  /*a570*/  IMAD.IADD R0, R5.reuse, 0x1, R7 ;  /* 0x0000000105007824 */ /* 0x048fe200078e0207 */
[C---:B------:R-:W-:Y:S01]  /*a580*/  ISETP.GT.AND P3, PT, R4.reuse, RZ, PT ;  /* 0x000000ff0400720c */ /* 0x040fe20003f64270 */
[----:B-1----:R-:W-:Y:S01]  /*a590*/  IMAD.IADD R5, R5, 0x1, R6 ;  /* 0x0000000105057824 */ /* 0x002fe200078e0206 */
[C---:B------:R-:W-:Y:S02]  /*a5a0*/  ISETP.GT.AND P6, PT, R4.reuse, 0x1, PT ;  /* 0x000000010400780c */ /* 0x040fe40003fc4270 */
[----:B------:R-:W-:Y:S02]  /*a5b0*/  FSEL R9, R193, -INF , P3 ;  /* 0xff800000c1097808 */ /* 0x000fe40001800000 */
[----:B------:R-:W-:Y:S02]  /*a5c0*/  ISETP.GT.AND P2, PT, R4, 0x8, PT ;  /* 0x000000080400780c */ /* 0x000fe40003f44270 */
[----:B------:R-:W-:Y:S02]  /*a5d0*/  FSEL R19, R192, -INF , P6 ;  /* 0xff800000c0137808 */ /* 0x000fe40003000000 */
[----:B------:R-:W-:Y:S02]  /*a5e0*/  FMNMX.FTZ R6, R9, R3, !PT ;  /* 0x0000000309067209 */ /* 0x000fe40007810000 */
[----:B------:R-:W-:Y:S02]  /*a5f0*/  FSEL R23, R187, -INF , P2 ;  /* 0xff800000bb177808 */ /* 0x000fe40001000000 */
[----:B------:R-:W-:Y:S02]  /*a600*/  FMNMX.FTZ R6, R19, R6, !PT ;  /* 0x0000000613067209 */ /* 0x000fe40007810000 */
[C---:B------:R-:W-:Y:S02]  /*a610*/  ISETP.GT.AND P1, PT, R4.reuse, 0x9, PT ;  /* 0x000000090400780c */ /* 0x040fe40003f24270 */
[----:B------:R-:W-:Y:S02]  /*a620*/  FMNMX.FTZ R6, R23, R6, !PT ;  /* 0x0000000617067209 */ /* 0x000fe40007810000 */
[----:B------:R-:W-:Y:S02]  /*a630*/  ISETP.GT.AND P0, PT, R4, 0x10, PT ;  /* 0x000000100400780c */ /* 0x000fe40003f04270 */
[----:B------:R-:W-:Y:S02]  /*a640*/  FSEL R28, R186, -INF , P1 ;  /* 0xff800000ba1c7808 */ /* 0x000fe40000800000 */
[----:B------:R-:W-:Y:S02]  /*a650*/  FSEL R39, R184, -INF , P0 ;  /* 0xff800000b8277808 */ /* 0x000fe40000000000 */
[----:B------:R-:W-:Y:S02]  /*a660*/  FMNMX.FTZ R6, R28, R6, !PT ;  /* 0x000000061c067209 */ /* 0x000fe40007810000 */
[----:B------:R-:W-:Y:S02]  /*a670*/  ISETP.GT.AND P3, PT, R4, 0x11, PT ;  /* 0x000000110400780c */ /* 0x000fe40003f64270 */
[----:B------:R-:W-:Y:S02]  /*a680*/  FMNMX.FTZ R6, R39, R6, !PT ;  /* 0x0000000627067209 */ /* 0x000fe40007810000 */
[----:B------:R-:W-:Y:S02]  /*a690*/  FSEL R40, R20, -INF , P3 ;  /* 0xff80000014287808 */ /* 0x000fe40001800000 */
[C---:B------:R-:W-:Y:S02]  /*a6a0*/  ISETP.GT.AND P6, PT, R4.reuse, 0x18, PT ;  /* 0x000000180400780c */ /* 0x040fe40003fc4270 */
[----:B------:R-:W-:Y:S02]  /*a6b0*/  ISETP.GT.AND P2, PT, R4, 0x19, PT ;  /* 0x000000190400780c */ /* 0x000fe40003f44270 */
[----:B------:R-:W-:Y:S02]  /*a6c0*/  FSEL R41, R32, -INF , P6 ;  /* 0xff80000020297808 */ /* 0x000fe40003000000 */
[----:B------:R-:W-:Y:S02]  /*a6d0*/  FMNMX.FTZ R6, R40, R6, !PT ;  /* 0x0000000628067209 */ /* 0x000fe40007810000 */
[----:B------:R-:W-:Y:S02]  /*a6e0*/  ISETP.GT.AND P1, PT, R4, 0x20, PT ;  /* 0x000000200400780c */ /* 0x000fe40003f24270 */
[----:B------:R-:W-:Y:S02]  /*a6f0*/  FSEL R42, R33, -INF , P2 ;  /* 0xff800000212a7808 */ /* 0x000fe40001000000 */
[----:B------:R-:W-:Y:S02]  /*a700*/  FMNMX.FTZ R6, R41, R6, !PT ;  /* 0x0000000629067209 */ /* 0x000fe40007810000 */
[----:B------:R-:W-:Y:S02]  /*a710*/  FSEL R43, R36, -INF , P1 ;  /* 0xff800000242b7808 */ /* 0x000fe40000800000 */
[C---:B------:R-:W-:Y:S02]  /*a720*/  ISETP.GT.AND P0, PT, R4.reuse, 0x21, PT ;  /* 0x000000210400780c */ /* 0x040fe40003f04270 */
[C---:B------:R-:W-:Y:S02]  /*a730*/  ISETP.GT.AND P3, PT, R4.reuse, 0x28, PT ;  /* 0x000000280400780c */ /* 0x040fe40003f64270 */
[C---:B------:R-:W-:Y:S02]  /*a740*/  ISETP.GT.AND P6, PT, R4.reuse, 0x29, PT ;  /* 0x000000290400780c */ /* 0x040fe40003fc4270 */
[----:B------:R-:W-:Y:S02]  /*a750*/  ISETP.GT.AND P2, PT, R4, 0x30, PT ;  /* 0x000000300400780c */ /* 0x000fe40003f44270 */
[----:B------:R-:W-:Y:S02]  /*a760*/  FMNMX.FTZ R6, R42, R6, !PT ;  /* 0x000000062a067209 */ /* 0x000fe40007810000 */
        /* <DEDUP_REMOVED lines=9> */
[----:B------:R-:W-:Y:S02]  /*a800*/  FMNMX.FTZ R6, R43, R6, !PT ;  /* 0x000000062b067209 */ /* 0x000fe40007810000 */
[----:B------:R-:W-:Y:S02]  /*a810*/  FSEL R86, R17, -INF , P1 ;  /* 0xff80000011567808 */ /* 0x000fe40000800000 */
[----:B------:R-:W-:Y:S02]  /*a820*/  FSEL R88, R64, -INF , P0 ;  /* 0xff80000040587808 */ /* 0x000fe40000000000 */
[----:B------:R-:W-:Y:S02]  /*a830*/  FSEL R89, R65, -INF , P3 ;  /* 0xff80000041597808 */ /* 0x000fe40001800000 */
[----:B------:R-:W-:Y:S02]  /*a840*/  FSEL R186, R68, -INF , P6 ;  /* 0xff80000044ba7808 */ /* 0x000fe40003000000 */
[C---:B------:R-:W-:Y:S02]  /*a850*/  ISETP.GT.AND P1, PT, R4.reuse, 0x48, PT ;  /* 0x000000480400780c */ /* 0x040fe40003f24270 */
[C---:B------:R-:W-:Y:S02]  /*a860*/  ISETP.GT.AND P0, PT, R4.reuse, 0x49, PT ;  /* 0x000000490400780c */ /* 0x040fe40003f04270 */
[C---:B------:R-:W-:Y:S02]  /*a870*/  ISETP.GT.AND P3, PT, R4.reuse, 0x50, PT ;  /* 0x000000500400780c */ /* 0x040fe40003f64270 */
[C---:B------:R-:W-:Y:S02]  /*a880*/  ISETP.GT.AND P6, PT, R4.reuse, 0x51, PT ;  /* 0x000000510400780c */ /* 0x040fe40003fc4270 */
[----:B------:R-:W-:Y:S02]  /*a890*/  FSEL R187, R69, -INF , P2 ;  /* 0xff80000045bb7808 */ /* 0x000fe40001000000 */
[----:B------:R-:W-:Y:S02]  /*a8a0*/  ISETP.GT.AND P2, PT, R4, 0x58, PT ;  /* 0x000000580400780c */ /* 0x000fe40003f44270 */
[----:B------:R-:W-:Y:S02]  /*a8b0*/  FMNMX.FTZ R6, R44, R6, !PT ;  /* 0x000000062c067209 */ /* 0x000fe40007810000 */
[----:B------:R-:W-:Y:S02]  /*a8c0*/  FSEL R192, R80, -INF , P1 ;  /* 0xff80000050c07808 */ /* 0x000fe40000800000 */
[----:B------:R-:W-:Y:S02]  /*a8d0*/  FSEL R193, R81, -INF , P0 ;  /* 0xff80000051c17808 */ /* 0x000fe40000000000 */
[----:B------:R-:W-:Y:S02]  /*a8e0*/  FSEL R205, R84, -INF , P3 ;  /* 0xff80000054cd7808 */ /* 0x000fe40001800000 */
[----:B------:R-:W-:Y:S02]  /*a8f0*/  FSEL R14, R85, -INF , P6 ;  /* 0xff800000550e7808 */ /* 0x000fe40003000000 */
[----:B------:R-:W-:Y:S02]  /*a900*/  ISETP.GT.AND P6, PT, R4, 0x68, PT ;  /* 0x000000680400780c */ /* 0x000fe40003fc4270 */
[----:B------:R-:W-:Y:S02]  /*a910*/  FSEL R8, R96, -INF , P2 ;  /* 0xff80000060087808 */ /* 0x000fe40001000000 */
[C---:B------:R-:W-:Y:S02]  /*a920*/  ISETP.GT.AND P2, PT, R4.reuse, 0x69, PT ;  /* 0x000000690400780c */ /* 0x040fe40003f44270 */
[C---:B------:R-:W-:Y:S02]  /*a930*/  ISETP.GT.AND P1, PT, R4.reuse, 0x59, PT ;  /* 0x000000590400780c */ /* 0x040fe40003f24270 */
[C---:B------:R-:W-:Y:S02]  /*a940*/  ISETP.GT.AND P0, PT, R4.reuse, 0x60, PT ;  /* 0x000000600400780c */ /* 0x040fe40003f04270 */
[----:B------:R-:W-:Y:S02]  /*a950*/  ISETP.GT.AND P3, PT, R4, 0x61, PT ;  /* 0x000000610400780c */ /* 0x000fe40003f64270 */
[----:B------:R-:W-:Y:S02]  /*a960*/  FMNMX.FTZ R4, R45, R6, !PT ;  /* 0x000000062d047209 */ /* 0x000fe40007810000 */
[----:B------:R-:W-:Y:S02]  /*a970*/  FSEL R57, R97, -INF , P1 ;  /* 0xff80000061397808 */ /* 0x000fe40000800000 */
[----:B------:R-:W-:Y:S02]  /*a980*/  FMNMX.FTZ R4, R47, R4, !PT ;  /* 0x000000042f047209 */ /* 0x000fe40007810000 */
[----:B------:R-:W-:Y:S02]  /*a990*/  ISETP.GT.AND P1, PT, R2, RZ, PT ;  /* 0x000000ff0200720c */ /* 0x000fe40003f24270 */
[----:B------:R-:W-:Y:S02]  /*a9a0*/  FMNMX.FTZ R4, R62, R4, !PT ;  /* 0x000000043e047209 */ /* 0x000fe40007810000 */
[----:B------:R-:W-:Y:S02]  /*a9b0*/  FSEL R12, R100, -INF , P0 ;  /* 0xff800000640c7808 */ /* 0x000fe40000000000 */
[----:B------:R-:W-:Y:S02]  /*a9c0*/  FMNMX.FTZ R4, R86, R4, !PT ;  /* 0x0000000456047209 */ /* 0x000fe40007810000 */
[C---:B------:R-:W-:Y:S02]  /*a9d0*/  ISETP.GT.AND P0, PT, R2.reuse, 0x1, PT ;  /* 0x000000010200780c */ /* 0x040fe40003f04270 */
[----:B------:R-:W-:Y:S02]  /*a9e0*/  FSEL R15, R101, -INF , P3 ;  /* 0xff800000650f7808 */ /* 0x000fe40001800000 */
[----:B------:R-:W-:Y:S02]  /*a9f0*/  ISETP.GT.AND P3, PT, R2, 0x8, PT ;  /* 0x000000080200780c */ /* 0x000fe40003f64270 */
[----:B------:R-:W-:Y:S02]  /*aa00*/  FMNMX.FTZ R4, R88, R4, !PT ;  /* 0x0000000458047209 */ /* 0x000fe40007810000 */
[----:B------:R-:W-:Y:S02]  /*aa10*/  FSEL R80, R113, -INF , P2 ;  /* 0xff80000071507808 */ /* 0x000fe40001000000 */
[----:B------:R-:W-:Y:S02]  /*aa20*/  FSEL R20, R217, -INF , P3 ;  /* 0xff800000d9147808 */ /* 0x000fe40001800000 */
[C---:B------:R-:W-:Y:S02]  /*aa30*/  ISETP.GT.AND P2, PT, R2.reuse, 0x10, PT ;  /* 0x000000100200780c */ /* 0x040fe40003f44270 */
[----:B------:R-:W-:Y:S02]  /*aa40*/  ISETP.GT.AND P3, PT, R2, 0x19, PT ;  /* 0x000000190200780c */ /* 0x000fe40003f64270 */
[----:B------:R-:W-:Y:S02]  /*aa50*/  FSEL R11, R222, -INF , P1 ;  /* 0xff800000de0b7808 */ /* 0x000fe40000800000 */
[C---:B------:R-:W-:Y:S02]  /*aa60*/  ISETP.GT.AND P1, PT, R2.reuse, 0x11, PT ;  /* 0x000000110200780c */ /* 0x040fe40003f24270 */
[----:B------:R-:W-:Y:S02]  /*aa70*/  FSEL R18, R221, -INF , P0 ;  /* 0xff800000dd127808 */ /* 0x000fe40000000000 */
[----:B------:R-:W-:Y:S02]  /*aa80*/  ISETP.GT.AND P0, PT, R2, 0x18, PT ;  /* 0x000000180200780c */ /* 0x000fe40003f04270 */
[----:B------:R-:W-:Y:S02]  /*aa90*/  FMNMX.FTZ R4, R89, R4, !PT ;  /* 0x0000000459047209 */ /* 0x000fe40007810000 */
[----:B------:R-:W-:Y:S02]  /*aaa0*/  FSEL R81, R112, -INF , P6 ;  /* 0xff80000070517808 */ /* 0x000fe40003000000 */
[----:B------:R-:W-:Y:S02]  /*aab0*/  FSEL R36, R27, -INF , P0 ;  /* 0xff8000001b247808 */ /* 0x000fe40000000000 */
[C---:B------:R-:W-:Y:S02]  /*aac0*/  ISETP.GT.AND P6, PT, R2.reuse, 0x9, PT ;  /* 0x000000090200780c */ /* 0x040fe40003fc4270 */
[C---:B------:R-:W-:Y:S02]  /*aad0*/  ISETP.GT.AND P0, PT, R2.reuse, 0x29, PT ;  /* 0x000000290200780c */ /* 0x040fe40003f04270 */
[----:B------:R-:W-:Y:S02]  /*aae0*/  FSEL R35, R35, -INF , P3 ;  /* 0xff80000023237808 */ /* 0x000fe40001800000 */
[C---:B------:R-:W-:Y:S02]  /*aaf0*/  ISETP.GT.AND P3, PT, R2.reuse, 0x30, PT ;  /* 0x000000300200780c */ /* 0x040fe40003f64270 */
[----:B------:R-:W-:Y:S02]  /*ab00*/  FSEL R33, R211, -INF , P2 ;  /* 0xff800000d3217808 */ /* 0x000fe40001000000 */
[----:B------:R-:W-:Y:S02]  /*ab10*/  ISETP.GT.AND P2, PT, R2, 0x21, PT ;  /* 0x000000210200780c */ /* 0x000fe40003f44270 */
[----:B------:R-:W-:Y:S01]  /*ab20*/  FSEL R34, R210, -INF , P1 ;  /* 0xff800000d2227808 */ /* 0x000fe20000800000 */
[----:B------:R-:W-:Y:S01]  /*ab30*/  IMAD.MOV.U32 R210, RZ, RZ, R14 ;  /* 0x000000ffffd27224 */ /* 0x000fe200078e000e */
[----:B------:R-:W-:Y:S01]  /*ab40*/  ISETP.GT.AND P1, PT, R2, 0x28, PT ;  /* 0x000000280200780c */ /* 0x000fe20003f24270 */
[----:B------:R-:W-:Y:S01]  /*ab50*/  IMAD.MOV.U32 R14, RZ, RZ, R10 ;  /* 0x000000ffff0e7224 */ /* 0x000fe200078e000a */
[----:B------:R-:W-:Y:S02]  /*ab60*/  FMNMX.FTZ R4, R186, R4, !PT ;  /* 0x00000004ba047209 */ /* 0x000fe40007810000 */
[----:B------:R-:W-:Y:S02]  /*ab70*/  FSEL R22, R214, -INF , P6 ;  /* 0xff800000d6167808 */ /* 0x000fe40003000000 */
[----:B------:R-:W-:Y:S02]  /*ab80*/  FSEL R37, R26, -INF , P2 ;  /* 0xff8000001a257808 */ /* 0x000fe40001000000 */
[C---:B------:R-:W-:Y:S02]  /*ab90*/  ISETP.GT.AND P6, PT, R2.reuse, 0x20, PT ;  /* 0x000000200200780c */ /* 0x040fe40003fc4270 */
[----:B------:R-:W-:Y:S02]  /*aba0*/  ISETP.GT.AND P2, PT, R2, 0x38, PT ;  /* 0x000000380200780c */ /* 0x000fe40003f44270 */
[----:B------:R-:W-:Y:S02]  /*abb0*/  FSEL R46, R46, -INF , P1 ;  /* 0xff8000002e2e7808 */ /* 0x000fe40000800000 */
[----:B------:R-:W-:Y:S02]  /*abc0*/  ISETP.GT.AND P1, PT, R2, 0x39, PT ;  /* 0x000000390200780c */ /* 0x000fe40003f24270 */
[----:B------:R-:W-:Y:S02]  /*abd0*/  FSEL R50, R50, -INF , P0 ;  /* 0xff80000032327808 */ /* 0x000fe40000000000 */
[----:B------:R-:W-:Y:S02]  /*abe0*/  ISETP.GT.AND P0, PT, R2, 0x40, PT ;  /* 0x000000400200780c */ /* 0x000fe40003f04270 */
[----:B------:R-:W-:Y:S02]  /*abf0*/  FSEL R61, R25, -INF , P3 ;  /* 0xff800000193d7808 */ /* 0x000fe40001800000 */
[----:B------:R-:W-:Y:S02]  /*ac00*/  ISETP.GT.AND P3, PT, R0, RZ, PT ;  /* 0x000000ff0000720c */ /* 0x000fe40003f64270 */
[----:B------:R-:W-:Y:S02]  /*ac10*/  FMNMX.FTZ R4, R187, R4, !PT ;  /* 0x00000004bb047209 */ /* 0x000fe40007810000 */
[----:B------:R-:W-:Y:S02]  /*ac20*/  FSEL R38, R38, -INF , P6 ;  /* 0xff80000026267808 */ /* 0x000fe40003000000 */
[----:B------:R-:W-:Y:S02]  /*ac30*/  FSEL R93, R66, -INF , P2 ;  /* 0xff800000425d7808 */ /* 0x000fe40001000000 */
[----:B------:R-:W-:Y:S02]  /*ac40*/  FSEL R94, R67, -INF , P1 ;  /* 0xff800000435e7808 */ /* 0x000fe40000800000 */
[C---:B------:R-:W-:Y:S02]  /*ac50*/  ISETP.GT.AND P6, PT, R2.reuse, 0x31, PT ;  /* 0x000000310200780c */ /* 0x040fe40003fc4270 */
[----:B------:R-:W-:Y:S02]  /*ac60*/  ISETP.GT.AND P1, PT, R2, 0x48, PT ;  /* 0x000000480200780c */ /* 0x000fe40003f24270 */
[----:B------:R-:W-:Y:S02]  /*ac70*/  FSEL R10, R250, -INF , P3 ;  /* 0xff800000fa0a7808 */ /* 0x000fe40001800000 */
[----:B------:R-:W-:Y:S02]  /*ac80*/  ISETP.GT.AND P3, PT, R2, 0x49, PT ;  /* 0x000000490200780c */ /* 0x000fe40003f64270 */
[----:B------:R-:W-:Y:S02]  /*ac90*/  ISETP.GT.AND P2, PT, R0, 0x1, PT ;  /* 0x000000010000780c */ /* 0x000fe40003f44270 */
[----:B------:R-:W-:Y:S02]  /*aca0*/  FSEL R112, R70, -INF , P0 ;  /* 0xff80000046707808 */ /* 0x000fe40000000000 */
[----:B------:R-:W-:Y:S02]  /*acb0*/  ISETP.GT.AND P0, PT, R0, 0x8, PT ;  /* 0x000000080000780c */ /* 0x000fe40003f04270 */
[----:B------:R-:W-:Y:S02]  /*acc0*/  FMNMX.FTZ R4, R192, R4, !PT ;  /* 0x00000004c0047209 */ /* 0x000fe40007810000 */
[----:B------:R-:W-:Y:S01]  /*acd0*/  FSEL R188, R82, -INF , P1 ;  /* 0xff80000052bc7808 */ /* 0x000fe20000800000 */
[----:B------:R-:W-:Y:S01]  /*ace0*/  IMAD.MOV.U32 R82, RZ, RZ, R15 ;  /* 0x000000ffff527224 */ /* 0x000fe200078e000f */
[----:B------:R-:W-:Y:S01]  /*acf0*/  FSEL R189, R83, -INF , P3 ;  /* 0xff80000053bd7808 */ /* 0x000fe20001800000 */
[----:B------:R-:W-:Y:S01]  /*ad00*/  IMAD.MOV.U32 R83, RZ, RZ, R12 ;  /* 0x000000ffff537224 */ /* 0x000fe200078e000c */
[----:B------:R-:W-:Y:S02]  /*ad10*/  FMNMX.FTZ R6, R11, R116, !PT ;  /* 0x000000740b067209 */ /* 0x000fe40007810000 */
[----:B------:R-:W-:Y:S02]  /*ad20*/  FSEL R63, R24, -INF , P6 ;  /* 0xff800000183f7808 */ /* 0x000fe40003000000 */
[C---:B------:R-:W-:Y:S02]  /*ad30*/  ISETP.GT.AND P6, PT, R2.reuse, 0x41, PT ;  /* 0x000000410200780c */ /* 0x040fe40003fc4270 */
[----:B------:R-:W-:Y:S02]  /*ad40*/  FSEL R13, R249, -INF , P2 ;  /* 0xff800000f90d7808 */ /* 0x000fe40001000000 */
[C---:B------:R-:W-:Y:S02]  /*ad50*/  ISETP.GT.AND P2, PT, R2.reuse, 0x50, PT ;  /* 0x000000500200780c */ /* 0x040fe40003f44270 */
[----:B------:R-:W-:Y:S02]  /*ad60*/  FSEL R16, R223, -INF , P0 ;  /* 0xff800000df107808 */ /* 0x000fe40000000000 */
[----:B------:R-:W-:Y:S02]  /*ad70*/  ISETP.GT.AND P0, PT, R2, 0x51, PT ;  /* 0x000000510200780c */ /* 0x000fe40003f04270 */
[C---:B------:R-:W-:Y:S02]  /*ad80*/  ISETP.GT.AND P3, PT, R0.reuse, 0x11, PT ;  /* 0x000000110000780c */ /* 0x040fe40003f64270 */
[----:B------:R-:W-:Y:S02]  /*ad90*/  ISETP.GT.AND P1, PT, R0, 0x10, PT ;  /* 0x000000100000780c */ /* 0x000fe40003f24270 */
[----:B------:R-:W-:Y:S02]  /*ada0*/  FMNMX.FTZ R4, R193, R4, !PT ;  /* 0x00000004c1047209 */ /* 0x000fe40007810000 */
[----:B------:R-:W-:Y:S02]  /*adb0*/  FSEL R214, R21, -INF , P2 ;  /* 0xff80000015d67808 */ /* 0x000fe40001000000 */
[----:B------:R-:W-:Y:S01]  /*adc0*/  FSEL R223, R87, -INF , P0 ;  /* 0xff80000057df7808 */ /* 0x000fe20000000000 */
[----:B------:R-:W-:Y:S01]  /*add0*/  IMAD.MOV.U32 R87, RZ, RZ, R8 ;  /* 0x000000ffff577224 */ /* 0x000fe200078e0008 */
[----:B------:R-:W-:Y:S02]  /*ade0*/  ISETP.GT.AND P0, PT, R2, 0x59, PT ;  /* 0x000000590200780c */ /* 0x000fe40003f04270 */
[----:B------:R-:W-:Y:S02]  /*adf0*/  FMNMX.FTZ R6, R18, R6, !PT ;  /* 0x0000000612067209 */ /* 0x000fe40007810000 */
[----:B------:R-:W-:Y:S02]  /*ae00*/  FSEL R184, R71, -INF , P6 ;  /* 0xff80000047b87808 */ /* 0x000fe40003000000 */
[----:B------:R-:W-:Y:S02]  /*ae10*/  ISETP.GT.AND P6, PT, R0, 0x9, PT ;  /* 0x000000090000780c */ /* 0x000fe40003fc4270 */
[----:B------:R-:W-:Y:S02]  /*ae20*/  ISETP.GT.AND P2, PT, R5, RZ, PT ;  /* 0x000000ff0500720c */ /* 0x000fe40003f44270 */
[----:B------:R-:W-:Y:S02]  /*ae30*/  FSEL R30, R220, -INF , P1 ;  /* 0xff800000dc1e7808 */ /* 0x000fe40000800000 */
[----:B------:R-:W-:Y:S02]  /*ae40*/  ISETP.GT.AND P1, PT, R0, 0x18, PT ;  /* 0x000000180000780c */ /* 0x000fe40003f24270 */
        /* <DEDUP_REMOVED lines=28> */
[----:B------:R-:W-:Y:S01]  /*b010*/  FSEL R249, R98, -INF , P6 ;  /* 0xff80000062f97808 */ /* 0x000fe20003000000 */
[----:B------:R-:W1:Y:S01]  /*b020*/  SHFL.BFLY PT, R7, R4, 0x2, 0x1f ;  /* 0x0c401f0004077f89 */ /* 0x000e6200000e0000 */
[----:B------:R-:W-:Y:S02]  /*b030*/  FMNMX.FTZ R2, R46, R2, !PT ;  /* 0x000000022e027209 */ /* 0x000fe40007810000 */
[----:B------:R-:W-:Y:S02]  /*b040*/  ISETP.GT.AND P6, PT, R0, 0x19, PT ;  /* 0x000000190000780c */ /* 0x000fe40003fc4270 */
[----:B------:R-:W-:Y:S02]  /*b050*/  FMNMX.FTZ R2, R50, R2, !PT ;  /* 0x0000000232027209 */ /* 0x000fe40007810000 */
[----:B------:R-:W-:Y:S02]  /*b060*/  FMNMX.FTZ R6, R14, R118, !PT ;  /* 0x000000760e067209 */ /* 0x000fe40007810000 */
[----:B------:R-:W-:Y:S02]  /*b070*/  FMNMX.FTZ R2, R61, R2, !PT ;  /* 0x000000023d027209 */ /* 0x000fe40007810000 */
[----:B------:R-:W-:Y:S02]  /*b080*/  FSEL R29, R29, -INF , P6 ;  /* 0xff8000001d1d7808 */ /* 0x000fe40003000000 */
[----:B------:R-:W-:Y:S02]  /*b090*/  FMNMX.FTZ R2, R63, R2, !PT ;  /* 0x000000023f027209 */ /* 0x000fe40007810000 */
[----:B------:R-:W-:Y:S02]  /*b0a0*/  ISETP.GT.AND P6, PT, R5, 0x8, PT ;  /* 0x000000080500780c */ /* 0x000fe40003fc4270 */
[----:B------:R-:W-:Y:S02]  /*b0b0*/  FMNMX.FTZ R2, R93, R2, !PT ;  /* 0x000000025d027209 */ /* 0x000fe40007810000 */
[----:B------:R-:W-:Y:S02]  /*b0c0*/  FMNMX.FTZ R6, R21, R6, !PT ;  /* 0x0000000615067209 */ /* 0x000fe40007810000 */
[----:B------:R-:W-:Y:S02]  /*b0d0*/  FSEL R222, R102, -INF , P2 ;  /* 0xff80000066de7808 */ /* 0x000fe40001000000 */
[----:B------:R-:W-:Y:S02]  /*b0e0*/  FSEL R15, R251, -INF , P6 ;  /* 0xff800000fb0f7808 */ /* 0x000fe40003000000 */
[----:B------:R-:W-:Y:S02]  /*b0f0*/  ISETP.GT.AND P6, PT, R5, 0x9, PT ;  /* 0x000000090500780c */ /* 0x000fe40003fc4270 */
[----:B------:R-:W-:Y:S02]  /*b100*/  ISETP.GT.AND P2, PT, R0, 0x20, PT ;  /* 0x000000200000780c */ /* 0x000fe40003f44270 */
[----:B------:R-:W-:Y:S02]  /*b110*/  FMNMX.FTZ R2, R94, R2, !PT ;  /* 0x000000025e027209 */ /* 0x000fe40007810000 */
[----:B-1----:R-:W-:Y:S02]  /*b120*/  FMNMX.FTZ R7, R7, R4, !PT ;  /* 0x0000000407077209 */ /* 0x002fe40007810000 */
[----:B------:R-:W-:Y:S02]  /*b130*/  FSEL R48, R209, -INF , P2 ;  /* 0xff800000d1307808 */ /* 0x000fe40001000000 */
[----:B------:R-:W-:Y:S02]  /*b140*/  FSEL R221, R103, -INF , P1 ;  /* 0xff80000067dd7808 */ /* 0x000fe40000800000 */
[----:B------:R-:W-:Y:S02]  /*b150*/  ISETP.GT.AND P1, PT, R5, 0x10, PT ;  /* 0x000000100500780c */ /* 0x000fe40003f24270 */
[----:B------:R-:W-:Y:S02]  /*b160*/  FSEL R12, R252, -INF , P6 ;  /* 0xff800000fc0c7808 */ /* 0x000fe40003000000 */
[----:B------:R-:W-:Y:S02]  /*b170*/  FMNMX.FTZ R4, R10, R117, !PT ;  /* 0x000000750a047209 */ /* 0x000fe40007810000 */
[----:B------:R-:W-:Y:S02]  /*b180*/  ISETP.GT.AND P2, PT, R0, 0x21, PT ;  /* 0x000000210000780c */ /* 0x000fe40003f44270 */
[----:B------:R-:W-:Y:S02]  /*b190*/  FMNMX.FTZ R6, R15, R6, !PT ;  /* 0x000000060f067209 */ /* 0x000fe40007810000 */
[----:B------:R-:W-:Y:S02]  /*b1a0*/  FMNMX.FTZ R2, R112, R2, !PT ;  /* 0x0000000270027209 */ /* 0x000fe40007810000 */
[----:B------:R-:W-:Y:S01]  /*b1b0*/  FSEL R51, R208, -INF , P2 ;  /* 0xff800000d0337808 */ /* 0x000fe20001000000 */
[----:B------:R-:W-:Y:S01]  /*b1c0*/  IMAD.MOV.U32 R208, RZ, RZ, R57 ;  /* 0x000000ffffd07224 */ /* 0x000fe200078e0039 */
[----:B------:R-:W-:Y:S02]  /*b1d0*/  ISETP.GT.AND P2, PT, R5, 0x11, PT ;  /* 0x000000110500780c */ /* 0x000fe40003f44270 */
[----:B------:R-:W-:Y:S02]  /*b1e0*/  FSEL R27, R246, -INF , P1 ;  /* 0xff800000f61b7808 */ /* 0x000fe40000800000 */
[----:B------:R-:W-:Y:S02]  /*b1f0*/  FMNMX.FTZ R4, R13, R4, !PT ;  /* 0x000000040d047209 */ /* 0x000fe40007810000 */
[----:B------:R-:W-:Y:S02]  /*b200*/  FMNMX.FTZ R6, R12, R6, !PT ;  /* 0x000000060c067209 */ /* 0x000fe40007810000 */
[----:B------:R-:W-:Y:S02]  /*b210*/  FMNMX.FTZ R2, R184, R2, !PT ;  /* 0x00000002b8027209 */ /* 0x000fe40007810000 */
[----:B------:R-:W-:Y:S02]  /*b220*/  ISETP.GT.AND P1, PT, R5, 0x18, PT ;  /* 0x000000180500780c */ /* 0x000fe40003f24270 */
[----:B------:R-:W-:Y:S02]  /*b230*/  FSEL R26, R247, -INF , P2 ;  /* 0xff800000f71a7808 */ /* 0x000fe40001000000 */
[----:B------:R-:W-:Y:S02]  /*b240*/  FMNMX.FTZ R4, R16, R4, !PT ;  /* 0x0000000410047209 */ /* 0x000fe40007810000 */
[----:B------:R-:W-:Y:S02]  /*b250*/  FMNMX.FTZ R6, R27, R6, !PT ;  /* 0x000000061b067209 */ /* 0x000fe40007810000 */
[----:B------:R-:W-:Y:S02]  /*b260*/  FMNMX.FTZ R2, R188, R2, !PT ;  /* 0x00000002bc027209 */ /* 0x000fe40007810000 */
[----:B------:R-:W-:Y:S02]  /*b270*/  FSEL R220, R114, -INF , P0 ;  /* 0xff80000072dc7808 */ /* 0x000fe40000000000 */
[----:B------:R-:W-:Y:S02]  /*b280*/  FSEL R219, R115, -INF , P3 ;  /* 0xff80000073db7808 */ /* 0x000fe40001800000 */
[C---:B------:R-:W-:Y:S02]  /*b290*/  ISETP.GT.AND P6, PT, R0.reuse, 0x28, PT ;  /* 0x000000280000780c */ /* 0x040fe40003fc4270 */
[----:B------:R-:W-:Y:S02]  /*b2a0*/  ISETP.GT.AND P3, PT, R5, 0x19, PT ;  /* 0x000000190500780c */ /* 0x000fe40003f64270 */
[----:B------:R-:W-:Y:S02]  /*b2b0*/  FSEL R25, R243, -INF , P1 ;  /* 0xff800000f3197808 */ /* 0x000fe40000800000 */
[----:B------:R-:W-:Y:S02]  /*b2c0*/  FMNMX.FTZ R4, R17, R4, !PT ;  /* 0x0000000411047209 */ /* 0x000fe40007810000 */
[----:B------:R-:W-:Y:S02]  /*b2d0*/  ISETP.GT.AND P0, PT, R0, 0x29, PT ;  /* 0x000000290000780c */ /* 0x000fe40003f04270 */
[----:B------:R-:W-:Y:S02]  /*b2e0*/  FMNMX.FTZ R6, R26, R6, !PT ;  /* 0x000000061a067209 */ /* 0x000fe40007810000 */
[----:B------:R-:W-:Y:S02]  /*b2f0*/  FMNMX.FTZ R2, R189, R2, !PT ;  /* 0x00000002bd027209 */ /* 0x000fe40007810000 */
[----:B------:R-:W-:Y:S02]  /*b300*/  FSEL R57, R201, -INF , P6 ;  /* 0xff800000c9397808 */ /* 0x000fe40003000000 */
[C---:B------:R-:W-:Y:S02]  /*b310*/  ISETP.GT.AND P6, PT, R0.reuse, 0x30, PT ;  /* 0x000000300000780c */ /* 0x040fe40003fc4270 */
[----:B------:R-:W-:Y:S02]  /*b320*/  ISETP.GT.AND P2, PT, R0, 0x31, PT ;  /* 0x000000310000780c */ /* 0x000fe40003f44270 */
[----:B------:R-:W-:Y:S02]  /*b330*/  FSEL R59, R203, -INF , P0 ;  /* 0xff800000cb3b7808 */ /* 0x000fe40000000000 */
        /* <DEDUP_REMOVED lines=14> */
[----:B------:R-:W-:Y:S02]  /*b420*/  ISETP.GT.AND P0, PT, R0, 0x40, PT ;  /* 0x000000400000780c */ /* 0x000fe40003f04270 */
[----:B------:R-:W-:Y:S02]  /*b430*/  FSEL R104, R56, -INF , P1 ;  /* 0xff80000038687808 */ /* 0x000fe40000800000 */
[----:B------:R-:W-:Y:S02]  /*b440*/  FMNMX.FTZ R4, R32, R4, !PT ;  /* 0x0000000420047209 */ /* 0x000fe40007810000 */
[C---:B------:R-:W-:Y:S02]  /*b450*/  ISETP.GT.AND P2, PT, R5.reuse, 0x28, PT ;  /* 0x000000280500780c */ /* 0x040fe40003f44270 */
[C---:B------:R-:W-:Y:S02]  /*b460*/  ISETP.GT.AND P1, PT, R5.reuse, 0x29, PT ;  /* 0x000000290500780c */ /* 0x040fe40003f24270 */
        /* <DEDUP_REMOVED lines=9> */
[----:B------:R-:W-:Y:S02]  /*b500*/  FSEL R58, R212, -INF , P2 ;  /* 0xff800000d43a7808 */ /* 0x000fe40001000000 */
[C---:B------:R-:W-:Y:S02]  /*b510*/  ISETP.GT.AND P2, PT, R0.reuse, 0x48, PT ;  /* 0x000000480000780c */ /* 0x040fe40003f44270 */
[----:B------:R-:W-:Y:S02]  /*b520*/  FSEL R60, R213, -INF , P1 ;  /* 0xff800000d53c7808 */ /* 0x000fe40000800000 */
[C---:B------:R-:W-:Y:S02]  /*b530*/  ISETP.GT.AND P1, PT, R0.reuse, 0x49, PT ;  /* 0x000000490000780c */ /* 0x040fe40003f24270 */
[----:B------:R-:W-:Y:S02]  /*b540*/  FSEL R185, R185, -INF , P6 ;  /* 0xff800000b9b97808 */ /* 0x000fe40003000000 */
[----:B------:R-:W-:Y:S02]  /*b550*/  ISETP.GT.AND P6, PT, R5, 0x38, PT ;  /* 0x000000380500780c */ /* 0x000fe40003fc4270 */
[----:B------:R-:W-:Y:S02]  /*b560*/  ISETP.GT.AND P3, PT, R0, 0x50, PT ;  /* 0x000000500000780c */ /* 0x000fe40003f64270 */
[----:B------:R-:W-:Y:S02]  /*b570*/  FMNMX.FTZ R4, R29, R4, !PT ;  /* 0x000000041d047209 */ /* 0x000fe40007810000 */
[----:B------:R-:W-:Y:S02]  /*b580*/  FMNMX.FTZ R6, R56, R6, !PT ;  /* 0x0000000638067209 */ /* 0x000fe40007810000 */
[----:B------:R-:W-:Y:S02]  /*b590*/  FMNMX.FTZ R2, R248, R2, !PT ;  /* 0x00000002f8027209 */ /* 0x000fe40007810000 */
[----:B------:R-:W-:Y:S02]  /*b5a0*/  FSEL R97, R199, -INF , P0 ;  /* 0xff800000c7617808 */ /* 0x000fe40000000000 */
[----:B------:R-:W-:Y:S02]  /*b5b0*/  FSEL R103, R200, -INF , P6 ;  /* 0xff800000c8677808 */ /* 0x000fe40003000000 */
[----:B------:R-:W-:Y:S02]  /*b5c0*/  FSEL R191, R73, -INF , P2 ;  /* 0xff80000049bf7808 */ /* 0x000fe40001000000 */
[----:B------:R-:W-:Y:S01]  /*b5d0*/  ISETP.GT.AND P2, PT, R5, 0x39, PT ;  /* 0x000000390500780c */ /* 0x000fe20003f44270 */
[----:B------:R-:W-:Y:S01]  /*b5e0*/  SHFL.BFLY PT, R73, R7, 0x1, 0x1f ;  /* 0x0c201f0007497f89 */ /* 0x000fe200000e0000 */
[----:B------:R-:W-:Y:S02]  /*b5f0*/  ISETP.GT.AND P0, PT, R0, 0x51, PT ;  /* 0x000000510000780c */ /* 0x000fe40003f04270 */
[----:B------:R-:W-:Y:S02]  /*b600*/  FSEL R190, R77, -INF , P1 ;  /* 0xff8000004dbe7808 */ /* 0x000fe40000800000 */
[C---:B------:R-:W-:Y:S02]  /*b610*/  ISETP.GT.AND P1, PT, R5.reuse, 0x40, PT ;  /* 0x000000400500780c */ /* 0x040fe40003f24270 */
[----:B------:R-:W-:Y:S02]  /*b620*/  FMNMX.FTZ R4, R48, R4, !PT ;  /* 0x0000000430047209 */ /* 0x000fe40007810000 */
[----:B------:R-:W-:Y:S02]  /*b630*/  ISETP.GT.AND P6, PT, R0, 0x58, PT ;  /* 0x000000580000780c */ /* 0x000fe40003fc4270 */
        /* <DEDUP_REMOVED lines=9> */
[----:B------:R-:W-:Y:S02]  /*b6d0*/  FSEL R207, R76, -INF , P0 ;  /* 0xff8000004ccf7808 */ /* 0x000fe40000000000 */
[C---:B------:R-:W-:Y:S02]  /*b6e0*/  ISETP.GT.AND P0, PT, R0.reuse, 0x60, PT ;  /* 0x000000600000780c */ /* 0x040fe40003f04270 */
[----:B------:R-:W-:Y:S02]  /*b6f0*/  FSEL R206, R75, -INF , P6 ;  /* 0xff8000004bce7808 */ /* 0x000fe40003000000 */
[----:B------:R-:W-:Y:S02]  /*b700*/  FSEL R111, R197, -INF , P3 ;  /* 0xff800000c56f7808 */ /* 0x000fe40001800000 */
[C---:B------:R-:W-:Y:S02]  /*b710*/  ISETP.GT.AND P6, PT, R0.reuse, 0x68, PT ;  /* 0x000000680000780c */ /* 0x040fe40003fc4270 */
        /* <DEDUP_REMOVED lines=20> */
[----:B------:R-:W-:Y:S02]  /*b860*/  ISETP.GT.AND P2, PT, R5, 0x49, PT ;  /* 0x000000490500780c */ /* 0x000fe40003f44270 */
[----:B------:R-:W-:Y:S02]  /*b870*/  FMNMX.FTZ R0, R111, R0, !PT ;  /* 0x000000006f007209 */ /* 0x000fe40007810000 */
[----:B------:R-:W-:Y:S02]  /*b880*/  FMNMX.FTZ R4, R115, R4, !PT ;  /* 0x0000000473047209 */ /* 0x000fe40007810000 */
[----:B------:R-:W-:Y:S02]  /*b890*/  FSEL R201, R52, -INF , P0 ;  /* 0xff80000034c97808 */ /* 0x000fe40000000000 */
[----:B------:R-:W-:Y:S02]  /*b8a0*/  FSEL R113, R79, -INF , P2 ;  /* 0xff8000004f717808 */ /* 0x000fe40001000000 */
[----:B------:R-:W-:Y:S02]  /*b8b0*/  FMNMX.FTZ R0, R114, R0, !PT ;  /* 0x0000000072007209 */ /* 0x000fe40007810000 */
[----:B------:R-:W-:Y:S02]  /*b8c0*/  ISETP.GT.AND P0, PT, R5, 0x50, PT ;  /* 0x000000500500780c */ /* 0x000fe40003f04270 */
[----:B------:R-:W-:Y:S02]  /*b8d0*/  FMNMX.FTZ R0, R113, R0, !PT ;  /* 0x0000000071007209 */ /* 0x000fe40007810000 */
[----:B------:R-:W-:Y:S02]  /*b8e0*/  FSEL R215, R90, -INF , P0 ;  /* 0xff8000005ad77808 */ /* 0x000fe40000000000 */
[----:B------:R-:W-:Y:S02]  /*b8f0*/  ISETP.GT.AND P2, PT, R5, 0x51, PT ;  /* 0x000000510500780c */ /* 0x000fe40003f44270 */
[----:B------:R-:W-:Y:S02]  /*b900*/  FMNMX.FTZ R4, R185, R4, !PT ;  /* 0x00000004b9047209 */ /* 0x000fe40007810000 */
[----:B------:R-:W-:Y:S02]  /*b910*/  FSEL R200, R53, -INF , P1 ;  /* 0xff80000035c87808 */ /* 0x000fe40000800000 */
[----:B------:R-:W-:Y:S02]  /*b920*/  FSEL R218, R91, -INF , P2 ;  /* 0xff8000005bda7808 */ /* 0x000fe40001000000 */
[----:B------:R-:W-:Y:S02]  /*b930*/  FMNMX.FTZ R0, R215, R0, !PT ;  /* 0x00000000d7007209 */ /* 0x000fe40007810000 */
[----:B------:R-:W-:Y:S02]  /*b940*/  ISETP.GT.AND P1, PT, R5, 0x58, PT ;  /* 0x000000580500780c */ /* 0x000fe40003f24270 */
[----:B------:R-:W-:Y:S02]  /*b950*/  FMNMX.FTZ R4, R191, R4, !PT ;  /* 0x00000004bf047209 */ /* 0x000fe40007810000 */
[----:B-1----:R-:W-:Y:S02]  /*b960*/  FMNMX.FTZ R2, R2, R8, !PT ;  /* 0x0000000802027209 */ /* 0x002fe40007810000 */
[C---:B------:R-:W-:Y:S02]  /*b970*/  ISETP.GT.AND P0, PT, R5.reuse, 0x59, PT ;  /* 0x000000590500780c */ /* 0x040fe40003f04270 */
[----:B------:R-:W-:Y:S01]  /*b980*/  FSEL R198, R108, -INF , P6 ;  /* 0xff8000006cc67808 */ /* 0x000fe20003000000 */
[----:B------:R-:W1:Y:S01]  /*b990*/  SHFL.BFLY PT, R72, R2, 0x1, 0x1f ;  /* 0x0c201f0002487f89 */ /* 0x000e6200000e0000 */
[----:B------:R-:W-:Y:S02]  /*b9a0*/  FSEL R108, R78, -INF , P1 ;  /* 0xff8000004e6c7808 */ /* 0x000fe40000800000 */
[----:B------:R-:W-:Y:S02]  /*b9b0*/  FMNMX.FTZ R0, R218, R0, !PT ;  /* 0x00000000da007209 */ /* 0x000fe40007810000 */
[----:B------:R-:W-:Y:S02]  /*b9c0*/  FMNMX.FTZ R4, R190, R4, !PT ;  /* 0x00000004be047209 */ /* 0x000fe40007810000 */
[----:B------:R-:W-:Y:S02]  /*b9d0*/  ISETP.GT.AND P1, PT, R5, 0x60, PT ;  /* 0x000000600500780c */ /* 0x000fe40003f24270 */
[----:B------:R-:W-:Y:S02]  /*b9e0*/  FSEL R252, R95, -INF , P0 ;  /* 0xff8000005ffc7808 */ /* 0x000fe40000000000 */
[----:B------:R-:W-:Y:S02]  /*b9f0*/  FMNMX.FTZ R0, R108, R0, !PT ;  /* 0x000000006c007209 */ /* 0x000fe40007810000 */
[----:B------:R-:W-:Y:S02]  /*ba00*/  FMNMX.FTZ R4, R209, R4, !PT ;  /* 0x00000004d1047209 */ /* 0x000fe40007810000 */
[----:B------:R-:W-:Y:S02]  /*ba10*/  FSEL R250, R54, -INF , P1 ;  /* 0xff80000036fa7808 */ /* 0x000fe40000800000 */
[----:B------:R-:W-:Y:S01]  /*ba20*/  FMNMX.FTZ R0, R252, R0, !PT ;  /* 0x00000000fc007209 */ /* 0x000fe20007810000 */
[----:B------:R-:W-:Y:S01]  /*ba30*/  LDSM.16.MT88.4 R52, [R225+0x100] ;  /* 0x00010000e134783b */ /* 0x000fe20000004200 */
[----:B------:R-:W-:Y:S02]  /*ba40*/  ISETP.GT.AND P0, PT, R5, 0x61, PT ;  /* 0x000000610500780c */ /* 0x000fe40003f04270 */
[----:B------:R-:W-:Y:S02]  /*ba50*/  FMNMX.FTZ R4, R207, R4, !PT ;  /* 0x00000004cf047209 */ /* 0x000fe40007810000 */
[----:B------:R-:W-:Y:S02]  /*ba60*/  FMNMX.FTZ R0, R250, R0, !PT ;  /* 0x00000000fa007209 */ /* 0x000fe40007810000 */
[----:B------:R-:W-:Y:S02]  /*ba70*/  FMNMX.FTZ R4, R206, R4, !PT ;  /* 0x00000004ce047209 */ /* 0x000fe40007810000 */
[----:B------:R-:W-:Y:S02]  /*ba80*/  ISETP.GT.AND P1, PT, R5, 0x68, PT ;  /* 0x000000680500780c */ /* 0x000fe40003f24270 */
[----:B------:R-:W-:Y:S02]  /*ba90*/  FSEL R246, R107, -INF , P0 ;  /* 0xff8000006bf67808 */ /* 0x000fe40000000000 */
[----:B------:R-:W-:Y:S02]  /*baa0*/  FMNMX.FTZ R4, R204, R4, !PT ;  /* 0x00000004cc047209 */ /* 0x000fe40007810000 */
[----:B------:R-:W-:Y:S02]  /*bab0*/  ISETP.GT.AND P0, PT, R5, 0x69, PT ;  /* 0x000000690500780c */ /* 0x000fe40003f04270 */
[----:B------:R-:W-:Y:S02]  /*bac0*/  FSEL R243, R110, -INF , P1 ;  /* 0xff8000006ef37808 */ /* 0x000fe40000800000 */
[----:B------:R-:W-:Y:S02]  /*bad0*/  FMNMX.FTZ R0, R246, R0, !PT ;  /* 0x00000000f6007209 */ /* 0x000fe40007810000 */
[----:B------:R-:W-:Y:S02]  /*bae0*/  FSEL R74, R74, -INF , P0 ;  /* 0xff8000004a4a7808 */ /* 0x000fe40000000000 */
[----:B------:R-:W-:Y:S02]  /*baf0*/  FMNMX.FTZ R4, R201, R4, !PT ;  /* 0x00000004c9047209 */ /* 0x000fe40007810000 */
[----:B------:R-:W-:Y:S02]  /*bb00*/  FMNMX.FTZ R0, R243, R0, !PT ;  /* 0x00000000f3007209 */ /* 0x000fe40007810000 */
[----:B------:R-:W-:Y:S02]  /*bb10*/  FMNMX.FTZ R4, R200, R4, !PT ;  /* 0x00000004c8047209 */ /* 0x000fe40007810000 */
[----:B------:R-:W-:Y:S02]  /*bb20*/  FMNMX.FTZ R0, R74, R0, !PT ;  /* 0x000000004a007209 */ /* 0x000fe40007810000 */
[----:B-1----:R-:W-:Y:S02]  /*bb30*/  FMNMX.FTZ R72, R2, R72, !PT ;  /* 0x0000004802487209 */ /* 0x002fe40007810000 */
[----:B------:R-:W-:Y:S01]  /*bb40*/  FSEL R199, R109, -INF , P3 ;  /* 0xff8000006dc77808 */ /* 0x000fe20001800000 */
[----:B------:R-:W1:Y:S01]  /*bb50*/  SHFL.BFLY PT, R2, R0, 0x2, 0x1f ;  /* 0x0c401f0000027f89 */ /* 0x000e6200000e0000 */
[----:B------:R-:W-:Y:S01]  /*bb60*/  FMNMX.FTZ R4, R198, R4, !PT ;  /* 0x00000004c6047209 */ /* 0x000fe20007810000 */
[C---:B------:R-:W-:Y:S01]  /*bb70*/  FMUL.FTZ R100, R72.reuse, c[0x0][0x2d0] ;  /* 0x0000b40048647a20 */ /* 0x040fe20000410000 */
[----:B------:R-:W-:Y:S02]  /*bb80*/  FMNMX.FTZ R73, R7, R73, !PT ;  /* 0x0000004907497209 */ /* 0x000fe40007810000 */
[----:B------:R-:W-:Y:S02]  /*bb90*/  FMNMX.FTZ R4, R199, R4, !PT ;  /* 0x00000004c7047209 */ /* 0x000fe40007810000 */
[----:B------:R-:W-:Y:S01]  /*bba0*/  FSETP.NEU.FTZ.AND P1, PT, R72, -INF , PT ;  /* 0xff8000004800780b */ /* 0x000fe20003f3d000 */
[C---:B------:R-:W-:Y:S01]  /*bbb0*/  FMUL.FTZ R75, R73.reuse, c[0x0][0x2d0] ;  /* 0x0000b400494b7a20 */ /* 0x040fe20000410000 */
[----:B------:R-:W-:Y:S01]  /*bbc0*/  FSETP.NEU.FTZ.AND P2, PT, R73, -INF , PT ;  /* 0xff8000004900780b */ /* 0x000fe20003f5d000 */
[----:B------:R-:W2:Y:S01]  /*bbd0*/  SHFL.BFLY PT, R7, R4, 0x2, 0x1f ;  /* 0x0c401f0004077f89 */ /* 0x000ea200000e0000 */
[----:B------:R-:W-:Y:S02]  /*bbe0*/  FSEL R100, R100, RZ, P1 ;  /* 0x000000ff64647208 */ /* 0x000fe40000800000 */
[----:B------:R-:W-:Y:S05]  /*bbf0*/  FSEL R75, R75, RZ, P2 ;  /* 0x000000ff4b4b7208 */ /* 0x000fea0001000000 */
[--C-:B------:R-:W-:Y:S02]  /*bc00*/  FFMA.FTZ R5, R19, c[0x0][0x2d0], -R75.reuse ;  /* 0x0000b40013057a23 */ /* 0x100fe4000001084b */
[--C-:B------:R-:W-:Y:S02]  /*bc10*/  FFMA.FTZ R6, R9, c[0x0][0x2d0], -R75.reuse ;  /* 0x0000b40009067a23 */ /* 0x100fe4000001084b */
[----:B------:R3:W-:Y:S01]  /*bc20*/  MUFU.EX2 R247, R5 ;  /* 0x0000000500f77308 */ /* 0x0007e20000000800 */
[----:B-1----:R-:W-:Y:S01]  /*bc30*/  FMNMX.FTZ R0, R0, R2, !PT ;  /* 0x0000000200007209 */ /* 0x002fe20007810000 */
[--C-:B------:R-:W-:Y:S08]  /*bc40*/  FFMA.FTZ R2, R20, c[0x0][0x2d0], -R100.reuse ;  /* 0x0000b40014027a23 */ /* 0x100ff00000010864 */
[----:B------:R1:W-:Y:S01]  /*bc50*/  MUFU.EX2 R240, R2 ;  /* 0x0000000200f07308 */ /* 0x0003e20000000800 */
[----:B--2---:R-:W-:Y:S01]  /*bc60*/  FMNMX.FTZ R4, R4, R7, !PT ;  /* 0x0000000704047209 */ /* 0x004fe20007810000 */
[--C-:B------:R-:W-:Y:S04]  /*bc70*/  FFMA.FTZ R7, R39, c[0x0][0x2d0], -R75.reuse ;  /* 0x0000b40027077a23 */ /* 0x100fe8000001084b */
[----:B------:R-:W2:Y:S04]  /*bc80*/  SHFL.BFLY PT, R71, R4, 0x1, 0x1f ;  /* 0x0c201f0004477f89 */ /* 0x000ea800000e0000 */
[----:B------:R4:W4:Y:S01]  /*bc90*/  MUFU.EX2 R251, R6 ;  /* 0x0000000600fb7308 */ /* 0x0009220000000800 */
[--C-:B---3--:R-:W-:Y:S09]  /*bca0*/  FFMA.FTZ R5, R23, c[0x0][0x2d0], -R75.reuse ;  /* 0x0000b40017057a23 */ /* 0x108ff2000001084b */
[----:B------:R3:W-:Y:S01]  /*bcb0*/  MUFU.EX2 R241, R5 ;  /* 0x0000000500f17308 */ /* 0x0007e20000000800 */
[----:B-1----:R-:W1:Y:S09]  /*bcc0*/  SHFL.BFLY PT, R2, R0, 0x1, 0x1f ;  /* 0x0c201f0000027f89 */ /* 0x002e7200000e0000 */
[----:B------:R-:W-:Y:S01]  /*bcd0*/  MUFU.EX2 R233, R7 ;  /* 0x0000000700e97308 */ /* 0x000fe20000000800 */
[----:B--2---:R-:W-:Y:S01]  /*bce0*/  FMNMX.FTZ R71, R4, R71, !PT ;  /* 0x0000004704477209 */ /* 0x004fe20007810000 */
[--C-:B------:R-:W-:Y:S02]  /*bcf0*/  FFMA.FTZ R4, R22, c[0x0][0x2d0], -R100.reuse ;  /* 0x0000b40016047a23 */ /* 0x100fe40000010864 */
[--C-:B----4-:R-:W-:Y:S01]  /*bd00*/  FFMA.FTZ R6, R40, c[0x0][0x2d0], -R75.reuse ;  /* 0x0000b40028067a23 */ /* 0x110fe2000001084b */
[C---:B------:R-:W-:Y:S01]  /*bd10*/  FSETP.NEU.FTZ.AND P0, PT, R71.reuse, -INF , PT ;  /* 0xff8000004700780b */ /* 0x040fe20003f1d000 */
[----:B------:R-:W-:Y:S01]  /*bd20*/  FMUL.FTZ R101, R71, c[0x0][0x2d0] ;  /* 0x0000b40047657a20 */ /* 0x000fe20000410000 */
[----:B------:R-:W-:Y:S03]  /*bd30*/  F2FP.BF16.PACK_AB R76, R247, R251 ;  /* 0x000000fbf74c723e */ /* 0x000fe600000010ff */
[----:B------:R-:W2:Y:S01]  /*bd40*/  MUFU.EX2 R236, R4 ;  /* 0x0000000400ec7308 */ /* 0x000ea20000000800 */
[----:B------:R-:W-:Y:S01]  /*bd50*/  FSEL R101, R101, RZ, P0 ;  /* 0x000000ff65657208 */ /* 0x000fe20000000000 */
[----:B---3--:R-:W-:Y:S01]  /*bd60*/  FFMA.FTZ R5, R28, c[0x0][0x2d0], -R75 ;  /* 0x0000b4001c057a23 */ /* 0x008fe2000001084b */
[----:B-1----:R-:W-:Y:S03]  /*bd70*/  FMNMX.FTZ R70, R2, R0, !PT ;  /* 0x0000000002467209 */ /* 0x002fe60007810000 */
[--C-:B------:R-:W-:Y:S04]  /*bd80*/  FFMA.FTZ R0, R16, c[0x0][0x2d0], -R101.reuse ;  /* 0x0000b40010007a23 */ /* 0x100fe80000010865 */
[----:B------:R1:W3:Y:S01]  /*bd90*/  MUFU.EX2 R237, R5 ;  /* 0x0000000500ed7308 */ /* 0x0002e20000000800 */
[--C-:B------:R-:W-:Y:S01]  /*bda0*/  FFMA.FTZ R2, R33, c[0x0][0x2d0], -R100.reuse ;  /* 0x0000b40021027a23 */ /* 0x100fe20000010864 */
[C---:B------:R-:W-:Y:S01]  /*bdb0*/  FSETP.NEU.FTZ.AND P3, PT, R70.reuse, -INF , PT ;  /* 0xff8000004600780b */ /* 0x040fe20003f7d000 */
[----:B------:R-:W-:Y:S05]  /*bdc0*/  FMUL.FTZ R102, R70, c[0x0][0x2d0] ;  /* 0x0000b40046667a20 */ /* 0x000fea0000410000 */
[----:B------:R-:W-:Y:S02]  /*bdd0*/  FSEL R102, R102, RZ, P3 ;  /* 0x000000ff66667208 */ /* 0x000fe40001800000 */
[----:B------:R4:W-:Y:S01]  /*bde0*/  MUFU.EX2 R239, R0 ;  /* 0x0000000000ef7308 */ /* 0x0009e20000000800 */
[----:B--2---:R-:W-:Y:S01]  /*bdf0*/  F2FP.BF16.PACK_AB R79, R236, R240 ;  /* 0x000000f0ec4f723e */ /* 0x004fe200000010ff */
[--C-:B------:R-:W-:Y:S08]  /*be00*/  FFMA.FTZ R4, R10, c[0x0][0x2d0], -R101.reuse ;  /* 0x0000b4000a047a23 */ /* 0x100ff00000010865 */
[----:B------:R2:W-:Y:S01]  /*be10*/  MUFU.EX2 R232, R2 ;  /* 0x0000000200e87308 */ /* 0x0005e20000000800 */
[--C-:B-1----:R-:W-:Y:S01]  /*be20*/  FFMA.FTZ R5, R11, c[0x0][0x2d0], -R100.reuse ;  /* 0x0000b4000b057a23 */ /* 0x102fe20000010864 */
[----:B---3--:R-:W-:Y:S08]  /*be30*/  F2FP.BF16.PACK_AB R78, R237, R241 ;  /* 0x000000f1ed4e723e */ /* 0x008ff000000010ff */
[----:B------:R1:W-:Y:S01]  /*be40*/  MUFU.EX2 R216, R5 ;  /* 0x0000000500d87308 */ /* 0x0003e20000000800 */
[----:B----4-:R-:W-:Y:S09]  /*be50*/  FFMA.FTZ R0, R17, c[0x0][0x2d0], -R101 ;  /* 0x0000b40011007a23 */ /* 0x010ff20000010865 */
[----:B------:R3:W4:Y:S01]  /*be60*/  MUFU.EX2 R235, R0 ;  /* 0x0000000000eb7308 */ /* 0x0007220000000800 */
[--C-:B--2---:R-:W-:Y:S09]  /*be70*/  FFMA.FTZ R2, R44, c[0x0][0x2d0], -R75.reuse ;  /* 0x0000b4002c027a23 */ /* 0x104ff2000001084b */
[----:B------:R2:W-:Y:S01]  /*be80*/  MUFU.EX2 R33, R2 ;  /* 0x0000000200217308 */ /* 0x0005e20000000800 */
[----:B-1----:R-:W-:Y:S09]  /*be90*/  FFMA.FTZ R5, R18, c[0x0][0x2d0], -R100 ;  /* 0x0000b40012057a23 */ /* 0x002ff20000010864 */
[----:B------:R1:W1:Y:S01]  /*bea0*/  MUFU.EX2 R244, R5 ;  /* 0x0000000500f47308 */ /* 0x0002620000000800 */
[--C-:B---3--:R-:W-:Y:S01]  /*beb0*/  FFMA.FTZ R0, R14, c[0x0][0x2d0], -R102.reuse ;  /* 0x0000b4000e007a23 */ /* 0x108fe20000010866 */
[----:B----4-:R-:W-:Y:S08]  /*bec0*/  F2FP.BF16.PACK_AB R66, R235, R239 ;  /* 0x000000efeb42723e */ /* 0x010ff000000010ff */
[----:B------:R3:W-:Y:S01]  /*bed0*/  MUFU.EX2 R211, R0 ;  /* 0x0000000000d37308 */ /* 0x0007e20000000800 */
[--C-:B--2---:R-:W-:Y:S09]  /*bee0*/  FFMA.FTZ R2, R47, c[0x0][0x2d0], -R75.reuse ;  /* 0x0000b4002f027a23 */ /* 0x104ff2000001084b */
[----:B------:R2:W-:Y:S01]  /*bef0*/  MUFU.EX2 R212, R2 ;  /* 0x0000000200d47308 */ /* 0x0005e20000000800 */
[----:B-1----:R-:W-:Y:S01]  /*bf00*/  FFMA.FTZ R5, R41, c[0x0][0x2d0], -R75 ;  /* 0x0000b40029057a23 */ /* 0x002fe2000001084b */
[----:B------:R-:W-:Y:S08]  /*bf10*/  F2FP.BF16.PACK_AB R77, R244, R216 ;  /* 0x000000d8f44d723e */ /* 0x000ff000000010ff */
[----:B------:R1:W-:Y:S01]  /*bf20*/  MUFU.EX2 R213, R4 ;  /* 0x0000000400d57308 */ /* 0x0003e20000000800 */
[--C-:B---3--:R-:W-:Y:S02]  /*bf30*/  FFMA.FTZ R0, R21, c[0x0][0x2d0], -R102.reuse ;  /* 0x0000b40015007a23 */ /* 0x108fe40000010866 */
[----:B------:R-:W3:Y:S07]  /*bf40*/  LDSM.16.MT88.4 R20, [R224+0x100] ;  /* 0x00010000e014783b */ /* 0x000eee0000004200 */
[----:B------:R4:W4:Y:S01]  /*bf50*/  MUFU.EX2 R242, R0 ;  /* 0x0000000000f27308 */ /* 0x0009220000000800 */
[----:B--2---:R-:W-:Y:S09]  /*bf60*/  FSEL R2, R72, RZ, P1 ;  /* 0x000000ff48027208 */ /* 0x004ff20000800000 */
[----:B------:R2:W-:Y:S01]  /*bf70*/  MUFU.EX2 R91, R5 ;  /* 0x00000005005b7308 */ /* 0x0005e20000000800 */
[----:B-1----:R-:W-:Y:S09]  /*bf80*/  FFMA.FTZ R4, R13, c[0x0][0x2d0], -R101 ;  /* 0x0000b4000d047a23 */ /* 0x002ff20000010865 */
[----:B------:R1:W1:Y:S01]  /*bf90*/  MUFU.EX2 R217, R4 ;  /* 0x0000000400d97308 */ /* 0x0002620000000800 */
[--C-:B----4-:R-:W-:Y:S01]  /*bfa0*/  FFMA.FTZ R0, R15, c[0x0][0x2d0], -R102.reuse ;  /* 0x0000b4000f007a23 */ /* 0x110fe20000010866 */
[----:B------:R-:W-:Y:S08]  /*bfb0*/  F2FP.BF16.PACK_AB R65, R242, R211 ;  /* 0x000000d3f241723e */ /* 0x000ff000000010ff */
[----:B------:R4:W-:Y:S01]  /*bfc0*/  MUFU.EX2 R238, R0 ;  /* 0x0000000000ee7308 */ /* 0x0009e20000000800 */
[--C-:B--2---:R-:W-:Y:S09]  /*bfd0*/  FFMA.FTZ R5, R43, c[0x0][0x2d0], -R75.reuse ;  /* 0x0000b4002b057a23 */ /* 0x104ff2000001084b */
[----:B------:R-:W-:Y:S01]  /*bfe0*/  MUFU.EX2 R229, R6 ;  /* 0x0000000600e57308 */ /* 0x000fe20000000800 */
[----:B-1----:R-:W-:Y:S01]  /*bff0*/  FFMA.FTZ R4, R42, c[0x0][0x2d0], -R75 ;  /* 0x0000b4002a047a23 */ /* 0x002fe2000001084b */
[----:B------:R-:W-:Y:S08]  /*c000*/  F2FP.BF16.PACK_AB R64, R217, R213 ;  /* 0x000000d5d940723e */ /* 0x000ff000000010ff */
[----:B------:R1:W-:Y:S01]  /*c010*/  MUFU.EX2 R197, R4 ;  /* 0x0000000400c57308 */ /* 0x0003e20000000800 */
[----:B----4-:R-:W-:Y:S09]  /*c020*/  FFMA.FTZ R0, R12, c[0x0][0x2d0], -R102 ;  /* 0x0000b4000c007a23 */ /* 0x010ff20000010866 */
[----:B------:R2:W4:Y:S10]  /*c030*/  MUFU.EX2 R234, R0 ;  /* 0x0000000000ea7308 */ /* 0x0005340000000800 */
[----:B------:R-:W-:Y:S01]  /*c040*/  MUFU.EX2 R40, R5 ;  /* 0x0000000500287308 */ /* 0x000fe20000000800 */
[--C-:B-1----:R-:W-:Y:S09]  /*c050*/  FFMA.FTZ R4, R38, c[0x0][0x2d0], -R100.reuse ;  /* 0x0000b40026047a23 */ /* 0x102ff20000010864 */
[----:B------:R-:W-:Y:S01]  /*c060*/  MUFU.EX2 R195, R4 ;  /* 0x0000000400c37308 */ /* 0x000fe20000000800 */
[--C-:B--2---:R-:W-:Y:S01]  /*c070*/  FFMA.FTZ R0, R34, c[0x0][0x2d0], -R100.reuse ;  /* 0x0000b40022007a23 */ /* 0x104fe20000010864 */
[----:B----4-:R-:W-:Y:S08]  /*c080*/  F2FP.BF16.PACK_AB R67, R234, R238 ;  /* 0x000000eeea43723e */ /* 0x010ff000000010ff */
[----:B------:R1:W-:Y:S02]  /*c090*/  MUFU.EX2 R228, R0 ;  /* 0x0000000000e47308 */ /* 0x0003e40000000800 */
[--C-:B-1----:R-:W-:Y:S08]  /*c0a0*/  FFMA.FTZ R0, R36, c[0x0][0x2d0], -R100.reuse ;  /* 0x0000b40024007a23 */ /* 0x102ff00000010864 */
[----:B------:R1:W-:Y:S02]  /*c0b0*/  MUFU.EX2 R109, R0 ;  /* 0x00000000006d7308 */ /* 0x0003e40000000800 */
[----:B-1----:R-:W-:Y:S08]  /*c0c0*/  FFMA.FTZ R0, R35, c[0x0][0x2d0], -R100 ;  /* 0x0000b40023007a23 */ /* 0x002ff00000010864 */
[----:B------:R1:W-:Y:S02]  /*c0d0*/  MUFU.EX2 R95, R0 ;  /* 0x00000000005f7308 */ /* 0x0003e40000000800 */
[--C-:B-1----:R-:W-:Y:S08]  /*c0e0*/  FFMA.FTZ R0, R30, c[0x0][0x2d0], -R101.reuse ;  /* 0x0000b4001e007a23 */ /* 0x102ff00000010865 */
[----:B------:R1:W-:Y:S02]  /*c0f0*/  MUFU.EX2 R231, R0 ;  /* 0x0000000000e77308 */ /* 0x0003e40000000800 */
[--C-:B-1----:R-:W-:Y:S08]  /*c100*/  FFMA.FTZ R0, R31, c[0x0][0x2d0], -R101.reuse ;  /* 0x0000b4001f007a23 */ /* 0x102ff00000010865 */
        /* <DEDUP_REMOVED lines=13> */
[----:B-1----:R-:W-:Y:S02]  /*c1e0*/  FFMA.FTZ R0, R37, c[0x0][0x2d0], -R100 ;  /* 0x0000b40025007a23 */ /* 0x002fe40000010864 */
[----:B------:R-:W1:Y:S06]  /*c1f0*/  LDSM.16.MT88.4 R36, [R227+0x100] ;  /* 0x00010000e324783b */ /* 0x000e6c0000004200 */
[----:B------:R2:W-:Y:S02]  /*c200*/  MUFU.EX2 R34, R0 ;  /* 0x0000000000227308 */ /* 0x0005e40000000800 */
[----:B--2---:R-:W-:Y:S08]  /*c210*/  FFMA.FTZ R0, R45, c[0x0][0x2d0], -R75 ;  /* 0x0000b4002d007a23 */ /* 0x004ff0000001084b */
[----:B------:R2:W-:Y:S02]  /*c220*/  MUFU.EX2 R202, R0 ;  /* 0x0000000000ca7308 */ /* 0x0005e40000000800 */
[----:B--2---:R-:W-:Y:S05]  /*c230*/  FSEL R0, R73, RZ, P2 ;  /* 0x000000ff49007208 */ /* 0x004fea0001000000 */
[----:B------:R-:W-:Y:S04]  /*c240*/  FADD.FTZ R0, -R0, R3 ;  /* 0x0000000300007221 */ /* 0x000fe80000010100 */
[----:B------:R-:W-:Y:S04]  /*c250*/  FMUL.FTZ R0, R0, c[0x0][0x2d0] ;  /* 0x0000b40000007a20 */ /* 0x000fe80000410000 */
[----:B------:R2:W4:Y:S02]  /*c260*/  MUFU.EX2 R69, R0 ;  /* 0x0000000000457308 */ /* 0x0005240000000800 */
[----:B--2---:R-:W-:Y:S01]  /*c270*/  FADD.FTZ R0, -R2, R116 ;  /* 0x0000007402007221 */ /* 0x004fe20000010100 */
[----:B------:R-:W-:Y:S01]  /*c280*/  FSEL R2, R71, RZ, P0 ;  /* 0x000000ff47027208 */ /* 0x000fe20000000000 */
[C---:B----4-:R-:W-:Y:S01]  /*c290*/  FMUL.FTZ R4, R69.reuse, R120 ;  /* 0x0000007845047220 */ /* 0x050fe20000410000 */
[----:B------:R-:W-:Y:S01]  /*c2a0*/  PLOP3.LUT P0, PT, PT, PT, UP0, 0x80, 0x0 ;  /* 0x000000000000781c */ /* 0x000fe20003f0f008 */
[----:B------:R-:W-:Y:S02]  /*c2b0*/  FMUL.FTZ R0, R0, c[0x0][0x2d0] ;  /* 0x0000b40000007a20 */ /* 0x000fe40000410000 */
[C---:B------:R-:W-:Y:S02]  /*c2c0*/  FMUL.FTZ R5, R69.reuse, R121 ;  /* 0x0000007945057220 */ /* 0x040fe40000410000 */
[----:B------:R2:W4:Y:S01]  /*c2d0*/  MUFU.EX2 R68, R0 ;  /* 0x0000000000447308 */ /* 0x0005220000000800 */
[C---:B------:R-:W-:Y:S02]  /*c2e0*/  FMUL.FTZ R16, R69.reuse, R132 ;  /* 0x0000008445107220 */ /* 0x040fe40000410000 */
[C---:B------:R-:W-:Y:S02]  /*c2f0*/  FMUL.FTZ R17, R69.reuse, R133 ;  /* 0x0000008545117220 */ /* 0x040fe40000410000 */
[----:B------:R-:W-:Y:S02]  /*c300*/  FMUL.FTZ R32, R69, R148 ;  /* 0x0000009445207220 */ /* 0x000fe40000410000 */
[----:B--2---:R-:W-:Y:S01]  /*c310*/  FADD.FTZ R0, -R2, R117 ;  /* 0x0000007502007221 */ /* 0x004fe20000010100 */
[----:B------:R-:W-:Y:S01]  /*c320*/  FSEL R2, R70, RZ, P3 ;  /* 0x000000ff46027208 */ /* 0x000fe20001800000 */
[----:B----4-:R-:W-:Y:S02]  /*c330*/  FMUL.FTZ R6, R68, R122 ;  /* 0x0000007a44067220 */ /* 0x010fe40000410000 */
[----:B------:R-:W-:Y:S02]  /*c340*/  FMUL.FTZ R0, R0, c[0x0][0x2d0] ;  /* 0x0000b40000007a20 */ /* 0x000fe40000410000 */
[C---:B------:R-:W-:Y:S02]  /*c350*/  FMUL.FTZ R7, R68.reuse, R123 ;  /* 0x0000007b44077220 */ /* 0x040fe40000410000 */
[----:B------:R2:W4:Y:S01]  /*c360*/  MUFU.EX2 R3, R0 ;  /* 0x0000000000037308 */ /* 0x0005220000000800 */
[C---:B------:R-:W-:Y:S02]  /*c370*/  FMUL.FTZ R35, R68.reuse, R151 ;  /* 0x0000009744237220 */ /* 0x040fe40000410000 */
[C---:B------:R-:W-:Y:S02]  /*c380*/  FMUL.FTZ R18, R68.reuse, R134 ;  /* 0x0000008644127220 */ /* 0x040fe40000410000 */
[-C--:B---3--:R-:W-:Y:S01]  /*c390*/  HMMA.16816.F32.BF16 R4, R76, R20.reuse, R4 ;  /* 0x000000144c04723c */ /* 0x088fe20000041804 */
[----:B------:R-:W-:Y:S02]  /*c3a0*/  FMUL.FTZ R19, R68, R135 ;  /* 0x0000008744137220 */ /* 0x000fe40000410000 */
[----:B------:R-:W-:Y:S02]  /*c3b0*/  IMAD.MOV.U32 R134, RZ, RZ, R210 ;  /* 0x000000ffff867224 */ /* 0x000fe400078e00d2 */
[----:B------:R-:W-:Y:S02]  /*c3c0*/  IMAD.MOV.U32 R135, RZ, RZ, R205 ;  /* 0x000000ffff877224 */ /* 0x000fe400078e00cd */
[----:B--2---:R-:W-:Y:S02]  /*c3d0*/  FADD.FTZ R0, -R2, R118 ;  /* 0x0000007602007221 */ /* 0x004fe40000010100 */
[----:B------:R-:W-:Y:S03]  /*c3e0*/  FFMA.FTZ R2, R46, c[0x0][0x2d0], -R100 ;  /* 0x0000b4002e027a23 */ /* 0x000fe60000010864 */
[----:B------:R-:W-:Y:S01]  /*c3f0*/  FMUL.FTZ R0, R0, c[0x0][0x2d0] ;  /* 0x0000b40000007a20 */ /* 0x000fe20000410000 */
[----:B------:R2:W-:Y:S01]  /*c400*/  MUFU.EX2 R196, R2 ;  /* 0x0000000200c47308 */ /* 0x0005e20000000800 */
[C---:B----4-:R-:W-:Y:S02]  /*c410*/  FMUL.FTZ R8, R3.reuse, R124 ;  /* 0x0000007c03087220 */ /* 0x050fe40000410000 */
[C---:B------:R-:W-:Y:S02]  /*c420*/  FMUL.FTZ R9, R3.reuse, R125 ;  /* 0x0000007d03097220 */ /* 0x040fe40000410000 */
[C---:B------:R-:W-:Y:S02]  /*c430*/  FMUL.FTZ R12, R3.reuse, R128 ;  /* 0x00000080030c7220 */ /* 0x040fe40000410000 */
[C---:B------:R-:W-:Y:S02]  /*c440*/  FMUL.FTZ R13, R3.reuse, R129 ;  /* 0x00000081030d7220 */ /* 0x040fe40000410000 */
[C---:B------:R-:W-:Y:S01]  /*c450*/  FMUL.FTZ R24, R3.reuse, R140 ;  /* 0x0000008c03187220 */ /* 0x040fe20000410000 */
[----:B------:R-:W3:Y:S01]  /*c460*/  MUFU.EX2 R0, R0 ;  /* 0x0000000000007308 */ /* 0x000ee20000000800 */
[C---:B------:R-:W-:Y:S02]  /*c470*/  FMUL.FTZ R25, R3.reuse, R141 ;  /* 0x0000008d03197220 */ /* 0x040fe40000410000 */
[C---:B------:R-:W-:Y:S02]  /*c480*/  FMUL.FTZ R28, R3.reuse, R144 ;  /* 0x00000090031c7220 */ /* 0x040fe40000410000 */
[C---:B------:R-:W-:Y:S02]  /*c490*/  FMUL.FTZ R29, R3.reuse, R145 ;  /* 0x00000091031d7220 */ /* 0x040fe40000410000 */
[----:B------:R-:W-:Y:S02]  /*c4a0*/  IMAD.MOV.U32 R141, RZ, RZ, R110 ;  /* 0x000000ffff8d7224 */ /* 0x000fe400078e006e */
[----:B------:R-:W-:Y:S02]  /*c4b0*/  IMAD.MOV.U32 R125, RZ, RZ, R202 ;  /* 0x000000ffff7d7224 */ /* 0x000fe400078e00ca */
[----:B------:R-:W-:Y:S02]  /*c4c0*/  IMAD.MOV.U32 R202, RZ, RZ, R80 ;  /* 0x000000ffffca7224 */ /* 0x000fe400078e0050 */
[----:B------:R-:W-:Y:S02]  /*c4d0*/  IMAD.MOV.U32 R128, RZ, RZ, R212 ;  /* 0x000000ffff807224 */ /* 0x000fe400078e00d4 */
[----:B--2---:R-:W-:Y:S02]  /*c4e0*/  FFMA.FTZ R2, R50, c[0x0][0x2d0], -R100 ;  /* 0x0000b40032027a23 */ /* 0x004fe40000010864 */
[----:B------:R-:W-:Y:S02]  /*c4f0*/  IMAD.MOV.U32 R212, RZ, RZ, R81 ;  /* 0x000000ffffd47224 */ /* 0x000fe400078e0051 */
[----:B------:R2:W4:Y:S01]  /*c500*/  MUFU.EX2 R194, R2 ;  /* 0x0000000200c27308 */ /* 0x0005220000000800 */
[----:B------:R-:W-:Y:S02]  /*c510*/  IMAD.MOV.U32 R140, RZ, RZ, R40 ;  /* 0x000000ffff8c7224 */ /* 0x000fe400078e0028 */
[C---:B------:R-:W-:Y:S02]  /*c520*/  FMUL.FTZ R40, R3.reuse, R156 ;  /* 0x0000009c03287220 */ /* 0x040fe40000410000 */
[C---:B---3--:R-:W-:Y:S02]  /*c530*/  FMUL.FTZ R15, R0.reuse, R131 ;  /* 0x00000083000f7220 */ /* 0x048fe40000410000 */
[C---:B------:R-:W-:Y:S02]  /*c540*/  FMUL.FTZ R10, R0.reuse, R126 ;  /* 0x0000007e000a7220 */ /* 0x040fe40000410000 */
[C---:B------:R-:W-:Y:S02]  /*c550*/  FMUL.FTZ R14, R0.reuse, R130 ;  /* 0x00000082000e7220 */ /* 0x040fe40000410000 */
[C---:B------:R-:W-:Y:S02]  /*c560*/  FMUL.FTZ R11, R0.reuse, R127 ;  /* 0x0000007f000b7220 */ /* 0x040fe40000410000 */
[C---:B------:R-:W-:Y:S02]  /*c570*/  FMUL.FTZ R27, R0.reuse, R143 ;  /* 0x0000008f001b7220 */ /* 0x040fe40000410000 */
[----:B------:R-:W-:Y:S02]  /*c580*/  IMAD.MOV.U32 R143, RZ, RZ, R95 ;  /* 0x000000ffff8f7224 */ /* 0x000fe400078e005f */
[----:B------:R-:W-:Y:S01]  /*c590*/  FMUL.FTZ R44, R3, R160 ;  /* 0x000000a0032c7220 */ /* 0x000fe20000410000 */
[C---:B------:R-:W-:Y:S01]  /*c5a0*/  HMMA.16816.F32.BF16 R8, R64.reuse, R20, R8 ;  /* 0x000000144008723c */ /* 0x040fe20000041808 */
[C---:B------:R-:W-:Y:S02]  /*c5b0*/  FMUL.FTZ R26, R0.reuse, R142 ;  /* 0x0000008e001a7220 */ /* 0x040fe40000410000 */
[----:B------:R-:W-:Y:S02]  /*c5c0*/  IMAD.MOV.U32 R142, RZ, RZ, R107 ;  /* 0x000000ffff8e7224 */ /* 0x000fe400078e006b */
[----:B------:R-:W-:Y:S02]  /*c5d0*/  FMUL.FTZ R47, R0, R163 ;  /* 0x000000a3002f7220 */ /* 0x000fe40000410000 */
[----:B--2---:R-:W-:Y:S01]  /*c5e0*/  FFMA.FTZ R2, R48, c[0x0][0x2d0], -R101 ;  /* 0x0000b40030027a23 */ /* 0x004fe20000010865 */
[-C--:B------:R-:W-:Y:S01]  /*c5f0*/  HMMA.16816.F32.BF16 R12, R64, R22.reuse, R12 ;  /* 0x00000016400c723c */ /* 0x080fe2000004180c */
[C---:B------:R-:W-:Y:S02]  /*c600*/  FMUL.FTZ R21, R69.reuse, R137 ;  /* 0x0000008945157220 */ /* 0x040fe40000410000 */
[----:B------:R2:W3:Y:S01]  /*c610*/  MUFU.EX2 R203, R2 ;  /* 0x0000000200cb7308 */ /* 0x0004e20000000800 */
[----:B------:R-:W-:Y:S02]  /*c620*/  IMAD.MOV.U32 R137, RZ, RZ, R91 ;  /* 0x000000ffff897224 */ /* 0x000fe400078e005b */
[----:B----4-:R-:W-:Y:S02]  /*c630*/  IMAD.MOV.U32 R129, RZ, RZ, R194 ;  /* 0x000000ffff817224 */ /* 0x010fe400078e00c2 */
[C---:B------:R-:W-:Y:S01]  /*c640*/  HMMA.16816.F32.BF16 R16, R76.reuse, R22, R16 ;  /* 0x000000164c10723c */ /* 0x040fe20000041810 */
[----:B------:R-:W-:Y:S03]  /*c650*/  FMUL.FTZ R20, R69, R136 ;  /* 0x0000008845147220 */ /* 0x000fe60000410000 */
[C---:B------:R-:W-:Y:S02]  /*c660*/  FMUL.FTZ R30, R0.reuse, R146 ;  /* 0x00000092001e7220 */ /* 0x040fe40000410000 */
[----:B------:R-:W-:Y:S02]  /*c670*/  FMUL.FTZ R31, R0, R147 ;  /* 0x00000093001f7220 */ /* 0x000fe40000410000 */
[C---:B------:R-:W-:Y:S04]  /*c680*/  FMUL.FTZ R22, R68.reuse, R138 ;  /* 0x0000008a44167220 */ /* 0x040fe80000410000 */
[C---:B------:R-:W-:Y:S02]  /*c690*/  FMUL.FTZ R23, R68.reuse, R139 ;  /* 0x0000008b44177220 */ /* 0x040fe40000410000 */
[----:B------:R-:W-:Y:S02]  /*c6a0*/  IMAD.MOV.U32 R194, RZ, RZ, R82 ;  /* 0x000000ffffc27224 */ /* 0x000fe400078e0052 */
[----:B------:R-:W-:Y:S02]  /*c6b0*/  IMAD.MOV.U32 R138, RZ, RZ, R90 ;  /* 0x000000ffff8a7224 */ /* 0x000fe400078e005a */
[----:B------:R-:W-:Y:S01]  /*c6c0*/  IMAD.MOV.U32 R146, RZ, RZ, R34 ;  /* 0x000000ffff927224 */ /* 0x000fe200078e0022 */
[-C--:B-1----:R-:W-:Y:S01]  /*c6d0*/  HMMA.16816.F32.BF16 R20, R76, R36.reuse, R20 ;  /* 0x000000244c14723c */ /* 0x082fe20000041814 */
[----:B--2---:R-:W-:Y:S02]  /*c6e0*/  FFMA.FTZ R2, R51, c[0x0][0x2d0], -R101 ;  /* 0x0000b40033027a23 */ /* 0x004fe40000010865 */
[C---:B------:R-:W-:Y:S02]  /*c6f0*/  FMUL.FTZ R34, R68.reuse, R150 ;  /* 0x0000009644227220 */ /* 0x040fe40000410000 */
[----:B------:R1:W2:Y:S01]  /*c700*/  MUFU.EX2 R41, R2 ;  /* 0x0000000200297308 */ /* 0x0002a20000000800 */
[----:B------:R-:W-:Y:S02]  /*c710*/  IMAD.MOV.U32 R147, RZ, RZ, R33 ;  /* 0x000000ffff937224 */ /* 0x000fe400078e0021 */
[C---:B------:R-:W-:Y:S01]  /*c720*/  HMMA.16816.F32.BF16 R24, R64.reuse, R36, R24 ;  /* 0x000000244018723c */ /* 0x040fe20000041818 */
[C---:B------:R-:W-:Y:S02]  /*c730*/  FMUL.FTZ R33, R69.reuse, R149 ;  /* 0x0000009545217220 */ /* 0x040fe40000410000 */
[----:B------:R-:W-:Y:S01]  /*c740*/  LDSM.16.MT88.4 R148, [R227+0x3100] ;  /* 0x00310000e394783b */ /* 0x000fe20000004200 */
[C---:B------:R-:W-:Y:S02]  /*c750*/  FMUL.FTZ R48, R69.reuse, R164 ;  /* 0x000000a445307220 */ /* 0x040fe40000410000 */
[----:B------:R-:W-:Y:S02]  /*c760*/  IMAD.MOV.U32 R164, RZ, RZ, R195 ;  /* 0x000000ffffa47224 */ /* 0x000fe400078e00c3 */
[-C--:B------:R-:W-:Y:S01]  /*c770*/  HMMA.16816.F32.BF16 R28, R64, R38.reuse, R28 ;  /* 0x00000026401c723c */ /* 0x080fe2000004181c */
[----:B---3--:R-:W-:Y:S03]  /*c780*/  IMAD.MOV.U32 R139, RZ, RZ, R203 ;  /* 0x000000ffff8b7224 */ /* 0x008fe600078e00cb */
[----:B------:R-:W-:Y:S02]  /*c790*/  IMAD.MOV.U32 R203, RZ, RZ, R83 ;  /* 0x000000ffffcb7224 */ /* 0x000fe400078e0053 */
[----:B------:R-:W3:Y:S01]  /*c7a0*/  LDSM.16.MT88.4 R80, [R226+0x100] ;  /* 0x00010000e250783b */ /* 0x000ee20000004200 */
[----:B------:R-:W-:Y:S01]  /*c7b0*/  FMUL.FTZ R51, R68, R167 ;  /* 0x000000a744337220 */ /* 0x000fe20000410000 */
[C---:B------:R-:W-:Y:S01]  /*c7c0*/  HMMA.16816.F32.BF16 R32, R76.reuse, R38, R32 ;  /* 0x000000264c20723c */ /* 0x040fe20000041820 */
[----:B------:R-:W-:Y:S03]  /*c7d0*/  FMUL.FTZ R37, R69, R153 ;  /* 0x0000009945257220 */ /* 0x000fe60000410000 */
[----:B------:R-:W-:Y:S02]  /*c7e0*/  FMUL.FTZ R43, R0, R159 ;  /* 0x0000009f002b7220 */ /* 0x000fe40000410000 */
[----:B-1----:R-:W-:Y:S02]  /*c7f0*/  FFMA.FTZ R2, R49, c[0x0][0x2d0], -R102 ;  /* 0x0000b40031027a23 */ /* 0x002fe40000010866 */
[C---:B------:R-:W-:Y:S02]  /*c800*/  FMUL.FTZ R39, R68.reuse, R155 ;  /* 0x0000009b44277220 */ /* 0x040fe40000410000 */
[----:B------:R1:W-:Y:S02]  /*c810*/  MUFU.EX2 R131, R2 ;  /* 0x0000000200837308 */ /* 0x0003e40000000800 */
[----:B------:R-:W-:Y:S02]  /*c820*/  FMUL.FTZ R38, R68, R154 ;  /* 0x0000009a44267220 */ /* 0x000fe40000410000 */
[----:B------:R-:W-:Y:S02]  /*c830*/  FMUL.FTZ R36, R69, R152 ;  /* 0x0000009845247220 */ /* 0x000fe40000410000 */
[----:B------:R-:W-:Y:S02]  /*c840*/  IMAD.MOV.U32 R195, RZ, RZ, R202 ;  /* 0x000000ffffc37224 */ /* 0x000fe400078e00ca */
[----:B------:R-:W-:Y:S02]  /*c850*/  IMAD.MOV.U32 R202, RZ, RZ, R212 ;  /* 0x000000ffffca7224 */ /* 0x000fe400078e00d4 */
[----:B------:R-:W-:Y:S01]  /*c860*/  IMAD.MOV.U32 R212, RZ, RZ, R194 ;  /* 0x000000ffffd47224 */ /* 0x000fe200078e00c2 */
[-C--:B------:R-:W-:Y:S01]  /*c870*/  HMMA.16816.F32.BF16 R36, R76, R52.reuse, R36 ;  /* 0x000000344c24723c */ /* 0x080fe20000041824 */
[----:B------:R-:W-:Y:S02]  /*c880*/  IMAD.MOV.U32 R194, RZ, RZ, R203 ;  /* 0x000000ffffc27224 */ /* 0x000fe400078e00cb */
[----:B------:R-:W-:Y:S02]  /*c890*/  IMAD.MOV.U32 R122, RZ, RZ, R212 ;  /* 0x000000ffff7a7224 */ /* 0x000fe400078e00d4 */
[----:B------:R-:W-:Y:S02]  /*c8a0*/  IMAD.MOV.U32 R203, RZ, RZ, R208 ;  /* 0x000000ffffcb7224 */ /* 0x000fe400078e00d0 */
[----:B------:R-:W-:Y:S02]  /*c8b0*/  IMAD.MOV.U32 R208, RZ, RZ, R87 ;  /* 0x000000ffffd07224 */ /* 0x000fe400078e0057 */
[----:B------:R-:W-:Y:S03]  /*c8c0*/  FMUL.FTZ R46, R0, R162 ;  /* 0x000000a2002e7220 */ /* 0x000fe60000410000 */
[----:B------:R-:W-:Y:S02]  /*c8d0*/  IMAD.MOV.U32 R132, RZ, RZ, R208 ;  /* 0x000000ffff847224 */ /* 0x000fe400078e00d0 */
[----:B-1----:R-:W-:Y:S02]  /*c8e0*/  FFMA.FTZ R2, R56, c[0x0][0x2d0], -R102 ;  /* 0x0000b40038027a23 */ /* 0x002fe40000010866 */
[----:B------:R-:W-:Y:S02]  /*c8f0*/  IMAD.MOV.U32 R123, RZ, RZ, R203 ;  /* 0x000000ffff7b7224 */ /* 0x000fe400078e00cb */
[----:B------:R1:W4:Y:S01]  /*c900*/  MUFU.EX2 R42, R2 ;  /* 0x00000002002a7308 */ /* 0x0003220000000800 */
[----:B------:R-:W-:Y:S02]  /*c910*/  IMAD.MOV.U32 R121, RZ, RZ, R202 ;  /* 0x000000ffff797224 */ /* 0x000fe400078e00ca */
[----:B------:R-:W-:Y:S02]  /*c920*/  IMAD.MOV.U32 R124, RZ, RZ, R196 ;  /* 0x000000ffff7c7224 */ /* 0x000fe400078e00c4 */
[C---:B------:R-:W-:Y:S02]  /*c930*/  FMUL.FTZ R45, R3.reuse, R161 ;  /* 0x000000a1032d7220 */ /* 0x040fe40000410000 */
[----:B------:R-:W-:Y:S02]  /*c940*/  IMAD.MOV.U32 R120, RZ, RZ, R195 ;  /* 0x000000ffff787224 */ /* 0x000fe400078e00c3 */
[----:B------:R-:W-:Y:S02]  /*c950*/  IMAD.MOV.U32 R136, RZ, RZ, R109 ;  /* 0x000000ffff887224 */ /* 0x000fe400078e006d */
[----:B------:R-:W-:Y:S02]  /*c960*/  IMAD.MOV.U32 R109, RZ, RZ, R194 ;  /* 0x000000ffff6d7224 */ /* 0x000fe400078e00c2 */
[----:B--2---:R-:W-:Y:S02]  /*c970*/  IMAD.MOV.U32 R145, RZ, RZ, R41 ;  /* 0x000000ffff917224 */ /* 0x004fe400078e0029 */
[----:B------:R-:W-:Y:S02]  /*c980*/  FMUL.FTZ R41, R3, R157 ;  /* 0x0000009d03297220 */ /* 0x000fe40000410000 */
[----:B------:R-:W-:Y:S02]  /*c990*/  FMUL.FTZ R49, R69, R165 ;  /* 0x000000a545317220 */ /* 0x000fe40000410000 */
[----:B------:R-:W-:Y:S02]  /*c9a0*/  FMUL.FTZ R56, R3, R172 ;  /* 0x000000ac03387220 */ /* 0x000fe40000410000 */
[----:B------:R-:W-:Y:S02]  /*c9b0*/  IMAD.MOV.U32 R167, RZ, RZ, R84 ;  /* 0x000000ffffa77224 */ /* 0x000fe400078e0054 */
[----:B------:R-:W-:Y:S02]  /*c9c0*/  FFMA.FTZ R109, R109, c[0x0][0x2d0], -R75 ;  /* 0x0000b4006d6d7a23 */ /* 0x000fe4000001084b */
[--C-:B-1----:R-:W-:Y:S02]  /*c9d0*/  FFMA.FTZ R2, R57, c[0x0][0x2d0], -R101.reuse ;  /* 0x0000b40039027a23 */ /* 0x102fe40000010865 */
[----:B----4-:R-:W-:Y:S02]  /*c9e0*/  IMAD.MOV.U32 R144, RZ, RZ, R42 ;  /* 0x000000ffff907224 */ /* 0x010fe400078e002a */
[----:B------:R1:W-:Y:S01]  /*c9f0*/  MUFU.EX2 R126, R2 ;  /* 0x00000002007e7308 */ /* 0x0003e20000000800 */
[C---:B------:R-:W-:Y:S02]  /*ca00*/  FMUL.FTZ R42, R0.reuse, R158 ;  /* 0x0000009e002a7220 */ /* 0x040fe40000410000 */
[----:B------:R-:W-:Y:S05]  /*ca10*/  FMUL.FTZ R57, R3, R173 ;  /* 0x000000ad03397220 */ /* 0x000fea0000410000 */
[C---:B------:R-:W-:Y:S07]  /*ca20*/  HMMA.16816.F32.BF16 R40, R64.reuse, R52, R40 ;  /* 0x000000344028723c */ /* 0x040fee0000041828 */
[C---:B------:R-:W-:Y:S01]  /*ca30*/  FMUL.FTZ R52, R69.reuse, R168 ;  /* 0x000000a845347220 */ /* 0x040fe20000410000 */
[-C--:B------:R-:W-:Y:S01]  /*ca40*/  HMMA.16816.F32.BF16 R44, R64, R54.reuse, R44 ;  /* 0x00000036402c723c */ /* 0x080fe2000004182c */
[----:B------:R-:W-:Y:S03]  /*ca50*/  FMUL.FTZ R53, R69, R169 ;  /* 0x000000a945357220 */ /* 0x000fe60000410000 */
[----:B-1----:R-:W-:Y:S04]  /*ca60*/  FFMA.FTZ R2, R59, c[0x0][0x2d0], -R101 ;  /* 0x0000b4003b027a23 */ /* 0x002fe80000010865 */
[----:B------:R1:W-:Y:S01]  /*ca70*/  MUFU.EX2 R130, R2 ;  /* 0x0000000200827308 */ /* 0x0003e20000000800 */
[----:B------:R-:W-:Y:S03]  /*ca80*/  FMUL.FTZ R59, R0, R175 ;  /* 0x000000af003b7220 */ /* 0x000fe60000410000 */
[--C-:B-1----:R-:W-:Y:S02]  /*ca90*/  FFMA.FTZ R2, R58, c[0x0][0x2d0], -R102.reuse ;  /* 0x0000b4003a027a23 */ /* 0x102fe40000010866 */
[----:B------:R-:W-:Y:S04]  /*caa0*/  FMUL.FTZ R58, R0, R174 ;  /* 0x000000ae003a7220 */ /* 0x000fe80000410000 */
[----:B------:R1:W-:Y:S02]  /*cab0*/  MUFU.EX2 R127, R2 ;  /* 0x00000002007f7308 */ /* 0x0003e40000000800 */
[----:B-1----:R-:W-:Y:S02]  /*cac0*/  FFMA.FTZ R2, R60, c[0x0][0x2d0], -R102 ;  /* 0x0000b4003c027a23 */ /* 0x002fe40000010866 */
[----:B------:R-:W-:Y:S06]  /*cad0*/  FMUL.FTZ R60, R3, R176 ;  /* 0x000000b0033c7220 */ /* 0x000fec0000410000 */
[----:B------:R1:W2:Y:S01]  /*cae0*/  MUFU.EX2 R50, R2 ;  /* 0x0000000200327308 */ /* 0x0002a20000000800 */
[----:B------:R-:W-:Y:S02]  /*caf0*/  IMAD.MOV.U32 R176, RZ, RZ, R197 ;  /* 0x000000ffffb07224 */ /* 0x000fe400078e00c5 */
[----:B-1----:R-:W-:Y:S02]  /*cb00*/  FFMA.FTZ R2, R62, c[0x0][0x2d0], -R75 ;  /* 0x0000b4003e027a23 */ /* 0x002fe4000001084b */
[----:B--2---:R-:W-:Y:S05]  /*cb10*/  IMAD.MOV.U32 R165, RZ, RZ, R50 ;  /* 0x000000ffffa57224 */ /* 0x004fea00078e0032 */
[----:B------:R1:W-:Y:S01]  /*cb20*/  MUFU.EX2 R107, R2 ;  /* 0x00000002006b7308 */ /* 0x0003e20000000800 */
[----:B------:R-:W-:Y:S02]  /*cb30*/  FMUL.FTZ R50, R68, R166 ;  /* 0x000000a644327220 */ /* 0x000fe40000410000 */
[----:B------:R-:W-:Y:S02]  /*cb40*/  IMAD.MOV.U32 R166, RZ, RZ, R85 ;  /* 0x000000ffffa67224 */ /* 0x000fe400078e0055 */
[----:B------:R-:W-:Y:S03]  /*cb50*/  FMUL.FTZ R62, R0, R178 ;  /* 0x000000b2003e7220 */ /* 0x000fe60000410000 */
[C---:B------:R-:W-:Y:S07]  /*cb60*/  HMMA.16816.F32.BF16 R48, R76.reuse, R54, R48 ;  /* 0x000000364c30723c */ /* 0x040fee0000041830 */
[C---:B------:R-:W-:Y:S02]  /*cb70*/  FMUL.FTZ R55, R68.reuse, R171 ;  /* 0x000000ab44377220 */ /* 0x040fe40000410000 */
[----:B------:R-:W-:Y:S07]  /*cb80*/  FMUL.FTZ R54, R68, R170 ;  /* 0x000000aa44367220 */ /* 0x000fee0000410000 */
[-C--:B---3--:R-:W-:Y:S01]  /*cb90*/  HMMA.16816.F32.BF16 R52, R76, R80.reuse, R52 ;  /* 0x000000504c34723c */ /* 0x088fe20000041834 */
[--C-:B-1----:R-:W-:Y:S02]  /*cba0*/  FFMA.FTZ R2, R86, c[0x0][0x2d0], -R75.reuse ;  /* 0x0000b40056027a23 */ /* 0x102fe4000001084b */
[----:B------:R-:W1:Y:S02]  /*cbb0*/  LDSM.16.MT88.4 R84, [R224+0x900] ;  /* 0x00090000e054783b */ /* 0x000e640000004200 */
[----:B------:R2:W-:Y:S03]  /*cbc0*/  MUFU.EX2 R116, R2 ;  /* 0x0000000200747308 */ /* 0x0005e60000000800 */
[C---:B------:R-:W-:Y:S07]  /*cbd0*/  HMMA.16816.F32.BF16 R56, R64.reuse, R80, R56 ;  /* 0x000000504038723c */ /* 0x040fee0000041838 */
[----:B------:R-:W-:Y:S02]  /*cbe0*/  F2FP.BF16.PACK_AB R80, R119, R231 ;  /* 0x000000e77750723e */ /* 0x000fe400000010ff */
[----:B------:R-:W-:Y:S03]  /*cbf0*/  F2FP.BF16.PACK_AB R81, R138, R230 ;  /* 0x000000e68a51723e */ /* 0x000fe600000010ff */
[--C-:B--2---:R-:W-:Y:S02]  /*cc00*/  FFMA.FTZ R2, R61, c[0x0][0x2d0], -R100.reuse ;  /* 0x0000b4003d027a23 */ /* 0x104fe40000010864 */
[----:B------:R-:W-:Y:S02]  /*cc10*/  FMUL.FTZ R61, R3, R177 ;  /* 0x000000b1033d7220 */ /* 0x000fe40000410000 */
[----:B------:R2:W-:Y:S02]  /*cc20*/  MUFU.EX2 R155, R2 ;  /* 0x00000002009b7308 */ /* 0x0005e40000000800 */
[--C-:B--2---:R-:W-:Y:S02]  /*cc30*/  FFMA.FTZ R2, R63, c[0x0][0x2d0], -R100.reuse ;  /* 0x0000b4003f027a23 */ /* 0x104fe40000010864 */
[----:B------:R-:W-:Y:S06]  /*cc40*/  FMUL.FTZ R63, R0, R179 ;  /* 0x000000b3003f7220 */ /* 0x000fec0000410000 */
[----:B------:R2:W-:Y:S01]  /*cc50*/  MUFU.EX2 R154, R2 ;  /* 0x00000002009a7308 */ /* 0x0005e20000000800 */
[-C--:B------:R-:W-:Y:S07]  /*cc60*/  HMMA.16816.F32.BF16 R60, R64, R82.reuse, R60 ;  /* 0x00000052403c723c */ /* 0x080fee000004183c */
[C---:B------:R-:W-:Y:S02]  /*cc70*/  FMUL.FTZ R64, R69.reuse, R180 ;  /* 0x000000b445407220 */ /* 0x040fe40000410000 */
[----:B------:R-:W-:Y:S03]  /*cc80*/  FMUL.FTZ R65, R69, R181 ;  /* 0x000000b545417220 */ /* 0x000fe60000410000 */
[C---:B------:R-:W-:Y:S02]  /*cc90*/  FMUL.FTZ R66, R68.reuse, R182 ;  /* 0x000000b644427220 */ /* 0x040fe40000410000 */
[----:B------:R-:W-:Y:S02]  /*cca0*/  FMUL.FTZ R67, R68, R183 ;  /* 0x000000b744437220 */ /* 0x000fe40000410000 */
[--C-:B--2---:R-:W-:Y:S05]  /*ccb0*/  FFMA.FTZ R2, R88, c[0x0][0x2d0], -R75.reuse ;  /* 0x0000b40058027a23 */ /* 0x104fea000001084b */
[----:B------:R-:W-:Y:S01]  /*ccc0*/  HMMA.16816.F32.BF16 R64, R76, R82, R64 ;  /* 0x000000524c40723c */ /* 0x000fe20000041840 */
[----:B------:R2:W-:Y:S06]  /*ccd0*/  MUFU.EX2 R110, R2 ;  /* 0x00000002006e7308 */ /* 0x0005ec0000000800 */
[----:B------:R-:W-:Y:S02]  /*cce0*/  F2FP.BF16.PACK_AB R76, R229, R233 ;  /* 0x000000e9e54c723e */ /* 0x000fe400000010ff */
[----:B------:R-:W-:Y:S03]  /*ccf0*/  F2FP.BF16.PACK_AB R77, R228, R232 ;  /* 0x000000e8e44d723e */ /* 0x000fe600000010ff */
[----:B------:R-:W-:Y:S02]  /*cd00*/  F2FP.BF16.PACK_AB R78, R176, R137 ;  /* 0x00000089b04e723e */ /* 0x000fe400000010ff */
[----:B------:R-:W-:Y:S02]  /*cd10*/  F2FP.BF16.PACK_AB R79, R143, R136 ;  /* 0x000000888f4f723e */ /* 0x000fe400000010ff */
[----:B------:R-:W-:Y:S02]  /*cd20*/  F2FP.BF16.PACK_AB R82, R142, R166 ;  /* 0x000000a68e52723e */ /* 0x000fe400000010ff */
[----:B------:R-:W-:Y:S03]  /*cd30*/  F2FP.BF16.PACK_AB R83, R141, R167 ;  /* 0x000000a78d53723e */ /* 0x000fe600000010ff */
[-C--:B-1----:R-:W-:Y:S01]  /*cd40*/  HMMA.16816.F32.BF16 R4, R76, R84.reuse, R4 ;  /* 0x000000544c04723c */ /* 0x082fe20000041804 */
[----:B--2---:R-:W-:Y:S02]  /*cd50*/  FFMA.FTZ R2, R89, c[0x0][0x2d0], -R75 ;  /* 0x0000b40059027a23 */ /* 0x004fe4000001084b */
[----:B------:R-:W1:Y:S05]  /*cd60*/  LDSM.16.MT88.4 R88, [R227+0x900] ;  /* 0x00090000e358783b */ /* 0x000e6a0000004200 */
[C---:B------:R-:W-:Y:S01]  /*cd70*/  HMMA.16816.F32.BF16 R8, R80.reuse, R84, R8 ;  /* 0x000000545008723c */ /* 0x040fe20000041808 */
[----:B------:R2:W-:Y:S07]  /*cd80*/  MUFU.EX2 R118, R2 ;  /* 0x0000000200767308 */ /* 0x0005ee0000000800 */
[-C--:B------:R-:W-:Y:S08]  /*cd90*/  HMMA.16816.F32.BF16 R12, R80, R86.reuse, R12 ;  /* 0x00000056500c723c */ /* 0x080ff0000004180c */
[C---:B------:R-:W-:Y:S01]  /*cda0*/  HMMA.16816.F32.BF16 R16, R76.reuse, R86, R16 ;  /* 0x000000564c10723c */ /* 0x040fe20000041810 */
[----:B------:R-:W-:Y:S03]  /*cdb0*/  LDSM.16.MT88.4 R84, [R226+0x900] ;  /* 0x00090000e254783b */ /* 0x000fe60000004200 */
[--C-:B--2---:R-:W-:Y:S04]  /*cdc0*/  FFMA.FTZ R2, R93, c[0x0][0x2d0], -R100.reuse ;  /* 0x0000b4005d027a23 */ /* 0x104fe80000010864 */
[----:B------:R2:W3:Y:S01]  /*cdd0*/  MUFU.EX2 R117, R2 ;  /* 0x0000000200757308 */ /* 0x0004e20000000800 */
[-C--:B-1----:R-:W-:Y:S08]  /*cde0*/  HMMA.16816.F32.BF16 R20, R76, R88.reuse, R20 ;  /* 0x000000584c14723c */ /* 0x082ff00000041814 */
[C---:B------:R-:W-:Y:S01]  /*cdf0*/  HMMA.16816.F32.BF16 R24, R80.reuse, R88, R24 ;  /* 0x000000585018723c */ /* 0x040fe20000041818 */
[--C-:B--2---:R-:W-:Y:S07]  /*ce00*/  FFMA.FTZ R2, R94, c[0x0][0x2d0], -R100.reuse ;  /* 0x0000b4005e027a23 */ /* 0x104fee0000010864 */
[-C--:B------:R-:W-:Y:S01]  /*ce10*/  HMMA.16816.F32.BF16 R28, R80, R90.reuse, R28 ;  /* 0x0000005a501c723c */ /* 0x080fe2000004181c */
[----:B------:R-:W-:Y:S01]  /*ce20*/  FFMA.FTZ R88, R104, c[0x0][0x2d0], -R101 ;  /* 0x0000b40068587a23 */ /* 0x000fe20000010865 */
[----:B------:R1:W-:Y:S02]  /*ce30*/  MUFU.EX2 R133, R2 ;  /* 0x0000000200857308 */ /* 0x0003e40000000800 */
[----:B------:R-:W-:Y:S02]  /*ce40*/  FFMA.FTZ R104, R249, c[0x0][0x2d0], -R100 ;  /* 0x0000b400f9687a23 */ /* 0x000fe40000010864 */
[----:B---3--:R-:W-:Y:S02]  /*ce50*/  IMAD.MOV.U32 R249, RZ, RZ, R117 ;  /* 0x000000fffff97224 */ /* 0x008fe400078e0075 */
[C---:B------:R-:W-:Y:S01]  /*ce60*/  HMMA.16816.F32.BF16 R32, R76.reuse, R90, R32 ;  /* 0x0000005a4c20723c */ /* 0x040fe20000041820 */
[----:B------:R-:W-:Y:S03]  /*ce70*/  IMAD.MOV.U32 R117, RZ, RZ, R108 ;  /* 0x000000ffff757224 */ /* 0x000fe600078e006c */
[----:B------:R2:W-:Y:S01]  /*ce80*/  MUFU.EX2 R157, R88 ;  /* 0x00000058009d7308 */ /* 0x0005e20000000800 */
[--C-:B------:R-:W-:Y:S02]  /*ce90*/  FFMA.FTZ R108, R204, c[0x0][0x2d0], -R101.reuse ;  /* 0x0000b400cc6c7a23 */ /* 0x100fe40000010865 */
[----:B------:R-:W-:Y:S02]  /*cea0*/  IMAD.MOV.U32 R204, RZ, RZ, R126 ;  /* 0x000000ffffcc7224 */ /* 0x000fe400078e007e */
[--C-:B-1----:R-:W-:Y:S02]  /*ceb0*/  FFMA.FTZ R2, R92, c[0x0][0x2d0], -R101.reuse ;  /* 0x0000b4005c027a23 */ /* 0x102fe40000010865 */
[----:B------:R-:W1:Y:S03]  /*cec0*/  LDSM.16.MT88.4 R92, [R225+0x900] ;  /* 0x00090000e15c783b */ /* 0x000e660000004200 */
[----:B------:R3:W-:Y:S05]  /*ced0*/  MUFU.EX2 R153, R2 ;  /* 0x0000000200997308 */ /* 0x0007ea0000000800 */
[----:B--2---:R-:W2:Y:S01]  /*cee0*/  LDSM.16.MT88.4 R88, [R224+0x1100] ;  /* 0x00110000e058783b */ /* 0x004ea20000004200 */
[----:B---3--:R-:W-:Y:S04]  /*cef0*/  FFMA.FTZ R2, R98, c[0x0][0x2d0], -R101 ;  /* 0x0000b40062027a23 */ /* 0x008fe80000010865 */
[----:B------:R3:W4:Y:S01]  /*cf00*/  MUFU.EX2 R159, R2 ;  /* 0x00000002009f7308 */ /* 0x0007220000000800 */
[-C--:B-1----:R-:W-:Y:S08]  /*cf10*/  HMMA.16816.F32.BF16 R36, R76, R92.reuse, R36 ;  /* 0x0000005c4c24723c */ /* 0x082ff00000041824 */
[C---:B------:R-:W-:Y:S01]  /*cf20*/  HMMA.16816.F32.BF16 R40, R80.reuse, R92, R40 ;  /* 0x0000005c5028723c */ /* 0x040fe20000041828 */
[--C-:B---3--:R-:W-:Y:S07]  /*cf30*/  FFMA.FTZ R2, R96, c[0x0][0x2d0], -R102.reuse ;  /* 0x0000b40060027a23 */ /* 0x108fee0000010866 */
[-C--:B------:R-:W-:Y:S01]  /*cf40*/  HMMA.16816.F32.BF16 R44, R80, R94.reuse, R44 ;  /* 0x0000005e502c723c */ /* 0x080fe2000004182c */
[----:B------:R-:W-:Y:S01]  /*cf50*/  FFMA.FTZ R92, R186, c[0x0][0x2d0], -R75 ;  /* 0x0000b400ba5c7a23 */ /* 0x000fe2000001084b */
[----:B------:R1:W-:Y:S02]  /*cf60*/  MUFU.EX2 R152, R2 ;  /* 0x0000000200987308 */ /* 0x0003e40000000800 */
[----:B------:R-:W-:Y:S02]  /*cf70*/  FFMA.FTZ R96, R106, c[0x0][0x2d0], -R102 ;  /* 0x0000b4006a607a23 */ /* 0x000fe40000010866 */
[--C-:B------:R-:W-:Y:S02]  /*cf80*/  FFMA.FTZ R106, R207, c[0x0][0x2d0], -R101.reuse ;  /* 0x0000b400cf6a7a23 */ /* 0x100fe40000010865 */
[C---:B------:R-:W-:Y:S01]  /*cf90*/  HMMA.16816.F32.BF16 R48, R76.reuse, R94, R48 ;  /* 0x0000005e4c30723c */ /* 0x040fe20000041830 */
[----:B------:R-:W-:Y:S03]  /*cfa0*/  IMAD.MOV.U32 R207, RZ, RZ, R128 ;  /* 0x000000ffffcf7224 */ /* 0x000fe600078e0080 */
[----:B------:R3:W-:Y:S04]  /*cfb0*/  MUFU.EX2 R163, R92 ;  /* 0x0000005c00a37308 */ /* 0x0007e80000000800 */
[-C--:B------:R-:W-:Y:S06]  /*cfc0*/  HMMA.16816.F32.BF16 R52, R76, R84.reuse, R52 ;  /* 0x000000544c34723c */ /* 0x080fec0000041834 */
[----:B------:R-:W-:Y:S02]  /*cfd0*/  MUFU.EX2 R160, R96 ;  /* 0x0000006000a07308 */ /* 0x000fe40000000800 */
[C---:B------:R-:W-:Y:S01]  /*cfe0*/  HMMA.16816.F32.BF16 R56, R80.reuse, R84, R56 ;  /* 0x000000545038723c */ /* 0x040fe20000041838 */
[----:B-1----:R-:W-:Y:S07]  /*cff0*/  FFMA.FTZ R2, R97, c[0x0][0x2d0], -R102 ;  /* 0x0000b40061027a23 */ /* 0x002fee0000010866 */
[-C--:B------:R-:W-:Y:S01]  /*d000*/  HMMA.16816.F32.BF16 R60, R80, R86.reuse, R60 ;  /* 0x00000056503c723c */ /* 0x080fe2000004183c */
[----:B------:R1:W1:Y:S01]  /*d010*/  MUFU.EX2 R158, R2 ;  /* 0x00000002009e7308 */ /* 0x0002620000000800 */
[----:B---3--:R-:W3:Y:S05]  /*d020*/  LDSM.16.MT88.4 R92, [R227+0x1100] ;  /* 0x00110000e35c783b */ /* 0x008eea0000004200 */
[----:B------:R-:W-:Y:S01]  /*d030*/  F2FP.BF16.PACK_AB R83, R165, R127 ;  /* 0x0000007fa553723e */ /* 0x000fe200000010ff */
[----:B------:R-:W-:Y:S01]  /*d040*/  HMMA.16816.F32.BF16 R64, R76, R86, R64 ;  /* 0x000000564c40723c */ /* 0x000fe20000041840 */
[----:B------:R-:W-:Y:S02]  /*d050*/  F2FP.BF16.PACK_AB R80, R145, R139 ;  /* 0x0000008b9150723e */ /* 0x000fe400000010ff */
[----:B------:R-:W-:Y:S01]  /*d060*/  MUFU.EX2 R174, R106 ;  /* 0x0000006a00ae7308 */ /* 0x000fe20000000800 */
[----:B------:R-:W-:Y:S01]  /*d070*/  F2FP.BF16.PACK_AB R81, R144, R131 ;  /* 0x000000839051723e */ /* 0x000fe200000010ff */
[----:B------:R-:W3:Y:S01]  /*d080*/  LDSM.16.MT88.4 R84, [R225+0x1100] ;  /* 0x00110000e154783b */ /* 0x000ee20000004200 */
[----:B------:R-:W-:Y:S02]  /*d090*/  F2FP.BF16.PACK_AB R82, R130, R126 ;  /* 0x0000007e8252723e */ /* 0x000fe400000010ff */
[----:B------:R-:W-:Y:S04]  /*d0a0*/  F2FP.BF16.PACK_AB R77, R146, R164 ;  /* 0x000000a4924d723e */ /* 0x000fe800000010ff */
[----:B------:R-:W-:Y:S02]  /*d0b0*/  F2FP.BF16.PACK_AB R76, R147, R140 ;  /* 0x0000008c934c723e */ /* 0x000fe400000010ff */
[----:B------:R-:W-:Y:S02]  /*d0c0*/  F2FP.BF16.PACK_AB R78, R128, R125 ;  /* 0x0000007d804e723e */ /* 0x000fe400000010ff */
[----:B------:R-:W-:Y:S01]  /*d0d0*/  F2FP.BF16.PACK_AB R79, R129, R124 ;  /* 0x0000007c814f723e */ /* 0x000fe200000010ff */
[----:B-1----:R-:W-:Y:S02]  /*d0e0*/  FFMA.FTZ R2, R105, c[0x0][0x2d0], -R101 ;  /* 0x0000b40069027a23 */ /* 0x002fe40000010865 */
[----:B------:R-:W-:Y:S02]  /*d0f0*/  FFMA.FTZ R105, R248, c[0x0][0x2d0], -R100 ;  /* 0x0000b400f8697a23 */ /* 0x000fe40000010864 */
[----:B------:R1:W1:Y:S01]  /*d100*/  MUFU.EX2 R212, R2 ;  /* 0x0000000200d47308 */ /* 0x0002620000000800 */
[----:B------:R-:W-:Y:S01]  /*d110*/  IMAD.MOV.U32 R248, RZ, RZ, R110 ;  /* 0x000000fffff87224 */ /* 0x000fe200078e006e */
[-C--:B--2---:R-:W-:Y:S01]  /*d120*/  HMMA.16816.F32.BF16 R4, R76, R88.reuse, R4 ;  /* 0x000000584c04723c */ /* 0x084fe20000041804 */
[----:B------:R-:W-:Y:S02]  /*d130*/  FFMA.FTZ R110, R222, c[0x0][0x2d0], -R100 ;  /* 0x0000b400de6e7a23 */ /* 0x000fe40000010864 */
[----:B------:R-:W-:Y:S05]  /*d140*/  IMAD.MOV.U32 R222, RZ, RZ, R116 ;  /* 0x000000ffffde7224 */ /* 0x000fea00078e0074 */
[C---:B------:R-:W-:Y:S01]  /*d150*/  HMMA.16816.F32.BF16 R8, R80.reuse, R88, R8 ;  /* 0x000000585008723c */ /* 0x040fe20000041808 */
[----:B------:R-:W-:Y:S07]  /*d160*/  MUFU.EX2 R186, R105 ;  /* 0x0000006900ba7308 */ /* 0x000fee0000000800 */
[-C--:B------:R-:W-:Y:S01]  /*d170*/  HMMA.16816.F32.BF16 R12, R80, R90.reuse, R12 ;  /* 0x0000005a500c723c */ /* 0x080fe2000004180c */
[--C-:B-1----:R-:W-:Y:S07]  /*d180*/  FFMA.FTZ R2, R103, c[0x0][0x2d0], -R102.reuse ;  /* 0x0000b40067027a23 */ /* 0x102fee0000010866 */
[C---:B------:R-:W-:Y:S01]  /*d190*/  HMMA.16816.F32.BF16 R16, R76.reuse, R90, R16 ;  /* 0x0000005a4c10723c */ /* 0x040fe20000041810 */
[----:B------:R-:W1:Y:S01]  /*d1a0*/  LDSM.16.MT88.4 R88, [R226+0x1100] ;  /* 0x00110000e258783b */ /* 0x000e620000004200 */
[----:B------:R2:W-:Y:S02]  /*d1b0*/  MUFU.EX2 R156, R2 ;  /* 0x00000002009c7308 */ /* 0x0005e40000000800 */
[----:B------:R-:W-:Y:S02]  /*d1c0*/  FFMA.FTZ R103, R123, c[0x0][0x2d0], -R75 ;  /* 0x0000b4007b677a23 */ /* 0x000fe4000001084b */
[----:B------:R-:W-:Y:S02]  /*d1d0*/  FFMA.FTZ R123, R198, c[0x0][0x2d0], -R101 ;  /* 0x0000b400c67b7a23 */ /* 0x000fe40000010865 */
[-C--:B---3--:R-:W-:Y:S01]  /*d1e0*/  HMMA.16816.F32.BF16 R20, R76, R92.reuse, R20 ;  /* 0x0000005c4c14723c */ /* 0x088fe20000041814 */
[----:B------:R-:W-:Y:S07]  /*d1f0*/  IMAD.MOV.U32 R198, RZ, RZ, R131 ;  /* 0x000000ffffc67224 */ /* 0x000fee00078e0083 */
[C---:B------:R-:W-:Y:S08]  /*d200*/  HMMA.16816.F32.BF16 R24, R80.reuse, R92, R24 ;  /* 0x0000005c5018723c */ /* 0x040ff00000041818 */
[-C--:B------:R-:W-:Y:S01]  /*d210*/  HMMA.16816.F32.BF16 R28, R80, R94.reuse, R28 ;  /* 0x0000005e501c723c */ /* 0x080fe2000004181c */
[--C-:B--2---:R-:W-:Y:S02]  /*d220*/  FFMA.FTZ R2, R99, c[0x0][0x2d0], -R102.reuse ;  /* 0x0000b40063027a23 */ /* 0x104fe40000010866 */
[----:B------:R-:W-:Y:S05]  /*d230*/  LDSM.16.MT88.4 R96, [R225+0x1900] ;  /* 0x00190000e160783b */ /* 0x000fea0000004200 */
[C---:B------:R-:W-:Y:S01]  /*d240*/  HMMA.16816.F32.BF16 R32, R76.reuse, R94, R32 ;  /* 0x0000005e4c20723c */ /* 0x040fe20000041820 */
[----:B------:R2:W3:Y:S02]  /*d250*/  MUFU.EX2 R210, R2 ;  /* 0x0000000200d27308 */ /* 0x0004e40000000800 */
[----:B------:R-:W-:Y:S05]  /*d260*/  LDSM.16.MT88.4 R92, [R227+0x1900] ;  /* 0x00190000e35c783b */ /* 0x000fea0000004200 */
[-C--:B------:R-:W-:Y:S08]  /*d270*/  HMMA.16816.F32.BF16 R36, R76, R84.reuse, R36 ;  /* 0x000000544c24723c */ /* 0x080ff00000041824 */
[C---:B------:R-:W-:Y:S08]  /*d280*/  HMMA.16816.F32.BF16 R40, R80.reuse, R84, R40 ;  /* 0x000000545028723c */ /* 0x040ff00000041828 */
[-C--:B------:R-:W-:Y:S01]  /*d290*/  HMMA.16816.F32.BF16 R44, R80, R86.reuse, R44 ;  /* 0x00000056502c723c */ /* 0x080fe2000004182c */
[--C-:B--2---:R-:W-:Y:S02]  /*d2a0*/  FFMA.FTZ R2, R187, c[0x0][0x2d0], -R75.reuse ;  /* 0x0000b400bb027a23 */ /* 0x104fe4000001084b */
[----:B------:R2:W-:Y:S05]  /*d2b0*/  MUFU.EX2 R187, R104 ;  /* 0x0000006800bb7308 */ /* 0x0005ea0000000800 */
[C---:B------:R-:W-:Y:S01]  /*d2c0*/  HMMA.16816.F32.BF16 R48, R76.reuse, R86, R48 ;  /* 0x000000564c30723c */ /* 0x040fe20000041830 */
[----:B------:R-:W3:Y:S04]  /*d2d0*/  LDSM.16.MT88.4 R84, [R224+0x1900] ;  /* 0x00190000e054783b */ /* 0x000ee80000004200 */
[----:B------:R4:W-:Y:S03]  /*d2e0*/  MUFU.EX2 R208, R2 ;  /* 0x0000000200d07308 */ /* 0x0009e60000000800 */
[-C--:B-1----:R-:W-:Y:S08]  /*d2f0*/  HMMA.16816.F32.BF16 R52, R76, R88.reuse, R52 ;  /* 0x000000584c34723c */ /* 0x082ff00000041834 */
[C---:B------:R-:W-:Y:S01]  /*d300*/  HMMA.16816.F32.BF16 R56, R80.reuse, R88, R56 ;  /* 0x000000585038723c */ /* 0x040fe20000041838 */
[----:B--2---:R-:W-:Y:S03]  /*d310*/  FFMA.FTZ R104, R250, c[0x0][0x2d0], -R102 ;  /* 0x0000b400fa687a23 */ /* 0x004fe60000010866 */
[----:B------:R-:W-:Y:S04]  /*d320*/  IMAD.MOV.U32 R250, RZ, RZ, R166 ;  /* 0x000000fffffa7224 */ /* 0x000fe800078e00a6 */
[-C--:B------:R-:W-:Y:S01]  /*d330*/  HMMA.16816.F32.BF16 R60, R80, R90.reuse, R60 ;  /* 0x0000005a503c723c */ /* 0x080fe2000004183c */
[----:B------:R-:W-:Y:S03]  /*d340*/  FFMA.FTZ R88, R132, c[0x0][0x2d0], -R75 ;  /* 0x0000b40084587a23 */ /* 0x000fe6000001084b */
[--C-:B----4-:R-:W-:Y:S03]  /*d350*/  FFMA.FTZ R2, R112, c[0x0][0x2d0], -R100.reuse ;  /* 0x0000b40070027a23 */ /* 0x110fe60000010864 */
[----:B------:R-:W-:Y:S01]  /*d360*/  F2FP.BF16.PACK_AB R80, R159, R153 ;  /* 0x000000999f50723e */ /* 0x000fe200000010ff */
[----:B------:R-:W-:Y:S01]  /*d370*/  HMMA.16816.F32.BF16 R64, R76, R90, R64 ;  /* 0x0000005a4c40723c */ /* 0x000fe20000041840 */
[----:B------:R1:W-:Y:S03]  /*d380*/  MUFU.EX2 R162, R2 ;  /* 0x0000000200a27308 */ /* 0x0003e60000000800 */
[--C-:B------:R-:W-:Y:S01]  /*d390*/  FFMA.FTZ R112, R221, c[0x0][0x2d0], -R100.reuse ;  /* 0x0000b400dd707a23 */ /* 0x100fe20000010864 */
[----:B------:R-:W-:Y:S01]  /*d3a0*/  F2FP.BF16.PACK_AB R81, R158, R152 ;  /* 0x000000989e51723e */ /* 0x000fe200000010ff */
[----:B------:R-:W-:Y:S01]  /*d3b0*/  IMAD.MOV.U32 R221, RZ, RZ, R107 ;  /* 0x000000ffffdd7224 */ /* 0x000fe200078e006b */
[----:B------:R-:W-:Y:S01]  /*d3c0*/  F2FP.BF16.PACK_AB R77, R154, R155 ;  /* 0x0000009b9a4d723e */ /* 0x000fe200000010ff */
[----:B------:R-:W-:Y:S01]  /*d3d0*/  FFMA.FTZ R107, R206, c[0x0][0x2d0], -R101 ;  /* 0x0000b400ce6b7a23 */ /* 0x000fe20000010865 */
[----:B------:R-:W-:Y:S03]  /*d3e0*/  F2FP.BF16.PACK_AB R82, R212, R157 ;  /* 0x0000009dd452723e */ /* 0x000fe600000010ff */
[----:B------:R-:W-:Y:S01]  /*d3f0*/  F2FP.BF16.PACK_AB R76, R222, R221 ;  /* 0x000000ddde4c723e */ /* 0x000fe200000010ff */
[----:B------:R-:W-:Y:S01]  /*d400*/  IMAD.MOV.U32 R206, RZ, RZ, R127 ;  /* 0x000000ffffce7224 */ /* 0x000fe200078e007f */
[----:B---3--:R-:W-:Y:S01]  /*d410*/  F2FP.BF16.PACK_AB R83, R210, R156 ;  /* 0x0000009cd253723e */ /* 0x008fe200000010ff */
[--C-:B-1----:R-:W-:Y:S02]  /*d420*/  FFMA.FTZ R2, R184, c[0x0][0x2d0], -R100.reuse ;  /* 0x0000b400b8027a23 */ /* 0x102fe40000010864 */
[----:B------:R-:W-:Y:S10]  /*d430*/  MUFU.EX2 R184, R108 ;  /* 0x0000006c00b87308 */ /* 0x000ff40000000800 */
[----:B------:R1:W-:Y:S02]  /*d440*/  MUFU.EX2 R205, R2 ;  /* 0x0000000200cd7308 */ /* 0x0003e40000000800 */
[--C-:B-1----:R-:W-:Y:S08]  /*d450*/  FFMA.FTZ R2, R192, c[0x0][0x2d0], -R75.reuse ;  /* 0x0000b400c0027a23 */ /* 0x102ff0000001084b */
[----:B------:R1:W-:Y:S02]  /*d460*/  MUFU.EX2 R203, R2 ;  /* 0x0000000200cb7308 */ /* 0x0003e40000000800 */
[----:B-1----:R-:W-:Y:S08]  /*d470*/  FFMA.FTZ R2, R193, c[0x0][0x2d0], -R75 ;  /* 0x0000b400c1027a23 */ /* 0x002ff0000001084b */
[----:B------:R1:W-:Y:S02]  /*d480*/  MUFU.EX2 R202, R2 ;  /* 0x0000000200ca7308 */ /* 0x0003e40000000800 */
[--C-:B-1----:R-:W-:Y:S08]  /*d490*/  FFMA.FTZ R2, R188, c[0x0][0x2d0], -R100.reuse ;  /* 0x0000b400bc027a23 */ /* 0x102ff00000010864 */
[----:B------:R1:W-:Y:S10]  /*d4a0*/  MUFU.EX2 R188, R88 ;  /* 0x0000005800bc7308 */ /* 0x0003f40000000800 */
[----:B------:R2:W-:Y:S01]  /*d4b0*/  MUFU.EX2 R197, R2 ;  /* 0x0000000200c57308 */ /* 0x0005e20000000800 */
[----:B-1----:R-:W1:Y:S01]  /*d4c0*/  LDSM.16.MT88.4 R88, [R226+0x1900] ;  /* 0x00190000e258783b */ /* 0x002e620000004200 */
[----:B--2---:R-:W-:Y:S08]  /*d4d0*/  FFMA.FTZ R2, R189, c[0x0][0x2d0], -R100 ;  /* 0x0000b400bd027a23 */ /* 0x004ff00000010864 */
[----:B------:R-:W-:Y:S10]  /*d4e0*/  MUFU.EX2 R189, R103 ;  /* 0x0000006700bd7308 */ /* 0x000ff40000000800 */
[----:B------:R2:W-:Y:S02]  /*d4f0*/  MUFU.EX2 R196, R2 ;  /* 0x0000000200c47308 */ /* 0x0005e40000000800 */
[--C-:B--2---:R-:W-:Y:S08]  /*d500*/  FFMA.FTZ R2, R115, c[0x0][0x2d0], -R101.reuse ;  /* 0x0000b40073027a23 */ /* 0x104ff00000010865 */
[----:B------:R2:W-:Y:S02]  /*d510*/  MUFU.EX2 R161, R2 ;  /* 0x0000000200a17308 */ /* 0x0005e40000000800 */
[----:B--2---:R-:W-:Y:S08]  /*d520*/  FFMA.FTZ R2, R185, c[0x0][0x2d0], -R101 ;  /* 0x0000b400b9027a23 */ /* 0x004ff00000010865 */
[----:B------:R2:W-:Y:S10]  /*d530*/  MUFU.EX2 R185, R107 ;  /* 0x0000006b00b97308 */ /* 0x0005f40000000800 */
[----:B------:R3:W-:Y:S01]  /*d540*/  MUFU.EX2 R195, R2 ;  /* 0x0000000200c37308 */ /* 0x0007e20000000800 */
[--C-:B--2---:R-:W-:Y:S02]  /*d550*/  FFMA.FTZ R107, R246, c[0x0][0x2d0], -R102.reuse ;  /* 0x0000b400f66b7a23 */ /* 0x104fe40000010866 */
[--C-:B---3--:R-:W-:Y:S02]  /*d560*/  FFMA.FTZ R2, R111, c[0x0][0x2d0], -R102.reuse ;  /* 0x0000b4006f027a23 */ /* 0x108fe40000010866 */
[----:B------:R-:W-:Y:S05]  /*d570*/  FFMA.FTZ R111, R122, c[0x0][0x2d0], -R75 ;  /* 0x0000b4007a6f7a23 */ /* 0x000fea000001084b */
[----:B------:R2:W-:Y:S01]  /*d580*/  MUFU.EX2 R194, R2 ;  /* 0x0000000200c27308 */ /* 0x0005e20000000800 */
[----:B------:R-:W-:Y:S02]  /*d590*/  FFMA.FTZ R122, R200, c[0x0][0x2d0], -R101 ;  /* 0x0000b400c87a7a23 */ /* 0x000fe40000010865 */
[----:B------:R-:W-:Y:S02]  /*d5a0*/  IMAD.MOV.U32 R200, RZ, RZ, R125 ;  /* 0x000000ffffc87224 */ /* 0x000fe400078e007d */
[--C-:B--2---:R-:W-:Y:S05]  /*d5b0*/  FFMA.FTZ R2, R191, c[0x0][0x2d0], -R101.reuse ;  /* 0x0000b400bf027a23 */ /* 0x104fea0000010865 */
[----:B------:R2:W-:Y:S02]  /*d5c0*/  MUFU.EX2 R192, R2 ;  /* 0x0000000200c07308 */ /* 0x0005e40000000800 */
[----:B--2---:R-:W-:Y:S08]  /*d5d0*/  FFMA.FTZ R2, R190, c[0x0][0x2d0], -R101 ;  /* 0x0000b400be027a23 */ /* 0x004ff00000010865 */
[----:B------:R2:W-:Y:S02]  /*d5e0*/  MUFU.EX2 R193, R2 ;  /* 0x0000000200c17308 */ /* 0x0005e40000000800 */
[----:B--2---:R-:W-:Y:S02]  /*d5f0*/  FFMA.FTZ R2, R114, c[0x0][0x2d0], -R102 ;  /* 0x0000b40072027a23 */ /* 0x004fe40000010866 */
[----:B------:R-:W-:Y:S06]  /*d600*/  FFMA.FTZ R114, R121, c[0x0][0x2d0], -R75 ;  /* 0x0000b40079727a23 */ /* 0x000fec000001084b */
[----:B------:R2:W-:Y:S01]  /*d610*/  MUFU.EX2 R171, R2 ;  /* 0x0000000200ab7308 */ /* 0x0005e20000000800 */
[----:B------:R-:W-:Y:S02]  /*d620*/  FFMA.FTZ R121, R201, c[0x0][0x2d0], -R101 ;  /* 0x0000b400c9797a23 */ /* 0x000fe40000010865 */
[----:B------:R-:W-:Y:S07]  /*d630*/  IMAD.MOV.U32 R201, RZ, RZ, R124 ;  /* 0x000000ffffc97224 */ /* 0x000fee00078e007c */
[----:B------:R-:W-:Y:S01]  /*d640*/  MUFU.EX2 R103, R121 ;  /* 0x0000007900677308 */ /* 0x000fe20000000800 */
[----:B--2---:R-:W-:Y:S09]  /*d650*/  FFMA.FTZ R2, R113, c[0x0][0x2d0], -R102 ;  /* 0x0000b40071027a23 */ /* 0x004ff20000010866 */
[----:B------:R2:W-:Y:S02]  /*d660*/  MUFU.EX2 R170, R2 ;  /* 0x0000000200aa7308 */ /* 0x0005e40000000800 */
[--C-:B--2---:R-:W-:Y:S08]  /*d670*/  FFMA.FTZ R2, R135, c[0x0][0x2d0], -R75.reuse ;  /* 0x0000b40087027a23 */ /* 0x104ff0000001084b */
[----:B------:R2:W-:Y:S02]  /*d680*/  MUFU.EX2 R169, R2 ;  /* 0x0000000200a97308 */ /* 0x0005e40000000800 */
[--C-:B--2---:R-:W-:Y:S02]  /*d690*/  FFMA.FTZ R2, R134, c[0x0][0x2d0], -R75.reuse ;  /* 0x0000b40086027a23 */ /* 0x104fe4000001084b */
[----:B------:R-:W-:Y:S06]  /*d6a0*/  FFMA.FTZ R75, R120, c[0x0][0x2d0], -R75 ;  /* 0x0000b400784b7a23 */ /* 0x000fec000001084b */
[----:B------:R2:W-:Y:S01]  /*d6b0*/  MUFU.EX2 R191, R2 ;  /* 0x0000000200bf7308 */ /* 0x0005e20000000800 */
[--C-:B------:R-:W-:Y:S02]  /*d6c0*/  FFMA.FTZ R120, R220, c[0x0][0x2d0], -R100.reuse ;  /* 0x0000b400dc787a23 */ /* 0x100fe40000010864 */
[----:B------:R-:W-:Y:S07]  /*d6d0*/  IMAD.MOV.U32 R220, RZ, RZ, R165 ;  /* 0x000000ffffdc7224 */ /* 0x000fee00078e00a5 */
[----:B------:R-:W-:Y:S10]  /*d6e0*/  MUFU.EX2 R108, R75 ;  /* 0x0000004b006c7308 */ /* 0x000ff40000000800 */
[----:B------:R-:W-:Y:S01]  /*d6f0*/  MUFU.EX2 R106, R120 ;  /* 0x00000078006a7308 */ /* 0x000fe20000000800 */
[--C-:B--2---:R-:W-:Y:S02]  /*d700*/  FFMA.FTZ R2, R214, c[0x0][0x2d0], -R100.reuse ;  /* 0x0000b400d6027a23 */ /* 0x104fe40000010864 */
[----:B------:R-:W-:Y:S02]  /*d710*/  IMAD.MOV.U32 R214, RZ, RZ, R133 ;  /* 0x000000ffffd67224 */ /* 0x000fe400078e0085 */
[----:B------:R-:W-:Y:S05]  /*d720*/  LDSM.16.MT88.4 R132, [R224+0x3100] ;  /* 0x00310000e084783b */ /* 0x000fea0000004200 */
[----:B------:R2:W-:Y:S01]  /*d730*/  MUFU.EX2 R168, R2 ;  /* 0x0000000200a87308 */ /* 0x0005e20000000800 */
[----:B------:R-:W-:Y:S01]  /*d740*/  F2FP.BF16.PACK_AB R79, R214, R249 ;  /* 0x000000f9d64f723e */ /* 0x000fe200000010ff */
[----:B--2---:R-:W-:Y:S02]  /*d750*/  FFMA.FTZ R2, R223, c[0x0][0x2d0], -R100 ;  /* 0x0000b400df027a23 */ /* 0x004fe40000010864 */
[----:B------:R-:W-:Y:S02]  /*d760*/  IMAD.MOV.U32 R223, RZ, RZ, R118 ;  /* 0x000000ffffdf7224 */ /* 0x000fe400078e0076 */
[----:B------:R-:W2:Y:S01]  /*d770*/  LDL.LU R118, [R1+0x28] ;  /* 0x0000280001767983 */ /* 0x000ea20000300800 */
[----:B------:R-:W-:Y:S03]  /*d780*/  FFMA.FTZ R100, R219, c[0x0][0x2d0], -R100 ;  /* 0x0000b400db647a23 */ /* 0x000fe60000010864 */
[----:B------:R3:W-:Y:S01]  /*d790*/  MUFU.EX2 R190, R2 ;  /* 0x0000000200be7308 */ /* 0x0007e20000000800 */
[----:B------:R-:W-:Y:S01]  /*d7a0*/  F2FP.BF16.PACK_AB R78, R223, R248 ;  /* 0x000000f8df4e723e */ /* 0x000fe200000010ff */
[----:B------:R-:W4:Y:S01]  /*d7b0*/  LDL.LU R116, [R1+0x2c] ;  /* 0x00002c0001747983 */ /* 0x000f220000300800 */
[----:B------:R-:W-:Y:S03]  /*d7c0*/  IMAD.MOV.U32 R219, RZ, RZ, R130 ;  /* 0x000000ffffdb7224 */ /* 0x000fe600078e0082 */
[----:B------:R-:W4:Y:S02]  /*d7d0*/  LDL.LU R115, [R1+0x34] ;  /* 0x0000340001737983 */ /* 0x000f240000300800 */
[-C--:B------:R-:W-:Y:S02]  /*d7e0*/  HMMA.16816.F32.BF16 R4, R76, R84.reuse, R4 ;  /* 0x000000544c04723c */ /* 0x080fe40000041804 */
[----:B------:R-:W4:Y:S01]  /*d7f0*/  LDL.LU R113, [R1+0x30] ;  /* 0x0000300001717983 */ /* 0x000f220000300800 */
[----:B------:R-:W1:Y:S05]  /*d800*/  MUFU.EX2 R105, R100 ;  /* 0x0000006400697308 */ /* 0x000e6a0000000800 */
[C---:B------:R-:W-:Y:S05]  /*d810*/  HMMA.16816.F32.BF16 R8, R80.reuse, R84, R8 ;  /* 0x000000545008723c */ /* 0x040fea0000041808 */
[----:B------:R-:W1:Y:S03]  /*d820*/  MUFU.EX2 R100, R122 ;  /* 0x0000007a00647308 */ /* 0x000e660000000800 */
[-C--:B------:R-:W-:Y:S01]  /*d830*/  HMMA.16816.F32.BF16 R12, R80, R86.reuse, R12 ;  /* 0x00000056500c723c */ /* 0x080fe2000004180c */
[--C-:B---3--:R-:W-:Y:S03]  /*d840*/  FFMA.FTZ R2, R209, c[0x0][0x2d0], -R101.reuse ;  /* 0x0000b400d1027a23 */ /* 0x108fe60000010865 */
[----:B------:R-:W-:Y:S02]  /*d850*/  FFMA.FTZ R101, R199, c[0x0][0x2d0], -R101 ;  /* 0x0000b400c7657a23 */ /* 0x000fe40000010865 */
[----:B------:R-:W-:Y:S01]  /*d860*/  IMAD.MOV.U32 R199, RZ, RZ, R139 ;  /* 0x000000ffffc77224 */ /* 0x000fe200078e008b */
[----:B------:R3:W-:Y:S01]  /*d870*/  MUFU.EX2 R175, R2 ;  /* 0x0000000200af7308 */ /* 0x0007e20000000800 */
[C---:B------:R-:W-:Y:S01]  /*d880*/  HMMA.16816.F32.BF16 R16, R76.reuse, R86, R16 ;  /* 0x000000564c10723c */ /* 0x040fe20000041810 */
[----:B------:R-:W3:Y:S03]  /*d890*/  LDSM.16.MT88.4 R84, [R224+0x2100] ;  /* 0x00210000e054783b */ /* 0x000ee60000004200 */
[----:B-1----:R-:W-:Y:S01]  /*d8a0*/  F2FP.BF16.PACK_AB R183, R105, R106 ;  /* 0x0000006a69b7723e */ /* 0x002fe200000010ff */
[----:B------:R-:W-:Y:S03]  /*d8b0*/  IMAD.MOV.U32 R209, RZ, RZ, R129 ;  /* 0x000000ffffd17224 */ /* 0x000fe600078e0081 */
[-C--:B------:R-:W-:Y:S01]  /*d8c0*/  HMMA.16816.F32.BF16 R20, R76, R92.reuse, R20 ;  /* 0x0000005c4c14723c */ /* 0x080fe20000041814 */
[----:B------:R-:W-:Y:S07]  /*d8d0*/  MUFU.EX2 R101, R101 ;  /* 0x0000006500657308 */ /* 0x000fee0000000800 */
[C---:B------:R-:W-:Y:S01]  /*d8e0*/  HMMA.16816.F32.BF16 R24, R80.reuse, R92, R24 ;  /* 0x0000005c5018723c */ /* 0x040fe20000041818 */
[----:B---3--:R-:W-:Y:S07]  /*d8f0*/  FFMA.FTZ R2, R215, c[0x0][0x2d0], -R102 ;  /* 0x0000b400d7027a23 */ /* 0x008fee0000010866 */
[-C--:B------:R-:W-:Y:S01]  /*d900*/  HMMA.16816.F32.BF16 R28, R80, R94.reuse, R28 ;  /* 0x0000005e501c723c */ /* 0x080fe2000004181c */
[----:B------:R-:W-:Y:S01]  /*d910*/  IMAD.MOV.U32 R215, RZ, RZ, R164 ;  /* 0x000000ffffd77224 */ /* 0x000fe200078e00a4 */
[----:B------:R1:W-:Y:S06]  /*d920*/  MUFU.EX2 R173, R2 ;  /* 0x0000000200ad7308 */ /* 0x0003ec0000000800 */
[C---:B------:R-:W-:Y:S01]  /*d930*/  HMMA.16816.F32.BF16 R32, R76.reuse, R94, R32 ;  /* 0x0000005e4c20723c */ /* 0x040fe20000041820 */
[----:B------:R-:W3:Y:S07]  /*d940*/  LDSM.16.MT88.4 R92, [R227+0x2100] ;  /* 0x00210000e35c783b */ /* 0x000eee0000004200 */
[-C--:B------:R-:W-:Y:S08]  /*d950*/  HMMA.16816.F32.BF16 R36, R76, R96.reuse, R36 ;  /* 0x000000604c24723c */ /* 0x080ff00000041824 */
[C---:B------:R-:W-:Y:S01]  /*d960*/  HMMA.16816.F32.BF16 R40, R80.reuse, R96, R40 ;  /* 0x000000605028723c */ /* 0x040fe20000041828 */
[----:B-1----:R-:W-:Y:S03]  /*d970*/  FFMA.FTZ R2, R218, c[0x0][0x2d0], -R102 ;  /* 0x0000b400da027a23 */ /* 0x002fe60000010866 */
[----:B------:R-:W-:Y:S01]  /*d980*/  IMAD.MOV.U32 R218, RZ, RZ, R176 ;  /* 0x000000ffffda7224 */ /* 0x000fe200078e00b0 */
[----:B------:R-:W-:Y:S03]  /*d990*/  F2FP.BF16.PACK_AB R176, R100, R103 ;  /* 0x0000006764b0723e */ /* 0x000fe600000010ff */
[-C--:B------:R-:W-:Y:S01]  /*d9a0*/  HMMA.16816.F32.BF16 R44, R80, R98.reuse, R44 ;  /* 0x00000062502c723c */ /* 0x080fe2000004182c */
[----:B------:R1:W-:Y:S07]  /*d9b0*/  MUFU.EX2 R172, R2 ;  /* 0x0000000200ac7308 */ /* 0x0003ee0000000800 */
[C---:B------:R-:W-:Y:S01]  /*d9c0*/  HMMA.16816.F32.BF16 R48, R76.reuse, R98, R48 ;  /* 0x000000624c30723c */ /* 0x040fe20000041830 */
[----:B------:R-:W2:Y:S07]  /*d9d0*/  LDSM.16.MT88.4 R96, [R225+0x2100] ;  /* 0x00210000e160783b */ /* 0x000eae0000004200 */
[-C--:B------:R-:W-:Y:S08]  /*d9e0*/  HMMA.16816.F32.BF16 R52, R76, R88.reuse, R52 ;  /* 0x000000584c34723c */ /* 0x080ff00000041834 */
[C---:B------:R-:W-:Y:S01]  /*d9f0*/  HMMA.16816.F32.BF16 R56, R80.reuse, R88, R56 ;  /* 0x000000585038723c */ /* 0x040fe20000041838 */
[--C-:B-1----:R-:W-:Y:S03]  /*da00*/  FFMA.FTZ R2, R117, c[0x0][0x2d0], -R102.reuse ;  /* 0x0000b40075027a23 */ /* 0x102fe60000010866 */
[--C-:B------:R-:W-:Y:S04]  /*da10*/  FFMA.FTZ R117, R243, c[0x0][0x2d0], -R102.reuse ;  /* 0x0000b400f3757a23 */ /* 0x100fe80000010866 */
[-C--:B------:R-:W-:Y:S07]  /*da20*/  HMMA.16816.F32.BF16 R60, R80, R90.reuse, R60 ;  /* 0x0000005a503c723c */ /* 0x080fee000004183c */
[--C-:B------:R-:W-:Y:S01]  /*da30*/  FFMA.FTZ R80, R252, c[0x0][0x2d0], -R102.reuse ;  /* 0x0000b400fc507a23 */ /* 0x100fe20000010866 */
[----:B------:R-:W-:Y:S01]  /*da40*/  HMMA.16816.F32.BF16 R64, R76, R90, R64 ;  /* 0x0000005a4c40723c */ /* 0x000fe20000041840 */
[----:B------:R-:W-:Y:S01]  /*da50*/  F2FP.BF16.PACK_AB R81, R194, R160 ;  /* 0x000000a0c251723e */ /* 0x000fe200000010ff */
[----:B------:R-:W1:Y:S02]  /*da60*/  LDSM.16.MT88.4 R88, [R226+0x2100] ;  /* 0x00210000e258783b */ /* 0x000e640000004200 */
[----:B------:R-:W-:Y:S01]  /*da70*/  F2FP.BF16.PACK_AB R82, R193, R192 ;  /* 0x000000c0c152723e */ /* 0x000fe200000010ff */
[----:B------:R-:W-:Y:S01]  /*da80*/  IMAD.MOV.U32 R252, RZ, RZ, R167 ;  /* 0x000000fffffc7224 */ /* 0x000fe200078e00a7 */
[----:B------:R-:W-:Y:S01]  /*da90*/  F2FP.BF16.PACK_AB R83, R170, R171 ;  /* 0x000000abaa53723e */ /* 0x000fe200000010ff */
[----:B------:R-:W-:Y:S01]  /*daa0*/  FFMA.FTZ R102, R74, c[0x0][0x2d0], -R102 ;  /* 0x0000b4004a667a23 */ /* 0x000fe20000010866 */
[----:B------:R-:W-:Y:S02]  /*dab0*/  F2FP.BF16.PACK_AB R76, R208, R163 ;  /* 0x000000a3d04c723e */ /* 0x000fe400000010ff */
[----:B------:R-:W-:Y:S02]  /*dac0*/  LDSM.16.MT88.4 R164, [R225+0x3100] ;  /* 0x00310000e1a4783b */ /* 0x000fe40000004200 */
[----:B------:R-:W-:Y:S01]  /*dad0*/  F2FP.BF16.PACK_AB R77, R205, R162 ;  /* 0x000000a2cd4d723e */ /* 0x000fe200000010ff */
[----:B------:R-:W-:Y:S01]  /*dae0*/  MUFU.EX2 R102, R102 ;  /* 0x0000006600667308 */ /* 0x000fe20000000800 */
[----:B------:R-:W-:Y:S02]  /*daf0*/  F2FP.BF16.PACK_AB R78, R202, R203 ;  /* 0x000000cbca4e723e */ /* 0x000fe400000010ff */
[----:B------:R-:W-:Y:S07]  /*db00*/  F2FP.BF16.PACK_AB R79, R196, R197 ;  /* 0x000000c5c44f723e */ /* 0x000fee00000010ff */
[-C--:B------:R-:W-:Y:S01]  /*db10*/  HMMA.16816.F32.BF16 R4, R76, R84.reuse, R4 ;  /* 0x000000544c04723c */ /* 0x080fe20000041804 */
[----:B--2---:R-:W-:Y:S02]  /*db20*/  FFMA.FTZ R69, R69, R118, R251 ;  /* 0x0000007645457223 */ /* 0x004fe400000100fb */
[----:B------:R2:W-:Y:S01]  /*db30*/  MUFU.EX2 R118, R2 ;  /* 0x0000000200767308 */ /* 0x0005e20000000800 */
[----:B----4-:R-:W-:Y:S02]  /*db40*/  FFMA.FTZ R68, R68, R116, R216 ;  /* 0x0000007444447223 */ /* 0x010fe400000100d8 */
[----:B------:R-:W-:Y:S02]  /*db50*/  FADD.FTZ R69, R247, R69 ;  /* 0x00000045f7457221 */ /* 0x000fe40000010000 */
[----:B------:R-:W-:Y:S04]  /*db60*/  FADD.FTZ R68, R244, R68 ;  /* 0x00000044f4447221 */ /* 0x000fe80000010000 */
[----:B------:R-:W-:Y:S01]  /*db70*/  FFMA.FTZ R3, R3, R115, R213 ;  /* 0x0000007303037223 */ /* 0x000fe200000100d5 */
[----:B------:R4:W-:Y:S01]  /*db80*/  MUFU.EX2 R116, R80 ;  /* 0x0000005000747308 */ /* 0x0009e20000000800 */
[----:B------:R-:W-:Y:S02]  /*db90*/  FADD.FTZ R68, R240, R68 ;  /* 0x00000044f0447221 */ /* 0x000fe40000010000 */
[----:B------:R-:W-:Y:S02]  /*dba0*/  FFMA.FTZ R0, R0, R113, R211 ;  /* 0x0000007100007223 */ /* 0x000fe400000100d3 */
[----:B------:R-:W-:Y:S04]  /*dbb0*/  FADD.FTZ R3, R217, R3 ;  /* 0x00000003d9037221 */ /* 0x000fe80000010000 */
[----:B------:R-:W-:Y:S01]  /*dbc0*/  FADD.FTZ R3, R239, R3 ;  /* 0x00000003ef037221 */ /* 0x000fe20000010000 */
[----:B------:R-:W-:Y:S01]  /*dbd0*/  MUFU.EX2 R113, R111 ;  /* 0x0000006f00717308 */ /* 0x000fe20000000800 */
[----:B--2---:R-:W-:Y:S02]  /*dbe0*/  FADD.FTZ R2, R242, R0 ;  /* 0x00000000f2027221 */ /* 0x004fe40000010000 */
[----:B------:R2:W5:Y:S01]  /*dbf0*/  LDL.LU R242, [R1+0x74] ;  /* 0x0000740001f27983 */ /* 0x0005620000300800 */
[----:B------:R-:W-:Y:S02]  /*dc00*/  FADD.FTZ R0, R241, R69 ;  /* 0x00000045f1007221 */ /* 0x000fe40000010000 */
[----:B------:R-:W-:Y:S01]  /*dc10*/  FADD.FTZ R75, R238, R2 ;  /* 0x00000002ee4b7221 */ /* 0x000fe20000010000 */
[----:B------:R2:W5:Y:S01]  /*dc20*/  LDL.LU R241, [R1+0x70] ;  /* 0x0000700001f17983 */ /* 0x0005620000300800 */
[----:B------:R-:W-:Y:S02]  /*dc30*/  FADD.FTZ R74, R237, R0 ;  /* 0x00000000ed4a7221 */ /* 0x000fe40000010000 */
[----:B------:R-:W-:Y:S01]  /*dc40*/  MUFU.EX2 R111, R110 ;  /* 0x0000006e006f7308 */ /* 0x000fe20000000800 */
[----:B------:R-:W-:Y:S01]  /*dc50*/  FADD.FTZ R69, R236, R68 ;  /* 0x00000044ec457221 */ /* 0x000fe20000010000 */
[----:B----4-:R-:W-:Y:S01]  /*dc60*/  F2FP.BF16.PACK_AB R80, R195, R161 ;  /* 0x000000a1c350723e */ /* 0x010fe200000010ff */
[----:B------:R2:W5:Y:S01]  /*dc70*/  LDL.LU R240, [R1+0x6c] ;  /* 0x00006c0001f07983 */ /* 0x0005620000300800 */
[----:B------:R-:W-:Y:S02]  /*dc80*/  FADD.FTZ R2, R235, R3 ;  /* 0x00000003eb027221 */ /* 0x000fe40000010000 */
[----:B------:R-:W-:Y:S01]  /*dc90*/  FADD.FTZ R0, R234, R75 ;  /* 0x0000004bea007221 */ /* 0x000fe20000010000 */
[----:B------:R2:W5:Y:S01]  /*dca0*/  LDL.LU R239, [R1+0x68] ;  /* 0x0000680001ef7983 */ /* 0x0005620000300800 */
[----:B------:R-:W-:Y:S01]  /*dcb0*/  FADD.FTZ R68, R233, R74 ;  /* 0x0000004ae9447221 */ /* 0x000fe20000010000 */
[C---:B------:R-:W-:Y:S01]  /*dcc0*/  HMMA.16816.F32.BF16 R8, R80.reuse, R84, R8 ;  /* 0x000000545008723c */ /* 0x040fe20000041808 */
[----:B------:R-:W-:Y:S01]  /*dcd0*/  FADD.FTZ R3, R232, R69 ;  /* 0x00000045e8037221 */ /* 0x000fe20000010000 */
[----:B------:R2:W5:Y:S01]  /*dce0*/  LDL.LU R238, [R1+0x64] ;  /* 0x0000640001ee7983 */ /* 0x0005620000300800 */
[----:B------:R-:W-:Y:S01]  /*dcf0*/  FADD.FTZ R2, R231, R2 ;  /* 0x00000002e7027221 */ /* 0x000fe20000010000 */
[----:B------:R-:W4:Y:S01]  /*dd00*/  MUFU.EX2 R110, R114 ;  /* 0x00000072006e7308 */ /* 0x000f220000000800 */
[----:B------:R-:W-:Y:S01]  /*dd10*/  FADD.FTZ R69, R230, R0 ;  /* 0x00000000e6457221 */ /* 0x000fe20000010000 */
[----:B------:R2:W5:Y:S01]  /*dd20*/  LDL.LU R237, [R1+0x60] ;  /* 0x0000600001ed7983 */ /* 0x0005620000300800 */
[----:B------:R-:W-:Y:S01]  /*dd30*/  FADD.FTZ R0, R229, R68 ;  /* 0x00000044e5007221 */ /* 0x000fe20000010000 */
[-C--:B------:R-:W-:Y:S01]  /*dd40*/  HMMA.16816.F32.BF16 R12, R80, R86.reuse, R12 ;  /* 0x00000056500c723c */ /* 0x080fe2000004180c */
[----:B------:R-:W-:Y:S01]  /*dd50*/  FADD.FTZ R3, R228, R3 ;  /* 0x00000003e4037221 */ /* 0x000fe20000010000 */
[----:B------:R2:W5:Y:S02]  /*dd60*/  LDL.LU R236, [R1+0x5c] ;  /* 0x00005c0001ec7983 */ /* 0x0005640000300800 */
[----:B------:R-:W-:Y:S02]  /*dd70*/  FADD.FTZ R68, R119, R2 ;  /* 0x0000000277447221 */ /* 0x000fe40000010000 */
[----:B------:R2:W5:Y:S01]  /*dd80*/  LDL.LU R235, [R1+0x58] ;  /* 0x0000580001eb7983 */ /* 0x0005620000300800 */
[----:B------:R-:W-:Y:S01]  /*dd90*/  FADD.FTZ R2, R138, R69 ;  /* 0x000000458a027221 */ /* 0x000fe20000010000 */
[C---:B------:R-:W-:Y:S01]  /*dda0*/  HMMA.16816.F32.BF16 R16, R76.reuse, R86, R16 ;  /* 0x000000564c10723c */ /* 0x040fe20000041810 */
[----:B------:R-:W-:Y:S01]  /*ddb0*/  FADD.FTZ R0, R137, R0 ;  /* 0x0000000089007221 */ /* 0x000fe20000010000 */
[----:B------:R-:W1:Y:S01]  /*ddc0*/  LDSM.16.MT88.4 R84, [R224+0x2900] ;  /* 0x00290000e054783b */ /* 0x000e620000004200 */
[----:B------:R-:W2:Y:S01]  /*ddd0*/  MUFU.EX2 R115, R109 ;  /* 0x0000006d00737308 */ /* 0x000ea20000000800 */
[----:B------:R-:W-:Y:S02]  /*dde0*/  FADD.FTZ R2, R252, R2 ;  /* 0x00000002fc027221 */ /* 0x000fe40000010000 */
[----:B------:R-:W-:Y:S02]  /*ddf0*/  FADD.FTZ R0, R218, R0 ;  /* 0x00000000da007221 */ /* 0x000fe40000010000 */
[-C--:B---3--:R-:W-:Y:S02]  /*de00*/  HMMA.16816.F32.BF16 R20, R76, R92.reuse, R20 ;  /* 0x0000005c4c14723c */ /* 0x088fe40000041814 */
[----:B------:R3:W5:Y:S02]  /*de10*/  LDL.LU R234, [R1+0x54] ;  /* 0x0000540001ea7983 */ /* 0x0007640000300800 */
[----:B----4-:R-:W-:Y:S01]  /*de20*/  F2FP.BF16.PACK_AB R182, R108, R110 ;  /* 0x0000006e6cb6723e */ /* 0x010fe200000010ff */
[----:B------:R-:W4:Y:S01]  /*de30*/  MUFU.EX2 R109, R112 ;  /* 0x00000070006d7308 */ /* 0x000f220000000800 */
[----:B------:R3:W5:Y:S02]  /*de40*/  LDL.LU R233, [R1+0x50] ;  /* 0x0000500001e97983 */ /* 0x0007640000300800 */
[C---:B------:R-:W-:Y:S02]  /*de50*/  HMMA.16816.F32.BF16 R24, R80.reuse, R92, R24 ;  /* 0x0000005c5018723c */ /* 0x040fe40000041818 */
[----:B------:R3:W5:Y:S04]  /*de60*/  LDL.LU R232, [R1+0x4c] ;  /* 0x00004c0001e87983 */ /* 0x0007680000300800 */
[----:B------:R3:W5:Y:S02]  /*de70*/  LDL.LU R231, [R1+0x48] ;  /* 0x0000480001e77983 */ /* 0x0007640000300800 */
[-C--:B------:R-:W-:Y:S02]  /*de80*/  HMMA.16816.F32.BF16 R28, R80, R94.reuse, R28 ;  /* 0x0000005e501c723c */ /* 0x080fe4000004181c */
[----:B------:R3:W5:Y:S02]  /*de90*/  LDL.LU R230, [R1+0x44] ;  /* 0x0000440001e67983 */ /* 0x0007640000300800 */
[----:B--2---:R-:W-:Y:S02]  /*dea0*/  F2FP.BF16.PACK_AB R180, R113, R115 ;  /* 0x0000007371b4723e */ /* 0x004fe400000010ff */
[----:B------:R3:W5:Y:S02]  /*deb0*/  LDL.LU R229, [R1+0x40] ;  /* 0x0000400001e57983 */ /* 0x0007640000300800 */
[C---:B------:R-:W-:Y:S02]  /*dec0*/  HMMA.16816.F32.BF16 R32, R76.reuse, R94, R32 ;  /* 0x0000005e4c20723c */ /* 0x040fe40000041820 */
[----:B------:R-:W2:Y:S02]  /*ded0*/  LDSM.16.MT88.4 R92, [R227+0x2900] ;  /* 0x00290000e35c783b */ /* 0x000ea40000004200 */
[----:B----4-:R-:W-:Y:S04]  /*dee0*/  F2FP.BF16.PACK_AB R181, R109, R111 ;  /* 0x0000006f6db5723e */ /* 0x010fe800000010ff */
[-C--:B------:R-:W-:Y:S02]  /*def0*/  HMMA.16816.F32.BF16 R36, R76, R96.reuse, R36 ;  /* 0x000000604c24723c */ /* 0x080fe40000041824 */
[----:B------:R3:W5:Y:S04]  /*df00*/  LDL.LU R228, [R1+0x3c] ;  /* 0x00003c0001e47983 */ /* 0x0007680000300800 */
[----:B------:R3:W5:Y:S02]  /*df10*/  LDL.LU R119, [R1+0x38] ;  /* 0x0000380001777983 */ /* 0x0007640000300800 */
[C---:B------:R-:W-:Y:S08]  /*df20*/  HMMA.16816.F32.BF16 R40, R80.reuse, R96, R40 ;  /* 0x000000605028723c */ /* 0x040ff00000041828 */
[-C--:B------:R-:W-:Y:S08]  /*df30*/  HMMA.16816.F32.BF16 R44, R80, R98.reuse, R44 ;  /* 0x00000062502c723c */ /* 0x080ff0000004182c */
[C---:B------:R-:W-:Y:S01]  /*df40*/  HMMA.16816.F32.BF16 R48, R76.reuse, R98, R48 ;  /* 0x000000624c30723c */ /* 0x040fe20000041830 */
[----:B------:R-:W4:Y:S07]  /*df50*/  LDSM.16.MT88.4 R96, [R225+0x2900] ;  /* 0x00290000e160783b */ /* 0x000f2e0000004200 */
[-C--:B-1----:R-:W-:Y:S08]  /*df60*/  HMMA.16816.F32.BF16 R52, R76, R88.reuse, R52 ;  /* 0x000000584c34723c */ /* 0x082ff00000041834 */
[C---:B------:R-:W-:Y:S08]  /*df70*/  HMMA.16816.F32.BF16 R56, R80.reuse, R88, R56 ;  /* 0x000000585038723c */ /* 0x040ff00000041838 */
[-C--:B------:R-:W-:Y:S07]  /*df80*/  HMMA.16816.F32.BF16 R60, R80, R90.reuse, R60 ;  /* 0x0000005a503c723c */ /* 0x080fee000004183c */
[----:B------:R-:W-:Y:S01]  /*df90*/  F2FP.BF16.PACK_AB R80, R174, R175 ;  /* 0x000000afae50723e */ /* 0x000fe200000010ff */
[----:B------:R-:W-:Y:S01]  /*dfa0*/  HMMA.16816.F32.BF16 R64, R76, R90, R64 ;  /* 0x0000005a4c40723c */ /* 0x000fe20000041840 */
[----:B------:R-:W-:Y:S01]  /*dfb0*/  F2FP.BF16.PACK_AB R81, R172, R173 ;  /* 0x000000adac51723e */ /* 0x000fe200000010ff */
[----:B------:R-:W1:Y:S02]  /*dfc0*/  LDSM.16.MT88.4 R88, [R226+0x2900] ;  /* 0x00290000e258783b */ /* 0x000e640000004200 */
[----:B------:R-:W-:Y:S02]  /*dfd0*/  F2FP.BF16.PACK_AB R82, R184, R185 ;  /* 0x000000b9b852723e */ /* 0x000fe400000010ff */
[----:B------:R-:W-:Y:S02]  /*dfe0*/  F2FP.BF16.PACK_AB R83, R116, R118 ;  /* 0x000000767453723e */ /* 0x000fe400000010ff */
[----:B------:R-:W-:Y:S04]  /*dff0*/  F2FP.BF16.PACK_AB R76, R191, R169 ;  /* 0x000000a9bf4c723e */ /* 0x000fe800000010ff */
[----:B------:R-:W-:Y:S02]  /*e000*/  F2FP.BF16.PACK_AB R77, R190, R168 ;  /* 0x000000a8be4d723e */ /* 0x000fe400000010ff */
[----:B------:R-:W-:Y:S02]  /*e010*/  F2FP.BF16.PACK_AB R78, R189, R188 ;  /* 0x000000bcbd4e723e */ /* 0x000fe400000010ff */
[----:B------:R-:W-:Y:S07]  /*e020*/  F2FP.BF16.PACK_AB R79, R186, R187 ;  /* 0x000000bbba4f723e */ /* 0x000fee00000010ff */
[-C--:B------:R-:W-:Y:S08]  /*e030*/  HMMA.16816.F32.BF16 R4, R76, R84.reuse, R4 ;  /* 0x000000544c04723c */ /* 0x080ff00000041804 */
[C---:B------:R-:W-:Y:S01]  /*e040*/  HMMA.16816.F32.BF16 R8, R80.reuse, R84, R8 ;  /* 0x000000545008723c */ /* 0x040fe20000041808 */
[----:B------:R-:W1:Y:S07]  /*e050*/  MUFU.EX2 R85, R123 ;  /* 0x0000007b00557308 */ /* 0x000e6e0000000800 */
[-C--:B------:R-:W-:Y:S03]  /*e060*/  HMMA.16816.F32.BF16 R12, R80, R86.reuse, R12 ;  /* 0x00000056500c723c */ /* 0x080fe6000004180c */
[----:B------:R-:W3:Y:S05]  /*e070*/  MUFU.EX2 R84, R117 ;  /* 0x0000007500547308 */ /* 0x000eea0000000800 */
[C---:B------:R-:W-:Y:S05]  /*e080*/  HMMA.16816.F32.BF16 R16, R76.reuse, R86, R16 ;  /* 0x000000564c10723c */ /* 0x040fea0000041810 */
[----:B------:R-:W-:Y:S03]  /*e090*/  MUFU.EX2 R87, R104 ;  /* 0x0000006800577308 */ /* 0x000fe60000000800 */
[-C--:B--2---:R-:W-:Y:S01]  /*e0a0*/  HMMA.16816.F32.BF16 R20, R76, R92.reuse, R20 ;  /* 0x0000005c4c14723c */ /* 0x084fe20000041814 */
[----:B-1----:R-:W-:Y:S06]  /*e0b0*/  F2FP.BF16.PACK_AB R178, R101, R85 ;  /* 0x0000005565b2723e */ /* 0x002fec00000010ff */
[----:B------:R-:W1:Y:S01]  /*e0c0*/  MUFU.EX2 R86, R107 ;  /* 0x0000006b00567308 */ /* 0x000e620000000800 */
[C---:B------:R-:W-:Y:S01]  /*e0d0*/  HMMA.16816.F32.BF16 R24, R80.reuse, R92, R24 ;  /* 0x0000005c5018723c */ /* 0x040fe20000041818 */
[----:B---3--:R-:W-:Y:S03]  /*e0e0*/  F2FP.BF16.PACK_AB R179, R102, R84 ;  /* 0x0000005466b3723e */ /* 0x008fe600000010ff */
[----:B------:R-:W-:Y:S04]  /*e0f0*/  IMAD.MOV.U32 R117, RZ, RZ, R71 ;  /* 0x000000ffff757224 */ /* 0x000fe800078e0047 */
[-C--:B------:R-:W-:Y:S08]  /*e100*/  HMMA.16816.F32.BF16 R28, R80, R94.reuse, R28 ;  /* 0x0000005e501c723c */ /* 0x080ff0000004181c */
[C---:B------:R-:W-:Y:S01]  /*e110*/  HMMA.16816.F32.BF16 R32, R76.reuse, R94, R32 ;  /* 0x0000005e4c20723c */ /* 0x040fe20000041820 */
[----:B-1----:R-:W-:Y:S07]  /*e120*/  F2FP.BF16.PACK_AB R177, R86, R87 ;  /* 0x0000005756b1723e */ /* 0x002fee00000010ff */
[-C--:B----4-:R-:W-:Y:S08]  /*e130*/  HMMA.16816.F32.BF16 R36, R76, R96.reuse, R36 ;  /* 0x000000604c24723c */ /* 0x090ff00000041824 */
[C---:B------:R-:W-:Y:S08]  /*e140*/  HMMA.16816.F32.BF16 R40, R80.reuse, R96, R40 ;  /* 0x000000605028723c */ /* 0x040ff00000041828 */
[-C--:B------:R-:W-:Y:S08]  /*e150*/  HMMA.16816.F32.BF16 R44, R80, R98.reuse, R44 ;  /* 0x00000062502c723c */ /* 0x080ff0000004182c */
[C---:B------:R-:W-:Y:S08]  /*e160*/  HMMA.16816.F32.BF16 R48, R76.reuse, R98, R48 ;  /* 0x000000624c30723c */ /* 0x040ff00000041830 */
[-C--:B------:R-:W-:Y:S08]  /*e170*/  HMMA.16816.F32.BF16 R52, R76, R88.reuse, R52 ;  /* 0x000000584c34723c */ /* 0x080ff00000041834 */
[C---:B------:R-:W-:Y:S08]  /*e180*/  HMMA.16816.F32.BF16 R56, R80.reuse, R88, R56 ;  /* 0x000000585038723c */ /* 0x040ff00000041838 */
[-C--:B------:R-:W-:Y:S08]  /*e190*/  HMMA.16816.F32.BF16 R60, R80, R90.reuse, R60 ;  /* 0x0000005a503c723c */ /* 0x080ff0000004183c */
[----:B------:R-:W-:Y:S08]  /*e1a0*/  HMMA.16816.F32.BF16 R64, R76, R90, R64 ;  /* 0x0000005a4c40723c */ /* 0x000ff00000041840 */
[-C--:B------:R-:W-:Y:S07]  /*e1b0*/  HMMA.16816.F32.BF16 R120, R180, R132.reuse, R4 ;  /* 0x00000084b478723c */ /* 0x080fee0000041804 */
[----:B------:R-:W-:Y:S01]  /*e1c0*/  FADD.FTZ R4, R136, R3 ;  /* 0x0000000388047221 */ /* 0x000fe20000010000 */
[C---:B------:R-:W-:Y:S01]  /*e1d0*/  HMMA.16816.F32.BF16 R124, R176.reuse, R132, R8 ;  /* 0x00000084b07c723c */ /* 0x040fe20000041808 */
[----:B------:R-:W-:Y:S03]  /*e1e0*/  FADD.FTZ R3, R250, R68 ;  /* 0x00000044fa037221 */ /* 0x000fe60000010000 */
[----:B------:R-:W-:Y:S02]  /*e1f0*/  FADD.FTZ R7, R143, R4 ;  /* 0x000000048f077221 */ /* 0x000fe40000010000 */
[----:B------:R-:W-:Y:S02]  /*e200*/  FADD.FTZ R6, R142, R3 ;  /* 0x000000038e067221 */ /* 0x000fe40000010000 */
[----:B------:R-:W-:Y:S01]  /*e210*/  FADD.FTZ R5, R141, R2 ;  /* 0x000000028d057221 */ /* 0x000fe20000010000 */
[-C--:B------:R-:W-:Y:S03]  /*e220*/  HMMA.16816.F32.BF16 R128, R176, R134.reuse, R12 ;  /* 0x00000086b080723c */ /* 0x080fe6000004180c */
[----:B------:R-:W-:Y:S02]  /*e230*/  FADD.FTZ R4, R140, R0 ;  /* 0x000000008c047221 */ /* 0x000fe40000010000 */
[----:B------:R-:W-:Y:S02]  /*e240*/  FADD.FTZ R3, R215, R7 ;  /* 0x00000007d7037221 */ /* 0x000fe40000010000 */
        /* <DEDUP_REMOVED lines=13> */
[----:B------:R-:W-:Y:S01]  /*e320*/  FADD.FTZ R9, R209, R2 ;  /* 0x00000002d1097221 */ /* 0x000fe20000010000 */
[----:B------:R-:W1:Y:S01]  /*e330*/  LDSM.16.MT88.4 R4, [R226+0x3100] ;  /* 0x00310000e204783b */ /* 0x000e620000004200 */
        /* <DEDUP_REMOVED lines=9> */
[----:B------:R-:W-:Y:S02]  /*e3d0*/  FADD.FTZ R8, R154, R0 ;  /* 0x000000009a087221 */ /* 0x000fe40000010000 */
[-C--:B------:R-:W-:Y:S02]  /*e3e0*/  HMMA.16816.F32.BF16 R152, R180, R164.reuse, R36 ;  /* 0x000000a4b498723c */ /* 0x080fe40000041824 */
        /* <DEDUP_REMOVED lines=35> */
[----:B------:R-:W-:Y:S02]  /*e620*/  FADD.FTZ R0, R191, R9 ;  /* 0x00000009bf007221 */ /* 0x000fe40000010000 */
[----:B------:R-:W-:Y:S02]  /*e630*/  FADD.FTZ R10, R174, R3 ;  /* 0x00000003ae0a7221 */ /* 0x000fe40000010000 */
[----:B------:R-:W-:Y:S02]  /*e640*/  FADD.FTZ R9, R172, R2 ;  /* 0x00000002ac097221 */ /* 0x000fe40000010000 */
[----:B------:R-:W-:Y:S01]  /*e650*/  FADD.FTZ R11, R190, R8 ;  /* 0x00000008be0b7221 */ /* 0x000fe20000010000 */
[C---:B------:R-:W-:Y:S02]  /*e660*/  HMMA.16816.F32.BF16 R172, R176.reuse, R4, R56 ;  /* 0x00000004b0ac723c */ /* 0x040fe40000041838 */
        /* <DEDUP_REMOVED lines=8> */
[----:B------:R-:W-:Y:S01]  /*e6f0*/  HMMA.16816.F32.BF16 R180, R180, R6, R64 ;  /* 0x00000006b4b4723c */ /* 0x000fe20000041840 */
        /* <DEDUP_REMOVED lines=15> */
[----:B------:R-:W-:Y:S01]  /*e7f0*/  FADD.FTZ R0, R84, R0 ;  /* 0x0000000054007221 */ /* 0x000fe20000010000 */
[----:B------:R1:W-:Y:S01]  /*e800*/  STL [R1+0x2c], R3 ;  /* 0x00002c0301007387 */ /* 0x0003e20000100800 */
[----:B------:R-:W-:Y:S02]  /*e810*/  FADD.FTZ R2, R101, R2 ;  /* 0x0000000265027221 */ /* 0x000fe40000010000 */
[----:B------:R-:W-:Y:S02]  /*e820*/  FADD.FTZ R0, R102, R0 ;  /* 0x0000000066007221 */ /* 0x000fe40000010000 */
[----:B------:R-:W-:Y:S01]  /*e830*/  IMAD.MOV.U32 R118, RZ, RZ, R70 ;  /* 0x000000ffff767224 */ /* 0x000fe200078e0046 */
[----:B------:R2:W-:Y:S01]  /*e840*/  STL [R1+0x34], R2 ;  /* 0x0000340201007387 */ /* 0x0005e20000100800 */
[----:B------:R-:W-:Y:S03]  /*e850*/  IMAD.MOV.U32 R116, RZ, RZ, R72 ;  /* 0x000000ffff747224 */ /* 0x000fe600078e0048 */
[----:B------:R2:W-:Y:S01]  /*e860*/  STL [R1+0x30], R0 ;  /* 0x0000300001007387 */ /* 0x0005e20000100800 */
[----:B-1----:R-:W-:Y:S01]  /*e870*/  IMAD.MOV.U32 R3, RZ, RZ, R73 ;  /* 0x000000ffff037224 */ /* 0x002fe200078e0049 */
[----:B------:R-:W-:-:S05]  /*e880*/  @P0 BRA `(.L_x_662) ;  /* 0xffff9af000000947 */ /* 0x000fca000383ffff */
.L_x_659:
[----:B------:R-:W-:-:S13]  /*e890*/  ISETP.LE.AND P0, PT, RZ, UR6, PT ;  /* 0x00000006ff007c0c */ /* 0x000fda000bf03270 */
[----:B------:R-:W-:Y:S05]  /*e8a0*/  @!P0 BRA `(.L_x_663) ;  /* 0x0000587000008947 */ /* 0x000fea0003800000 */
[----:B-1----:R-:W-:Y:S01]  /*e8b0*/  IMAD.MOV.U32 R3, RZ, RZ, R72 ;  /* 0x000000ffff037224 */ /* 0x002fe200078e0048 */
[----:B------:R-:W-:Y:S01]  /*e8c0*/  MOV R117, R70 ;  /* 0x0000004600757202 */ /* 0x000fe20000000f00 */
[----:B--2---:R-:W-:Y:S01]  /*e8d0*/  IMAD.MOV.U32 R2, RZ, RZ, R73 ;  /* 0x000000ffff027224 */ /* 0x004fe200078e0049 */
[----:B------:R-:W-:Y:S01]  /*e8e0*/  MOV R116, R71 ;  /* 0x0000004700747202 */ /* 0x000fe20000000f00 */
[----:B------:R-:W-:Y:S05]  /*e8f0*/  BRA `(.L_x_664) ;  /* 0x0000044000007947 */ /* 0x000fea0003800000 */
.L_x_666:
[----:B------:R-:W2:Y:S01]  /*e900*/  LDL R5, [R1+0x18] ;  /* 0x0000180001057983 */ /* 0x000ea20000100800 */
        /* <DEDUP_REMOVED lines=17> */
[----:B------:R-:W-:Y:S01]  /*ea20*/  STL [R1+0x8], R8 ;  /* 0x0000080801007387 */ /* 0x000fe20000100800 */
[----:B------:R-:W-:Y:S03]  /*ea30*/  SHF.R.S32.HI R0, RZ, 0x1f, R8 ;  /* 0x0000001fff007819 */ /* 0x000fe60000011408 */
[----:B------:R-:W2:Y:S02]  /*ea40*/  @!P5 LDG.E R245, [R6.64] ;  /* 0x0000000e06f5d981 */ /* 0x000ea4000c1e1900 */
[----:B------:R-:W-:Y:S04]  /*ea50*/  IMAD R0, R0, c[0x0][0x1e0], RZ ;  /* 0x0000780000007a24 */ /* 0x000fe800078e02ff */
[----:B------:R-:W-:Y:S04]  /*ea60*/  IMAD R0, R8, c[0x0][0x1e4], R0 ;  /* 0x0000790008007a24 */ /* 0x000fe800078e0200 */
        /* <DEDUP_REMOVED lines=8> */
[----:B------:R-:W-:Y:S03]  /*eaf0*/  SHFL.IDX PT, R12, R4, 0x2, 0x181f ;  /* 0x00581f00040c7f89 */ /* 0x000fe600000e0000 */
[----:B------:R-:W-:Y:S01]  /*eb00*/  LEA.HI.X R0, R0, c[0x0][0x1cc], R5, 0x1, P0 ;  /* 0x0000730000007a11 */ /* 0x000fe200000f0c05 */
[----:B------:R-:W1:Y:S04]  /*eb10*/  SHFL.IDX PT, R6, R4, RZ, 0x181f ;  /* 0x00181fff04067589 */ /* 0x000e6800000e0000 */
[----:B------:R-:W-:Y:S04]  /*eb20*/  SHFL.IDX PT, R5, R4, 0x1, 0x181f ;  /* 0x00381f0004057f89 */ /* 0x000fe800000e0000 */
[----:B------:R-:W2:Y:S04]  /*eb30*/  SHFL.IDX PT, R7, R0, RZ, 0x181f ;  /* 0x00181fff00077589 */ /* 0x000ea800000e0000 */
[----:B------:R-:W4:Y:S04]  /*eb40*/  SHFL.IDX PT, R10, R4, 0x3, 0x181f ;  /* 0x00781f00040a7f89 */ /* 0x000f2800000e0000 */
[----:B------:R-:W-:Y:S04]  /*eb50*/  SHFL.IDX PT, R9, R4, 0x4, 0x181f ;  /* 0x00981f0004097f89 */ /* 0x000fe800000e0000 */
[----:B------:R-:W-:Y:S04]  /*eb60*/  SHFL.IDX PT, R14, R4, 0x5, 0x181f ;  /* 0x00b81f00040e7f89 */ /* 0x000fe800000e0000 */
[----:B------:R5:W-:Y:S01]  /*eb70*/  SHFL.IDX PT, R15, R4, 0x6, 0x181f ;  /* 0x00d81f00040f7f89 */ /* 0x000be200000e0000 */
[-C--:B-1----:R-:W-:Y:S03]  /*eb80*/  IADD3 R6, P1, R6, R242.reuse, RZ ;  /* 0x000000f206067210 */ /* 0x082fe60007f3e0ff */
[----:B------:R-:W1:Y:S04]  /*eb90*/  SHFL.IDX PT, R8, R0, 0x1, 0x181f ;  /* 0x00381f0000087f89 */ /* 0x000e6800000e0000 */
[----:B------:R-:W1:Y:S01]  /*eba0*/  SHFL.IDX PT, R11, R0, 0x2, 0x181f ;  /* 0x00581f00000b7f89 */ /* 0x000e6200000e0000 */
[--C-:B--2---:R-:W-:Y:S03]  /*ebb0*/  IMAD.X R7, R7, 0x1, R241.reuse, P1 ;  /* 0x0000000107077824 */ /* 0x104fe600008e06f1 */
[----:B------:R-:W2:Y:S01]  /*ebc0*/  SHFL.IDX PT, R18, R0, 0x3, 0x181f ;  /* 0x00781f0000127f89 */ /* 0x000ea200000e0000 */
[-C--:B----4-:R-:W-:Y:S03]  /*ebd0*/  IADD3 R10, P3, R10, R242.reuse, RZ ;  /* 0x000000f20a0a7210 */ /* 0x090fe60007f7e0ff */
[----:B---3--:R3:W-:Y:S04]  /*ebe0*/  LDGSTS.E.BYPASS.LTC128B.128 [R67+0x3900], [R6.64], !P4 ;  /* 0x0390000006437fae */ /* 0x0087e8000e101d4e */
[----:B------:R-:W4:Y:S01]  /*ebf0*/  SHFL.IDX PT, R17, R0, 0x4, 0x181f ;  /* 0x00981f0000117f89 */ /* 0x000f2200000e0000 */
[-C--:B-----5:R-:W-:Y:S03]  /*ec00*/  IADD3 R4, P0, R5, R242.reuse, RZ ;  /* 0x000000f205047210 */ /* 0x0a0fe60007f1e0ff */
[----:B------:R-:W5:Y:S04]  /*ec10*/  SHFL.IDX PT, R16, R0, 0x5, 0x181f ;  /* 0x00b81f0000107f89 */ /* 0x000f6800000e0000 */
[----:B------:R-:W5:Y:S01]  /*ec20*/  SHFL.IDX PT, R0, R0, 0x6, 0x181f ;  /* 0x00d81f0000007f89 */ /* 0x000f6200000e0000 */
[--C-:B-1----:R-:W-:Y:S01]  /*ec30*/  IMAD.X R5, R8, 0x1, R241.reuse, P0 ;  /* 0x0000000108057824 */ /* 0x102fe200000e06f1 */
[-C--:B------:R-:W-:Y:S02]  /*ec40*/  IADD3 R12, P0, R12, R242.reuse, RZ ;  /* 0x000000f20c0c7210 */ /* 0x080fe40007f1e0ff */
[-C--:B------:R-:W-:Y:S02]  /*ec50*/  IADD3 R8, P2, R9, R242.reuse, RZ ;  /* 0x000000f209087210 */ /* 0x080fe40007f5e0ff */
[----:B------:R1:W-:Y:S01]  /*ec60*/  LDGSTS.E.BYPASS.LTC128B.128 [R67+0x4100], [R4.64], !P4 ;  /* 0x0410000004437fae */ /* 0x0003e2000e101d4e */
[--C-:B------:R-:W-:Y:S02]  /*ec70*/  IMAD.X R13, R11, 0x1, R241.reuse, P0 ;  /* 0x000000010b0d7824 */ /* 0x100fe400000e06f1 */
[--C-:B--2---:R-:W-:Y:S03]  /*ec80*/  IMAD.X R11, R18, 0x1, R241.reuse, P3 ;  /* 0x00000001120b7824 */ /* 0x104fe600018e06f1 */
[----:B------:R2:W-:Y:S01]  /*ec90*/  LDGSTS.E.BYPASS.LTC128B.128 [R67+0x4900], [R12.64], !P4 ;  /* 0x049000000c437fae */ /* 0x0005e2000e101d4e */
[-C--:B---3--:R-:W-:Y:S03]  /*eca0*/  IADD3 R6, P1, R14, R242.reuse, RZ ;  /* 0x000000f20e067210 */ /* 0x088fe60007f3e0ff */
[----:B------:R2:W-:Y:S01]  /*ecb0*/  LDGSTS.E.BYPASS.LTC128B.128 [R67+0x5100], [R10.64], !P4 ;  /* 0x051000000a437fae */ /* 0x0005e2000e101d4e */
[--C-:B----4-:R-:W-:Y:S02]  /*ecc0*/  IMAD.X R9, R17, 0x1, R241.reuse, P2 ;  /* 0x0000000111097824 */ /* 0x110fe400010e06f1 */
[--C-:B-----5:R-:W-:Y:S03]  /*ecd0*/  IMAD.X R7, R16, 0x1, R241.reuse, P1 ;  /* 0x0000000110077824 */ /* 0x120fe600008e06f1 */
[----:B------:R2:W-:Y:S04]  /*ece0*/  LDGSTS.E.BYPASS.LTC128B.128 [R67+0x5900], [R8.64], !P4 ;  /* 0x0590000008437fae */ /* 0x0005e8000e101d4e */
[----:B------:R2:W-:Y:S01]  /*ecf0*/  LDGSTS.E.BYPASS.LTC128B.128 [R67+0x6100], [R6.64], !P4 ;  /* 0x0610000006437fae */ /* 0x0005e2000e101d4e */
[----:B-1----:R-:W-:Y:S05]  /*ed00*/  IADD3 R4, P0, R15, R242, RZ ;  /* 0x000000f20f047210 */ /* 0x002fea0007f1e0ff */
[----:B------:R-:W-:Y:S05]  /*ed10*/  IMAD.X R5, R0, 0x1, R241, P0 ;  /* 0x0000000100057824 */ /* 0x000fea00000e06f1 */
[----:B------:R2:W-:Y:S01]  /*ed20*/  LDGSTS.E.BYPASS.LTC128B.128 [R67+0x6900], [R4.64], !P4 ;  /* 0x0690000004437fae */ /* 0x0005e2000e101d4e */
[----:B------:R-:W-:-:S05]  /*ed30*/  BRA `(.L_x_665) ;  /* 0x00001b0000007947 */ /* 0x000fca0003800000 */
.L_x_664:
[----:B------:R-:W2:Y:S01]  /*ed40*/  LDL R56, [R1+0x8] ;  /* 0x0000080001387983 */ /* 0x000ea20000100800 */
[----:B------:R-:W-:Y:S04]  /*ed50*/  DEPBAR.LE SB0, 0x0 ;  /* 0x000080000000791a */ /* 0x000fe80000000000 */
[----:B------:R-:W3:Y:S01]  /*ed60*/  LDL R246, [R1+0x14] ;  /* 0x0000140001f67983 */ /* 0x000ee20000100800 */
[----:B------:R-:W-:Y:S03]  /*ed70*/  UISETP.GE.AND UP0, UPT, UR6, 0x1, UPT ;  /* 0x000000010600788c */ /* 0x000fe6000bf06270 */
[----:B------:R-:W-:Y:S08]  /*ed80*/  BAR.SYNC.DEFER_BLOCKING 0x0 ;  /* 0x0000000000007b1d */ /* 0x000ff00000010000 */
[----:B-----5:R-:W-:Y:S08]  /*ed90*/  LDSM.16.M88.4 R112, [R230+0x7100] ;  /* 0x00710000e670783b */ /* 0x020ff00000000200 */
[----:B------:R-:W1:Y:S08]  /*eda0*/  LDSM.16.M88.4 R16, [R119+0x3900] ;  /* 0x003900007710783b */ /* 0x000e700000000200 */
[----:B------:R-:W4:Y:S08]  /*edb0*/  LDSM.16.M88.4 R108, [R230+0x9100] ;  /* 0x00910000e66c783b */ /* 0x000f300000000200 */
[----:B------:R-:W1:Y:S08]  /*edc0*/  LDSM.16.M88.4 R32, [R119+0x4100] ;  /* 0x004100007720783b */ /* 0x000e700000000200 */
        /* <DEDUP_REMOVED lines=35> */
[----:B------:R-:W-:Y:S02]  /*f000*/  SHF.R.S32.HI R0, RZ, 0x1f, R245 ;  /* 0x0000001fff007819 */ /* 0x000fe400000114f5 */
[C---:B------:R-:W-:Y:S02]  /*f010*/  IMAD.WIDE.U32 R72, R245.reuse, c[0x0][0x218], R64 ;  /* 0x00008600f5487a25 */ /* 0x040fe400078e0040 */
        /* <DEDUP_REMOVED lines=12> */
[----:B------:R-:W4:Y:S01]  /*f0e0*/  SHFL.IDX PT, R92, R100, 0x1, 0x181f ;  /* 0x00381f00645c7f89 */ /* 0x000f2200000e0000 */
[C---:B------:R-:W-:Y:S04]  /*f0f0*/  HMMA.16816.F32.BF16 R80, R112.reuse, R82, RZ ;  /* 0x000000527050723c */ /* 0x040fe800000418ff */
[-C--:B-1----:R-:W-:Y:S03]  /*f100*/  IADD3 R94, P0, R94, R242.reuse, RZ ;  /* 0x000000f25e5e7210 */ /* 0x082fe60007f1e0ff */
[----:B------:R-:W1:Y:S01]  /*f110*/  SHFL.IDX PT, R93, R0, 0x1, 0x181f ;  /* 0x00381f00005d7f89 */ /* 0x000e6200000e0000 */
[-C--:B------:R-:W-:Y:S01]  /*f120*/  HMMA.16816.F32.BF16 R84, R112, R96.reuse, RZ ;  /* 0x000000607054723c */ /* 0x080fe200000418ff */
[-C--:B--2---:R-:W-:Y:S06]  /*f130*/  IADD3.X R95, R88, R241.reuse, RZ, P0, !PT ;  /* 0x000000f1585f7210 */ /* 0x084fec00007fe4ff */
[----:B------:R-:W2:Y:S01]  /*f140*/  SHFL.IDX PT, R102, R100, 0x2, 0x181f ;  /* 0x00581f0064667f89 */ /* 0x000ea200000e0000 */
[C---:B------:R-:W-:Y:S04]  /*f150*/  HMMA.16816.F32.BF16 R88, R108.reuse, R96, RZ ;  /* 0x000000606c58723c */ /* 0x040fe800000418ff */
[-C--:B----4-:R-:W-:Y:S03]  /*f160*/  IADD3 R92, P1, R92, R242.reuse, RZ ;  /* 0x000000f25c5c7210 */ /* 0x090fe60007f3e0ff */
[----:B---3--:R3:W-:Y:S01]  /*f170*/  LDGSTS.E.BYPASS.LTC128B.128 [R246], [R94.64], !P4 ;  /* 0x000000005ef67fae */ /* 0x0087e2000e101d4e */
        /* <DEDUP_REMOVED lines=21> */
[----:B------:R4:W3:Y:S01]  /*f2d0*/  SHFL.IDX PT, R244, R100, 0x6, 0x181f ;  /* 0x00d81f0064f47f89 */ /* 0x0008e200000e0000 */
[-C--:B-1----:R-:W-:Y:S07]  /*f2e0*/  IADD3.X R105, R243, R241.reuse, RZ, P0, !PT ;  /* 0x000000f1f3697210 */ /* 0x082fee00007fe4ff */
[----:B------:R-:W1:Y:S08]  /*f2f0*/  SHFL.IDX PT, R0, R0, 0x6, 0x181f ;  /* 0x00d81f0000007f89 */ /* 0x000e7000000e0000 */
[----:B------:R2:W-:Y:S01]  /*f300*/  LDGSTS.E.BYPASS.LTC128B.128 [R246+0x2800], [R104.64], !P4 ;  /* 0x0280000068f67fae */ /* 0x0005e2000e101d4e */
[-C--:B----4-:R-:W-:Y:S08]  /*f310*/  HMMA.16816.F32.BF16 R100, R112, R184.reuse, RZ ;  /* 0x000000b87064723c */ /* 0x090ff000000418ff */
[C---:B--2---:R-:W-:Y:S07]  /*f320*/  HMMA.16816.F32.BF16 R104, R108.reuse, R184, RZ ;  /* 0x000000b86c68723c */ /* 0x044fee00000418ff */
[----:B---3--:R-:W-:Y:S01]  /*f330*/  IADD3 R184, P0, R244, R242, RZ ;  /* 0x000000f2f4b87210 */ /* 0x008fe20007f1e0ff */
        /* <DEDUP_REMOVED lines=336> */
.L_x_665:
[----:B------:R-:W3:Y:S01]  /*10840*/  LDL.LU R108, [R1+0x10] ;  /* 0x00001000016c7983 */ /* 0x000ee20000300800 */
[----:B------:R-:W-:Y:S02]  /*10850*/  FMNMX.FTZ R0, R187, R2, !PT ;  /* 0x00000002bb007209 */ /* 0x000fe40007810000 */
[----:B--2---:R-:W-:Y:S01]  /*10860*/  FMNMX.FTZ R5, R188, R3, !PT ;  /* 0x00000003bc057209 */ /* 0x004fe20007810000 */
        /* <DEDUP_REMOVED lines=121> */
[----:B------:R-:W-:Y:S02]  /*11000*/  FMNMX.FTZ R6, R111, R6, !PT ;  /* 0x000000066f067209 */ /* 0x000fe40007810000 */
[----:B------:R-:W-:Y:S02]  /*11010*/  FMNMX.FTZ R4, R94, R4, !PT ;  /* 0x000000045e047209 */ /* 0x000fe40007810000 */
[----:B------:R-:W-:Y:S01]  /*11020*/  ISETP.LT.AND P0, PT, RZ, UR6, PT ;  /* 0x00000006ff007c0c */ /* 0x000fe2000bf01270 */
[----:B------:R-:W-:Y:S01]  /*11030*/  UIADD3 UR6, UR6, -0x1, URZ ;  /* 0xffffffff06067890 */ /* 0x000fe2000fffe03f */
[----:B------:R-:W-:Y:S04]  /*11040*/  FMNMX.FTZ R4, R43, R4, !PT ;  /* 0x000000042b047209 */ /* 0x000fe80007810000 */
[----:B------:R-:W-:Y:S04]  /*11050*/  FMNMX.FTZ R4, R60, R4, !PT ;  /* 0x000000043c047209 */ /* 0x000fe80007810000 */
[----:B------:R-:W-:Y:S04]  /*11060*/  FMNMX.FTZ R4, R57, R4, !PT ;  /* 0x0000000439047209 */ /* 0x000fe80007810000 */
[----:B---3--:R-:W-:Y:S02]  /*11070*/  FMNMX.FTZ R4, R108, R4, !PT ;  /* 0x000000046c047209 */ /* 0x008fe40007810000 */
[----:B-1----:R-:W-:Y:S02]  /*11080*/  FMNMX.FTZ R0, R0, R9, !PT ;  /* 0x0000000900007209 */ /* 0x002fe40007810000 */
[----:B--2---:R-:W-:Y:S02]  /*11090*/  FMNMX.FTZ R5, R5, R8, !PT ;  /* 0x0000000805057209 */ /* 0x004fe40007810000 */
[----:B------:R-:W-:Y:S01]  /*110a0*/  FMNMX.FTZ R4, R206, R4, !PT ;  /* 0x00000004ce047209 */ /* 0x000fe20007810000 */
[----:B------:R-:W1:Y:S03]  /*110b0*/  SHFL.BFLY PT, R73, R0, 0x1, 0x1f ;  /* 0x0c201f0000497f89 */ /* 0x000e6600000e0000 */
[----:B------:R-:W-:Y:S04]  /*110c0*/  FMNMX.FTZ R4, R205, R4, !PT ;  /* 0x00000004cd047209 */ /* 0x000fe80007810000 */
[----:B------:R-:W-:Y:S01]  /*110d0*/  FMNMX.FTZ R4, R204, R4, !PT ;  /* 0x00000004cc047209 */ /* 0x000fe20007810000 */
[----:B------:R-:W2:Y:S03]  /*110e0*/  SHFL.BFLY PT, R72, R5, 0x1, 0x1f ;  /* 0x0c201f0005487f89 */ /* 0x000ea600000e0000 */
[----:B------:R-:W-:Y:S05]  /*110f0*/  FMNMX.FTZ R4, R109, R4, !PT ;  /* 0x000000046d047209 */ /* 0x000fea0007810000 */
[----:B------:R-:W3:Y:S01]  /*11100*/  SHFL.BFLY PT, R7, R4, 0x2, 0x1f ;  /* 0x0c401f0004077f89 */ /* 0x000ee200000e0000 */
[----:B-1----:R-:W-:Y:S05]  /*11110*/  FMNMX.FTZ R73, R0, R73, !PT ;  /* 0x0000004900497209 */ /* 0x002fea0007810000 */
[C---:B------:R-:W-:Y:S02]  /*11120*/  FADD.FTZ R0, -R73.reuse, R2 ;  /* 0x0000000249007221 */ /* 0x040fe40000010100 */
[----:B------:R-:W-:Y:S01]  /*11130*/  FMUL.FTZ R105, R73, c[0x0][0x2d0] ;  /* 0x0000b40049697a20 */ /* 0x000fe20000410000 */
[----:B--2---:R-:W-:Y:S01]  /*11140*/  FMNMX.FTZ R72, R5, R72, !PT ;  /* 0x0000004805487209 */ /* 0x004fe20007810000 */
[----:B------:R-:W-:Y:S01]  /*11150*/  FMUL.FTZ R2, R0, c[0x0][0x2d0] ;  /* 0x0000b40000027a20 */ /* 0x000fe20000410000 */
[----:B------:R-:W-:Y:S01]  /*11160*/  FMNMX.FTZ R0, R207, R6, !PT ;  /* 0x00000006cf007209 */ /* 0x000fe20007810000 */
[--C-:B------:R-:W-:Y:S02]  /*11170*/  FFMA.FTZ R9, R20, c[0x0][0x2d0], -R105.reuse ;  /* 0x0000b40014097a23 */ /* 0x100fe40000010869 */
[----:B------:R1:W2:Y:S01]  /*11180*/  MUFU.EX2 R70, R2 ;  /* 0x0000000200467308 */ /* 0x0002a20000000800 */
[----:B------:R-:W-:Y:S01]  /*11190*/  FMNMX.FTZ R0, R75, R0, !PT ;  /* 0x000000004b007209 */ /* 0x000fe20007810000 */
[----:B------:R-:W-:Y:S01]  /*111a0*/  FMUL.FTZ R107, R72, c[0x0][0x2d0] ;  /* 0x0000b400486b7a20 */ /* 0x000fe20000410000 */
[----:B---3--:R-:W-:Y:S01]  /*111b0*/  FMNMX.FTZ R4, R4, R7, !PT ;  /* 0x0000000704047209 */ /* 0x008fe20007810000 */
[--C-:B------:R-:W-:Y:S01]  /*111c0*/  FFMA.FTZ R7, R32, c[0x0][0x2d0], -R105.reuse ;  /* 0x0000b40020077a23 */ /* 0x100fe20000010869 */
[----:B------:R-:W-:Y:S01]  /*111d0*/  FMNMX.FTZ R0, R74, R0, !PT ;  /* 0x000000004a007209 */ /* 0x000fe20007810000 */
[----:B------:R-:W-:Y:S02]  /*111e0*/  FFMA.FTZ R8, R21, c[0x0][0x2d0], -R105 ;  /* 0x0000b40015087a23 */ /* 0x000fe40000010869 */
[----:B------:R-:W3:Y:S01]  /*111f0*/  SHFL.BFLY PT, R71, R4, 0x1, 0x1f ;  /* 0x0c201f0004477f89 */ /* 0x000ee200000e0000 */
[----:B------:R-:W-:Y:S01]  /*11200*/  FFMA.FTZ R5, R22, c[0x0][0x2d0], -R107 ;  /* 0x0000b40016057a23 */ /* 0x000fe2000001086b */
[----:B------:R4:W-:Y:S01]  /*11210*/  MUFU.EX2 R228, R9 ;  /* 0x0000000900e47308 */ /* 0x0009e20000000800 */
[--C-:B------:R-:W-:Y:S02]  /*11220*/  FFMA.FTZ R16, R48, c[0x0][0x2d0], -R105.reuse ;  /* 0x0000b40030107a23 */ /* 0x100fe40000010869 */
[--C-:B------:R-:W-:Y:S02]  /*11230*/  FFMA.FTZ R6, R33, c[0x0][0x2d0], -R105.reuse ;  /* 0x0000b40021067a23 */ /* 0x100fe40000010869 */
[--C-:B------:R-:W-:Y:S02]  /*11240*/  FFMA.FTZ R100, R100, c[0x0][0x2d0], -R105.reuse ;  /* 0x0000b40064647a23 */ /* 0x100fe40000010869 */
[----:B------:R-:W-:Y:S02]  /*11250*/  FFMA.FTZ R101, R101, c[0x0][0x2d0], -R105 ;  /* 0x0000b40065657a23 */ /* 0x000fe40000010869 */
[--C-:B------:R-:W-:Y:S01]  /*11260*/  FFMA.FTZ R102, R102, c[0x0][0x2d0], -R107.reuse ;  /* 0x0000b40066667a23 */ /* 0x100fe2000001086b */
[----:B------:R-:W-:Y:S01]  /*11270*/  MUFU.EX2 R88, R8 ;  /* 0x0000000800587308 */ /* 0x000fe20000000800 */
[----:B------:R-:W-:Y:S02]  /*11280*/  FFMA.FTZ R103, R103, c[0x0][0x2d0], -R107 ;  /* 0x0000b40067677a23 */ /* 0x000fe4000001086b */
[----:B-1----:R-:W-:Y:S02]  /*11290*/  FADD.FTZ R2, -R72, R3 ;  /* 0x0000000348027221 */ /* 0x002fe40000010100 */
[----:B------:R-:W1:Y:S01]  /*112a0*/  SHFL.BFLY PT, R3, R0, 0x2, 0x1f ;  /* 0x0c401f0000037f89 */ /* 0x000e6200000e0000 */
[----:B--2---:R-:W-:Y:S02]  /*112b0*/  FMUL.FTZ R17, R70, R133 ;  /* 0x0000008546117220 */ /* 0x004fe40000410000 */
[----:B------:R-:W-:Y:S02]  /*112c0*/  FMUL.FTZ R2, R2, c[0x0][0x2d0] ;  /* 0x0000b40002027a20 */ /* 0x000fe40000410000 */
[----:B------:R2:W-:Y:S01]  /*112d0*/  MUFU.EX2 R119, R5 ;  /* 0x0000000500777308 */ /* 0x0005e20000000800 */
[----:B---3--:R-:W-:Y:S01]  /*112e0*/  FMNMX.FTZ R71, R4, R71, !PT ;  /* 0x0000004704477209 */ /* 0x008fe20007810000 */
[--C-:B------:R-:W-:Y:S02]  /*112f0*/  FFMA.FTZ R4, R187, c[0x0][0x2d0], -R105.reuse ;  /* 0x0000b400bb047a23 */ /* 0x100fe40000010869 */
[--C-:B----4-:R-:W-:Y:S02]  /*11300*/  FFMA.FTZ R9, R36, c[0x0][0x2d0], -R105.reuse ;  /* 0x0000b40024097a23 */ /* 0x110fe40000010869 */
[----:B------:R-:W-:Y:S04]  /*11310*/  FMUL.FTZ R96, R71, c[0x0][0x2d0] ;  /* 0x0000b40047607a20 */ /* 0x000fe80000410000 */
[----:B------:R3:W4:Y:S01]  /*11320*/  MUFU.EX2 R68, R2 ;  /* 0x0000000200447308 */ /* 0x0007220000000800 */
[--C-:B------:R-:W-:Y:S02]  /*11330*/  FFMA.FTZ R32, R40, c[0x0][0x2d0], -R96.reuse ;  /* 0x0000b40028207a23 */ /* 0x100fe40000010860 */
[----:B------:R-:W-:Y:S07]  /*11340*/  FFMA.FTZ R48, R203, c[0x0][0x2d0], -R96 ;  /* 0x0000b400cb307a23 */ /* 0x000fee0000010860 */
[----:B------:R-:W-:Y:S01]  /*11350*/  MUFU.EX2 R106, R4 ;  /* 0x00000004006a7308 */ /* 0x000fe20000000800 */
[----:B-1----:R-:W-:Y:S01]  /*11360*/  FMNMX.FTZ R0, R0, R3, !PT ;  /* 0x0000000300007209 */ /* 0x002fe20007810000 */
[----:B------:R-:W-:Y:S02]  /*11370*/  FFMA.FTZ R3, R118, c[0x0][0x2d0], -R105 ;  /* 0x0000b40076037a23 */ /* 0x000fe40000010869 */
[----:B--2---:R-:W-:Y:S06]  /*11380*/  FMUL.FTZ R5, R70, R121 ;  /* 0x0000007946057220 */ /* 0x004fec0000410000 */
[----:B------:R1:W-:Y:S01]  /*11390*/  MUFU.EX2 R11, R3 ;  /* 0x00000003000b7308 */ /* 0x0003e20000000800 */
[----:B---3--:R-:W-:Y:S02]  /*113a0*/  FADD.FTZ R2, -R71, R116 ;  /* 0x0000007447027221 */ /* 0x008fe40000010100 */
[----:B----4-:R-:W-:Y:S02]  /*113b0*/  FMUL.FTZ R18, R68, R134 ;  /* 0x0000008644127220 */ /* 0x010fe40000410000 */
[----:B------:R-:W-:Y:S05]  /*113c0*/  FMUL.FTZ R2, R2, c[0x0][0x2d0] ;  /* 0x0000b40002027a20 */ /* 0x000fea0000410000 */
[----:B------:R-:W-:Y:S10]  /*113d0*/  MUFU.EX2 R63, R9 ;  /* 0x00000009003f7308 */ /* 0x000ff40000000800 */
[----:B------:R2:W3:Y:S01]  /*113e0*/  MUFU.EX2 R69, R2 ;  /* 0x0000000200457308 */ /* 0x0004e20000000800 */
[----:B-1----:R-:W-:Y:S09]  /*113f0*/  FFMA.FTZ R3, R188, c[0x0][0x2d0], -R107 ;  /* 0x0000b400bc037a23 */ /* 0x002ff2000001086b */
[----:B------:R1:W-:Y:S10]  /*11400*/  MUFU.EX2 R104, R3 ;  /* 0x0000000300687308 */ /* 0x0003f40000000800 */
[----:B------:R-:W-:Y:S01]  /*11410*/  MUFU.EX2 R100, R100 ;  /* 0x0000006400647308 */ /* 0x000fe20000000800 */
[----:B--2---:R-:W-:Y:S02]  /*11420*/  FFMA.FTZ R2, R199, c[0x0][0x2d0], -R105 ;  /* 0x0000b400c7027a23 */ /* 0x004fe40000010869 */
[C---:B---3--:R-:W-:Y:S02]  /*11430*/  FMUL.FTZ R13, R69.reuse, R129 ;  /* 0x00000081450d7220 */ /* 0x048fe40000410000 */
[C---:B------:R-:W-:Y:S05]  /*11440*/  FMUL.FTZ R8, R69.reuse, R124 ;  /* 0x0000007c45087220 */ /* 0x040fea0000410000 */
[----:B------:R2:W3:Y:S01]  /*11450*/  MUFU.EX2 R116, R2 ;  /* 0x0000000200747308 */ /* 0x0004e20000000800 */
[----:B------:R-:W-:Y:S01]  /*11460*/  FMUL.FTZ R9, R69, R125 ;  /* 0x0000007d45097220 */ /* 0x000fe20000410000 */
[----:B------:R-:W-:Y:S01]  /*11470*/  MOV R125, R63 ;  /* 0x0000003f007d7202 */ /* 0x000fe20000000f00 */
[----:B-1----:R-:W-:Y:S01]  /*11480*/  FFMA.FTZ R3, R200, c[0x0][0x2d0], -R107 ;  /* 0x0000b400c8037a23 */ /* 0x002fe2000001086b */
[----:B------:R-:W-:Y:S06]  /*11490*/  MOV R200, R60 ;  /* 0x0000003c00c87202 */ /* 0x000fec0000000f00 */
[----:B------:R1:W4:Y:S10]  /*114a0*/  MUFU.EX2 R235, R3 ;  /* 0x0000000300eb7308 */ /* 0x0003340000000800 */
[----:B------:R-:W-:Y:S01]  /*114b0*/  MUFU.EX2 R101, R101 ;  /* 0x0000006500657308 */ /* 0x000fe20000000800 */
[----:B--2---:R-:W-:Y:S01]  /*114c0*/  FFMA.FTZ R2, R186, c[0x0][0x2d0], -R105 ;  /* 0x0000b400ba027a23 */ /* 0x004fe20000010869 */
[----:B---3--:R-:W-:Y:S08]  /*114d0*/  F2FP.BF16.PACK_AB R76, R116, R106 ;  /* 0x0000006a744c723e */ /* 0x008ff000000010ff */
[----:B------:R2:W-:Y:S01]  /*114e0*/  MUFU.EX2 R232, R2 ;  /* 0x0000000200e87308 */ /* 0x0005e20000000800 */
[--C-:B-1----:R-:W-:Y:S01]  /*114f0*/  FFMA.FTZ R3, R185, c[0x0][0x2d0], -R107.reuse ;  /* 0x0000b400b9037a23 */ /* 0x102fe2000001086b */
[----:B----4-:R-:W-:Y:S08]  /*11500*/  F2FP.BF16.PACK_AB R77, R235, R104 ;  /* 0x00000068eb4d723e */ /* 0x010ff000000010ff */
[----:B------:R1:W-:Y:S10]  /*11510*/  MUFU.EX2 R231, R3 ;  /* 0x0000000300e77308 */ /* 0x0003f40000000800 */
[----:B------:R-:W-:Y:S01]  /*11520*/  MUFU.EX2 R185, R7 ;  /* 0x0000000700b97308 */ /* 0x000fe20000000800 */
[----:B--2---:R-:W2:Y:S09]  /*11530*/  SHFL.BFLY PT, R2, R0, 0x1, 0x1f ;  /* 0x0c201f0000027f89 */ /* 0x004eb200000e0000 */
[----:B------:R3:W-:Y:S01]  /*11540*/  MUFU.EX2 R186, R6 ;  /* 0x0000000600ba7308 */ /* 0x0007e20000000800 */
[--C-:B-1----:R-:W-:Y:S01]  /*11550*/  FFMA.FTZ R3, R198, c[0x0][0x2d0], -R96.reuse ;  /* 0x0000b400c6037a23 */ /* 0x102fe20000010860 */
[----:B------:R-:W-:Y:S08]  /*11560*/  MOV R198, R81 ;  /* 0x0000005100c67202 */ /* 0x000ff00000000f00 */
[----:B------:R1:W-:Y:S01]  /*11570*/  MUFU.EX2 R110, R3 ;  /* 0x00000003006e7308 */ /* 0x0003e20000000800 */
[----:B--2---:R-:W-:Y:S01]  /*11580*/  FMNMX.FTZ R2, R2, R0, !PT ;  /* 0x0000000002027209 */ /* 0x004fe20007810000 */
[----:B------:R-:W-:Y:S08]  /*11590*/  FFMA.FTZ R0, R184, c[0x0][0x2d0], -R107 ;  /* 0x0000b400b8007a23 */ /* 0x000ff0000001086b */
[----:B------:R-:W-:Y:S01]  /*115a0*/  MUFU.EX2 R102, R102 ;  /* 0x0000006600667308 */ /* 0x000fe20000000800 */
[----:B---3--:R-:W-:Y:S09]  /*115b0*/  FMUL.FTZ R6, R68, R122 ;  /* 0x0000007a44067220 */ /* 0x008ff20000410000 */
[----:B------:R2:W3:Y:S01]  /*115c0*/  MUFU.EX2 R10, R0 ;  /* 0x00000000000a7308 */ /* 0x0004e20000000800 */
[--C-:B-1----:R-:W-:Y:S09]  /*115d0*/  FFMA.FTZ R3, R201, c[0x0][0x2d0], -R96.reuse ;  /* 0x0000b400c9037a23 */ /* 0x102ff20000010860 */
[----:B------:R1:W4:Y:S10]  /*115e0*/  MUFU.EX2 R234, R3 ;  /* 0x0000000300ea7308 */ /* 0x0003340000000800 */
[----:B------:R-:W-:Y:S01]  /*115f0*/  MUFU.EX2 R103, R103 ;  /* 0x0000006700677308 */ /* 0x000fe20000000800 */
[----:B--2---:R-:W-:Y:S01]  /*11600*/  FADD.FTZ R0, -R2, R117 ;  /* 0x0000007502007221 */ /* 0x004fe20000010100 */
[----:B------:R-:W-:Y:S02]  /*11610*/  MOV R117, R11 ;  /* 0x0000000b00757202 */ /* 0x000fe40000000f00 */
[----:B---3--:R-:W-:Y:S01]  /*11620*/  MOV R124, R10 ;  /* 0x0000000a007c7202 */ /* 0x008fe20000000f00 */
[----:B------:R-:W-:Y:S01]  /*11630*/  FMUL.FTZ R0, R0, c[0x0][0x2d0] ;  /* 0x0000b40000007a20 */ /* 0x000fe20000410000 */
[----:B------:R-:W-:Y:S02]  /*11640*/  F2FP.BF16.PACK_AB R78, R117, R232 ;  /* 0x000000e8754e723e */ /* 0x000fe400000010ff */
[----:B------:R-:W-:Y:S03]  /*11650*/  F2FP.BF16.PACK_AB R79, R124, R231 ;  /* 0x000000e77c4f723e */ /* 0x000fe600000010ff */
[----:B------:R-:W2:Y:S01]  /*11660*/  MUFU.EX2 R0, R0 ;  /* 0x0000000000007308 */ /* 0x000ea20000000800 */
[--C-:B-1----:R-:W-:Y:S01]  /*11670*/  FFMA.FTZ R3, R196, c[0x0][0x2d0], -R96.reuse ;  /* 0x0000b400c4037a23 */ /* 0x102fe20000010860 */
[----:B----4-:R-:W-:Y:S02]  /*11680*/  F2FP.BF16.PACK_AB R64, R234, R110 ;  /* 0x0000006eea40723e */ /* 0x010fe400000010ff */
[----:B------:R-:W-:Y:S06]  /*11690*/  MOV R196, R58 ;  /* 0x0000003a00c47202 */ /* 0x000fec0000000f00 */
[----:B------:R1:W-:Y:S01]  /*116a0*/  MUFU.EX2 R230, R3 ;  /* 0x0000000300e67308 */ /* 0x0003e20000000800 */
[C---:B--2---:R-:W-:Y:S09]  /*116b0*/  FMUL.FTZ R15, R0.reuse, R131 ;  /* 0x00000083000f7220 */ /* 0x044ff20000410000 */
[----:B------:R2:W-:Y:S01]  /*116c0*/  MUFU.EX2 R131, R16 ;  /* 0x0000001000837308 */ /* 0x0005e20000000800 */
[C---:B------:R-:W-:Y:S01]  /*116d0*/  FMUL.FTZ R10, R0.reuse, R126 ;  /* 0x0000007e000a7220 */ /* 0x040fe20000410000 */
[----:B------:R-:W-:Y:S01]  /*116e0*/  MOV R126, R88 ;  /* 0x00000058007e7202 */ /* 0x000fe20000000f00 */
[C---:B------:R-:W-:Y:S02]  /*116f0*/  FMUL.FTZ R14, R0.reuse, R130 ;  /* 0x00000082000e7220 */ /* 0x040fe40000410000 */
[C---:B------:R-:W-:Y:S02]  /*11700*/  FMUL.FTZ R58, R0.reuse, R174 ;  /* 0x000000ae003a7220 */ /* 0x040fe40000410000 */
[----:B------:R-:W-:Y:S02]  /*11710*/  FMUL.FTZ R63, R0, R179 ;  /* 0x000000b3003f7220 */ /* 0x000fe40000410000 */
[--C-:B-1----:R-:W-:Y:S01]  /*11720*/  FFMA.FTZ R3, R190, c[0x0][0x2d0], -R96.reuse ;  /* 0x0000b400be037a23 */ /* 0x102fe20000010860 */
[----:B------:R-:W-:Y:S01]  /*11730*/  MOV R190, R47 ;  /* 0x0000002f00be7202 */ /* 0x000fe20000000f00 */
[----:B------:R-:W-:Y:S02]  /*11740*/  FMUL.FTZ R47, R0, R163 ;  /* 0x000000a3002f7220 */ /* 0x000fe40000410000 */
[----:B------:R1:W3:Y:S01]  /*11750*/  MUFU.EX2 R11, R3 ;  /* 0x00000003000b7308 */ /* 0x0002e20000000800 */
[----:B--2---:R-:W-:Y:S02]  /*11760*/  FMUL.FTZ R16, R70, R132 ;  /* 0x0000008446107220 */ /* 0x004fe40000410000 */
[----:B-1----:R-:W-:Y:S04]  /*11770*/  FMUL.FTZ R3, R2, c[0x0][0x2d0] ;  /* 0x0000b40002037a20 */ /* 0x002fe80000410000 */
[--C-:B------:R-:W-:Y:S01]  /*11780*/  FFMA.FTZ R4, R189, c[0x0][0x2d0], -R3.reuse ;  /* 0x0000b400bd047a23 */ /* 0x100fe20000010803 */
[----:B------:R-:W-:Y:S01]  /*11790*/  MOV R189, R43 ;  /* 0x0000002b00bd7202 */ /* 0x000fe20000000f00 */
[--C-:B------:R-:W-:Y:S02]  /*117a0*/  FFMA.FTZ R7, R31, c[0x0][0x2d0], -R3.reuse ;  /* 0x0000b4001f077a23 */ /* 0x100fe40000010803 */
[----:B------:R1:W-:Y:S01]  /*117b0*/  MUFU.EX2 R201, R4 ;  /* 0x0000000400c97308 */ /* 0x0003e20000000800 */
[----:B------:R-:W-:Y:S02]  /*117c0*/  FMUL.FTZ R31, R0, R147 ;  /* 0x00000093001f7220 */ /* 0x000fe40000410000 */
[--C-:B------:R-:W-:Y:S02]  /*117d0*/  FFMA.FTZ R40, R42, c[0x0][0x2d0], -R3.reuse ;  /* 0x0000b4002a287a23 */ /* 0x100fe40000010803 */
[C---:B------:R-:W-:Y:S02]  /*117e0*/  FMUL.FTZ R42, R0.reuse, R158 ;  /* 0x0000009e002a7220 */ /* 0x040fe40000410000 */
[----:B------:R-:W-:Y:S02]  /*117f0*/  FMUL.FTZ R43, R0, R159 ;  /* 0x0000009f002b7220 */ /* 0x000fe40000410000 */
[--C-:B------:R-:W-:Y:S01]  /*11800*/  FFMA.FTZ R60, R217, c[0x0][0x2d0], -R3.reuse ;  /* 0x0000b400d93c7a23 */ /* 0x100fe20000010803 */
[----:B------:R2:W-:Y:S01]  /*11810*/  MUFU.EX2 R199, R7 ;  /* 0x0000000700c77308 */ /* 0x0005e20000000800 */
[--C-:B------:R-:W-:Y:S09]  /*11820*/  FFMA.FTZ R75, R75, c[0x0][0x2d0], -R3.reuse ;  /* 0x0000b4004b4b7a23 */ /* 0x100ff20000010803 */
[----:B------:R4:W-:Y:S01]  /*11830*/  MUFU.EX2 R217, R60 ;  /* 0x0000003c00d97308 */ /* 0x0009e20000000800 */
[--C-:B-1----:R-:W-:Y:S01]  /*11840*/  FFMA.FTZ R4, R202, c[0x0][0x2d0], -R3.reuse ;  /* 0x0000b400ca047a23 */ /* 0x102fe20000010803 */
[----:B------:R-:W-:Y:S01]  /*11850*/  MOV R202, R44 ;  /* 0x0000002c00ca7202 */ /* 0x000fe20000000f00 */
[--C-:B------:R-:W-:Y:S07]  /*11860*/  FFMA.FTZ R44, R208, c[0x0][0x2d0], -R3.reuse ;  /* 0x0000b400d02c7a23 */ /* 0x100fee0000010803 */
        /* <DEDUP_REMOVED lines=10> */
[--C-:B------:R-:W-:Y:S09]  /*11910*/  FFMA.FTZ R56, R210, c[0x0][0x2d0], -R3.reuse ;  /* 0x0000b400d2387a23 */ /* 0x100ff20000010803 */
[----:B------:R2:W-:Y:S01]  /*11920*/  MUFU.EX2 R133, R56 ;  /* 0x0000003800857308 */ /* 0x0005e20000000800 */
[----:B-1----:R-:W-:Y:S01]  /*11930*/  FFMA.FTZ R4, R191, c[0x0][0x2d0], -R3 ;  /* 0x0000b400bf047a23 */ /* 0x002fe20000010803 */
[----:B------:R-:W-:Y:S01]  /*11940*/  MOV R191, R61 ;  /* 0x0000003d00bf7202 */ /* 0x000fe20000000f00 */
[C---:B------:R-:W-:Y:S07]  /*11950*/  FMUL.FTZ R61, R69.reuse, R177 ;  /* 0x000000b1453d7220 */ /* 0x040fee0000410000 */
[----:B------:R1:W3:Y:S01]  /*11960*/  MUFU.EX2 R12, R4 ;  /* 0x00000004000c7308 */ /* 0x0002e20000000800 */
[----:B--2---:R-:W-:Y:S02]  /*11970*/  FMUL.FTZ R56, R69, R172 ;  /* 0x000000ac45387220 */ /* 0x004fe40000410000 */
[--C-:B-1----:R-:W-:Y:S01]  /*11980*/  FFMA.FTZ R4, R23, c[0x0][0x2d0], -R107.reuse ;  /* 0x0000b40017047a23 */ /* 0x102fe2000001086b */
[----:B---3--:R-:W-:Y:S01]  /*11990*/  MOV R122, R12 ;  /* 0x0000000c007a7202 */ /* 0x008fe20000000f00 */
[----:B------:R-:W1:Y:S01]  /*119a0*/  LDSM.16.MT88.4 R20, [R224+0x100] ;  /* 0x00010000e014783b */ /* 0x000e620000004200 */
[--C-:B------:R-:W-:Y:S04]  /*119b0*/  FFMA.FTZ R12, R19, c[0x0][0x2d0], -R107.reuse ;  /* 0x0000b400130c7a23 */ /* 0x100fe8000001086b */
[----:B------:R2:W-:Y:S01]  /*119c0*/  MUFU.EX2 R91, R4 ;  /* 0x00000004005b7308 */ /* 0x0005e20000000800 */
[----:B------:R-:W-:Y:S01]  /*119d0*/  F2FP.BF16.PACK_AB R67, R122, R229 ;  /* 0x000000e57a43723e */ /* 0x000fe200000010ff */
[----:B------:R-:W-:Y:S02]  /*119e0*/  FMUL.FTZ R19, R68, R135 ;  /* 0x0000008744137220 */ /* 0x000fe40000410000 */
[--C-:B--2---:R-:W-:Y:S06]  /*119f0*/  FFMA.FTZ R4, R34, c[0x0][0x2d0], -R107.reuse ;  /* 0x0000b40022047a23 */ /* 0x104fec000001086b */
[----:B------:R2:W3:Y:S02]  /*11a00*/  MUFU.EX2 R87, R4 ;  /* 0x0000000400577308 */ /* 0x0004e40000000800 */
[--C-:B--2---:R-:W-:Y:S01]  /*11a10*/  FFMA.FTZ R4, R35, c[0x0][0x2d0], -R107.reuse ;  /* 0x0000b40023047a23 */ /* 0x104fe2000001086b */
[----:B---3--:R-:W-:Y:S01]  /*11a20*/  MOV R127, R87 ;  /* 0x00000057007f7202 */ /* 0x008fe20000000f00 */
[----:B------:R-:W-:Y:S06]  /*11a30*/  FMUL.FTZ R35, R68, R151 ;  /* 0x0000009744237220 */ /* 0x000fec0000410000 */
        /* <DEDUP_REMOVED lines=8> */
[----:B--2---:R-:W-:Y:S01]  /*11ac0*/  FFMA.FTZ R4, R25, c[0x0][0x2d0], -R96 ;  /* 0x0000b40019047a23 */ /* 0x004fe20000010860 */
[----:B----4-:R-:W-:Y:S01]  /*11ad0*/  MOV R121, R89 ;  /* 0x0000005900797202 */ /* 0x010fe20000000f00 */
[C---:B------:R-:W-:Y:S07]  /*11ae0*/  FMUL.FTZ R25, R69.reuse, R141 ;  /* 0x0000008d45197220 */ /* 0x040fee0000410000 */
[----:B------:R2:W-:Y:S01]  /*11af0*/  MUFU.EX2 R118, R4 ;  /* 0x0000000400767308 */ /* 0x0005e20000000800 */
[----:B---3--:R-:W-:Y:S01]  /*11b00*/  FMUL.FTZ R24, R69, R140 ;  /* 0x0000008c45187220 */ /* 0x008fe20000410000 */
[----:B------:R-:W-:Y:S02]  /*11b10*/  MOV R140, R199 ;  /* 0x000000c7008c7202 */ /* 0x000fe40000000f00 */
[----:B------:R-:W-:Y:S01]  /*11b20*/  MOV R199, R80 ;  /* 0x0000005000c77202 */ /* 0x000fe20000000f00 */
[--C-:B--2---:R-:W-:Y:S02]  /*11b30*/  FFMA.FTZ R4, R26, c[0x0][0x2d0], -R3.reuse ;  /* 0x0000b4001a047a23 */ /* 0x104fe40000010803 */
[C---:B------:R-:W-:Y:S01]  /*11b40*/  FMUL.FTZ R26, R0.reuse, R142 ;  /* 0x0000008e001a7220 */ /* 0x040fe20000410000 */
[----:B------:R-:W-:Y:S02]  /*11b50*/  MOV R142, R187 ;  /* 0x000000bb008e7202 */ /* 0x000fe40000000f00 */
[----:B------:R2:W-:Y:S01]  /*11b60*/  MUFU.EX2 R90, R4 ;  /* 0x00000004005a7308 */ /* 0x0005e20000000800 */
[----:B------:R-:W-:Y:S02]  /*11b70*/  IMAD.MOV.U32 R187, RZ, RZ, R82 ;  /* 0x000000ffffbb7224 */ /* 0x000fe400078e0052 */
[----:B--2---:R-:W-:Y:S02]  /*11b80*/  FFMA.FTZ R4, R27, c[0x0][0x2d0], -R3 ;  /* 0x0000b4001b047a23 */ /* 0x004fe40000010803 */
[----:B------:R-:W-:Y:S01]  /*11b90*/  FMUL.FTZ R27, R0, R143 ;  /* 0x0000008f001b7220 */ /* 0x000fe20000410000 */
[----:B------:R-:W-:Y:S04]  /*11ba0*/  MOV R143, R186 ;  /* 0x000000ba008f7202 */ /* 0x000fe80000000f00 */
[----:B------:R2:W-:Y:S01]  /*11bb0*/  MUFU.EX2 R184, R4 ;  /* 0x0000000400b87308 */ /* 0x0005e20000000800 */
[----:B------:R-:W-:Y:S01]  /*11bc0*/  MOV R186, R84 ;  /* 0x0000005400ba7202 */ /* 0x000fe20000000f00 */
[--C-:B--2---:R-:W-:Y:S08]  /*11bd0*/  FFMA.FTZ R4, R28, c[0x0][0x2d0], -R96.reuse ;  /* 0x0000b4001c047a23 */ /* 0x104ff00000010860 */
[----:B------:R2:W3:Y:S10]  /*11be0*/  MUFU.EX2 R28, R12 ;  /* 0x0000000c001c7308 */ /* 0x0004f40000000800 */
[----:B------:R4:W1:Y:S01]  /*11bf0*/  MUFU.EX2 R86, R4 ;  /* 0x0000000400567308 */ /* 0x0008620000000800 */
[----:B--2---:R-:W-:Y:S01]  /*11c00*/  FMUL.FTZ R12, R69, R128 ;  /* 0x00000080450c7220 */ /* 0x004fe20000410000 */
[----:B---3--:R-:W-:Y:S01]  /*11c10*/  MOV R130, R28 ;  /* 0x0000001c00827202 */ /* 0x008fe20000000f00 */
[----:B------:R-:W-:Y:S02]  /*11c20*/  FFMA.FTZ R28, R51, c[0x0][0x2d0], -R107 ;  /* 0x0000b400331c7a23 */ /* 0x000fe4000001086b */
[----:B------:R-:W-:Y:S05]  /*11c30*/  FMUL.FTZ R51, R68, R167 ;  /* 0x000000a744337220 */ /* 0x000fea0000410000 */
[----:B------:R2:W-:Y:S01]  /*11c40*/  MUFU.EX2 R33, R28 ;  /* 0x0000001c00217308 */ /* 0x0005e20000000800 */
[----:B----4-:R-:W-:Y:S01]  /*11c50*/  FFMA.FTZ R4, R29, c[0x0][0x2d0], -R96 ;  /* 0x0000b4001d047a23 */ /* 0x010fe20000010860 */
[----:B-1----:R-:W-:Y:S01]  /*11c60*/  MOV R128, R86 ;  /* 0x0000005600807202 */ /* 0x002fe20000000f00 */
[C---:B------:R-:W-:Y:S07]  /*11c70*/  FMUL.FTZ R29, R69.reuse, R145 ;  /* 0x00000091451d7220 */ /* 0x040fee0000410000 */
[----:B------:R1:W3:Y:S01]  /*11c80*/  MUFU.EX2 R188, R4 ;  /* 0x0000000400bc7308 */ /* 0x0002e20000000800 */
[C---:B--2---:R-:W-:Y:S09]  /*11c90*/  FMUL.FTZ R28, R69.reuse, R144 ;  /* 0x00000090451c7220 */ /* 0x044ff20000410000 */
[----:B------:R2:W-:Y:S01]  /*11ca0*/  MUFU.EX2 R144, R40 ;  /* 0x0000002800907308 */ /* 0x0005e20000000800 */
[----:B-1----:R-:W-:Y:S02]  /*11cb0*/  FFMA.FTZ R4, R30, c[0x0][0x2d0], -R3 ;  /* 0x0000b4001e047a23 */ /* 0x002fe40000010803 */
[C---:B------:R-:W-:Y:S07]  /*11cc0*/  FMUL.FTZ R30, R0.reuse, R146 ;  /* 0x00000092001e7220 */ /* 0x040fee0000410000 */
[----:B------:R1:W4:Y:S01]  /*11cd0*/  MUFU.EX2 R85, R4 ;  /* 0x0000000400557308 */ /* 0x0003220000000800 */
[----:B---3--:R-:W-:Y:S01]  /*11ce0*/  IMAD.MOV.U32 R141, RZ, RZ, R188 ;  /* 0x000000ffff8d7224 */ /* 0x008fe200078e00bc */
[----:B------:R-:W-:Y:S01]  /*11cf0*/  MOV R188, R59 ;  /* 0x0000003b00bc7202 */ /* 0x000fe20000000f00 */
[----:B------:R-:W-:Y:S07]  /*11d00*/  FMUL.FTZ R59, R0, R175 ;  /* 0x000000af003b7220 */ /* 0x000fee0000410000 */
[----:B------:R3:W-:Y:S01]  /*11d10*/  MUFU.EX2 R146, R32 ;  /* 0x0000002000927308 */ /* 0x0007e20000000800 */
[----:B--2---:R-:W-:Y:S02]  /*11d20*/  FMUL.FTZ R40, R69, R156 ;  /* 0x0000009c45287220 */ /* 0x004fe40000410000 */
[----:B-1----:R-:W-:Y:S01]  /*11d30*/  FFMA.FTZ R4, R37, c[0x0][0x2d0], -R105 ;  /* 0x0000b40025047a23 */ /* 0x002fe20000010869 */
[----:B----4-:R-:W-:Y:S02]  /*11d40*/  MOV R129, R85 ;  /* 0x0000005500817202 */ /* 0x010fe40000000f00 */
[----:B------:R-:W-:Y:S04]  /*11d50*/  LDSM.16.MT88.4 R84, [R224+0x900] ;  /* 0x00090000e054783b */ /* 0x000fe80000004200 */
[----:B------:R1:W2:Y:S01]  /*11d60*/  MUFU.EX2 R46, R4 ;  /* 0x00000004002e7308 */ /* 0x0002a20000000800 */
[C---:B---3--:R-:W-:Y:S01]  /*11d70*/  FMUL.FTZ R32, R70.reuse, R148 ;  /* 0x0000009446207220 */ /* 0x048fe20000410000 */
[----:B------:R-:W-:Y:S01]  /*11d80*/  MOV R148, R33 ;  /* 0x0000002100947202 */ /* 0x000fe20000000f00 */
[----:B------:R-:W-:Y:S07]  /*11d90*/  FMUL.FTZ R33, R70, R149 ;  /* 0x0000009546217220 */ /* 0x000fee0000410000 */
[----:B------:R3:W-:Y:S01]  /*11da0*/  MUFU.EX2 R149, R44 ;  /* 0x0000002c00957308 */ /* 0x0007e20000000800 */
[----:B-1----:R-:W-:Y:S01]  /*11db0*/  FFMA.FTZ R4, R38, c[0x0][0x2d0], -R107 ;  /* 0x0000b40026047a23 */ /* 0x002fe2000001086b */
[----:B--2---:R-:W-:Y:S01]  /*11dc0*/  MOV R134, R46 ;  /* 0x0000002e00867202 */ /* 0x004fe20000000f00 */
[----:B------:R-:W1:Y:S01]  /*11dd0*/  LDSM.16.MT88.4 R36, [R227+0x100] ;  /* 0x00010000e324783b */ /* 0x000e620000004200 */
[----:B------:R-:W-:Y:S06]  /*11de0*/  FMUL.FTZ R46, R0, R162 ;  /* 0x000000a2002e7220 */ /* 0x000fec0000410000 */
[----:B------:R2:W4:Y:S01]  /*11df0*/  MUFU.EX2 R45, R4 ;  /* 0x00000004002d7308 */ /* 0x0005220000000800 */
[C---:B---3--:R-:W-:Y:S02]  /*11e00*/  FMUL.FTZ R44, R69.reuse, R160 ;  /* 0x000000a0452c7220 */ /* 0x048fe40000410000 */
[C---:B--2---:R-:W-:Y:S01]  /*11e10*/  FMUL.FTZ R4, R70.reuse, R120 ;  /* 0x0000007846047220 */ /* 0x044fe20000410000 */
[----:B------:R-:W-:Y:S02]  /*11e20*/  MOV R120, R90 ;  /* 0x0000005a00787202 */ /* 0x000fe40000000f00 */
[----:B----4-:R-:W-:Y:S01]  /*11e30*/  MOV R135, R45 ;  /* 0x0000002d00877202 */ /* 0x010fe20000000f00 */
[----:B------:R-:W-:Y:S03]  /*11e40*/  FMUL.FTZ R45, R69, R161 ;  /* 0x000000a1452d7220 */ /* 0x000fe60000410000 */
[-C--:B------:R-:W-:Y:S08]  /*11e50*/  HMMA.16816.F32.BF16 R4, R76, R20.reuse, R4 ;  /* 0x000000144c04723c */ /* 0x080ff00000041804 */
[C---:B------:R-:W-:Y:S07]  /*11e60*/  HMMA.16816.F32.BF16 R8, R64.reuse, R20, R8 ;  /* 0x000000144008723c */ /* 0x040fee0000041808 */
[--C-:B------:R-:W-:Y:S01]  /*11e70*/  FFMA.FTZ R20, R49, c[0x0][0x2d0], -R105.reuse ;  /* 0x0000b40031147a23 */ /* 0x100fe20000010869 */
[-C--:B------:R-:W-:Y:S03]  /*11e80*/  HMMA.16816.F32.BF16 R12, R64, R22.reuse, R12 ;  /* 0x00000016400c723c */ /* 0x080fe6000004180c */
[----:B------:R2:W3:Y:S01]  /*11e90*/  MUFU.EX2 R34, R20 ;  /* 0x0000001400227308 */ /* 0x0004e20000000800 */
[C---:B------:R-:W-:Y:S02]  /*11ea0*/  FMUL.FTZ R49, R70.reuse, R165 ;  /* 0x000000a546317220 */ /* 0x040fe40000410000 */
[----:B------:R-:W-:Y:S01]  /*11eb0*/  LDSM.16.MT88.4 R164, [R225+0x3100] ;  /* 0x00310000e1a4783b */ /* 0x000fe20000004200 */
[----:B------:R-:W-:Y:S01]  /*11ec0*/  FMUL.FTZ R21, R70, R137 ;  /* 0x0000008946157220 */ /* 0x000fe20000410000 */
[C---:B------:R-:W-:Y:S04]  /*11ed0*/  HMMA.16816.F32.BF16 R16, R76.reuse, R22, R16 ;  /* 0x000000164c10723c */ /* 0x040fe80000041810 */
[----:B------:R-:W-:Y:S02]  /*11ee0*/  MOV R137, R184 ;  /* 0x000000b800897202 */ /* 0x000fe40000000f00 */
[----:B------:R-:W-:Y:S01]  /*11ef0*/  MOV R184, R57 ;  /* 0x0000003900b87202 */ /* 0x000fe20000000f00 */
[C---:B------:R-:W-:Y:S01]  /*11f00*/  FMUL.FTZ R22, R68.reuse, R138 ;  /* 0x0000008a44167220 */ /* 0x040fe20000410000 */
[----:B------:R-:W-:Y:S01]  /*11f10*/  MOV R138, R118 ;  /* 0x00000076008a7202 */ /* 0x000fe20000000f00 */
[----:B------:R-:W-:Y:S03]  /*11f20*/  FMUL.FTZ R23, R68, R139 ;  /* 0x0000008b44177220 */ /* 0x000fe60000410000 */
[----:B------:R-:W-:Y:S01]  /*11f30*/  FMUL.FTZ R57, R69, R173 ;  /* 0x000000ad45397220 */ /* 0x000fe20000410000 */
[----:B------:R-:W-:Y:S01]  /*11f40*/  MOV R118, R62 ;  /* 0x0000003e00767202 */ /* 0x000fe20000000f00 */
[----:B------:R-:W-:Y:S01]  /*11f50*/  FMUL.FTZ R62, R0, R178 ;  /* 0x000000b2003e7220 */ /* 0x000fe20000410000 */
[----:B------:R-:W-:Y:S01]  /*11f60*/  MOV R139, R91 ;  /* 0x0000005b008b7202 */ /* 0x000fe20000000f00 */
[----:B--2---:R-:W-:Y:S01]  /*11f70*/  FMUL.FTZ R20, R70, R136 ;  /* 0x0000008846147220 */ /* 0x004fe20000410000 */
[----:B------:R-:W-:Y:S01]  /*11f80*/  MOV R136, R185 ;  /* 0x000000b900887202 */ /* 0x000fe20000000f00 */
[----:B---3--:R-:W-:Y:S01]  /*11f90*/  IMAD.MOV.U32 R147, RZ, RZ, R34 ;  /* 0x000000ffff937224 */ /* 0x008fe200078e0022 */
[----:B------:R-:W-:Y:S01]  /*11fa0*/  MOV R185, R83 ;  /* 0x0000005300b97202 */ /* 0x000fe20000000f00 */
[----:B------:R-:W-:Y:S01]  /*11fb0*/  FMUL.FTZ R34, R68, R150 ;  /* 0x0000009644227220 */ /* 0x000fe20000410000 */
[----:B------:R-:W2:Y:S02]  /*11fc0*/  LDSM.16.MT88.4 R80, [R226+0x100] ;  /* 0x00010000e250783b */ /* 0x000ea40000004200 */
[-C--:B-1----:R-:W-:Y:S08]  /*11fd0*/  HMMA.16816.F32.BF16 R20, R76, R36.reuse, R20 ;  /* 0x000000244c14723c */ /* 0x082ff00000041814 */
        /* <DEDUP_REMOVED lines=9> */
[C---:B-1----:R-:W-:Y:S07]  /*12070*/  FMUL.FTZ R36, R70.reuse, R152 ;  /* 0x0000009846247220 */ /* 0x042fee0000410000 */
[-C--:B------:R-:W-:Y:S08]  /*12080*/  HMMA.16816.F32.BF16 R36, R76, R52.reuse, R36 ;  /* 0x000000344c24723c */ /* 0x080ff00000041824 */
[C---:B------:R-:W-:Y:S07]  /*12090*/  HMMA.16816.F32.BF16 R40, R64.reuse, R52, R40 ;  /* 0x000000344028723c */ /* 0x040fee0000041828 */
[----:B------:R-:W-:Y:S01]  /*120a0*/  FFMA.FTZ R52, R209, c[0x0][0x2d0], -R96 ;  /* 0x0000b400d1347a23 */ /* 0x000fe20000010860 */
[-C--:B------:R-:W-:Y:S03]  /*120b0*/  HMMA.16816.F32.BF16 R44, R64, R54.reuse, R44 ;  /* 0x00000036402c723c */ /* 0x080fe6000004182c */
[----:B------:R1:W3:Y:S01]  /*120c0*/  MUFU.EX2 R88, R52 ;  /* 0x0000003400587308 */ /* 0x0002e20000000800 */
[----:B------:R-:W-:Y:S04]  /*120d0*/  FMUL.FTZ R53, R70, R169 ;  /* 0x000000a946357220 */ /* 0x000fe80000410000 */
[C---:B------:R-:W-:Y:S07]  /*120e0*/  HMMA.16816.F32.BF16 R48, R76.reuse, R54, R48 ;  /* 0x000000364c30723c */ /* 0x040fee0000041830 */
[C---:B------:R-:W-:Y:S02]  /*120f0*/  FMUL.FTZ R54, R68.reuse, R170 ;  /* 0x000000aa44367220 */ /* 0x040fe40000410000 */
[----:B------:R-:W-:Y:S03]  /*12100*/  FMUL.FTZ R55, R68, R171 ;  /* 0x000000ab44377220 */ /* 0x000fe60000410000 */
[C---:B-1----:R-:W-:Y:S07]  /*12110*/  FMUL.FTZ R52, R70.reuse, R168 ;  /* 0x000000a846347220 */ /* 0x042fee0000410000 */
[-C--:B--2---:R-:W-:Y:S08]  /*12120*/  HMMA.16816.F32.BF16 R52, R76, R80.reuse, R52 ;  /* 0x000000504c34723c */ /* 0x084ff00000041834 */
        /* <DEDUP_REMOVED lines=18> */
[----:B---3--:R-:W-:Y:S02]  /*12250*/  MOV R214, R88 ;  /* 0x0000005800d67202 */ /* 0x008fe40000000f00 */
        /* <DEDUP_REMOVED lines=9> */
[----:B------:R-:W-:Y:S02]  /*122f0*/  MOV R134, R131 ;  /* 0x0000008300867202 */ /* 0x000fe40000000f00 */
[----:B------:R-:W-:Y:S02]  /*12300*/  MOV R131, R130 ;  /* 0x0000008200837202 */ /* 0x000fe40000000f00 */
[----:B------:R-:W-:Y:S01]  /*12310*/  MOV R130, R125 ;  /* 0x0000007d00827202 */ /* 0x000fe20000000f00 */
[----:B------:R-:W-:Y:S01]  /*12320*/  IMAD.MOV.U32 R150, RZ, RZ, R134 ;  /* 0x000000ffff967224 */ /* 0x000fe200078e0086 */
[----:B------:R-:W-:Y:S02]  /*12330*/  MOV R125, R198 ;  /* 0x000000c6007d7202 */ /* 0x000fe40000000f00 */
[----:B------:R-:W-:Y:S01]  /*12340*/  MOV R198, R92 ;  /* 0x0000005c00c67202 */ /* 0x000fe20000000f00 */
[----:B------:R-:W-:Y:S01]  /*12350*/  FFMA.FTZ R92, R219, c[0x0][0x2d0], -R107 ;  /* 0x0000b400db5c7a23 */ /* 0x000fe2000001086b */
[----:B------:R-:W-:Y:S02]  /*12360*/  MOV R134, R131 ;  /* 0x0000008300867202 */ /* 0x000fe40000000f00 */
[----:B------:R-:W-:Y:S01]  /*12370*/  MOV R219, R148 ;  /* 0x0000009400db7202 */ /* 0x000fe20000000f00 */
[----:B------:R3:W-:Y:S01]  /*12380*/  MUFU.EX2 R210, R92 ;  /* 0x0000005c00d27308 */ /* 0x0007e20000000800 */
[----:B------:R-:W-:Y:S02]  /*12390*/  MOV R148, R147 ;  /* 0x0000009300947202 */ /* 0x000fe40000000f00 */
[----:B------:R-:W-:Y:S02]  /*123a0*/  MOV R147, R132 ;  /* 0x0000008400937202 */ /* 0x000fe40000000f00 */
[----:B------:R-:W-:Y:S02]  /*123b0*/  MOV R132, R125 ;  /* 0x0000007d00847202 */ /* 0x000fe40000000f00 */
[----:B------:R-:W-:Y:S02]  /*123c0*/  MOV R125, R189 ;  /* 0x000000bd007d7202 */ /* 0x000fe40000000f00 */
[----:B-1----:R-:W-:Y:S02]  /*123d0*/  F2FP.BF16.PACK_AB R80, R138, R121 ;  /* 0x000000798a50723e */ /* 0x002fe400000010ff */
[----:B------:R-:W-:Y:S02]  /*123e0*/  MOV R189, R93 ;  /* 0x0000005d00bd7202 */ /* 0x000fe40000000f00 */
[----:B------:R-:W-:Y:S02]  /*123f0*/  MOV R131, R191 ;  /* 0x000000bf00837202 */ /* 0x000fe40000000f00 */
[----:B------:R-:W-:Y:S01]  /*12400*/  MOV R191, R202 ;  /* 0x000000ca00bf7202 */ /* 0x000fe20000000f00 */
[C---:B------:R-:W-:Y:S04]  /*12410*/  HMMA.16816.F32.BF16 R8, R80.reuse, R84, R8 ;  /* 0x000000545008723c */ /* 0x040fe80000041808 */
[----:B------:R-:W-:Y:S03]  /*12420*/  MOV R202, R94 ;  /* 0x0000005e00ca7202 */ /* 0x000fe60000000f00 */
[--C-:B------:R-:W-:Y:S01]  /*12430*/  FFMA.FTZ R84, R212, c[0x0][0x2d0], -R105.reuse ;  /* 0x0000b400d4547a23 */ /* 0x100fe20000010869 */
[-C--:B------:R-:W-:Y:S03]  /*12440*/  HMMA.16816.F32.BF16 R12, R80, R86.reuse, R12 ;  /* 0x00000056500c723c */ /* 0x080fe6000004180c */
[----:B------:R1:W-:Y:S01]  /*12450*/  MUFU.EX2 R208, R84 ;  /* 0x0000005400d07308 */ /* 0x0003e20000000800 */
[----:B------:R-:W-:Y:S02]  /*12460*/  MOV R212, R133 ;  /* 0x0000008500d47202 */ /* 0x000fe40000000f00 */
[----:B------:R-:W-:Y:S02]  /*12470*/  MOV R133, R130 ;  /* 0x0000008200857202 */ /* 0x000fe40000000f00 */
[C---:B------:R-:W-:Y:S04]  /*12480*/  HMMA.16816.F32.BF16 R16, R76.reuse, R86, R16 ;  /* 0x000000564c10723c */ /* 0x040fe80000041810 */
[----:B------:R-:W-:Y:S02]  /*12490*/  MOV R130, R197 ;  /* 0x000000c500827202 */ /* 0x000fe40000000f00 */
[----:B------:R-:W-:Y:S02]  /*124a0*/  MOV R197, R95 ;  /* 0x0000005f00c57202 */ /* 0x000fe40000000f00 */
[-C--:B--2---:R-:W-:Y:S01]  /*124b0*/  HMMA.16816.F32.BF16 R20, R76, R88.reuse, R20 ;  /* 0x000000584c14723c */ /* 0x084fe20000041814 */
[----:B---3--:R-:W2:Y:S07]  /*124c0*/  LDSM.16.MT88.4 R92, [R225+0x900] ;  /* 0x00090000e15c783b */ /* 0x008eae0000004200 */
[C---:B------:R-:W-:Y:S04]  /*124d0*/  HMMA.16816.F32.BF16 R24, R80.reuse, R88, R24 ;  /* 0x000000585018723c */ /* 0x040fe80000041818 */
[----:B-1----:R-:W-:Y:S01]  /*124e0*/  FFMA.FTZ R84, R213, c[0x0][0x2d0], -R105 ;  /* 0x0000b400d5547a23 */ /* 0x002fe20000010869 */
[----:B------:R-:W-:Y:S02]  /*124f0*/  MOV R213, R151 ;  /* 0x0000009700d57202 */ /* 0x000fe40000000f00 */
[----:B------:R-:W-:Y:S01]  /*12500*/  FFMA.FTZ R88, R221, c[0x0][0x2d0], -R96 ;  /* 0x0000b400dd587a23 */ /* 0x000fe20000010860 */
[-C--:B------:R-:W-:Y:S01]  /*12510*/  HMMA.16816.F32.BF16 R28, R80, R90.reuse, R28 ;  /* 0x0000005a501c723c */ /* 0x080fe2000004181c */
[----:B------:R1:W-:Y:S03]  /*12520*/  MUFU.EX2 R209, R84 ;  /* 0x0000005400d17308 */ /* 0x0003e60000000800 */
[----:B------:R-:W-:Y:S04]  /*12530*/  MOV R221, R149 ;  /* 0x0000009500dd7202 */ /* 0x000fe80000000f00 */
[C---:B------:R-:W-:Y:S03]  /*12540*/  HMMA.16816.F32.BF16 R32, R76.reuse, R90, R32 ;  /* 0x0000005a4c20723c */ /* 0x040fe60000041820 */
[----:B------:R3:W-:Y:S05]  /*12550*/  MUFU.EX2 R153, R88 ;  /* 0x0000005800997308 */ /* 0x0007ea0000000800 */
[-C--:B--2---:R-:W-:Y:S04]  /*12560*/  HMMA.16816.F32.BF16 R36, R76, R92.reuse, R36 ;  /* 0x0000005c4c24723c */ /* 0x084fe80000041824 */
[----:B-1----:R-:W-:Y:S01]  /*12570*/  FFMA.FTZ R84, R215, c[0x0][0x2d0], -R107 ;  /* 0x0000b400d7547a23 */ /* 0x002fe2000001086b */
[----:B------:R-:W-:Y:S01]  /*12580*/  MOV R215, R147 ;  /* 0x0000009300d77202 */ /* 0x000fe20000000f00 */
[----:B------:R-:W-:Y:S01]  /*12590*/  IMAD.MOV.U32 R147, RZ, RZ, R134 ;  /* 0x000000ffff937224 */ /* 0x000fe200078e0086 */
[----:B------:R-:W-:Y:S01]  /*125a0*/  MOV R134, R133 ;  /* 0x0000008500867202 */ /* 0x000fe20000000f00 */
[C---:B------:R-:W-:Y:S04]  /*125b0*/  HMMA.16816.F32.BF16 R40, R80.reuse, R92, R40 ;  /* 0x0000005c5028723c */ /* 0x040fe80000041828 */
[----:B------:R-:W-:Y:S01]  /*125c0*/  MOV R133, R132 ;  /* 0x0000008400857202 */ /* 0x000fe20000000f00 */
[--C-:B---3--:R-:W-:Y:S01]  /*125d0*/  FFMA.FTZ R88, R220, c[0x0][0x2d0], -R96.reuse ;  /* 0x0000b400dc587a23 */ /* 0x108fe20000010860 */
[----:B------:R-:W-:Y:S01]  /*125e0*/  MOV R132, R131 ;  /* 0x0000008300847202 */ /* 0x000fe20000000f00 */
[--C-:B------:R-:W-:Y:S01]  /*125f0*/  FFMA.FTZ R92, R250, c[0x0][0x2d0], -R96.reuse ;  /* 0x0000b400fa5c7a23 */ /* 0x100fe20000010860 */
[-C--:B------:R-:W-:Y:S01]  /*12600*/  HMMA.16816.F32.BF16 R44, R80, R94.reuse, R44 ;  /* 0x0000005e502c723c */ /* 0x080fe2000004182c */
[----:B------:R1:W-:Y:S03]  /*12610*/  MUFU.EX2 R159, R88 ;  /* 0x00000058009f7308 */ /* 0x0003e60000000800 */
[----:B------:R-:W-:Y:S02]  /*12620*/  MOV R131, R130 ;  /* 0x0000008200837202 */ /* 0x000fe40000000f00 */
[----:B------:R-:W-:Y:S02]  /*12630*/  MOV R130, R125 ;  /* 0x0000007d00827202 */ /* 0x000fe40000000f00 */
[C---:B------:R-:W-:Y:S04]  /*12640*/  HMMA.16816.F32.BF16 R48, R76.reuse, R94, R48 ;  /* 0x0000005e4c30723c */ /* 0x040fe80000041830 */
[----:B------:R-:W-:Y:S02]  /*12650*/  MOV R125, R197 ;  /* 0x000000c5007d7202 */ /* 0x000fe40000000f00 */
[----:B------:R-:W-:Y:S02]  /*12660*/  MOV R197, R202 ;  /* 0x000000ca00c57202 */ /* 0x000fe40000000f00 */
[----:B------:R2:W-:Y:S01]  /*12670*/  MUFU.EX2 R202, R84 ;  /* 0x0000005400ca7308 */ /* 0x0005e20000000800 */
[----:B------:R-:W-:Y:S03]  /*12680*/  MOV R220, R148 ;  /* 0x0000009400dc7202 */ /* 0x000fe60000000f00 */
[----:B------:R-:W-:Y:S01]  /*12690*/  MOV R250, R128 ;  /* 0x0000008000fa7202 */ /* 0x000fe20000000f00 */
[----:B-1----:R-:W-:Y:S01]  /*126a0*/  FFMA.FTZ R88, R223, c[0x0][0x2d0], -R3 ;  /* 0x0000b400df587a23 */ /* 0x002fe20000010803 */
[----:B------:R-:W-:Y:S02]  /*126b0*/  MOV R223, R135 ;  /* 0x0000008700df7202 */ /* 0x000fe40000000f00 */
[----:B------:R-:W-:Y:S02]  /*126c0*/  MOV R135, R198 ;  /* 0x000000c600877202 */ /* 0x000fe40000000f00 */
[----:B------:R1:W-:Y:S01]  /*126d0*/  MUFU.EX2 R152, R88 ;  /* 0x0000005800987308 */ /* 0x0003e20000000800 */
[----:B--2---:R-:W-:Y:S01]  /*126e0*/  FFMA.FTZ R84, R216, c[0x0][0x2d0], -R107 ;  /* 0x0000b400d8547a23 */ /* 0x004fe2000001086b */
[----:B------:R-:W-:Y:S08]  /*126f0*/  MOV R216, R150 ;  /* 0x0000009600d87202 */ /* 0x000ff00000000f00 */
[----:B------:R2:W-:Y:S01]  /*12700*/  MUFU.EX2 R203, R84 ;  /* 0x0000005400cb7308 */ /* 0x0005e20000000800 */
[----:B-1----:R-:W-:Y:S01]  /*12710*/  FFMA.FTZ R88, R246, c[0x0][0x2d0], -R3 ;  /* 0x0000b400f6587a23 */ /* 0x002fe20000010803 */
[----:B------:R-:W-:Y:S02]  /*12720*/  MOV R246, R134 ;  /* 0x0000008600f67202 */ /* 0x000fe40000000f00 */
[----:B------:R-:W-:Y:S06]  /*12730*/  MOV R134, R133 ;  /* 0x0000008500867202 */ /* 0x000fec0000000f00 */
[----:B------:R1:W3:Y:S01]  /*12740*/  MUFU.EX2 R158, R88 ;  /* 0x00000058009e7308 */ /* 0x0002e20000000800 */
[----:B------:R-:W-:Y:S01]  /*12750*/  MOV R133, R132 ;  /* 0x0000008400857202 */ /* 0x000fe20000000f00 */
[----:B------:R-:W-:Y:S01]  /*12760*/  IMAD.MOV.U32 R132, RZ, RZ, R131 ;  /* 0x000000ffff847224 */ /* 0x000fe200078e0083 */
[----:B------:R-:W-:Y:S02]  /*12770*/  MOV R131, R130 ;  /* 0x0000008200837202 */ /* 0x000fe40000000f00 */
[----:B------:R-:W-:Y:S02]  /*12780*/  MOV R130, R125 ;  /* 0x0000007d00827202 */ /* 0x000fe40000000f00 */
[----:B------:R-:W-:Y:S02]  /*12790*/  MOV R125, R197 ;  /* 0x000000c5007d7202 */ /* 0x000fe40000000f00 */
[----:B------:R-:W-:Y:S01]  /*127a0*/  MOV R197, R189 ;  /* 0x000000bd00c57202 */ /* 0x000fe20000000f00 */
[----:B--2---:R-:W2:Y:S01]  /*127b0*/  LDSM.16.MT88.4 R84, [R226+0x900] ;  /* 0x00090000e254783b */ /* 0x004ea20000004200 */
[----:B------:R-:W-:Y:S02]  /*127c0*/  MOV R189, R200 ;  /* 0x000000c800bd7202 */ /* 0x000fe40000000f00 */
[----:B------:R4:W-:Y:S01]  /*127d0*/  MUFU.EX2 R200, R92 ;  /* 0x0000005c00c87308 */ /* 0x0009e20000000800 */
[----:B-1----:R-:W-:Y:S01]  /*127e0*/  FFMA.FTZ R88, R222, c[0x0][0x2d0], -R96 ;  /* 0x0000b400de587a23 */ /* 0x002fe20000010860 */
[----:B------:R-:W-:Y:S08]  /*127f0*/  MOV R222, R129 ;  /* 0x0000008100de7202 */ /* 0x000ff00000000f00 */
[----:B------:R1:W1:Y:S01]  /*12800*/  MUFU.EX2 R157, R88 ;  /* 0x00000058009d7308 */ /* 0x0002620000000800 */
[--C-:B----4-:R-:W-:Y:S01]  /*12810*/  FFMA.FTZ R92, R252, c[0x0][0x2d0], -R3.reuse ;  /* 0x0000b400fc5c7a23 */ /* 0x110fe20000010803 */
[----:B------:R-:W-:Y:S08]  /*12820*/  MOV R252, R127 ;  /* 0x0000007f00fc7202 */ /* 0x000ff00000000f00 */
[----:B------:R4:W-:Y:S01]  /*12830*/  MUFU.EX2 R156, R92 ;  /* 0x0000005c009c7308 */ /* 0x0009e20000000800 */
[-C--:B--2---:R-:W-:Y:S01]  /*12840*/  HMMA.16816.F32.BF16 R52, R76, R84.reuse, R52 ;  /* 0x000000544c34723c */ /* 0x084fe20000041834 */
[----:B-1----:R-:W1:Y:S07]  /*12850*/  LDSM.16.MT88.4 R88, [R224+0x1100] ;  /* 0x00110000e058783b */ /* 0x002e6e0000004200 */
[C---:B------:R-:W-:Y:S07]  /*12860*/  HMMA.16816.F32.BF16 R56, R80.reuse, R84, R56 ;  /* 0x000000545038723c */ /* 0x040fee0000041838 */
[----:B------:R-:W-:Y:S01]  /*12870*/  FFMA.FTZ R84, R134, c[0x0][0x2d0], -R3 ;  /* 0x0000b40086547a23 */ /* 0x000fe20000010803 */
[-C--:B------:R-:W-:Y:S03]  /*12880*/  HMMA.16816.F32.BF16 R60, R80, R86.reuse, R60 ;  /* 0x00000056503c723c */ /* 0x080fe6000004183c */
[----:B------:R2:W1:Y:S01]  /*12890*/  MUFU.EX2 R163, R84 ;  /* 0x0000005400a37308 */ /* 0x0004620000000800 */
[----:B------:R-:W-:Y:S02]  /*128a0*/  MOV R134, R133 ;  /* 0x0000008500867202 */ /* 0x000fe40000000f00 */
[----:B------:R-:W-:Y:S01]  /*128b0*/  MOV R133, R132 ;  /* 0x0000008400857202 */ /* 0x000fe20000000f00 */
[----:B------:R-:W-:Y:S01]  /*128c0*/  FFMA.FTZ R80, R243, c[0x0][0x2d0], -R105 ;  /* 0x0000b400f3507a23 */ /* 0x000fe20000010869 */
[----:B------:R-:W-:Y:S04]  /*128d0*/  HMMA.16816.F32.BF16 R64, R76, R86, R64 ;  /* 0x000000564c40723c */ /* 0x000fe80000041840 */
[----:B------:R-:W-:Y:S01]  /*128e0*/  MOV R132, R131 ;  /* 0x0000008300847202 */ /* 0x000fe20000000f00 */
[----:B------:R1:W-:Y:S01]  /*128f0*/  MUFU.EX2 R162, R80 ;  /* 0x0000005000a27308 */ /* 0x0003e20000000800 */
[----:B------:R-:W-:Y:S01]  /*12900*/  MOV R131, R130 ;  /* 0x0000008200837202 */ /* 0x000fe20000000f00 */
[----:B----4-:R-:W-:Y:S01]  /*12910*/  FFMA.FTZ R92, R134, c[0x0][0x2d0], -R107 ;  /* 0x0000b400865c7a23 */ /* 0x010fe2000001086b */
[----:B------:R-:W-:Y:S04]  /*12920*/  MOV R130, R125 ;  /* 0x0000007d00827202 */ /* 0x000fe80000000f00 */
[----:B------:R-:W-:Y:S01]  /*12930*/  MOV R125, R197 ;  /* 0x000000c5007d7202 */ /* 0x000fe20000000f00 */
[----:B------:R-:W-:Y:S01]  /*12940*/  IMAD.MOV.U32 R148, RZ, RZ, R130 ;  /* 0x000000ffff947224 */ /* 0x000fe200078e0082 */
[----:B------:R-:W-:Y:S01]  /*12950*/  MOV R197, R189 ;  /* 0x000000bd00c57202 */ /* 0x000fe20000000f00 */
[----:B------:R4:W-:Y:S01]  /*12960*/  MUFU.EX2 R161, R92 ;  /* 0x0000005c00a17308 */ /* 0x0009e20000000800 */
[----:B------:R-:W-:Y:S02]  /*12970*/  MOV R189, R188 ;  /* 0x000000bc00bd7202 */ /* 0x000fe40000000f00 */
[----:B------:R-:W-:Y:S01]  /*12980*/  MOV R188, R199 ;  /* 0x000000c700bc7202 */ /* 0x000fe20000000f00 */
[----:B--2---:R-:W2:Y:S01]  /*12990*/  LDSM.16.MT88.4 R84, [R227+0x1100] ;  /* 0x00110000e354783b */ /* 0x004ea20000004200 */
[----:B------:R-:W-:Y:S02]  /*129a0*/  F2FP.BF16.PACK_AB R76, R220, R246 ;  /* 0x000000f6dc4c723e */ /* 0x000fe400000010ff */
[----:B------:R-:W-:Y:S02]  /*129b0*/  F2FP.BF16.PACK_AB R77, R147, R223 ;  /* 0x000000df934d723e */ /* 0x000fe400000010ff */
[----:B------:R-:W-:Y:S02]  /*129c0*/  F2FP.BF16.PACK_AB R78, R219, R216 ;  /* 0x000000d8db4e723e */ /* 0x000fe400000010ff */
[----:B------:R-:W-:Y:S02]  /*129d0*/  F2FP.BF16.PACK_AB R79, R218, R215 ;  /* 0x000000d7da4f723e */ /* 0x000fe400000010ff */
[----:B------:R-:W-:Y:S01]  /*129e0*/  F2FP.BF16.PACK_AB R81, R221, R144 ;  /* 0x00000090dd51723e */ /* 0x000fe200000010ff */
[----:B-1----:R-:W-:Y:S01]  /*129f0*/  FFMA.FTZ R80, R249, c[0x0][0x2d0], -R105 ;  /* 0x0000b400f9507a23 */ /* 0x002fe20000010869 */
[----:B------:R-:W-:Y:S02]  /*12a00*/  F2FP.BF16.PACK_AB R82, R214, R213 ;  /* 0x000000d5d652723e */ /* 0x000fe400000010ff */
[----:B------:R-:W-:Y:S01]  /*12a10*/  F2FP.BF16.PACK_AB R83, R217, R212 ;  /* 0x000000d4d953723e */ /* 0x000fe200000010ff */
[-C--:B------:R-:W-:Y:S01]  /*12a20*/  HMMA.16816.F32.BF16 R4, R76, R88.reuse, R4 ;  /* 0x000000584c04723c */ /* 0x080fe20000041804 */
[----:B------:R1:W-:Y:S02]  /*12a30*/  MUFU.EX2 R199, R80 ;  /* 0x0000005000c77308 */ /* 0x0003e40000000800 */
[----:B------:R-:W-:Y:S02]  /*12a40*/  MOV R130, R197 ;  /* 0x000000c500827202 */ /* 0x000fe40000000f00 */
[----:B------:R-:W-:Y:S01]  /*12a50*/  MOV R134, R194 ;  /* 0x000000c200867202 */ /* 0x000fe20000000f00 */
[----:B----4-:R-:W4:Y:S01]  /*12a60*/  LDSM.16.MT88.4 R92, [R225+0x1100] ;  /* 0x00110000e15c783b */ /* 0x010f220000004200 */
[----:B------:R-:W-:Y:S02]  /*12a70*/  MOV R149, R131 ;  /* 0x0000008300957202 */ /* 0x000fe40000000f00 */
[----:B------:R-:W-:Y:S03]  /*12a80*/  MOV R131, R125 ;  /* 0x0000007d00837202 */ /* 0x000fe60000000f00 */
[----:B------:R-:W-:Y:S02]  /*12a90*/  MOV R125, R196 ;  /* 0x000000c4007d7202 */ /* 0x000fe40000000f00 */
[----:B------:R-:W-:Y:S02]  /*12aa0*/  MOV R243, R126 ;  /* 0x0000007e00f37202 */ /* 0x000fe40000000f00 */
[----:B-1----:R-:W-:Y:S07]  /*12ab0*/  F2FP.BF16.PACK_AB R80, R145, R146 ;  /* 0x000000929150723e */ /* 0x002fee00000010ff */
[C---:B------:R-:W-:Y:S07]  /*12ac0*/  HMMA.16816.F32.BF16 R8, R80.reuse, R88, R8 ;  /* 0x000000585008723c */ /* 0x040fee0000041808 */
[----:B------:R-:W-:Y:S01]  /*12ad0*/  FFMA.FTZ R88, R133, c[0x0][0x2d0], -R107 ;  /* 0x0000b40085587a23 */ /* 0x000fe2000001086b */
[-C--:B------:R-:W-:Y:S03]  /*12ae0*/  HMMA.16816.F32.BF16 R12, R80, R90.reuse, R12 ;  /* 0x0000005a500c723c */ /* 0x080fe6000004180c */
[----:B------:R1:W-:Y:S01]  /*12af0*/  MUFU.EX2 R198, R88 ;  /* 0x0000005800c67308 */ /* 0x0003e20000000800 */
[----:B------:R-:W-:Y:S02]  /*12b00*/  MOV R133, R187 ;  /* 0x000000bb00857202 */ /* 0x000fe40000000f00 */
[----:B------:R-:W-:Y:S02]  /*12b10*/  MOV R187, R195 ;  /* 0x000000c300bb7202 */ /* 0x000fe40000000f00 */
[C---:B------:R-:W-:Y:S08]  /*12b20*/  HMMA.16816.F32.BF16 R16, R76.reuse, R90, R16 ;  /* 0x0000005a4c10723c */ /* 0x040ff00000041810 */
[-C--:B--2---:R-:W-:Y:S08]  /*12b30*/  HMMA.16816.F32.BF16 R20, R76, R84.reuse, R20 ;  /* 0x000000544c14723c */ /* 0x084ff00000041814 */
[C---:B------:R-:W-:Y:S04]  /*12b40*/  HMMA.16816.F32.BF16 R24, R80.reuse, R84, R24 ;  /* 0x000000545018723c */ /* 0x040fe80000041818 */
[----:B-1----:R-:W-:Y:S03]  /*12b50*/  FFMA.FTZ R88, R247, c[0x0][0x2d0], -R105 ;  /* 0x0000b400f7587a23 */ /* 0x002fe60000010869 */
[----:B------:R-:W-:Y:S01]  /*12b60*/  FFMA.FTZ R84, R251, c[0x0][0x2d0], -R107 ;  /* 0x0000b400fb547a23 */ /* 0x000fe2000001086b */
[-C--:B------:R-:W-:Y:S01]  /*12b70*/  HMMA.16816.F32.BF16 R28, R80, R86.reuse, R28 ;  /* 0x00000056501c723c */ /* 0x080fe2000004181c */
[----:B------:R1:W-:Y:S07]  /*12b80*/  MUFU.EX2 R197, R88 ;  /* 0x0000005800c57308 */ /* 0x0003ee0000000800 */
[C---:B------:R-:W-:Y:S03]  /*12b90*/  HMMA.16816.F32.BF16 R32, R76.reuse, R86, R32 ;  /* 0x000000564c20723c */ /* 0x040fe60000041820 */
[----:B------:R2:W-:Y:S05]  /*12ba0*/  MUFU.EX2 R194, R84 ;  /* 0x0000005400c27308 */ /* 0x0005ea0000000800 */
[-C--:B----4-:R-:W-:Y:S08]  /*12bb0*/  HMMA.16816.F32.BF16 R36, R76, R92.reuse, R36 ;  /* 0x0000005c4c24723c */ /* 0x090ff00000041824 */
[C---:B------:R-:W-:Y:S04]  /*12bc0*/  HMMA.16816.F32.BF16 R40, R80.reuse, R92, R40 ;  /* 0x0000005c5028723c */ /* 0x040fe80000041828 */
[----:B-1----:R-:W-:Y:S03]  /*12bd0*/  FFMA.FTZ R88, R244, c[0x0][0x2d0], -R105 ;  /* 0x0000b400f4587a23 */ /* 0x002fe60000010869 */
[--C-:B------:R-:W-:Y:S01]  /*12be0*/  FFMA.FTZ R92, R190, c[0x0][0x2d0], -R96.reuse ;  /* 0x0000b400be5c7a23 */ /* 0x100fe20000010860 */
[-C--:B------:R-:W-:Y:S01]  /*12bf0*/  HMMA.16816.F32.BF16 R44, R80, R94.reuse, R44 ;  /* 0x0000005e502c723c */ /* 0x080fe2000004182c */
[----:B------:R1:W-:Y:S03]  /*12c00*/  MUFU.EX2 R196, R88 ;  /* 0x0000005800c47308 */ /* 0x0003e60000000800 */
[--C-:B--2---:R-:W-:Y:S01]  /*12c10*/  FFMA.FTZ R84, R149, c[0x0][0x2d0], -R96.reuse ;  /* 0x0000b40095547a23 */ /* 0x104fe20000010860 */
        /* <DEDUP_REMOVED lines=8> */
[----:B------:R-:W-:Y:S08]  /*12ca0*/  MOV R134, R193 ;  /* 0x000000c100867202 */ /* 0x000ff00000000f00 */
[----:B------:R2:W-:Y:S01]  /*12cb0*/  MUFU.EX2 R193, R84 ;  /* 0x0000005400c17308 */ /* 0x0005e20000000800 */
[--C-:B----4-:R-:W-:Y:S02]  /*12cc0*/  FFMA.FTZ R92, R148, c[0x0][0x2d0], -R96.reuse ;  /* 0x0000b400945c7a23 */ /* 0x110fe40000010860 */
[----:B------:R-:W4:Y:S07]  /*12cd0*/  LDL.LU R148, [R1+0x28] ;  /* 0x0000280001947983 */ /* 0x000f2e0000300800 */
[----:B------:R3:W-:Y:S01]  /*12ce0*/  MUFU.EX2 R171, R92 ;  /* 0x0000005c00ab7308 */ /* 0x0007e20000000800 */
[----:B-1----:R-:W1:Y:S09]  /*12cf0*/  LDSM.16.MT88.4 R88, [R226+0x1100] ;  /* 0x00110000e258783b */ /* 0x002e720000004200 */
[----:B------:R-:W-:Y:S01]  /*12d00*/  MUFU.EX2 R106, R106 ;  /* 0x0000006a006a7308 */ /* 0x000fe20000000800 */
[----:B--2---:R-:W-:Y:S01]  /*12d10*/  FFMA.FTZ R84, R133, c[0x0][0x2d0], -R3 ;  /* 0x0000b40085547a23 */ /* 0x004fe20000010803 */
[----:B------:R-:W-:Y:S08]  /*12d20*/  MOV R133, R192 ;  /* 0x000000c000857202 */ /* 0x000ff00000000f00 */
[----:B------:R2:W-:Y:S01]  /*12d30*/  MUFU.EX2 R192, R84 ;  /* 0x0000005400c07308 */ /* 0x0005e20000000800 */
[----:B---3--:R-:W-:Y:S01]  /*12d40*/  FFMA.FTZ R92, R131, c[0x0][0x2d0], -R105 ;  /* 0x0000b400835c7a23 */ /* 0x008fe20000010869 */
        /* <DEDUP_REMOVED lines=17> */
[----:B------:R-:W-:Y:S03]  /*12e60*/  FFMA.FTZ R112, R204, c[0x0][0x2d0], -R96 ;  /* 0x0000b400cc707a23 */ /* 0x000fe60000010860 */
        /* <DEDUP_REMOVED lines=8> */
[----:B------:R1:W-:Y:S01]  /*12ef0*/  MUFU.EX2 R189, R92 ;  /* 0x0000005c00bd7308 */ /* 0x0003e20000000800 */
[----:B---3--:R-:W-:Y:S01]  /*12f00*/  FFMA.FTZ R80, R133, c[0x0][0x2d0], -R105 ;  /* 0x0000b40085507a23 */ /* 0x008fe20000010869 */
[----:B------:R-:W-:Y:S02]  /*12f10*/  MOV R133, R130 ;  /* 0x0000008200857202 */ /* 0x000fe40000000f00 */
[----:B------:R-:W-:Y:S06]  /*12f20*/  MOV R130, R185 ;  /* 0x000000b900827202 */ /* 0x000fec0000000f00 */
[----:B------:R3:W-:Y:S01]  /*12f30*/  MUFU.EX2 R168, R80 ;  /* 0x0000005000a87308 */ /* 0x0007e20000000800 */
[----:B------:R-:W-:Y:S01]  /*12f40*/  IMAD.MOV.U32 R151, RZ, RZ, R130 ;  /* 0x000000ffff977224 */ /* 0x000fe200078e0082 */
[----:B------:R-:W-:Y:S08]  /*12f50*/  MOV R130, R116 ;  /* 0x0000007400827202 */ /* 0x000ff00000000f00 */
[----:B------:R-:W-:Y:S01]  /*12f60*/  MUFU.EX2 R112, R112 ;  /* 0x0000007000707308 */ /* 0x000fe20000000800 */
[-C--:B-1----:R-:W-:Y:S01]  /*12f70*/  HMMA.16816.F32.BF16 R4, R76, R84.reuse, R4 ;  /* 0x000000544c04723c */ /* 0x082fe20000041804 */
[----:B------:R-:W1:Y:S02]  /*12f80*/  LDSM.16.MT88.4 R92, [R225+0x1900] ;  /* 0x00190000e15c783b */ /* 0x000e640000004200 */
[----:B---3--:R-:W-:Y:S07]  /*12f90*/  F2FP.BF16.PACK_AB R80, R159, R153 ;  /* 0x000000999f50723e */ /* 0x008fee00000010ff */
[C---:B------:R-:W-:Y:S07]  /*12fa0*/  HMMA.16816.F32.BF16 R8, R80.reuse, R84, R8 ;  /* 0x000000545008723c */ /* 0x040fee0000041808 */
[--C-:B------:R-:W-:Y:S01]  /*12fb0*/  FFMA.FTZ R84, R188, c[0x0][0x2d0], -R107.reuse ;  /* 0x0000b400bc547a23 */ /* 0x100fe2000001086b */
[-C--:B------:R-:W-:Y:S03]  /*12fc0*/  HMMA.16816.F32.BF16 R12, R80, R86.reuse, R12 ;  /* 0x00000056500c723c */ /* 0x080fe6000004180c */
[----:B------:R3:W-:Y:S05]  /*12fd0*/  MUFU.EX2 R188, R84 ;  /* 0x0000005400bc7308 */ /* 0x0007ea0000000800 */
[C---:B------:R-:W-:Y:S08]  /*12fe0*/  HMMA.16816.F32.BF16 R16, R76.reuse, R86, R16 ;  /* 0x000000564c10723c */ /* 0x040ff00000041810 */
[-C--:B--2---:R-:W-:Y:S08]  /*12ff0*/  HMMA.16816.F32.BF16 R20, R76, R88.reuse, R20 ;  /* 0x000000584c14723c */ /* 0x084ff00000041814 */
[C---:B------:R-:W-:Y:S04]  /*13000*/  HMMA.16816.F32.BF16 R24, R80.reuse, R88, R24 ;  /* 0x000000585018723c */ /* 0x040fe80000041818 */
[--C-:B---3--:R-:W-:Y:S01]  /*13010*/  FFMA.FTZ R84, R125, c[0x0][0x2d0], -R107.reuse ;  /* 0x0000b4007d547a23 */ /* 0x108fe2000001086b */
        /* <DEDUP_REMOVED lines=14> */
[--C-:B---3--:R-:W-:Y:S02]  /*13100*/  FFMA.FTZ R88, R99, c[0x0][0x2d0], -R107.reuse ;  /* 0x0000b40063587a23 */ /* 0x108fe4000001086b */
        /* <DEDUP_REMOVED lines=13> */
[----:B---3--:R-:W-:Y:S09]  /*131e0*/  LDSM.16.MT88.4 R92, [R227+0x2100] ;  /* 0x00210000e35c783b */ /* 0x008ff20000004200 */
[----:B------:R-:W3:Y:S01]  /*131f0*/  MUFU.EX2 R105, R105 ;  /* 0x0000006900697308 */ /* 0x000ee20000000800 */
[----:B-1----:R-:W1:Y:S09]  /*13200*/  LDSM.16.MT88.4 R84, [R226+0x1900] ;  /* 0x00190000e254783b */ /* 0x002e720000004200 */
[----:B------:R-:W4:Y:S01]  /*13210*/  MUFU.EX2 R107, R107 ;  /* 0x0000006b006b7308 */ /* 0x000f220000000800 */
[--C-:B------:R-:W-:Y:S01]  /*13220*/  FFMA.FTZ R88, R133, c[0x0][0x2d0], -R96.reuse ;  /* 0x0000b40085587a23 */ /* 0x100fe20000010860 */
[----:B------:R-:W-:Y:S01]  /*13230*/  MOV R133, R110 ;  /* 0x0000006e00857202 */ /* 0x000fe20000000f00 */
[--C-:B------:R-:W-:Y:S07]  /*13240*/  FFMA.FTZ R110, R205, c[0x0][0x2d0], -R96.reuse ;  /* 0x0000b400cd6e7a23 */ /* 0x100fee0000010860 */
[----:B------:R1:W-:Y:S01]  /*13250*/  MUFU.EX2 R173, R88 ;  /* 0x0000005800ad7308 */ /* 0x0003e20000000800 */
[----:B---3--:R-:W-:Y:S09]  /*13260*/  F2FP.BF16.PACK_AB R182, R105, R104 ;  /* 0x0000006869b6723e */ /* 0x008ff200000010ff */
[----:B------:R-:W3:Y:S01]  /*13270*/  MUFU.EX2 R113, R113 ;  /* 0x0000007100717308 */ /* 0x000ee20000000800 */
[----:B----4-:R-:W-:Y:S09]  /*13280*/  F2FP.BF16.PACK_AB R183, R107, R106 ;  /* 0x0000006a6bb7723e */ /* 0x010ff200000010ff */
[----:B------:R-:W-:Y:S01]  /*13290*/  MUFU.EX2 R111, R111 ;  /* 0x0000006f006f7308 */ /* 0x000fe20000000800 */
[-C--:B-1----:R-:W-:Y:S03]  /*132a0*/  HMMA.16816.F32.BF16 R52, R76, R84.reuse, R52 ;  /* 0x000000544c34723c */ /* 0x082fe60000041834 */
[--C-:B------:R-:W-:Y:S02]  /*132b0*/  FFMA.FTZ R88, R132, c[0x0][0x2d0], -R3.reuse ;  /* 0x0000b40084587a23 */ /* 0x100fe40000010803 */
[----:B------:R-:W4:Y:S04]  /*132c0*/  LDL.LU R132, [R1+0x34] ;  /* 0x0000340001847983 */ /* 0x000f280000300800 */
[----:B------:R-:W-:Y:S01]  /*132d0*/  MUFU.EX2 R110, R110 ;  /* 0x0000006e006e7308 */ /* 0x000fe20000000800 */
[C---:B------:R-:W-:Y:S01]  /*132e0*/  HMMA.16816.F32.BF16 R56, R80.reuse, R84, R56 ;  /* 0x000000545038723c */ /* 0x040fe20000041838 */
[----:B------:R-:W4:Y:S03]  /*132f0*/  LDL.LU R131, [R1+0x30] ;  /* 0x0000300001837983 */ /* 0x000f260000300800 */
[----:B---3--:R-:W-:Y:S03]  /*13300*/  F2FP.BF16.PACK_AB R178, R113, R112 ;  /* 0x0000007071b2723e */ /* 0x008fe600000010ff */
        /* <DEDUP_REMOVED lines=9> */
[----:B------:R-:W-:Y:S02]  /*133a0*/  F2FP.BF16.PACK_AB R82, R171, R190 ;  /* 0x000000beab52723e */ /* 0x000fe400000010ff */
        /* <DEDUP_REMOVED lines=10> */
[----:B------:R-:W-:Y:S01]  /*13450*/  LDSM.16.MT88.4 R148, [R227+0x3100] ;  /* 0x00310000e394783b */ /* 0x000fe20000004200 */
[----:B---3--:R-:W-:Y:S08]  /*13460*/  F2FP.BF16.PACK_AB R80, R193, R160 ;  /* 0x000000a0c150723e */ /* 0x008ff000000010ff */
[----:B------:R3:W-:Y:S01]  /*13470*/  MUFU.EX2 R116, R84 ;  /* 0x0000005400747308 */ /* 0x0007e20000000800 */
[----:B------:R-:W-:Y:S09]  /*13480*/  F2FP.BF16.PACK_AB R81, R191, R192 ;  /* 0x000000c0bf51723e */ /* 0x000ff200000010ff */
[----:B------:R-:W3:Y:S01]  /*13490*/  MUFU.EX2 R108, R108 ;  /* 0x0000006c006c7308 */ /* 0x000ee20000000800 */
[----:B-1----:R-:W1:Y:S09]  /*134a0*/  LDSM.16.MT88.4 R88, [R224+0x2100] ;  /* 0x00210000e058783b */ /* 0x002e720000004200 */
[----:B------:R-:W1:Y:S01]  /*134b0*/  MUFU.EX2 R109, R109 ;  /* 0x0000006d006d7308 */ /* 0x000e620000000800 */
[----:B---3--:R-:W3:Y:S01]  /*134c0*/  LDSM.16.MT88.4 R84, [R226+0x2100] ;  /* 0x00210000e254783b */ /* 0x008ee20000004200 */
        /* <DEDUP_REMOVED lines=17> */
[-C--:B---3--:R-:W-:Y:S08]  /*135e0*/  HMMA.16816.F32.BF16 R52, R76, R84.reuse, R52 ;  /* 0x000000544c34723c */ /* 0x088ff00000041834 */
[C---:B------:R-:W-:Y:S08]  /*135f0*/  HMMA.16816.F32.BF16 R56, R80.reuse, R84, R56 ;  /* 0x000000545038723c */ /* 0x040ff00000041838 */
[-C--:B------:R-:W-:Y:S07]  /*13600*/  HMMA.16816.F32.BF16 R60, R80, R86.reuse, R60 ;  /* 0x00000056503c723c */ /* 0x080fee000004183c */
[----:B------:R-:W-:Y:S01]  /*13610*/  F2FP.BF16.PACK_AB R80, R173, R174 ;  /* 0x000000aead50723e */ /* 0x000fe200000010ff */
[----:B------:R-:W-:Y:S01]  /*13620*/  HMMA.16816.F32.BF16 R64, R76, R86, R64 ;  /* 0x000000564c40723c */ /* 0x000fe20000041840 */
[----:B------:R-:W3:Y:S03]  /*13630*/  LDSM.16.MT88.4 R84, [R226+0x2900] ;  /* 0x00290000e254783b */ /* 0x000ee60000004200 */
[----:B------:R-:W-:Y:S02]  /*13640*/  F2FP.BF16.PACK_AB R81, R118, R172 ;  /* 0x000000ac7651723e */ /* 0x000fe400000010ff */
[----:B------:R-:W-:Y:S02]  /*13650*/  F2FP.BF16.PACK_AB R82, R116, R117 ;  /* 0x000000757452723e */ /* 0x000fe400000010ff */
[----:B------:R-:W-:Y:S04]  /*13660*/  F2FP.BF16.PACK_AB R76, R189, R168 ;  /* 0x000000a8bd4c723e */ /* 0x000fe800000010ff */
[----:B------:R-:W-:Y:S01]  /*13670*/  F2FP.BF16.PACK_AB R77, R175, R188 ;  /* 0x000000bcaf4d723e */ /* 0x000fe200000010ff */
[----:B--2---:R-:W-:Y:S01]  /*13680*/  FFMA.FTZ R68, R68, R134, R135 ;  /* 0x0000008644447223 */ /* 0x004fe20000010087 */
[----:B------:R-:W-:Y:S02]  /*13690*/  F2FP.BF16.PACK_AB R78, R186, R187 ;  /* 0x000000bbba4e723e */ /* 0x000fe400000010ff */
[----:B------:R-:W-:Y:S01]  /*136a0*/  F2FP.BF16.PACK_AB R79, R184, R185 ;  /* 0x000000b9b84f723e */ /* 0x000fe200000010ff */
[----:B------:R-:W-:Y:S01]  /*136b0*/  FADD.FTZ R68, R235, R68 ;  /* 0x00000044eb447221 */ /* 0x000fe20000010000 */
[----:B------:R-:W-:Y:S01]  /*136c0*/  F2FP.BF16.PACK_AB R83, R114, R115 ;  /* 0x000000737253723e */ /* 0x000fe200000010ff */
[----:B------:R2:W5:Y:S04]  /*136d0*/  LDL.LU R235, [R1+0x58] ;  /* 0x0000580001eb7983 */ /* 0x0005680000300800 */
[-C--:B-1----:R-:W-:Y:S08]  /*136e0*/  HMMA.16816.F32.BF16 R4, R76, R88.reuse, R4 ;  /* 0x000000584c04723c */ /* 0x082ff00000041804 */
[C---:B------:R-:W-:Y:S01]  /*136f0*/  HMMA.16816.F32.BF16 R8, R80.reuse, R88, R8 ;  /* 0x000000585008723c */ /* 0x040fe20000041808 */
[----:B------:R-:W-:Y:S07]  /*13700*/  MUFU.EX2 R88, R75 ;  /* 0x0000004b00587308 */ /* 0x000fee0000000800 */
[-C--:B------:R-:W-:Y:S03]  /*13710*/  HMMA.16816.F32.BF16 R12, R80, R90.reuse, R12 ;  /* 0x0000005a500c723c */ /* 0x080fe6000004180c */
[----:B------:R-:W1:Y:S05]  /*13720*/  MUFU.EX2 R75, R3 ;  /* 0x00000003004b7308 */ /* 0x000e6a0000000800 */
[C---:B------:R-:W-:Y:S08]  /*13730*/  HMMA.16816.F32.BF16 R16, R76.reuse, R90, R16 ;  /* 0x0000005a4c10723c */ /* 0x040ff00000041810 */
[-C--:B------:R-:W-:Y:S08]  /*13740*/  HMMA.16816.F32.BF16 R20, R76, R92.reuse, R20 ;  /* 0x0000005c4c14723c */ /* 0x080ff00000041814 */
[C---:B------:R-:W-:Y:S04]  /*13750*/  HMMA.16816.F32.BF16 R24, R80.reuse, R92, R24 ;  /* 0x0000005c5018723c */ /* 0x040fe80000041818 */
[----:B-1----:R-:W-:Y:S04]  /*13760*/  F2FP.BF16.PACK_AB R179, R75, R88 ;  /* 0x000000584bb3723e */ /* 0x002fe800000010ff */
[-C--:B------:R-:W-:Y:S04]  /*13770*/  HMMA.16816.F32.BF16 R28, R80, R94.reuse, R28 ;  /* 0x0000005e501c723c */ /* 0x080fe8000004181c */
[----:B----4-:R-:W-:Y:S02]  /*13780*/  FFMA.FTZ R70, R69, R132, R133 ;  /* 0x0000008445467223 */ /* 0x010fe40000010085 */
[----:B------:R-:W-:Y:S01]  /*13790*/  FADD.FTZ R69, R130, R74 ;  /* 0x0000004a82457221 */ /* 0x000fe20000010000 */
[----:B------:R-:W1:Y:S01]  /*137a0*/  LDSM.16.MT88.4 R132, [R224+0x3100] ;  /* 0x00310000e084783b */ /* 0x000e620000004200 */
[----:B------:R-:W-:Y:S01]  /*137b0*/  FFMA.FTZ R0, R0, R131, R201 ;  /* 0x0000008300007223 */ /* 0x000fe200000100c9 */
[C---:B------:R-:W-:Y:S04]  /*137c0*/  HMMA.16816.F32.BF16 R32, R76.reuse, R94, R32 ;  /* 0x0000005e4c20723c */ /* 0x040fe80000041820 */
        /* <DEDUP_REMOVED lines=27> */
[-C--:B---3--:R-:W-:Y:S03]  /*13980*/  HMMA.16816.F32.BF16 R52, R76, R84.reuse, R52 ;  /* 0x000000544c34723c */ /* 0x088fe60000041834 */
[----:B------:R-:W-:Y:S04]  /*13990*/  FADD.FTZ R3, R138, R69 ;  /* 0x000000458a037221 */ /* 0x000fe80000010000 */
[----:B------:R-:W-:Y:S01]  /*139a0*/  FADD.FTZ R3, R250, R3 ;  /* 0x00000003fa037221 */ /* 0x000fe20000010000 */
[C---:B------:R-:W-:Y:S08]  /*139b0*/  HMMA.16816.F32.BF16 R56, R80.reuse, R84, R56 ;  /* 0x000000545038723c */ /* 0x040ff00000041838 */
[-C--:B------:R-:W-:Y:S08]  /*139c0*/  HMMA.16816.F32.BF16 R60, R80, R86.reuse, R60 ;  /* 0x00000056503c723c */ /* 0x080ff0000004183c */
[----:B------:R-:W-:Y:S08]  /*139d0*/  HMMA.16816.F32.BF16 R64, R76, R86, R64 ;  /* 0x000000564c40723c */ /* 0x000ff00000041840 */
[-C--:B-1----:R-:W-:Y:S07]  /*139e0*/  HMMA.16816.F32.BF16 R120, R180, R132.reuse, R4 ;  /* 0x00000084b478723c */ /* 0x082fee0000041804 */
[----:B------:R-:W-:Y:S01]  /*139f0*/  FADD.FTZ R4, R139, R70 ;  /* 0x000000468b047221 */ /* 0x000fe20000010000 */
[C---:B------:R-:W-:Y:S04]  /*13a00*/  HMMA.16816.F32.BF16 R124, R176.reuse, R132, R8 ;  /* 0x00000084b07c723c */ /* 0x040fe80000041808 */
[----:B------:R-:W-:Y:S01]  /*13a10*/  FADD.FTZ R6, R137, R68 ;  /* 0x0000004489067221 */ /* 0x000fe20000010000 */
[-C--:B------:R-:W-:Y:S01]  /*13a20*/  MOV R70, R2.reuse ;  /* 0x0000000200467202 */ /* 0x080fe20000000f00 */
        /* <DEDUP_REMOVED lines=26> */
[----:B------:R-:W1:Y:S03]  /*13bd0*/  LDSM.16.MT88.4 R4, [R226+0x3100] ;  /* 0x00310000e204783b */ /* 0x000e660000004200 */
        /* <DEDUP_REMOVED lines=50> */
[----:B------:R-:W-:Y:S01]  /*13f00*/  FADD.FTZ R0, R117, R9 ;  /* 0x0000000975007221 */ /* 0x000fe20000010000 */
[----:B------:R-:W-:Y:S01]  /*13f10*/  MOV R117, R2 ;  /* 0x0000000200757202 */ /* 0x000fe20000000f00 */
[----:B------:R-:W-:Y:S01]  /*13f20*/  FADD.FTZ R4, R187, R11 ;  /* 0x0000000bbb047221 */ /* 0x000fe20000010000 */
[-C--:B------:R-:W-:Y:S03]  /*13f30*/  HMMA.16816.F32.BF16 R176, R176, R6.reuse, R60 ;  /* 0x00000006b0b0723c */ /* 0x080fe6000004183c */
[----:B------:R-:W-:Y:S01]  /*13f40*/  FADD.FTZ R9, R186, R4 ;  /* 0x00000004ba097221 */ /* 0x000fe20000010000 */
[----:B------:R-:W-:Y:S01]  /*13f50*/  MOV R2, R73 ;  /* 0x0000004900027202 */ /* 0x000fe20000000f00 */
        /* <DEDUP_REMOVED lines=26> */
[----:B-1----:R-:W-:Y:S01]  /*14100*/  MOV R3, R72 ;  /* 0x0000004800037202 */ /* 0x002fe20000000f00 */
[----:B--2--5:R-:W-:-:S05]  /*14110*/  @P0 BRA `(.L_x_664) ;  /* 0xffffac2000000947 */ /* 0x024fca000383ffff */
.L_x_663:
        /* <DEDUP_REMOVED lines=26> */
[----:B------:R-:W-:Y:S01]  /*142c0*/  FSETP.NE.FTZ.AND P2, PT, R5, RZ, PT ;  /* 0x000000ff0500720b */ /* 0x000fe20003f55000 */
[----:B------:R-:W-:Y:S01]  /*142d0*/  CS2R R2, SRZ ;  /* 0x0000000000027805 */ /* 0x000fe2000001ff00 */
[----:B----4-:R-:W-:Y:S02]  /*142e0*/  FADD.FTZ R7, R8, R7 ;  /* 0x0000000708077221 */ /* 0x010fe40000010000 */
[----:B------:R-:W-:-:S03]  /*142f0*/  FSETP.NE.FTZ.AND P1, PT, R6, RZ, PT ;  /* 0x000000ff0600720b */ /* 0x000fc60003f35000 */
[----:B------:R-:W-:-:S04]  /*14300*/  FSETP.NE.FTZ.AND P0, PT, R7, RZ, PT ;  /* 0x000000ff0700720b */ /* 0x000fc80003f15000 */
        /* <DEDUP_REMOVED lines=89> */
.L_x_643:
        /* <DEDUP_REMOVED lines=135> */
.L_x_668:
        /* <DEDUP_REMOVED lines=48> */
[--C-:B------:R-:W-:Y:S01]  /*15410*/  IMAD.MOV.U32 R2, RZ, RZ, R3.reuse ;  /* 0x000000ffff027224 */ /* 0x100fe200078e0003 */
        /* <DEDUP_REMOVED lines=145> */
.L_x_667:
        /* <DEDUP_REMOVED lines=31> */
.L_x_669:
        /* <DEDUP_REMOVED lines=13> */
[----:B------:R-:W-:Y:S01]  /*15ff0*/  ULDC.64 UR4, c[0x0][0x490] ;  /* 0x0001240000047ab9 */ /* 0x000fe20000000a00 */
[----:B------:R-:W-:Y:S01]  /*16000*/  IMAD.MOV.U32 R2, RZ, RZ, R3 ;  /* 0x000000ffff027224 */ /* 0x000fe200078e0003 */
[----:B------:R-:W-:Y:S02]  /*16010*/  UIMAD UR7, UR8, UR4, URZ ;  /* 0x00000004080772a4 */ /* 0x000fe4000f8e023f */
[----:B------:R-:W-:Y:S01]  /*16020*/  ISETP.NE.AND P0, PT, R0, 0x1, PT ;  /* 0x000000010000780c */ /* 0x000fe20003f05270 */
[----:B------:R-:W-:Y:S02]  /*16030*/  UMOV UR16, UR10 ;  /* 0x0000000a00107c82 */ /* 0x000fe40008000000 */
        /* <DEDUP_REMOVED lines=19> */
[----:B------:R-:W-:-:S05]  /*16170*/  IMAD R4, R0, c[0x0][0x48c], R4 ;  /* 0x0001230000047a24 */ /* 0x000fca00078e0204 */
[----:B------:R-:W-:Y:S02]  /*16180*/  IADD3 R0, R3, R4, RZ ;  /* 0x0000000403007210 */ /* 0x000fe40007ffe0ff */
[----:B------:R-:W-:-:S04]  /*16190*/  LEA R4, P0, R2, c[0x0][0x450], 0x2 ;  /* 0x0001140002047a11 */ /* 0x000fc800078010ff */
[----:B------:R-:W-:Y:S01]  /*161a0*/  LEA.HI.X R5, R2, c[0x0][0x454], R0, 0x2, P0 ;  /* 0x0001150002057a11 */ /* 0x000fe200000f1400 */
[----:B------:R-:W-:-:S05]  /*161b0*/  IMAD.MOV.U32 R0, RZ, RZ, -0x800000 ;  /* 0xff800000ff007424 */ /* 0x000fca00078e00ff */
[----:B------:R1:W-:Y:S03]  /*161c0*/  STG.E [R4.64], R0 ;  /* 0x0000000004007986 */ /* 0x0003e6000c10190e */
.L_x_671:
[----:B------:R-:W-:Y:S05]  /*161d0*/  BSYNC B0 ;  /* 0x0000000000007941 */ /* 0x000fea0003800000 */
.L_x_670:
        /* <DEDUP_REMOVED lines=107> */
.L_x_672:
        /* <DEDUP_REMOVED lines=15> */
.L_x_807:


//--------------------- .text._ZN7cutlass13device_kernelIN5flash19enable_sm80_to_sm89INS1_16FlashAttnFwdSm80INS1_25CollectiveMainloopFwdSm80ILi4ELi1ELb0EN4cute5tupleIJNS5_1CILi128EEENS7_ILi112EEENS7_ILi64EEEEEELi64ENS_10bfloat16_tEfNS_4arch4Sm80ELb1ELb0ELb1ELb1ELb1ELb1ELb1ELb0EEENS1_21CollectiveEpilogueFwdINS6_IJS8_SA_S9_EEENS6_IJNS7_ILi1EEESI_SI_EEESC_SE_Li128ELb1ELb1ELb0ELb0EEENS1_19SingleTileSchedulerILb1ELb0ELb1ELi128EEEEEEEEEvNT_6ParamsE --------------------------
	.section	.text._ZN7cutlass13device_kernelIN5flash19enable_sm80_to_sm89INS1_16FlashAttnFwdSm80INS1_25CollectiveMainloopFwdSm80ILi4ELi1ELb0EN4cute5tupleIJNS5_1CILi128EEENS7_ILi112EEENS7_ILi64EEEEEELi64ENS_10bfloat16_tEfNS_4arch4Sm80ELb1ELb0ELb1ELb1ELb1ELb1ELb1ELb0EEENS1_21CollectiveEpilogueFwdINS6_IJS8_SA_S9_EEENS6_IJNS7_ILi1EEESI_SI_EEESC_SE_Li128ELb1ELb1ELb0ELb0EEENS1_19SingleTileSchedulerILb1ELb0ELb1ELi128EEEEEEEEEvNT_6ParamsE,"ax",@progbits
	.sectioninfo	@"SHI_REGISTERS=255"
	.align	128
.text._ZN7cutlass13device_kernelIN5flash19enable_sm80_to_sm89INS1_16FlashAttnFwdSm80INS1_25CollectiveMainloopFwdSm80ILi4ELi1ELb0EN4cute5tupleIJNS5_1CILi128EEENS7_ILi112EEENS7_ILi64EEEEEELi64ENS_10bfloat16_tEfNS_4arch4Sm80ELb1ELb0ELb1ELb1ELb1ELb1ELb1ELb0EEENS1_21CollectiveEpilogueFwdINS6_IJS8_SA_S9_EEENS6_IJNS7_ILi1EEESI_SI_EEESC_SE_Li128ELb1ELb1ELb0ELb0EEENS1_19SingleTileSchedulerILb1ELb0ELb1ELi128EEEEEEEEEvNT_6ParamsE:
        .type           _ZN7cutlass13device_kernelIN5flash19enable_sm80_to_sm89INS1_16FlashAttnFwdSm80INS1_25CollectiveMainloopFwdSm80ILi4ELi1ELb0EN4cute5tupleIJNS5_1CILi128EEENS7_ILi112EEENS7_ILi64EEEEEELi64ENS_10bfloat16_tEfNS_4arch4Sm80ELb1ELb0ELb1ELb1ELb1ELb1ELb1ELb0EEENS1_21CollectiveEpilogueFwdINS6_IJS8_SA_S9_EEENS6_IJNS7_ILi1EEESI_SI_EEESC_SE_Li128ELb1ELb1ELb0ELb0EEENS1_19SingleTileSchedulerILb1ELb0ELb1ELi128EEEEEEEEEvNT_6ParamsE,@function
        .size           _ZN7cutlass13device_kernelIN5flash19enable_sm80_to_sm89INS1_16FlashAttnFwdSm80INS1_25CollectiveMainloopFwdSm80ILi4ELi1ELb0EN4cute5tupleIJNS5_1CILi128EEENS7_ILi112EEENS7_ILi64EEEEEELi64ENS_10bfloat16_tEfNS_4arch4Sm80ELb1ELb0ELb1ELb1ELb1ELb1ELb1ELb0EEENS1_21CollectiveEpilogueFwdINS6_IJS8_SA_S9_EEENS6_IJNS7_ILi1EEESI_SI_EEESC_SE_Li128ELb1ELb1ELb0ELb0EEENS1_19SingleTileSchedulerILb1ELb0ELb1ELi128EEEEEEEEEvNT_6ParamsE,(.L_x_808 - _ZN7cutlass13device_kernelIN5flash19enable_sm80_to_sm89INS1_16FlashAttnFwdSm80INS1_25CollectiveMainloopFwdSm80ILi4ELi1ELb0EN4cute5tupleIJNS5_1CILi128EEENS7_ILi112EEENS7_ILi64EEEEEELi64ENS_10bfloat16_tEfNS_4arch4Sm80ELb1ELb0ELb1ELb1ELb1ELb1ELb1ELb0EEENS1_21CollectiveEpilogueFwdINS6_IJS8_SA_S9_EEENS6_IJNS7_ILi1EEESI_SI_EEESC_SE_Li128ELb1ELb1ELb0ELb0EEENS1_19SingleTileSchedulerILb1ELb0ELb1ELi128EEEEEEEEEvNT_6ParamsE)
        .other          _ZN7cutlass13device_kernelIN5flash19enable_sm80_to_sm89INS1_16FlashAttnFwdSm80INS1_25CollectiveMainloopFwdSm80ILi4ELi1ELb0EN4cute5tupleIJNS5_1CILi128EEENS7_ILi112EEENS7_ILi64EEEEEELi64ENS_10bfloat16_tEfNS_4arch4Sm80ELb1ELb0ELb1ELb1ELb1ELb1ELb1ELb0EEENS1_21CollectiveEpilogueFwdINS6_IJS8_SA_S9_EEENS6_IJNS7_ILi1EEESI_SI_EEESC_SE_Li128ELb1ELb1ELb0ELb0EEENS1_19SingleTileSchedulerILb1ELb0ELb1ELi128EEEEEEEEEvNT_6ParamsE,@"STO_CUDA_ENTRY STV_DEFAULT"
_ZN7cutlass13device_kernelIN5flash19enable_sm80_to_sm89INS1_16FlashAttnFwdSm80INS1_25CollectiveMainloopFwdSm80ILi4ELi1ELb0EN4cute5tupleIJNS5_1CILi128EEENS7_ILi112EEENS7_ILi64EEEEEELi64ENS_10bfloat16_tEfNS_4arch4Sm80ELb1ELb0ELb1ELb1ELb1ELb1ELb1ELb0EEENS1_21CollectiveEpilogueFwdINS6_IJS8_SA_S9_EEENS6_IJNS7_ILi1EEESI_SI_EEESC_SE_Li128ELb1ELb1ELb0ELb0EEENS1_19SingleTileSchedulerILb1ELb0ELb1ELi128EEEEEEEEEvNT_6ParamsE:
        /* <DEDUP_REMOVED lines=21> */
.L_x_674:
        /* <DEDUP_REMOVED lines=13> */
.L_x_676:
[----:B------:R-:W-:Y:S02]  /*0220*/  ULDC UR6, c[0x0][0x54c] ;  /* 0x0001530000067ab9 */ /* 0x000fe40000000800 */
.L_x_675:
[----:B------:R-:W-:Y:S02]  /*0230*/  ULDC UR4, c[0x0][0x548] ;  /* 0x0001520000047ab9 */ /* 0x000fe40000000800 */
[----:B------:R-:W-:-:S02]  /*0240*/  USHF.L.U32 UR17, UR17, 0x7, URZ ;  /* 0x0000000711117899 */ /* 0x000fc4000800063f */
[----:B------:R-:W-:-:S04]  /*0250*/  UIMAD UR4, UR6, UR4, URZ ;  /* 0x00000004060472a4 */ /* 0x000fc8000f8e023f */
[----:B------:R-:W-:-:S04]  /*0260*/  UISETP.GE.AND UP0, UPT, UR17, UR4, UPT ;  /* 0x000000041100728c */ /* 0x000fc8000bf06270 */
[----:B------:R-:W-:Y:S01]  /*0270*/  USEL UR21, UR21, 0xffffffff, !UP0 ;  /* 0xffffffff15157887 */ /* 0x000fe2000c000000 */
[----:B------:R-:W-:Y:S05]  /*0280*/  BRA `(.L_x_677) ;  /* 0x000001b000007947 */ /* 0x000fea0003800000 */
.L_x_673:
        /* <DEDUP_REMOVED lines=8> */
.L_x_678:
        /* <DEDUP_REMOVED lines=13> */
.L_x_680:
[----:B------:R-:W-:Y:S02]  /*03e0*/  ULDC UR6, c[0x0][0x54c] ;  /* 0x0001530000067ab9 */ /* 0x000fe40000000800 */
.L_x_679:
[----:B------:R-:W-:Y:S02]  /*03f0*/  ULDC UR4, c[0x0][0x548] ;  /* 0x0001520000047ab9 */ /* 0x000fe40000000800 */
[----:B------:R-:W-:-:S02]  /*0400*/  USHF.L.U32 UR17, UR17, 0x7, URZ ;  /* 0x0000000711117899 */ /* 0x000fc4000800063f */
[----:B------:R-:W-:-:S04]  /*0410*/  UIMAD UR4, UR6, UR4, URZ ;  /* 0x00000004060472a4 */ /* 0x000fc8000f8e023f */
[----:B------:R-:W-:-:S04]  /*0420*/  UISETP.GE.AND UP0, UPT, UR17, UR4, UPT ;  /* 0x000000041100728c */ /* 0x000fc8000bf06270 */
[----:B------:R-:W-:-:S06]  /*0430*/  USEL UR21, UR21, 0xffffffff, !UP0 ;  /* 0xffffffff15157887 */ /* 0x000fcc000c000000 */
.L_x_677:
        /* <DEDUP_REMOVED lines=16> */
[----:B------:R-:W-:Y:S01]  /*0540*/  UIMAD.WIDE UR8, UR21, UR5, UR8 ;  /* 0x00000005150872a5 */ /* 0x000fe2000f8e0208 */
[----:B------:R-:W-:Y:S02]  /*0550*/  ISETP.NE.U32.AND P4, PT, RZ, c[0x0][0x350], PT ;  /* 0x0000d400ff007a0c */ /* 0x000fe40003f85070 */
[----:B------:R-:W-:Y:S01]  /*0560*/  @UP1 UIMAD.WIDE UR10, UR21, UR5, UR10 ;  /* 0x00000005150a12a5 */ /* 0x000fe2000f8e020a */
[----:B------:R-:W-:Y:S01]  /*0570*/  IMAD.U32 R2, RZ, RZ, UR6 ;  /* 0x00000006ff027e24 */ /* 0x000fe2000f8e00ff */
[----:B------:R-:W-:Y:S01]  /*0580*/  MOV R3, UR7 ;  /* 0x0000000700037c02 */ /* 0x000fe20008000f00 */
[----:B------:R-:W-:Y:S01]  /*0590*/  ULDC.64 UR6, c[0x0][0x358] ;  /* 0x0000d60000067ab9 */ /* 0x000fe20000000a00 */
[----:B------:R-:W-:Y:S01]  /*05a0*/  IMAD.U32 R8, RZ, RZ, UR8 ;  /* 0x00000008ff087e24 */ /* 0x000fe2000f8e00ff */
[----:B------:R-:W-:Y:S01]  /*05b0*/  UISETP.NE.U32.AND UP3, UPT, URZ, UR6, UPT ;  /* 0x000000063f00728c */ /* 0x000fe2000bf65070 */
[----:B------:R-:W-:Y:S01]  /*05c0*/  IMAD.U32 R9, RZ, RZ, UR9 ;  /* 0x00000009ff097e24 */ /* 0x000fe2000f8e00ff */
[----:B------:R-:W-:Y:S01]  /*05d0*/  ISETP.NE.AND.EX P4, PT, RZ, c[0x0][0x354], PT, P4 ;  /* 0x0000d500ff007a0c */ /* 0x000fe20003f85340 */
[----:B------:R-:W-:Y:S01]  /*05e0*/  IMAD.U32 R4, RZ, RZ, UR10 ;  /* 0x0000000aff047e24 */ /* 0x000fe2000f8e00ff */
[----:B------:R-:W-:Y:S01]  /*05f0*/  UISETP.NE.AND.EX UP3, UPT, URZ, UR7, UPT, UP3 ;  /* 0x000000073f00728c */ /* 0x000fe2000bf65330 */
[----:B------:R-:W-:Y:S01]  /*0600*/  IMAD.U32 R5, RZ, RZ, UR11 ;  /* 0x0000000bff057e24 */ /* 0x000fe2000f8e00ff */
[----:B------:R-:W-:Y:S01]  /*0610*/  ULDC.64 UR8, c[0x0][0x350] ;  /* 0x0000d40000087ab9 */ /* 0x000fe20000000a00 */
[----:B------:R1:W2:Y:S01]  /*0620*/  @P1 LDG.E R0, [R2.64] ;  /* 0x0000001602001981 */ /* 0x0002a2000c1e1900 */
[----:B------:R-:W-:-:S02]  /*0630*/  ULDC.64 UR6, c[0x0][0x358] ;  /* 0x0000d60000067ab9 */ /* 0x000fc40000000a00 */
[----:B------:R-:W-:Y:S01]  /*0640*/  PLOP3.LUT P0, PT, PT, PT, UP3, 0x80, 0x0 ;  /* 0x000000000000781c */ /* 0x000fe20003f0f038 */
[----:B------:R-:W-:Y:S01]  /*0650*/  UIMAD.WIDE UR8, UR21, UR5, UR8 ;  /* 0x00000005150872a5 */ /* 0x000fe2000f8e0208 */
[----:B------:R3:W4:Y:S01]  /*0660*/  @P2 LDG.E R7, [R4.64] ;  /* 0x0000001604072981 */ /* 0x000722000c1e1900 */
[----:B------:R-:W-:Y:S01]  /*0670*/  UIMAD.WIDE UR6, UR21, UR5, UR6 ;  /* 0x00000005150672a5 */ /* 0x000fe2000f8e0206 */
[----:B------:R-:W-:Y:S01]  /*0680*/  MOV R27, RZ ;  /* 0x000000ff001b7202 */ /* 0x000fe20000000f00 */
[----:B------:R-:W-:Y:S01]  /*0690*/  IMAD.MOV.U32 R10, RZ, RZ, RZ ;  /* 0x000000ffff0a7224 */ /* 0x000fe200078e00ff */
[----:B------:R-:W4:Y:S03]  /*06a0*/  @P3 LDG.E R6, [R8.64] ;  /* 0x0000001608063981 */ /* 0x000f26000c1e1900 */
[----:B-1----:R-:W-:Y:S01]  /*06b0*/  IMAD.U32 R2, RZ, RZ, UR6 ;  /* 0x00000006ff027e24 */ /* 0x002fe2000f8e00ff */
[----:B------:R-:W-:Y:S01]  /*06c0*/  MOV R3, UR7 ;  /* 0x0000000700037c02 */ /* 0x000fe20008000f00 */
[----:B---3--:R-:W-:Y:S01]  /*06d0*/  IMAD.U32 R4, RZ, RZ, UR8 ;  /* 0x00000008ff047e24 */ /* 0x008fe2000f8e00ff */
[----:B------:R-:W-:-:S03]  /*06e0*/  MOV R5, UR9 ;  /* 0x0000000900057c02 */ /* 0x000fc60008000f00 */
        /* <DEDUP_REMOVED lines=21> */
.L_x_681:
        /* <DEDUP_REMOVED lines=10> */
.L_x_682:
[----:B------:R-:W-:Y:S05]  /*08e0*/  @!P4 BRA `(.L_x_683) ;  /* 0x000000500000c947 */ /* 0x000fea0003800000 */
[----:B-1--4-:R1:W4:Y:S04]  /*08f0*/  LDG.E R0, [R4.64] ;  /* 0x0000001604007981 */ /* 0x012328000c1e1900 */
[----:B-1-3--:R-:W3:Y:S01]  /*0900*/  LDG.E R4, [R4.64+0x4] ;  /* 0x0000041604047981 */ /* 0x00aee2000c1e1900 */
[----:B----4-:R-:W1:Y:S08]  /*0910*/  R2UR UR24, R0 ;  /* 0x00000000001873c2 */ /* 0x010e7000000e0000 */
[----:B---3--:R-:W1:Y:S02]  /*0920*/  R2UR UR6, R4 ;  /* 0x00000000040673c2 */ /* 0x008e6400000e0000 */
[----:B-1----:R-:W-:-:S06]  /*0930*/  UIADD3 UR24, -UR24, UR6, URZ ;  /* 0x0000000618187290 */ /* 0x002fcc000fffe13f */
.L_x_683:
        /* <DEDUP_REMOVED lines=12> */
[----:B------:R-:W-:Y:S02]  /*0a00*/  ULDC UR10, c[0x0][0x2c4] ;  /* 0x0000b100000a7ab9 */ /* 0x000fe40000000800 */
[----:B------:R-:W-:Y:S02]  /*0a10*/  UISETP.NE.AND UP2, UPT, UR10, 0x1, UPT ;  /* 0x000000010a00788c */ /* 0x000fe4000bf45270 */
[----:B------:R-:W-:-:S09]  /*0a20*/  UIADD3 UR10, -UR18, UR24, URZ ;  /* 0x00000018120a7290 */ /* 0x000fd2000fffe13f */
[----:B------:R-:W-:Y:S01]  /*0a30*/  @UP2 UIADD3 UR26, UR17, 0x7f, URZ ;  /* 0x0000007f111a2890 */ /* 0x000fe2000fffe03f */
[----:B----4-:R-:W4:Y:S08]  /*0a40*/  @P0 R2UR UR6, R0 ;  /* 0x00000000000603c2 */ /* 0x010f3000000e0000 */
[----:B---3--:R-:W4:Y:S02]  /*0a50*/  @P0 R2UR UR7, R2 ;  /* 0x00000000020703c2 */ /* 0x008f2400000e0000 */
[----:B----4-:R-:W-:-:S03]  /*0a60*/  @UP3 UIADD3 UR4, -UR6, UR7, URZ ;  /* 0x0000000706043290 */ /* 0x010fc6000fffe13f */
[----:B------:R-:W-:Y:S02]  /*0a70*/  ULDC.64 UR6, c[0x0][0x2c8] ;  /* 0x0000b20000067ab9 */ /* 0x000fe40000000a00 */
[----:B------:R-:W-:Y:S02]  /*0a80*/  UIMAD.WIDE.U32 UR26, UR26, UR6, URZ ;  /* 0x000000061a1a72a5 */ /* 0x000fe4000f8e003f */
[----:B------:R-:W-:Y:S02]  /*0a90*/  UIADD3 UR14, UR10, UR4, URZ ;  /* 0x000000040a0e7290 */ /* 0x000fe4000fffe03f */
[----:B------:R-:W-:Y:S02]  /*0aa0*/  UIADD3 UR6, UR17, 0x7f, URZ ;  /* 0x0000007f11067890 */ /* 0x000fe4000fffe03f */
[----:B--2---:R-:W-:Y:S02]  /*0ab0*/  UIADD3 UR12, UR14, 0x70, -UR20 ;  /* 0x000000700e0c7890 */ /* 0x004fe4000fffe814 */
[----:B------:R-:W-:-:S02]  /*0ac0*/  @UP2 UMOV UR11, UR27 ;  /* 0x0000001b000b2c82 */ /* 0x000fc40008000000 */
[----:B------:R-:W-:Y:S02]  /*0ad0*/  @UP2 USHF.R.U32.HI UR6, URZ, UR7, UR11 ;  /* 0x000000073f062299 */ /* 0x000fe4000801160b */
[----:B------:R-:W-:Y:S02]  /*0ae0*/  UIADD3 UR27, UR14, 0x6f, URZ ;  /* 0x0000006f0e1b7890 */ /* 0x000fe4000fffe03f */
[----:B------:R-:W-:Y:S02]  /*0af0*/  UIADD3 UR7, UR12, UR6, URZ ;  /* 0x000000060c077290 */ /* 0x000fe4000fffe03f */
[----:B------:R-:W-:Y:S02]  /*0b00*/  UMOV UR26, URZ ;  /* 0x0000003f001a7c82 */ /* 0x000fe40008000000 */
[----:B------:R-:W-:Y:S02]  /*0b10*/  UMOV UR6, URZ ;  /* 0x0000003f00067c82 */ /* 0x000fe40008000000 */
[----:B------:R-:W-:-:S02]  /*0b20*/  UIMAD.WIDE UR26, UR27, -0x6db6db6d, UR26 ;  /* 0x924924931b1a78a5 */ /* 0x000fc4000f8e021a */
[----:B------:R-:W-:Y:S02]  /*0b30*/  UIMAD.WIDE UR6, UR7, -0x6db6db6d, UR6 ;  /* 0x92492493070678a5 */ /* 0x000fe4000f8e0206 */
[----:B------:R-:W-:-:S03]  /*0b40*/  UIADD3 UR6, -UR10, URZ, URZ ;  /* 0x0000003f0a067290 */ /* 0x000fc6000fffe13f */
[----:B------:R-:W-:Y:S02]  /*0b50*/  UMOV UR25, UR27 ;  /* 0x0000001b00197c82 */ /* 0x000fe40008000000 */
[----:B------:R-:W-:Y:S02]  /*0b60*/  UMOV UR11, UR7 ;  /* 0x00000007000b7c82 */ /* 0x000fe40008000000 */
[----:B------:R-:W-:Y:S02]  /*0b70*/  USHF.R.U32.HI UR13, URZ, 0x1f, UR25 ;  /* 0x0000001f3f0d7899 */ /* 0x000fe40008011619 */
[----:B------:R-:W-:Y:S02]  /*0b80*/  USHF.R.U32.HI UR7, URZ, 0x1f, UR11 ;  /* 0x0000001f3f077899 */ /* 0x000fe4000801160b */
[----:B------:R-:W-:Y:S02]  /*0b90*/  UISETP.LT.AND UP0, UPT, URZ, UR6, UPT ;  /* 0x000000063f00728c */ /* 0x000fe4000bf01270 */
[----:B------:R-:W-:-:S02]  /*0ba0*/  ULEA.HI.SX32 UR13, UR25, UR13, 0x1a ;  /* 0x0000000d190d7291 */ /* 0x000fc4000f8fd23f */
[----:B------:R-:W-:Y:S02]  /*0bb0*/  ULEA.HI.SX32 UR11, UR11, UR7, 0x1a ;  /* 0x000000070b0b7291 */ /* 0x000fe4000f8fd23f */
[----:B------:R-:W-:Y:S02]  /*0bc0*/  USEL UR7, URZ, UR6, !UP0 ;  /* 0x000000063f077287 */ /* 0x000fe4000c000000 */
[----:B------:R-:W-:Y:S02]  /*0bd0*/  UISETP.LT.AND UP1, UPT, UR13, UR11, UPT ;  /* 0x0000000b0d00728c */ /* 0x000fe4000bf21270 */
[----:B------:R-:W-:Y:S02]  /*0be0*/  USHF.R.U32.HI UR6, URZ, 0x4, UR7 ;  /* 0x000000043f067899 */ /* 0x000fe40008011607 */
[----:B------:R-:W-:-:S04]  /*0bf0*/  USEL UR11, UR13, UR11, UP1 ;  /* 0x0000000b0d0b7287 */ /* 0x000fc80008800000 */
[----:B------:R-:W-:Y:S01]  /*0c00*/  UIMAD UR11, UR11, 0x70, -UR10 ;  /* 0x000000700b0b78a4 */ /* 0x000fe2000f8e0a0a */
[----:B------:R-:W-:-:S03]  /*0c10*/  MOV R0, UR6 ;  /* 0x0000000600007c02 */ /* 0x000fc60008000f00 */
[----:B------:R-:W-:Y:S02]  /*0c20*/  UISETP.LT.AND UP0, UPT, UR11, UR4, UPT ;  /* 0x000000040b00728c */ /* 0x000fe4000bf01270 */
[----:B------:R-:W-:Y:S02]  /*0c30*/  IMAD.WIDE.U32 R2, R0, 0x24924925, RZ ;  /* 0x2492492500027825 */ /* 0x000fe400078e00ff */
[----:B------:R-:W-:Y:S02]  /*0c40*/  USEL UR6, UR11, UR4, UP0 ;  /* 0x000000040b067287 */ /* 0x000fe40008000000 */
[----:B------:R-:W2:Y:S02]  /*0c50*/  R2UR UR27, R3 ;  /* 0x00000000031b73c2 */ /* 0x000ea400000e0000 */
[----:B------:R-:W-:-:S06]  /*0c60*/  UISETP.GT.AND UP0, UPT, UR6, UR7, UPT ;  /* 0x000000070600728c */ /* 0x000fcc000bf04270 */
[----:B------:R1:W3:Y:S05]  /*0c70*/  R2UR UR26, R2 ;  /* 0x00000000021a73c2 */ /* 0x0002ea00000e0000 */
[----:B------:R-:W-:-:S03]  /*0c80*/  @UP0 UIADD3 UR7, UR6, 0x6f, URZ ;  /* 0x0000006f06070890 */ /* 0x000fc6000fffe03f */
[----:B------:R-:W-:Y:S02]  /*0c90*/  @UP0 UMOV UR6, URZ ;  /* 0x0000003f00060c82 */ /* 0x000fe40008000000 */
[----:B------:R-:W-:-:S04]  /*0ca0*/  @UP0 UIMAD.WIDE UR8, UR7, -0x6db6db6d, UR6 ;  /* 0x92492493070808a5 */ /* 0x000fc8000f8e0206 */
[----:B------:R-:W-:Y:S02]  /*0cb0*/  @UP0 USHF.R.U32.HI UR6, URZ, 0x1f, UR9 ;  /* 0x0000001f3f060899 */ /* 0x000fe40008011609 */
[----:B--2---:R-:W-:Y:S02]  /*0cc0*/  UMOV UR11, UR27 ;  /* 0x0000001b000b7c82 */ /* 0x004fe40008000000 */
[----:B------:R-:W-:Y:S02]  /*0cd0*/  @UP0 ULEA.HI.SX32 UR11, UR9, UR6, 0x1a ;  /* 0x00000006090b0291 */ /* 0x000fe4000f8fd23f */
[----:B------:R-:W-:Y:S02]  /*0ce0*/  UMOV UR7, UR27 ;  /* 0x0000001b00077c82 */ /* 0x000fe40008000000 */
[----:B------:R-:W-:-:S06]  /*0cf0*/  UISETP.GT.AND UP0, UPT, UR11, UR27, UPT ;  /* 0x0000001b0b00728c */ /* 0x000fcc000bf04270 */
[----:B------:R-:W-:-:S13]  /*0d00*/  PLOP3.LUT P0, PT, PT, PT, UP0, 0x80, 0x0 ;  /* 0x000000000000781c */ /* 0x000fda0003f0f008 */
[----:B-1-3--:R-:W-:Y:S05]  /*0d10*/  @!P0 BRA `(.L_x_684) ;  /* 0x0000761000008947 */ /* 0x00afea0003800000 */
        /* <DEDUP_REMOVED lines=9> */
[----:B------:R-:W-:-:S03]  /*0db0*/  ULDC.64 UR8, c[0x0][0x240] ;  /* 0x0000900000087ab9 */ /* 0x000fc60000000a00 */
[----:B------:R-:W-:Y:S01]  /*0dc0*/  LEA.HI R0, R28, R246, RZ, 0x3 ;  /* 0x000000f61c007211 */ /* 0x000fe200078f18ff */
[----:B------:R1:W2:Y:S01]  /*0dd0*/  @P5 LDG.E R17, [R2.64] ;  /* 0x0000001602115981 */ /* 0x0002a2000c1e1900 */
[----:B------:R-:W-:Y:S01]  /*0de0*/  UIADD3 UR6, UR11, -0x1, URZ ;  /* 0xffffffff0b067890 */ /* 0x000fe2000fffe03f */
[----:B------:R-:W-:Y:S01]  /*0df0*/  IMAD.MOV.U32 R150, RZ, RZ, c[0x0][0x238] ;  /* 0x00008e00ff967624 */ /* 0x000fe200078e00ff */
[----:B------:R-:W-:Y:S01]  /*0e00*/  SHF.R.S32.HI R8, RZ, 0x3, R0 ;  /* 0x00000003ff087819 */ /* 0x000fe20000011400 */
[----:B------:R-:W-:Y:S01]  /*0e10*/  UMOV UR5, 0x70 ;  /* 0x0000007000057882 */ /* 0x000fe20000000000 */
[----:B------:R-:W-:Y:S01]  /*0e20*/  LOP3.LUT R0, R0, 0x1ffffff8, RZ, 0xc0, !PT ;  /* 0x1ffffff800007812 */ /* 0x000fe200078ec0ff */
[----:B------:R-:W-:Y:S01]  /*0e30*/  ULDC.64 UR10, c[0x0][0x238] ;  /* 0x00008e00000a7ab9 */ /* 0x000fe20000000a00 */
        /* <DEDUP_REMOVED lines=9> */
[----:B------:R-:W-:Y:S01]  /*0ed0*/  IMAD.WIDE.U32 R12, R150, 0x20, RZ ;  /* 0x00000020960c7825 */ /* 0x000fe200078e00ff */
[----:B------:R-:W-:Y:S01]  /*0ee0*/  USEL UR28, UR21, URZ, !UP3 ;  /* 0x0000003f151c7287 */ /* 0x000fe2000d800000 */
[----:B------:R-:W-:Y:S01]  /*0ef0*/  LEA.HI R91, R28, R246, RZ, 0x6 ;  /* 0x000000f61c5b7211 */ /* 0x000fe200078f30ff */
[----:B------:R-:W-:Y:S01]  /*0f00*/  USEL UR25, UR10, URZ, !UP3 ;  /* 0x0000003f0a197287 */ /* 0x000fe2000d800000 */
[----:B------:R-:W-:Y:S01]  /*0f10*/  SHF.R.S32.HI R5, RZ, 0x1f, R4 ;  /* 0x0000001fff057819 */ /* 0x000fe20000011404 */
[----:B------:R-:W-:Y:S01]  /*0f20*/  ULDC.64 UR8, c[0x0][0x248] ;  /* 0x0000920000087ab9 */ /* 0x000fe20000000a00 */
[----:B------:R-:W-:Y:S01]  /*0f30*/  IMAD.U32 R6, RZ, RZ, UR26 ;  /* 0x0000001aff067e24 */ /* 0x000fe2000f8e00ff */
[----:B------:R-:W-:Y:S01]  /*0f40*/  UIMAD UR8, UR25, UR8, URZ ;  /* 0x00000008190872a4 */ /* 0x000fe2000f8e023f */
[----:B------:R-:W-:Y:S01]  /*0f50*/  IMAD.U32 R96, RZ, RZ, UR28 ;  /* 0x0000001cff607e24 */ /* 0x000fe2000f8e00ff */
[----:B-1----:R-:W-:Y:S01]  /*0f60*/  SHF.R.S32.HI R2, RZ, 0x1f, R10 ;  /* 0x0000001fff027819 */ /* 0x002fe2000001140a */
[----:B------:R-:W-:Y:S01]  /*0f70*/  UIMAD UR11, UR5, UR11, URZ ;  /* 0x0000000b050b72a4 */ /* 0x000fe2000f8e023f */
[----:B------:R-:W-:Y:S01]  /*0f80*/  IMAD.MOV.U32 R146, RZ, RZ, R6 ;  /* 0x000000ffff927224 */ /* 0x000fe200078e0006 */
[----:B------:R-:W-:Y:S01]  /*0f90*/  UIMAD UR8, UR28, UR9, UR8 ;  /* 0x000000091c0872a4 */ /* 0x000fe2000f8e0208 */
[----:B------:R-:W-:Y:S01]  /*0fa0*/  LEA.HI.X.SX32 R129, R8, R2, 0x1, P0 ;  /* 0x0000000208817211 */ /* 0x000fe200000f0eff */
[----:B------:R-:W-:Y:S01]  /*0fb0*/  IMAD.WIDE.U32 R2, R128, c[0x0][0x238], R4 ;  /* 0x00008e0080027a25 */ /* 0x000fe200078e0004 */
[----:B------:R-:W-:Y:S01]  /*0fc0*/  UIADD3 UR11, UR27, UR11, URZ ;  /* 0x0000000b1b0b7290 */ /* 0x000fe2000fffe03f */
[----:B------:R-:W-:-:S02]  /*0fd0*/  ISETP.GE.AND P6, PT, R4, c[0x0][0x1d4], PT ;  /* 0x0000750004007a0c */ /* 0x000fc40003fc6270 */
[----:B------:R-:W-:Y:S01]  /*0fe0*/  IMAD R0, R129, c[0x0][0x238], RZ ;  /* 0x00008e0081007a24 */ /* 0x000fe200078e02ff */
[----:B------:R-:W-:Y:S01]  /*0ff0*/  UIMAD UR9, UR11, UR6, URZ ;  /* 0x000000060b0972a4 */ /* 0x000fe2000f8e023f */
[----:B------:R-:W-:Y:S01]  /*1000*/  IMAD.U32 R7, RZ, RZ, UR27 ;  /* 0x0000001bff077e24 */ /* 0x000fe2000f8e00ff */
[----:B------:R-:W-:Y:S01]  /*1010*/  LEA.HI R26, R28, R246, RZ, 0x2 ;  /* 0x000000f61c1a7211 */ /* 0x000fe200078f10ff */
[----:B------:R-:W-:Y:S01]  /*1020*/  IMAD R0, R128, c[0x0][0x23c], R0 ;  /* 0x00008f0080007a24 */ /* 0x000fe200078e0200 */
[----:B------:R-:W-:Y:S01]  /*1030*/  IADD3 R147, R27, UR24, RZ ;  /* 0x000000181b937c10 */ /* 0x000fe2000fffe0ff */
[----:B------:R-:W-:Y:S01]  /*1040*/  IMAD.SHL.U32 R11, R29, 0x20, RZ ;  /* 0x000000201d0b7824 */ /* 0x000fe200078e00ff */
[----:B------:R-:W-:Y:S01]  /*1050*/  SHF.R.S32.HI R35, RZ, 0x2, R26 ;  /* 0x00000002ff237819 */ /* 0x000fe2000001141a */
[----:B------:R-:W-:Y:S01]  /*1060*/  IMAD.IADD R3, R3, 0x1, R0 ;  /* 0x0000000103037824 */ /* 0x000fe200078e0200 */
[----:B------:R-:W-:Y:S01]  /*1070*/  ULDC UR24, c[0x0][0x294] ;  /* 0x0000a50000187ab9 */ /* 0x000fe20000000800 */
[----:B------:R-:W-:Y:S01]  /*1080*/  IMAD.U32 R0, RZ, RZ, UR16 ;  /* 0x00000010ff007e24 */ /* 0x000fe2000f8e00ff */
[----:B------:R-:W-:Y:S01]  /*1090*/  IADD3 R158, R35, 0x40, RZ ;  /* 0x00000040239e7810 */ /* 0x000fe20007ffe0ff */
[----:B------:R-:W-:Y:S01]  /*10a0*/  IMAD.SHL.U32 R91, R91, 0x8, RZ ;  /* 0x000000085b5b7824 */ /* 0x000fe200078e00ff */
[C---:B------:R-:W-:Y:S01]  /*10b0*/  IADD3 R159, R35.reuse, 0x20, RZ ;  /* 0x00000020239f7810 */ /* 0x040fe20007ffe0ff */
[----:B------:R-:W-:Y:S01]  /*10c0*/  IMAD.WIDE.U32 R2, R0, c[0x0][0x240], R2 ;  /* 0x0000900000027a25 */ /* 0x000fe200078e0002 */
[----:B------:R-:W-:Y:S01]  /*10d0*/  IADD3 R157, R35, 0x60, RZ ;  /* 0x00000060239d7810 */ /* 0x000fe20007ffe0ff */
[----:B------:R-:W-:Y:S01]  /*10e0*/  UIMAD UR24, UR5, UR24, URZ ;  /* 0x00000018051872a4 */ /* 0x000fe2000f8e023f */
[----:B------:R-:W-:Y:S01]  /*10f0*/  P2R R122, PR, RZ, 0x40 ;  /* 0x00000040ff7a7803 */ /* 0x000fe20000000000 */
[----:B------:R-:W-:Y:S01]  /*1100*/  IMAD.U32 R0, RZ, RZ, UR6 ;  /* 0x00000006ff007e24 */ /* 0x000fe2000f8e00ff */
[----:B------:R-:W-:Y:S01]  /*1110*/  IADD3 R3, R3, UR29, RZ ;  /* 0x0000001d03037c10 */ /* 0x000fe2000fffe0ff */
[----:B------:R-:W-:Y:S01]  /*1120*/  USHF.R.S32.HI UR29, URZ, 0x1f, UR6 ;  /* 0x0000001f3f1d7899 */ /* 0x000fe20008011406 */
[----:B------:R-:W-:-:S02]  /*1130*/  IMAD.MOV.U32 R154, RZ, RZ, 0x6 ;  /* 0x00000006ff9a7424 */ /* 0x000fc400078e00ff */
        /* <DEDUP_REMOVED lines=8> */
[----:B------:R-:W-:Y:S01]  /*11c0*/  IMAD.MOV.U32 R156, RZ, RZ, 0x5 ;  /* 0x00000005ff9c7424 */ /* 0x000fe200078e00ff */
[----:B------:R-:W-:Y:S01]  /*11d0*/  LOP3.LUT R0, R0, 0x1c0, RZ, 0xc0, !PT ;  /* 0x000001c000007812 */ /* 0x000fe200078ec0ff */
[----:B------:R-:W-:Y:S01]  /*11e0*/  IMAD.SHL.U32 R151, R150, 0x20, RZ ;  /* 0x0000002096977824 */ /* 0x000fe200078e00ff */
        /* <DEDUP_REMOVED lines=14> */
[----:B------:R-:W-:Y:S01]  /*12d0*/  IMAD.MOV.U32 R175, RZ, RZ, c[0x0][0x27c] ;  /* 0x00009f00ffaf7624 */ /* 0x000fe200078e00ff */
[----:B------:R-:W-:Y:S01]  /*12e0*/  @P0 LEA R6, P2, R0, c[0x0][0x220], 0x1 ;  /* 0x0000880000060a11 */ /* 0x000fe200078408ff */
[----:B------:R-:W-:Y:S01]  /*12f0*/  IMAD.MOV.U32 R152, RZ, RZ, c[0x0][0x27c] ;  /* 0x00009f00ff987624 */ /* 0x000fe200078e00ff */
[----:B------:R-:W-:Y:S01]  /*1300*/  @P4 IADD3.X R11, R3, R13, R11, P3, !PT ;  /* 0x0000000d030b4210 */ /* 0x000fe20001ffe40b */
[----:B------:R-:W-:Y:S01]  /*1310*/  IMAD.WIDE.U32 R12, R12, c[0x0][0x260], R4 ;  /* 0x000098000c0c7a25 */ /* 0x000fe200078e0004 */
[----:B------:R-:W-:-:S02]  /*1320*/  LOP3.LUT R91, R9, 0xfffffe00, R91, 0xf8, !PT ;  /* 0xfffffe00095b7812 */ /* 0x000fc400078ef85b */
[----:B------:R-:W-:Y:S01]  /*1330*/  @P1 LEA R4, P3, R2, c[0x0][0x220], 0x1 ;  /* 0x0000880002041a11 */ /* 0x000fe200078608ff */
[----:B------:R-:W-:Y:S01]  /*1340*/  IMAD.SHL.U32 R152, R152, 0x2, RZ ;  /* 0x0000000298987824 */ /* 0x000fe200078e00ff */
[----:B------:R-:W-:Y:S01]  /*1350*/  @P0 LEA.HI.X R7, R0, c[0x0][0x224], R7, 0x1, P2 ;  /* 0x0000890000070a11 */ /* 0x000fe200010f0c07 */
[----:B------:R-:W-:Y:S01]  /*1360*/  IMAD.SHL.U32 R91, R91, 0x2, RZ ;  /* 0x000000025b5b7824 */ /* 0x000fe200078e00ff */
[----:B------:R-:W-:Y:S02]  /*1370*/  LOP3.LUT R0, R26, 0xfffffffc, RZ, 0xc0, !PT ;  /* 0xfffffffc1a007812 */ /* 0x000fe400078ec0ff */
[----:B------:R-:W-:Y:S02]  /*1380*/  @P1 LEA.HI.X R5, R2, c[0x0][0x224], R3, 0x1, P3 ;  /* 0x0000890002051a11 */ /* 0x000fe400018f0c03 */
        /* <DEDUP_REMOVED lines=44> */
[C---:B---3--:R-:W-:Y:S01]  /*1650*/  IMAD.WIDE.U32 R6, R35.reuse, c[0x0][0x290], R32 ;  /* 0x0000a40023067a25 */ /* 0x048fe200078e0020 */
        /* <DEDUP_REMOVED lines=30> */
[----:B--2---:R1:W2:Y:S02]  /*1840*/  @P5 R2UR UR30, R17 ;  /* 0x00000000111e53c2 */ /* 0x0042a400000e0000 */
[----:B-1----:R-:W-:Y:S01]  /*1850*/  IMAD.IADD R17, R16, 0x1, R7 ;  /* 0x0000000110117824 */ /* 0x002fe200078e0207 */
[----:B--2---:R-:W-:Y:S01]  /*1860*/  @UP0 USHF.R.S32.HI UR39, URZ, 0x1f, UR30 ;  /* 0x0000001f3f270899 */ /* 0x004fe2000801141e */
[----:B------:R-:W-:Y:S01]  /*1870*/  IMAD.IADD R7, R18, 0x1, R8 ;  /* 0x0000000112077824 */ /* 0x000fe200078e0208 */
[----:B------:R-:W-:Y:S01]  /*1880*/  @UP0 UMOV UR38, UR30 ;  /* 0x0000001e00260c82 */ /* 0x000fe20008000000 */
[----:B------:R-:W-:Y:S01]  /*1890*/  IMAD.MOV.U32 R16, RZ, RZ, R6 ;  /* 0x000000ffff107224 */ /* 0x000fe200078e0006 */
[C---:B------:R-:W-:Y:S01]  /*18a0*/  @P3 LEA R6, P4, R150.reuse, R2, 0x6 ;  /* 0x0000000296063211 */ /* 0x040fe200078830ff */
[----:B------:R-:W-:Y:S01]  /*18b0*/  @!UP0 UMOV UR38, UR21 ;  /* 0x0000001500268c82 */ /* 0x000fe20008000000 */
[----:B----4-:R-:W-:Y:S01]  /*18c0*/  SHF.R.S32.HI R14, RZ, 0x1f, R7 ;  /* 0x0000001fff0e7819 */ /* 0x010fe20000011407 */
        /* <DEDUP_REMOVED lines=116> */
.L_x_731:
        /* <DEDUP_REMOVED lines=77> */
.L_x_689:
[----:B------:R-:W-:Y:S05]  /*24e0*/  BSYNC B0 ;  /* 0x0000000000007941 */ /* 0x000fea0003800000 */
.L_x_688:
        /* <DEDUP_REMOVED lines=38> */
.L_x_691:
[----:B------:R-:W-:Y:S05]  /*2750*/  BSYNC B0 ;  /* 0x0000000000007941 */ /* 0x000fea0003800000 */
.L_x_690:
        /* <DEDUP_REMOVED lines=40> */
.L_x_693:
[----:B------:R-:W-:Y:S05]  /*29e0*/  BSYNC B0 ;  /* 0x0000000000007941 */ /* 0x000fea0003800000 */
.L_x_692:
        /* <DEDUP_REMOVED lines=38> */
.L_x_695:
[----:B------:R-:W-:Y:S05]  /*2c50*/  BSYNC B0 ;  /* 0x0000000000007941 */ /* 0x000fea0003800000 */
.L_x_694:
        /* <DEDUP_REMOVED lines=74> */
.L_x_699:
[----:B------:R-:W-:Y:S05]  /*3100*/  BSYNC B0 ;  /* 0x0000000000007941 */ /* 0x000fea0003800000 */
.L_x_698:
        /* <DEDUP_REMOVED lines=57> */
.L_x_697:
[----:B------:R-:W-:Y:S05]  /*34a0*/  BSYNC B1 ;  /* 0x0000000000017941 */ /* 0x000fea0003800000 */
.L_x_696:
        /* <DEDUP_REMOVED lines=62> */
.L_x_703:
[----:B------:R-:W-:Y:S05]  /*3890*/  BSYNC B0 ;  /* 0x0000000000007941 */ /* 0x000fea0003800000 */
.L_x_702:
        /* <DEDUP_REMOVED lines=57> */
.L_x_701:
[----:B------:R-:W-:Y:S05]  /*3c30*/  BSYNC B1 ;  /* 0x0000000000017941 */ /* 0x000fea0003800000 */
.L_x_700:
        /* <DEDUP_REMOVED lines=62> */
.L_x_707:
[----:B------:R-:W-:Y:S05]  /*4020*/  BSYNC B0 ;  /* 0x0000000000007941 */ /* 0x000fea0003800000 */
.L_x_706:
        /* <DEDUP_REMOVED lines=57> */
.L_x_705:
[----:B------:R-:W-:Y:S05]  /*43c0*/  BSYNC B1 ;  /* 0x0000000000017941 */ /* 0x000fea0003800000 */
.L_x_704:
        /* <DEDUP_REMOVED lines=61> */
.L_x_710:
[----:B------:R-:W-:Y:S05]  /*47a0*/  BSYNC B0 ;  /* 0x0000000000007941 */ /* 0x000fea0003800000 */
.L_x_709:
        /* <DEDUP_REMOVED lines=58> */
.L_x_687:
        /* <DEDUP_REMOVED lines=232> */
.L_x_712:
[----:B------:R-:W-:Y:S05]  /*59d0*/  BSYNC B0 ;  /* 0x0000000000007941 */ /* 0x000fea0003800000 */
.L_x_711:
        /* <DEDUP_REMOVED lines=118> */
.L_x_714:
[----:B------:R-:W-:Y:S05]  /*6140*/  BSYNC B0 ;  /* 0x0000000000007941 */ /* 0x000fea0003800000 */
.L_x_713:
        /* <DEDUP_REMOVED lines=118> */
.L_x_716:
[----:B------:R-:W-:Y:S05]  /*68b0*/  BSYNC B0 ;  /* 0x0000000000007941 */ /* 0x000fea0003800000 */
.L_x_715:
        /* <DEDUP_REMOVED lines=120> */
.L_x_686:
        /* <DEDUP_REMOVED lines=22> */
.L_x_718:
[----:B-123--:R-:W-:Y:S05]  /*71a0*/  BSYNC B0 ;  /* 0x0000000000007941 */ /* 0x00efea0003800000 */
.L_x_717:
        /* <DEDUP_REMOVED lines=17> */
.L_x_720:
[----:B------:R-:W-:Y:S05]  /*72c0*/  BSYNC B0 ;  /* 0x0000000000007941 */ /* 0x000fea0003800000 */
.L_x_719:
[----:B--2---:R2:W4:Y:S01]  /*72d0*/  SHFL.IDX PT, R5, R89, 0x2, 0x1c1f ;  /* 0x005c1f0059057f89 */ /* 0x00452200000e0000 */
[----:B------:R-:W-:Y:S01]  /*72e0*/  ISETP.GE.AND P0, PT, R12, 0x41, PT ;  /* 0x000000410c00780c */ /* 0x000fe20003f06270 */
[----:B------:R-:W-:Y:S02]  /*72f0*/  BSSY B0, `(.L_x_721) ;  /* 0x000000f000007945 */ /* 0x000fe40003800000 */
[----:B------:R2:W1:Y:S10]  /*7300*/  SHFL.IDX PT, R4, R90, 0x2, 0x1c1f ;  /* 0x005c1f005a047f89 */ /* 0x00047400000e0000 */
[----:B------:R-:W-:-:S05]  /*7310*/  @!P0 BRA `(.L_x_722) ;  /* 0x000000c000008947 */ /* 0x000fca0003800000 */
[C---:B------:R-:W-:Y:S11]  /*7320*/  ISETP.GE.AND P1, PT, R18.reuse, c[0x0][0x1d4], PT ;  /* 0x0000750012007a0c */ /* 0x040ff60003f26270 */
[----:B------:R-:W-:Y:S02]  /*7330*/  @!UPT UIADD3 URZ, URZ, URZ, URZ ;  /* 0x0000003f3f3ff290 */ /* 0x000fe4000fffe03f */
[----:B------:R-:W5:Y:S01]  /*7340*/  @!P1 LDS.128 R8, [R92+0x5800] ;  /* 0x005800005c089984 */ /* 0x000f620000000c00 */
[CC--:B-1-3--:R-:W-:Y:S04]  /*7350*/  @!P1 LEA R2, P0, R18.reuse, R4.reuse, 0x1 ;  /* 0x0000000412029211 */ /* 0x0cafe800078008ff */
        /* <DEDUP_REMOVED lines=8> */
.L_x_722:
[----:B------:R-:W-:Y:S05]  /*73e0*/  BSYNC B0 ;  /* 0x0000000000007941 */ /* 0x000fea0003800000 */
.L_x_721:
[----:B-1--4-:R1:W4:Y:S01]  /*73f0*/  SHFL.IDX PT, R5, R89, 0x3, 0x1c1f ;  /* 0x007c1f0059057f89 */ /* 0x01232200000e0000 */
[----:B------:R-:W-:Y:S03]  /*7400*/  ISETP.GE.AND P0, PT, R12, 0x61, PT ;  /* 0x000000610c00780c */ /* 0x000fe60003f06270 */
[----:B------:R1:W2:Y:S10]  /*7410*/  SHFL.IDX PT, R4, R90, 0x3, 0x1c1f ;  /* 0x007c1f005a047f89 */ /* 0x0002b400000e0000 */
[----:B------:R-:W-:-:S05]  /*7420*/  @!P0 BRA `(.L_x_708) ;  /* 0x000000c000008947 */ /* 0x000fca0003800000 */
[C---:B------:R-:W-:Y:S11]  /*7430*/  ISETP.GE.AND P1, PT, R18.reuse, c[0x0][0x1d4], PT ;  /* 0x0000750012007a0c */ /* 0x040ff60003f26270 */
[----:B------:R-:W-:Y:S02]  /*7440*/  @!UPT UIADD3 URZ, URZ, URZ, URZ ;  /* 0x0000003f3f3ff290 */ /* 0x000fe4000fffe03f */
[----:B------:R-:W5:Y:S01]  /*7450*/  @!P1 LDS.128 R8, [R92+0x6800] ;  /* 0x006800005c089984 */ /* 0x000f620000000c00 */
[CC--:B--23--:R-:W-:Y:S04]  /*7460*/  @!P1 LEA R2, P0, R18.reuse, R4.reuse, 0x1 ;  /* 0x0000000412029211 */ /* 0x0ccfe800078008ff */
[-C--:B----4-:R-:W-:Y:S02]  /*7470*/  @!P1 LEA.HI.X R3, R18, R5.reuse, R19, 0x1, P0 ;  /* 0x0000000512039211 */ /* 0x090fe400000f0c13 */
[----:B------:R-:W-:Y:S11]  /*7480*/  ISETP.GE.AND P0, PT, R95, c[0x0][0x1d4], PT ;  /* 0x000075005f007a0c */ /* 0x000ff60003f06270 */
[----:B------:R-:W-:Y:S02]  /*7490*/  @!UPT UIADD3 URZ, URZ, URZ, URZ ;  /* 0x0000003f3f3ff290 */ /* 0x000fe4000fffe03f */
[C---:B------:R-:W-:Y:S04]  /*74a0*/  @!P0 LEA R4, P2, R83.reuse, R4, 0x1 ;  /* 0x0000000453048211 */ /* 0x040fe800078408ff */
[----:B------:R-:W-:Y:S01]  /*74b0*/  @!P0 LEA.HI.X R5, R83, R5, R94, 0x1, P2 ;  /* 0x0000000553058211 */ /* 0x000fe200010f0c5e */
[----:B-----5:R-:W-:Y:S04]  /*74c0*/  @!P1 ST.E.128 [R2.64], R8 ;  /* 0x0000000802009985 */ /* 0x020fe8000c101d16 */
[----:B------:R-:W2:Y:S04]  /*74d0*/  @!P0 LDS.128 R8, [R93+0x6800] ;  /* 0x006800005d088984 */ /* 0x000ea80000000c00 */
[----:B--2---:R2:W-:Y:S02]  /*74e0*/  @!P0 ST.E.128 [R4.64], R8 ;  /* 0x0000000804008985 */ /* 0x0045e4000c101d16 */
.L_x_708:
[----:B------:R-:W-:Y:S05]  /*74f0*/  BSYNC B2 ;  /* 0x0000000000027941 */ /* 0x000fea0003800000 */
.L_x_685:
[----:B--23--:R-:W-:Y:S01]  /*7500*/  IMAD.U32 R2, RZ, RZ, UR6 ;  /* 0x00000006ff027e24 */ /* 0x00cfe2000f8e00ff */
[----:B------:R-:W-:Y:S01]  /*7510*/  UIMAD UR5, UR6, -0x70, URZ ;  /* 0xffffff90060578a4 */ /* 0x000fe2000f8e023f */
[----:B------:R-:W-:Y:S02]  /*7520*/  BSSY B0, `(.L_x_723) ;  /* 0x0000085000007945 */ /* 0x000fe40003800000 */
[----:B------:R-:W-:Y:S03]  /*7530*/  IMAD.WIDE R2, R2, 0x70, R128 ;  /* 0x0000007002027825 */ /* 0x000fe600078e0280 */
        /* <DEDUP_REMOVED lines=16> */
[C---:B----4-:R-:W-:Y:S05]  /*7640*/  @P2 IADD3 R20, P0, R2.reuse, 0x40, RZ ;  /* 0x0000004002142810 */ /* 0x050fea0007f1e0ff */
        /* <DEDUP_REMOVED lines=82> */
[----:B------:R4:W-:Y:S08]  /*7b70*/  @P1 LDGSTS.E.BYPASS.LTC128B.128 [R91+0x2900], [R4.64], !P6 ;  /* 0x02900000045b1fae */ /* 0x0009f0000f101d56 */
[----:B------:R1:W-:Y:S08]  /*7b80*/  @P0 LDGSTS.E.BYPASS.LTC128B.128 [R91+0x3100], [R6.64], !P6 ;  /* 0x03100000065b0fae */ /* 0x0003f0000f101d56 */
[----:B------:R-:W0:Y:S01]  /*7b90*/  LDGDEPBAR ;  /* 0x00000000000079af */ /* 0x000e220000000000 */
[C---:B----4-:R-:W-:Y:S02]  /*7ba0*/  IMAD R4, R101.reuse, c[0x0][0x20c], R2 ;  /* 0x0000830065047a24 */ /* 0x050fe400078e0202 */
[----:B------:R-:W-:Y:S04]  /*7bb0*/  IMAD.WIDE.U32 R2, R101, c[0x0][0x208], RZ ;  /* 0x0000820065027a25 */ /* 0x000fe800078e00ff */
[----:B------:R-:W-:Y:S02]  /*7bc0*/  IMAD.IADD R3, R3, 0x1, R4 ;  /* 0x0000000103037824 */ /* 0x000fe400078e0204 */
[----:B------:R-:W-:Y:S01]  /*7bd0*/  IMAD R4, R119, c[0x0][0x218], RZ ;  /* 0x0000860077047a24 */ /* 0x000fe200078e02ff */
[----:B-1----:R-:W-:Y:S01]  /*7be0*/  IADD3 R6, -R35, UR5, RZ ;  /* 0x0000000523067c10 */ /* 0x002fe2000fffe1ff */
[C---:B------:R-:W-:Y:S01]  /*7bf0*/  IMAD.WIDE.U32 R2, R100.reuse, c[0x0][0x218], R2 ;  /* 0x0000860064027a25 */ /* 0x040fe200078e0002 */
[----:B------:R-:W-:Y:S04]  /*7c00*/  DEPBAR.LE SB0, 0x0 ;  /* 0x000080000000791a */ /* 0x000fe80000000000 */
[----:B------:R-:W-:Y:S01]  /*7c10*/  BAR.SYNC.DEFER_BLOCKING 0x0 ;  /* 0x0000000000007b1d */ /* 0x000fe20000010000 */
[----:B------:R-:W-:Y:S01]  /*7c20*/  IMAD R4, R100, c[0x0][0x21c], R4 ;  /* 0x0000870064047a24 */ /* 0x000fe200078e0204 */
[----:B------:R-:W-:Y:S04]  /*7c30*/  IADD3 R2, P0, R2, UR32, RZ ;  /* 0x0000002002027c10 */ /* 0x000fe8000ff1e0ff */
[----:B------:R-:W-:Y:S02]  /*7c40*/  IADD3.X R3, R3, UR29, R4, P0, !PT ;  /* 0x0000001d03037c10 */ /* 0x000fe400087fe404 */
[C---:B---3--:R-:W-:Y:S04]  /*7c50*/  LEA R12, P0, R2.reuse, c[0x0][0x1f8], 0x1 ;  /* 0x00007e00020c7a11 */ /* 0x048fe800078008ff */
[----:B------:R-:W-:Y:S01]  /*7c60*/  LEA.HI.X R7, R2, c[0x0][0x1fc], R3, 0x1, P0 ;  /* 0x00007f0002077a11 */ /* 0x000fe200000f0c03 */
[----:B------:R2:W1:Y:S01]  /*7c70*/  SHFL.IDX PT, R4, R12, RZ, 0x1c1f ;  /* 0x001c1fff0c047589 */ /* 0x00046200000e0000 */
[----:B------:R-:W-:Y:S07]  /*7c80*/  ISETP.GE.AND P0, PT, R6, 0x1, PT ;  /* 0x000000010600780c */ /* 0x000fee0003f06270 */
[----:B------:R2:W3:Y:S06]  /*7c90*/  SHFL.IDX PT, R5, R7, RZ, 0x1c1f ;  /* 0x001c1fff07057589 */ /* 0x0004ec00000e0000 */
[----:B------:R-:W-:-:S05]  /*7ca0*/  @!P0 BRA `(.L_x_724) ;  /* 0x000000c000008947 */ /* 0x000fca0003800000 */
[C---:B------:R-:W-:Y:S11]  /*7cb0*/  ISETP.GE.AND P1, PT, R18.reuse, c[0x0][0x1d4], PT ;  /* 0x0000750012007a0c */ /* 0x040ff60003f26270 */
[----:B------:R-:W-:Y:S02]  /*7cc0*/  @!UPT UIADD3 URZ, URZ, URZ, URZ ;  /* 0x0000003f3f3ff290 */ /* 0x000fe4000fffe03f */
[----:B--2---:R-:W2:Y:S01]  /*7cd0*/  @!P1 LDS.128 R8, [R92] ;  /* 0x000000005c089984 */ /* 0x004ea20000000c00 */
[CC--:B-1----:R-:W-:Y:S04]  /*7ce0*/  @!P1 LEA R2, P0, R18.reuse, R4.reuse, 0x1 ;  /* 0x0000000412029211 */ /* 0x0c2fe800078008ff */
[-C--:B---3--:R-:W-:Y:S02]  /*7cf0*/  @!P1 LEA.HI.X R3, R18, R5.reuse, R19, 0x1, P0 ;  /* 0x0000000512039211 */ /* 0x088fe400000f0c13 */
[----:B------:R-:W-:Y:S11]  /*7d00*/  ISETP.GE.AND P0, PT, R95, c[0x0][0x1d4], PT ;  /* 0x000075005f007a0c */ /* 0x000ff60003f06270 */
[----:B------:R-:W-:Y:S02]  /*7d10*/  @!UPT UIADD3 URZ, URZ, URZ, URZ ;  /* 0x0000003f3f3ff290 */ /* 0x000fe4000fffe03f */
[C---:B------:R-:W-:Y:S04]  /*7d20*/  @!P0 LEA R4, P2, R83.reuse, R4, 0x1 ;  /* 0x0000000453048211 */ /* 0x040fe800078408ff */
[----:B------:R-:W-:Y:S01]  /*7d30*/  @!P0 LEA.HI.X R5, R83, R5, R94, 0x1, P2 ;  /* 0x0000000553058211 */ /* 0x000fe200010f0c5e */
[----:B--2---:R-:W-:Y:S04]  /*7d40*/  @!P1 ST.E.128 [R2.64], R8 ;  /* 0x0000000802009985 */ /* 0x004fe8000c101d16 */
[----:B------:R-:W1:Y:S04]  /*7d50*/  @!P0 LDS.128 R8, [R93] ;  /* 0x000000005d088984 */ /* 0x000e680000000c00 */
[----:B-1----:R1:W-:Y:S02]  /*7d60*/  @!P0 ST.E.128 [R4.64], R8 ;  /* 0x0000000804008985 */ /* 0x0023e4000c101d16 */
.L_x_724:
[----:B------:R-:W-:Y:S05]  /*7d70*/  BSYNC B0 ;  /* 0x0000000000007941 */ /* 0x000fea0003800000 */
.L_x_723:
[----:B-1-3--:R1:W3:Y:S01]  /*7d80*/  SHFL.IDX PT, R5, R7, 0x1, 0x1c1f ;  /* 0x003c1f0007057f89 */ /* 0x00a2e200000e0000 */
[----:B------:R-:W-:Y:S01]  /*7d90*/  ISETP.GE.AND P0, PT, R6, 0x21, PT ;  /* 0x000000210600780c */ /* 0x000fe20003f06270 */
[----:B------:R-:W-:Y:S02]  /*7da0*/  BSSY B0, `(.L_x_725) ;  /* 0x000000f000007945 */ /* 0x000fe40003800000 */
[----:B------:R1:W4:Y:S10]  /*7db0*/  SHFL.IDX PT, R4, R12, 0x1, 0x1c1f ;  /* 0x003c1f000c047f89 */ /* 0x00033400000e0000 */
[----:B------:R-:W-:-:S05]  /*7dc0*/  @!P0 BRA `(.L_x_726) ;  /* 0x000000c000008947 */ /* 0x000fca0003800000 */
[C---:B------:R-:W-:Y:S11]  /*7dd0*/  ISETP.GE.AND P1, PT, R18.reuse, c[0x0][0x1d4], PT ;  /* 0x0000750012007a0c */ /* 0x040ff60003f26270 */
[----:B------:R-:W-:Y:S02]  /*7de0*/  @!UPT UIADD3 URZ, URZ, URZ, URZ ;  /* 0x0000003f3f3ff290 */ /* 0x000fe4000fffe03f */
[----:B--2---:R-:W2:Y:S01]  /*7df0*/  @!P1 LDS.128 R8, [R92+0x1000] ;  /* 0x001000005c089984 */ /* 0x004ea20000000c00 */
[CC--:B----4-:R-:W-:Y:S04]  /*7e00*/  @!P1 LEA R2, P0, R18.reuse, R4.reuse, 0x1 ;  /* 0x0000000412029211 */ /* 0x0d0fe800078008ff */
[-C--:B---3--:R-:W-:Y:S02]  /*7e10*/  @!P1 LEA.HI.X R3, R18, R5.reuse, R19, 0x1, P0 ;  /* 0x0000000512039211 */ /* 0x088fe400000f0c13 */
[----:B------:R-:W-:Y:S11]  /*7e20*/  ISETP.GE.AND P0, PT, R95, c[0x0][0x1d4], PT ;  /* 0x000075005f007a0c */ /* 0x000ff60003f06270 */
[----:B------:R-:W-:Y:S02]  /*7e30*/  @!UPT UIADD3 URZ, URZ, URZ, URZ ;  /* 0x0000003f3f3ff290 */ /* 0x000fe4000fffe03f */
[C---:B------:R-:W-:Y:S04]  /*7e40*/  @!P0 LEA R4, P2, R83.reuse, R4, 0x1 ;  /* 0x0000000453048211 */ /* 0x040fe800078408ff */
[----:B------:R-:W-:Y:S01]  /*7e50*/  @!P0 LEA.HI.X R5, R83, R5, R94, 0x1, P2 ;  /* 0x0000000553058211 */ /* 0x000fe200010f0c5e */
[----:B--2---:R-:W-:Y:S04]  /*7e60*/  @!P1 ST.E.128 [R2.64], R8 ;  /* 0x0000000802009985 */ /* 0x004fe8000c101d16 */
[----:B------:R-:W2:Y:S04]  /*7e70*/  @!P0 LDS.128 R8, [R93+0x1000] ;  /* 0x001000005d088984 */ /* 0x000ea80000000c00 */
[----:B--2---:R2:W-:Y:S02]  /*7e80*/  @!P0 ST.E.128 [R4.64], R8 ;  /* 0x0000000804008985 */ /* 0x0045e4000c101d16 */
.L_x_726:
[----:B------:R-:W-:Y:S05]  /*7e90*/  BSYNC B0 ;  /* 0x0000000000007941 */ /* 0x000fea0003800000 */
.L_x_725:
[----:B--23--:R2:W3:Y:S01]  /*7ea0*/  SHFL.IDX PT, R5, R7, 0x2, 0x1c1f ;  /* 0x005c1f0007057f89 */ /* 0x00c4e200000e0000 */
        /* <DEDUP_REMOVED lines=16> */
.L_x_728:
[----:B------:R-:W-:Y:S05]  /*7fb0*/  BSYNC B0 ;  /* 0x0000000000007941 */ /* 0x000fea0003800000 */
.L_x_727:
[----:B------:R1:W2:Y:S01]  /*7fc0*/  SHFL.IDX PT, R3, R7, 0x3, 0x1c1f ;  /* 0x007c1f0007037f89 */ /* 0x0002a200000e0000 */
[----:B------:R-:W-:Y:S01]  /*7fd0*/  ISETP.GE.AND P0, PT, R6, 0x61, PT ;  /* 0x000000610600780c */ /* 0x000fe20003f06270 */
[----:B------:R-:W-:Y:S02]  /*7fe0*/  BSSY B0, `(.L_x_729) ;  /* 0x000000f000007945 */ /* 0x000fe40003800000 */
[----:B------:R1:W4:Y:S10]  /*7ff0*/  SHFL.IDX PT, R2, R12, 0x3, 0x1c1f ;  /* 0x007c1f000c027f89 */ /* 0x00033400000e0000 */
[----:B------:R-:W-:-:S05]  /*8000*/  @!P0 BRA `(.L_x_730) ;  /* 0x000000c000008947 */ /* 0x000fca0003800000 */
[C---:B------:R-:W-:Y:S11]  /*8010*/  ISETP.GE.AND P1, PT, R18.reuse, c[0x0][0x1d4], PT ;  /* 0x0000750012007a0c */ /* 0x040ff60003f26270 */
[----:B------:R-:W-:Y:S02]  /*8020*/  @!UPT UIADD3 URZ, URZ, URZ, URZ ;  /* 0x0000003f3f3ff290 */ /* 0x000fe4000fffe03f */
[----:B---3--:R-:W3:Y:S01]  /*8030*/  @!P1 LDS.128 R8, [R92+0x3000] ;  /* 0x003000005c089984 */ /* 0x008ee20000000c00 */
[CC--:B----4-:R-:W-:Y:S04]  /*8040*/  @!P1 LEA R4, P0, R18.reuse, R2.reuse, 0x1 ;  /* 0x0000000212049211 */ /* 0x0d0fe800078008ff */
[-C--:B--2---:R-:W-:Y:S02]  /*8050*/  @!P1 LEA.HI.X R5, R18, R3.reuse, R19, 0x1, P0 ;  /* 0x0000000312059211 */ /* 0x084fe400000f0c13 */
[----:B------:R-:W-:Y:S11]  /*8060*/  ISETP.GE.AND P0, PT, R95, c[0x0][0x1d4], PT ;  /* 0x000075005f007a0c */ /* 0x000ff60003f06270 */
[----:B------:R-:W-:Y:S02]  /*8070*/  @!UPT UIADD3 URZ, URZ, URZ, URZ ;  /* 0x0000003f3f3ff290 */ /* 0x000fe4000fffe03f */
[C---:B------:R-:W-:Y:S04]  /*8080*/  @!P0 LEA R2, P2, R83.reuse, R2, 0x1 ;  /* 0x0000000253028211 */ /* 0x040fe800078408ff */
[----:B------:R-:W-:Y:S01]  /*8090*/  @!P0 LEA.HI.X R3, R83, R3, R94, 0x1, P2 ;  /* 0x0000000353038211 */ /* 0x000fe200010f0c5e */
[----:B---3--:R-:W-:Y:S04]  /*80a0*/  @!P1 ST.E.128 [R4.64], R8 ;  /* 0x0000000804009985 */ /* 0x008fe8000c101d16 */
[----:B-1----:R-:W1:Y:S04]  /*80b0*/  @!P0 LDS.128 R4, [R93+0x3000] ;  /* 0x003000005d048984 */ /* 0x002e680000000c00 */
[----:B-1----:R1:W-:Y:S02]  /*80c0*/  @!P0 ST.E.128 [R2.64], R4 ;  /* 0x0000000402008985 */ /* 0x0023e4000c101d16 */
.L_x_730:
[----:B------:R-:W-:Y:S05]  /*80d0*/  BSYNC B0 ;  /* 0x0000000000007941 */ /* 0x000fea0003800000 */
.L_x_729:
[----:B------:R-:W-:Y:S02]  /*80e0*/  UISETP.GT.AND UP0, UPT, UR6, UR7, UPT ;  /* 0x000000070600728c */ /* 0x000fe4000bf04270 */
[----:B------:R-:W-:Y:S04]  /*80f0*/  UIADD3 UR6, UR6, -0x1, URZ ;  /* 0xffffffff06067890 */ /* 0x000fe8000fffe03f */
[----:B------:R-:W-:Y:S05]  /*8100*/  PLOP3.LUT P0, PT, PT, PT, UP0, 0x80, 0x0 ;  /* 0x000000000000781c */ /* 0x000fea0003f0f008 */
[----:B------:R-:W-:Y:S02]  /*8110*/  @UP0 USHF.R.S32.HI UR9, URZ, 0x1f, UR6 ;  /* 0x0000001f3f090899 */ /* 0x000fe40008011406 */
[----:B------:R-:W-:Y:S04]  /*8120*/  @UP0 UIMAD UR5, UR11, UR6, URZ ;  /* 0x000000060b0502a4 */ /* 0x000fe8000f8e023f */
[----:B------:R-:W-:Y:S02]  /*8130*/  @UP0 UIMAD UR5, UR9, UR26, UR5 ;  /* 0x0000001a090502a4 */ /* 0x000fe4000f8e0205 */
[----:B-1--4-:R-:W-:Y:S02]  /*8140*/  @P0 IMAD.MOV.U32 R2, RZ, RZ, R130 ;  /* 0x000000ffff020224 */ /* 0x012fe400078e0082 */
[----:B--2---:R-:W-:Y:S04]  /*8150*/  @P0 IMAD.MOV.U32 R3, RZ, RZ, R127 ;  /* 0x000000ffff030224 */ /* 0x004fe800078e007f */
[----:B------:R-:W-:Y:S05]  /*8160*/  @P0 IMAD.WIDE.U32 R2, R146, UR6, R2 ;  /* 0x0000000692020c25 */ /* 0x000fea000f8e0002 */
[C---:B------:R-:W-:Y:S02]  /*8170*/  @P0 LEA R12, P1, R2.reuse, c[0x0][0x220], 0x1 ;  /* 0x00008800020c0a11 */ /* 0x040fe400078208ff */
[----:B------:R-:W-:Y:S04]  /*8180*/  @P0 IADD3 R3, R3, UR5, RZ ;  /* 0x0000000503030c10 */ /* 0x000fe8000fffe0ff */
[----:B------:R-:W-:Y:S02]  /*8190*/  @P0 LEA.HI.X R13, R2, c[0x0][0x224], R3, 0x1, P1 ;  /* 0x00008900020d0a11 */ /* 0x000fe400008f0c03 */
[-C--:B---3--:R-:W-:Y:S03]  /*81a0*/  @P0 IADD3 R10, P1, R12, R151.reuse, RZ ;  /* 0x000000970c0a0210 */ /* 0x088fe60007f3e0ff */
        /* <DEDUP_REMOVED lines=24> */
.L_x_684:
[----:B------:R-:W-:Y:S01]  /*8330*/  UIADD3 UR6, UR17, 0x7f, URZ ;  /* 0x0000007f11067890 */ /* 0x000fe2000fffe03f */
[----:B------:R-:W-:Y:S01]  /*8340*/  PLOP3.LUT P4, PT, PT, PT, PT, 0x80, 0x0 ;  /* 0x000000000000781c */ /* 0x000fe20003f8f070 */
[----:B------:R-:W-:Y:S01]  /*8350*/  ULDC.64 UR4, c[0x0][0x2c8] ;  /* 0x0000b20000047ab9 */ /* 0x000fe20000000a00 */
[----:B------:R-:W-:Y:S01]  /*8360*/  CS2R R178, SRZ ;  /* 0x0000000000b27805 */ /* 0x000fe2000001ff00 */
[----:B------:R-:W-:Y:S01]  /*8370*/  UIMAD.WIDE.U32 UR8, UR6, UR4, URZ ;  /* 0x00000004060872a5 */ /* 0x000fe2000f8e003f */
[----:B------:R-:W-:Y:S01]  /*8380*/  CS2R R176, SRZ ;  /* 0x0000000000b07805 */ /* 0x000fe2000001ff00 */
[----:B------:R-:W-:Y:S01]  /*8390*/  CS2R R182, SRZ ;  /* 0x0000000000b67805 */ /* 0x000fe2000001ff00 */
[----:B------:R-:W-:Y:S01]  /*83a0*/  UMOV UR4, URZ ;  /* 0x0000003f00047c82 */ /* 0x000fe20008000000 */
[----:B------:R-:W-:Y:S01]  /*83b0*/  CS2R R180, SRZ ;  /* 0x0000000000b47805 */ /* 0x000fe2000001ff00 */
[----:B------:R-:W-:Y:S01]  /*83c0*/  @UP2 USHF.R.U32.HI UR6, URZ, UR5, UR9 ;  /* 0x000000053f062299 */ /* 0x000fe20008011609 */
[----:B-1----:R-:W-:Y:S01]  /*83d0*/  IMAD.MOV.U32 R15, RZ, RZ, RZ ;  /* 0x000000ffff0f7224 */ /* 0x002fe200078e00ff */
[----:B------:R-:W-:Y:S01]  /*83e0*/  MOV R11, RZ ;  /* 0x000000ff000b7202 */ /* 0x000fe20000000f00 */
[----:B------:R-:W-:Y:S01]  /*83f0*/  IMAD.MOV.U32 R174, RZ, RZ, RZ ;  /* 0x000000ffffae7224 */ /* 0x000fe200078e00ff */
[----:B------:R-:W-:Y:S01]  /*8400*/  UIADD3 UR5, UR12, UR6, URZ ;  /* 0x000000060c057290 */ /* 0x000fe2000fffe03f */
[----:B------:R-:W-:Y:S01]  /*8410*/  IMAD.MOV.U32 R172, RZ, RZ, RZ ;  /* 0x000000ffffac7224 */ /* 0x000fe200078e00ff */
[----:B------:R-:W-:Y:S01]  /*8420*/  CS2R R16, SRZ ;  /* 0x0000000000107805 */ /* 0x000fe2000001ff00 */
[----:B------:R-:W-:Y:S01]  /*8430*/  MOV R170, RZ ;  /* 0x000000ff00aa7202 */ /* 0x000fe20000000f00 */
[----:B------:R-:W-:Y:S01]  /*8440*/  UIMAD.WIDE UR4, UR5, -0x6db6db6d, UR4 ;  /* 0x92492493050478a5 */ /* 0x000fe2000f8e0204 */
[----:B------:R-:W-:Y:S01]  /*8450*/  IMAD.MOV.U32 R168, RZ, RZ, RZ ;  /* 0x000000ffffa87224 */ /* 0x000fe200078e00ff */
[----:B------:R-:W-:Y:S01]  /*8460*/  CS2R R18, SRZ ;  /* 0x0000000000127805 */ /* 0x000fe2000001ff00 */
[----:B------:R-:W-:Y:S01]  /*8470*/  MOV R162, RZ ;  /* 0x000000ff00a27202 */ /* 0x000fe20000000f00 */
[----:B------:R-:W-:Y:S01]  /*8480*/  USHF.R.U32.HI UR4, URZ, 0x1f, UR5 ;  /* 0x0000001f3f047899 */ /* 0x000fe20008011605 */
[----:B------:R-:W-:Y:S01]  /*8490*/  CS2R R12, SRZ ;  /* 0x00000000000c7805 */ /* 0x000fe2000001ff00 */
[----:B------:R-:W-:Y:S01]  /*84a0*/  IMAD.MOV.U32 R160, RZ, RZ, RZ ;  /* 0x000000ffffa07224 */ /* 0x000fe200078e00ff */
[----:B------:R-:W-:Y:S01]  /*84b0*/  MOV R166, RZ ;  /* 0x000000ff00a67202 */ /* 0x000fe20000000f00 */
[----:B------:R-:W-:Y:S01]  /*84c0*/  ULEA.HI.SX32 UR4, UR5, UR4, 0x1a ;  /* 0x0000000405047291 */ /* 0x000fe2000f8fd23f */
[----:B------:R-:W-:Y:S01]  /*84d0*/  IMAD.MOV.U32 R164, RZ, RZ, RZ ;  /* 0x000000ffffa47224 */ /* 0x000fe200078e00ff */
[----:B------:R-:W-:Y:S01]  /*84e0*/  CS2R R158, SRZ ;  /* 0x00000000009e7805 */ /* 0x000fe2000001ff00 */
[----:B------:R-:W-:Y:S01]  /*84f0*/  CS2R R22, SRZ ;  /* 0x0000000000167805 */ /* 0x000fe2000001ff00 */
[----:B------:R-:W-:Y:S01]  /*8500*/  UISETP.LT.AND UP0, UPT, UR13, UR4, UPT ;  /* 0x000000040d00728c */ /* 0x000fe2000bf01270 */
[----:B------:R-:W-:Y:S01]  /*8510*/  MOV R156, RZ ;  /* 0x000000ff009c7202 */ /* 0x000fe20000000f00 */
[----:B------:R-:W-:Y:S01]  /*8520*/  IMAD.MOV.U32 R154, RZ, RZ, RZ ;  /* 0x000000ffff9a7224 */ /* 0x000fe200078e00ff */
[----:B------:R-:W-:Y:S01]  /*8530*/  CS2R R24, SRZ ;  /* 0x0000000000187805 */ /* 0x000fe2000001ff00 */
[----:B------:R-:W-:Y:S01]  /*8540*/  USEL UR13, UR13, UR4, UP0 ;  /* 0x000000040d0d7287 */ /* 0x000fe20008000000 */
[----:B------:R-:W-:Y:S01]  /*8550*/  MOV R152, RZ ;  /* 0x000000ff00987202 */ /* 0x000fe20000000f00 */
[----:B------:R-:W-:Y:S01]  /*8560*/  CS2R R146, SRZ ;  /* 0x0000000000927805 */ /* 0x000fe2000001ff00 */
[----:B------:R-:W-:Y:S01]  /*8570*/  IMAD.MOV.U32 R144, RZ, RZ, RZ ;  /* 0x000000ffff907224 */ /* 0x000fe200078e00ff */
[----:B------:R-:W-:Y:S01]  /*8580*/  UISETP.GE.AND UP0, UPT, UR13, 0x1, UPT ;  /* 0x000000010d00788c */ /* 0x000fe2000bf06270 */
[----:B------:R-:W-:Y:S01]  /*8590*/  CS2R R20, SRZ ;  /* 0x0000000000147805 */ /* 0x000fe2000001ff00 */
[----:B------:R-:W-:Y:S01]  /*85a0*/  MOV R150, RZ ;  /* 0x000000ff00967202 */ /* 0x000fe20000000f00 */
[----:B------:R-:W-:Y:S01]  /*85b0*/  IMAD.MOV.U32 R148, RZ, RZ, RZ ;  /* 0x000000ffff947224 */ /* 0x000fe200078e00ff */
[----:B------:R-:W-:Y:S01]  /*85c0*/  CS2R R142, SRZ ;  /* 0x00000000008e7805 */ /* 0x000fe2000001ff00 */
[----:B------:R-:W-:Y:S01]  /*85d0*/  CS2R R28, SRZ ;  /* 0x00000000001c7805 */ /* 0x000fe2000001ff00 */
[----:B------:R-:W-:Y:S01]  /*85e0*/  PLOP3.LUT P0, PT, PT, PT, UP0, 0x80, 0x0 ;  /* 0x000000000000781c */ /* 0x000fe20003f0f008 */
[----:B------:R-:W-:Y:S01]  /*85f0*/  IMAD.MOV.U32 R138, RZ, RZ, RZ ;  /* 0x000000ffff8a7224 */ /* 0x000fe200078e00ff */
[----:B------:R-:W-:Y:S01]  /*8600*/  MOV R140, RZ ;  /* 0x000000ff008c7202 */ /* 0x000fe20000000f00 */
        /* <DEDUP_REMOVED lines=24> */
[----:B------:R-:W-:Y:S01]  /*8790*/  USHF.R.S32.HI UR6, URZ, 0x1f, UR19 ;  /* 0x0000001f3f067899 */ /* 0x000fe20008011413 */
[----:B------:R-:W-:Y:S01]  /*87a0*/  SHF.R.S32.HI R244, RZ, 0x1f, R246 ;  /* 0x0000001ffff47819 */ /* 0x000fe200000114f6 */
[----:B------:R-:W-:Y:S02]  /*87b0*/  ULDC.64 UR4, c[0x0][0x178] ;  /* 0x00005e0000047ab9 */ /* 0x000fe40000000a00 */
        /* <DEDUP_REMOVED lines=9> */
[----:B------:R-:W-:Y:S02]  /*8850*/  UISETP.NE.U32.AND UP0, UPT, URZ, UR6, UPT ;  /* 0x000000063f00728c */ /* 0x000fe4000bf05070 */
[----:B------:R-:W-:Y:S02]  /*8860*/  ULDC.64 UR4, c[0x0][0x1b8] ;  /* 0x00006e0000047ab9 */ /* 0x000fe40000000a00 */
[----:B------:R-:W-:Y:S02]  /*8870*/  UISETP.NE.AND.EX UP0, UPT, URZ, UR7, UPT, UP0 ;  /* 0x000000073f00728c */ /* 0x000fe4000bf05300 */
[----:B------:R-:W-:Y:S02]  /*8880*/  USHF.R.S32.HI UR7, URZ, 0x1f, UR21 ;  /* 0x0000001f3f077899 */ /* 0x000fe40008011415 */
[----:B------:R-:W-:Y:S02]  /*8890*/  UIADD3 UR9, UR9, UR19, URZ ;  /* 0x0000001309097290 */ /* 0x000fe4000fffe03f */
[----:B------:R-:W-:-:S02]  /*88a0*/  UIMAD UR6, UR15, UR4, URZ ;  /* 0x000000040f0672a4 */ /* 0x000fc4000f8e023f */
[----:B------:R-:W-:Y:S02]  /*88b0*/  USEL UR7, UR7, URZ, !UP0 ;  /* 0x0000003f07077287 */ /* 0x000fe4000c000000 */
[----:B------:R-:W-:Y:S01]  /*88c0*/  UIMAD UR6, UR16, UR5, UR6 ;  /* 0x00000005100672a4 */ /* 0x000fe2000f8e0206 */
[----:B-1----:R-:W-:Y:S01]  /*88d0*/  LEA.HI R2, R244, R246, RZ, 0x3 ;  /* 0x000000f6f4027211 */ /* 0x002fe200078f18ff */
[----:B------:R-:W-:Y:S02]  /*88e0*/  UIMAD.WIDE.U32 UR10, UR16, UR4, UR8 ;  /* 0x00000004100a72a5 */ /* 0x000fe4000f8e0008 */
[----:B------:R-:W-:Y:S01]  /*88f0*/  USEL UR8, UR21, URZ, !UP0 ;  /* 0x0000003f15087287 */ /* 0x000fe2000c000000 */
[----:B------:R-:W-:Y:S01]  /*8900*/  LOP3.LUT R0, R2, 0xfffffff8, RZ, 0xc0, !PT ;  /* 0xfffffff802007812 */ /* 0x000fe200078ec0ff */
[----:B------:R-:W-:Y:S01]  /*8910*/  ULDC.64 UR4, c[0x0][0x1c0] ;  /* 0x0000700000047ab9 */ /* 0x000fe20000000a00 */
[----:B------:R-:W-:Y:S01]  /*8920*/  SHF.R.S32.HI R75, RZ, 0x3, R2 ;  /* 0x00000003ff4b7819 */ /* 0x000fe20000011402 */
[----:B------:R-:W-:-:S02]  /*8930*/  UIMAD UR7, UR7, UR4, URZ ;  /* 0x00000004070772a4 */ /* 0x000fc4000f8e023f */
[----:B------:R-:W-:Y:S01]  /*8940*/  IMAD.IADD R6, R246, 0x1, -R0 ;  /* 0x00000001f6067824 */ /* 0x000fe200078e0a00 */
[----:B------:R-:W-:Y:S02]  /*8950*/  UIADD3 UR11, UR11, UR6, URZ ;  /* 0x000000060b0b7290 */ /* 0x000fe4000fffe03f */
[----:B------:R-:W-:Y:S01]  /*8960*/  UIMAD UR5, UR8, UR5, UR7 ;  /* 0x00000005080572a4 */ /* 0x000fe2000f8e0207 */
[C---:B------:R-:W-:Y:S01]  /*8970*/  IMAD R247, R6.reuse, 0x10, R75 ;  /* 0x0000001006f77824 */ /* 0x040fe200078e024b */
[----:B------:R-:W-:Y:S01]  /*8980*/  UIMAD.WIDE.U32 UR8, UR8, UR4, UR10 ;  /* 0x00000004080872a5 */ /* 0x000fe2000f8e000a */
[----:B------:R-:W-:Y:S02]  /*8990*/  IMAD.SHL.U32 R6, R6, 0x8, RZ ;  /* 0x0000000806067824 */ /* 0x000fe400078e00ff */
[----:B------:R-:W-:Y:S01]  /*89a0*/  ULDC UR10, c[0x0][0x2c4] ;  /* 0x0000b100000a7ab9 */ /* 0x000fe20000000800 */
[----:B------:R-:W-:Y:S01]  /*89b0*/  IADD3 R4, R247, UR17, RZ ;  /* 0x00000011f7047c10 */ /* 0x000fe2000fffe0ff */
[----:B------:R-:W-:Y:S01]  /*89c0*/  UIADD3 UR5, UR9, UR5, URZ ;  /* 0x0000000509057290 */ /* 0x000fe2000fffe03f */
[----:B------:R-:W-:Y:S01]  /*89d0*/  IMAD.U32 R3, RZ, RZ, UR9 ;  /* 0x00000009ff037e24 */ /* 0x000fe2000f8e00ff */
[----:B------:R-:W-:Y:S01]  /*89e0*/  UIMAD UR10, UR20, UR10, URZ ;  /* 0x0000000a140a72a4 */ /* 0x000fe2000f8e023f */
[----:B------:R1:W-:Y:S01]  /*89f0*/  STL [R1+0x3c], R247 ;  /* 0x00003cf701007387 */ /* 0x0003e20000100800 */
[----:B------:R-:W-:Y:S01]  /*8a00*/  @P1 IMAD.HI.U32 R2, R4, c[0x0][0x2c8], RZ ;  /* 0x0000b20004021a27 */ /* 0x000fe200078e00ff */
[----:B------:R-:W-:-:S03]  /*8a10*/  ISETP.GE.AND P4, PT, R6, c[0x0][0x198], PT ;  /* 0x0000660006007a0c */ /* 0x000fc60003f86270 */
[----:B------:R-:W-:Y:S01]  /*8a20*/  IMAD.MOV.U32 R0, RZ, RZ, R4 ;  /* 0x000000ffff007224 */ /* 0x000fe200078e0004 */
[----:B------:R-:W-:Y:S01]  /*8a30*/  @P0 SHF.R.U32.HI R0, RZ, c[0x0][0x2cc], R2 ;  /* 0x0000b300ff000a19 */ /* 0x000fe20000011602 */
[----:B------:R-:W-:Y:S02]  /*8a40*/  IMAD.U32 R2, RZ, RZ, UR8 ;  /* 0x00000008ff027e24 */ /* 0x000fe4000f8e00ff */
[----:B------:R-:W-:Y:S01]  /*8a50*/  IMAD.U32 R3, RZ, RZ, UR5 ;  /* 0x00000005ff037e24 */ /* 0x000fe2000f8e00ff */
        /* <DEDUP_REMOVED lines=25> */
[----:B------:R-:W-:Y:S02]  /*8bf0*/  LEA.HI R81, R2, R0, RZ, 0x3 ;  /* 0x0000000002517211 */ /* 0x000fe400078f18ff */
[----:B------:R-:W-:Y:S02]  /*8c00*/  IADD3 R5, R75, UR17, RZ ;  /* 0x000000114b057c10 */ /* 0x000fe4000fffe0ff */
[----:B------:R-:W-:Y:S02]  /*8c10*/  LOP3.LUT R2, R3, 0xfffffff8, RZ, 0xc0, !PT ;  /* 0xfffffff803027812 */ /* 0x000fe400078ec0ff */
[----:B------:R-:W-:-:S02]  /*8c20*/  LOP3.LUT R3, R81, 0xfffffff8, RZ, 0xc0, !PT ;  /* 0xfffffff851037812 */ /* 0x000fc400078ec0ff */
[----:B------:R-:W-:Y:S01]  /*8c30*/  ISETP.GE.AND P0, PT, R5, UR10, PT ;  /* 0x0000000a05007c0c */ /* 0x000fe2000bf06270 */
[----:B------:R-:W-:Y:S02]  /*8c40*/  IMAD.IADD R70, R246, 0x1, -R2 ;  /* 0x00000001f6467824 */ /* 0x000fe400078e0a02 */
[----:B------:R-:W-:Y:S02]  /*8c50*/  IMAD.IADD R80, R0, 0x1, -R3 ;  /* 0x0000000100507824 */ /* 0x000fe400078e0a03 */
[----:B------:R-:W-:Y:S02]  /*8c60*/  IMAD.SHL.U32 R71, R70, 0x8, RZ ;  /* 0x0000000846477824 */ /* 0x000fe400078e00ff */
[----:B------:R-:W-:Y:S02]  /*8c70*/  IMAD.MOV.U32 R2, RZ, RZ, 0x10 ;  /* 0x00000010ff027424 */ /* 0x000fe400078e00ff */
[----:B------:R-:W-:Y:S01]  /*8c80*/  IMAD.MOV.U32 R3, RZ, RZ, 0x20 ;  /* 0x00000020ff037424 */ /* 0x000fe200078e00ff */
        /* <DEDUP_REMOVED lines=15> */
.L_x_734:
[----:B-1-34-:R-:W-:Y:S05]  /*8d80*/  BSYNC B0 ;  /* 0x0000000000007941 */ /* 0x01afea0003800000 */
.L_x_733:
        /* <DEDUP_REMOVED lines=11> */
.L_x_736:
[----:B------:R-:W-:Y:S05]  /*8e40*/  BSYNC B0 ;  /* 0x0000000000007941 */ /* 0x000fea0003800000 */
.L_x_735:
        /* <DEDUP_REMOVED lines=11> */
.L_x_738:
[----:B------:R-:W-:Y:S05]  /*8f00*/  BSYNC B0 ;  /* 0x0000000000007941 */ /* 0x000fea0003800000 */
.L_x_737:
        /* <DEDUP_REMOVED lines=11> */
.L_x_740:
[----:B------:R-:W-:Y:S05]  /*8fc0*/  BSYNC B0 ;  /* 0x0000000000007941 */ /* 0x000fea0003800000 */
.L_x_739:
        /* <DEDUP_REMOVED lines=11> */
.L_x_742:
[----:B------:R-:W-:Y:S05]  /*9080*/  BSYNC B0 ;  /* 0x0000000000007941 */ /* 0x000fea0003800000 */
.L_x_741:
        /* <DEDUP_REMOVED lines=11> */
.L_x_744:
[----:B------:R-:W-:Y:S05]  /*9140*/  BSYNC B0 ;  /* 0x0000000000007941 */ /* 0x000fea0003800000 */
.L_x_743:
        /* <DEDUP_REMOVED lines=11> */
.L_x_746:
[----:B------:R-:W-:Y:S05]  /*9200*/  BSYNC B0 ;  /* 0x0000000000007941 */ /* 0x000fea0003800000 */
.L_x_745:
[----:B-123--:R-:W1:Y:S01]  /*9210*/  SHFL.IDX PT, R8, R8, 0x7, 0x181f ;  /* 0x00f81f0008087f89 */ /* 0x00ee6200000e0000 */
[----:B----4-:R-:W-:Y:S01]  /*9220*/  IADD3 R3, R5, 0x70, RZ ;  /* 0x0000007005037810 */ /* 0x010fe20007ffe0ff */
[----:B------:R-:W-:Y:S01]  /*9230*/  UMOV UR6, 0x70 ;  /* 0x0000007000067882 */ /* 0x000fe20000000000 */
[----:B------:R-:W-:Y:S01]  /*9240*/  IMAD.MOV.U32 R248, RZ, RZ, c[0x0][0x2b8] ;  /* 0x0000ae00fff87624 */ /* 0x000fe200078e00ff */
[----:B------:R-:W2:Y:S01]  /*9250*/  SHFL.IDX PT, R9, R9, 0x7, 0x181f ;  /* 0x00f81f0009097f89 */ /* 0x000ea200000e0000 */
[----:B------:R-:W-:Y:S01]  /*9260*/  ISETP.GE.AND P1, PT, R3, UR10, PT ;  /* 0x0000000a03007c0c */ /* 0x000fe2000bf26270 */
[----:B------:R-:W-:Y:S01]  /*9270*/  UIMAD UR6, UR13, UR6, -0x70 ;  /* 0xffffff900d0674a4 */ /* 0x000fe2000f8e0206 */
[----:B------:R-:W-:Y:S01]  /*9280*/  IMAD.MOV.U32 R98, RZ, RZ, RZ ;  /* 0x000000ffff627224 */ /* 0x000fe200078e00ff */
[----:B------:R-:W-:Y:S01]  /*9290*/  ISETP.NE.AND P2, PT, R248, 0x1, PT ;  /* 0x00000001f800780c */ /* 0x000fe20003f45270 */
[----:B------:R-:W-:Y:S02]  /*92a0*/  USHF.R.S32.HI UR7, URZ, 0x1f, UR11 ;  /* 0x0000001f3f077899 */ /* 0x000fe4000801140b */
[----:B------:R-:W-:Y:S01]  /*92b0*/  ULDC.64 UR4, c[0x0][0x2b0] ;  /* 0x0000ac0000047ab9 */ /* 0x000fe20000000a00 */
[----:B------:R-:W-:Y:S01]  /*92c0*/  IADD3 R0, R247, UR6, RZ ;  /* 0x00000006f7007c10 */ /* 0x000fe2000fffe0ff */
[----:B------:R-:W-:-:S02]  /*92d0*/  UIMAD UR7, UR7, UR4, URZ ;  /* 0x00000004070772a4 */ /* 0x000fc4000f8e023f */
[----:B------:R-:W-:Y:S01]  /*92e0*/  UIMAD.WIDE.U32 UR8, UR11, UR4, URZ ;  /* 0x000000040b0872a5 */ /* 0x000fe2000f8e003f */
[----:B------:R-:W-:Y:S01]  /*92f0*/  ISETP.GE.AND P0, PT, R0, UR14, PT ;  /* 0x0000000e00007c0c */ /* 0x000fe2000bf06270 */
[----:B------:R-:W-:Y:S01]  /*9300*/  UIMAD UR7, UR11, UR5, UR7 ;  /* 0x000000050b0772a4 */ /* 0x000fe2000f8e0207 */
[----:B------:R-:W-:Y:S01]  /*9310*/  @!P1 IMAD.SHL.U32 R10, R68, 0x2, RZ ;  /* 0x00000002440a9824 */ /* 0x000fe200078e00ff */
[----:B------:R-:W-:Y:S01]  /*9320*/  IADD3 R5, R0, UR18, RZ ;  /* 0x0000001200057c10 */ /* 0x000fe2000fffe0ff */
[----:B------:R-:W-:Y:S01]  /*9330*/  ULDC.64 UR4, c[0x0][0x1e8] ;  /* 0x00007a0000047ab9 */ /* 0x000fe20000000a00 */
[----:B------:R-:W-:Y:S01]  /*9340*/  ISETP.GT.OR P0, PT, R247, 0x6f, P0 ;  /* 0x0000006ff700780c */ /* 0x000fe20000704670 */
[----:B------:R-:W-:Y:S01]  /*9350*/  UIADD3 UR7, UR9, UR7, URZ ;  /* 0x0000000709077290 */ /* 0x000fe2000fffe03f */
[----:B-1----:R-:W-:Y:S01]  /*9360*/  @!P1 LEA R8, P3, R71, R8, 0x1 ;  /* 0x0000000847089211 */ /* 0x002fe200078608ff */
[----:B------:R-:W-:-:S03]  /*9370*/  @P2 IMAD.HI.U32 R3, R5, c[0x0][0x2bc], RZ ;  /* 0x0000af0005032a27 */ /* 0x000fc600078e00ff */
[----:B--2---:R-:W-:Y:S01]  /*9380*/  @!P1 LEA.HI.X R9, R71, R9, R241, 0x1, P3 ;  /* 0x0000000947099211 */ /* 0x004fe200018f0cf1 */
[----:B------:R-:W-:Y:S01]  /*9390*/  IMAD.MOV.U32 R0, RZ, RZ, R5 ;  /* 0x000000ffff007224 */ /* 0x000fe200078e0005 */
[----:B------:R-:W-:-:S03]  /*93a0*/  @P2 SHF.R.U32.HI R0, RZ, c[0x0][0x2c0], R3 ;  /* 0x0000b000ff002a19 */ /* 0x000fc60000011603 */
[----:B------:R-:W-:Y:S01]  /*93b0*/  @!PT LDS RZ, [RZ] ;  /* 0x00000000fffff984 */ /* 0x000fe20000000800 */
[----:B------:R1:W-:Y:S02]  /*93c0*/  @!P1 LDGSTS.E.BYPASS.LTC128B.128 [R10+0xa900], [R8.64], !P4 ;  /* 0x0a900000080a9fae */ /* 0x0003e4000e101d56 */
[C---:B------:R-:W-:Y:S02]  /*93d0*/  @!P0 IADD3 R3, P2, R0.reuse, UR8, RZ ;  /* 0x0000000800038c10 */ /* 0x040fe4000ff5e0ff */
[----:B------:R-:W0:Y:S02]  /*93e0*/  LDGDEPBAR ;  /* 0x00000000000079af */ /* 0x000e240000000000 */
[----:B------:R-:W-:Y:S02]  /*93f0*/  @!P0 LEA.HI.X.SX32 R7, R0, UR7, 0x1, P2 ;  /* 0x0000000700078c11 */ /* 0x000fe400090f0eff */
[----:B------:R-:W-:-:S04]  /*9400*/  @!P0 LEA R6, P2, R3, c[0x0][0x2a0], 0x2 ;  /* 0x0000a80003068a11 */ /* 0x000fc800078410ff */
[----:B------:R-:W-:Y:S01]  /*9410*/  @!P0 LEA.HI.X R7, R3, c[0x0][0x2a4], R7, 0x2, P2 ;  /* 0x0000a90003078a11 */ /* 0x000fe200010f1407 */
[----:B------:R-:W-:Y:S06]  /*9420*/  BAR.SYNC.DEFER_BLOCKING 0x0 ;  /* 0x0000000000007b1d */ /* 0x000fec0000010000 */
[----:B------:R2:W3:Y:S01]  /*9430*/  @!P0 LDG.E R98, [R6.64] ;  /* 0x0000001606628981 */ /* 0x0004e2000c1e1900 */
[----:B------:R-:W-:Y:S01]  /*9440*/  IMAD.MOV R0, RZ, RZ, -R0 ;  /* 0x000000ffff007224 */ /* 0x000fe200078e0a00 */
[----:B------:R-:W-:Y:S01]  /*9450*/  UIMAD UR11, UR15, UR4, URZ ;  /* 0x000000040f0b72a4 */ /* 0x000fe2000f8e023f */
[----:B------:R-:W-:Y:S01]  /*9460*/  ISETP.GE.AND P5, PT, R71, c[0x0][0x1d4], PT ;  /* 0x0000750047007a0c */ /* 0x000fe20003fa6270 */
[----:B------:R-:W-:Y:S01]  /*9470*/  UIMAD.WIDE.U32 UR24, UR16, UR4, URZ ;  /* 0x00000004101872a5 */ /* 0x000fe2000f8e003f */
[----:B------:R-:W-:Y:S01]  /*9480*/  IMAD R99, R0, c[0x0][0x2b8], R5 ;  /* 0x0000ae0000637a24 */ /* 0x000fe200078e0205 */
[----:B------:R-:W-:Y:S01]  /*9490*/  UIMAD UR11, UR16, UR5, UR11 ;  /* 0x00000005100b72a4 */ /* 0x000fe2000f8e020b */
[----:B-1----:R-:W-:Y:S01]  /*94a0*/  IMAD.U32 R10, RZ, RZ, UR16 ;  /* 0x00000010ff0a7e24 */ /* 0x002fe2000f8e00ff */
[----:B------:R-:W-:Y:S01]  /*94b0*/  UIADD3 UR12, UR13, -0x1, URZ ;  /* 0xffffffff0d0c7890 */ /* 0x000fe2000fffe03f */
[----:B------:R-:W-:Y:S01]  /*94c0*/  IMAD R8, R99, c[0x0][0x1e0], RZ ;  /* 0x0000780063087a24 */ /* 0x000fe200078e02ff */
[----:B------:R-:W-:Y:S01]  /*94d0*/  SHF.R.S32.HI R96, RZ, 0x1f, R99 ;  /* 0x0000001fff607819 */ /* 0x000fe20000011463 */
[----:B------:R-:W-:Y:S01]  /*94e0*/  UIADD3 UR11, UR25, UR11, URZ ;  /* 0x0000000b190b7290 */ /* 0x000fe2000fffe03f */
[----:B------:R-:W-:Y:S01]  /*94f0*/  STL [R1+0x1c], R99 ;  /* 0x00001c6301007387 */ /* 0x000fe20000100800 */
[----:B------:R-:W-:Y:S01]  /*9500*/  UIMAD UR12, UR12, -0x70, UR14 ;  /* 0xffffff900c0c78a4 */ /* 0x000fe2000f8e020e */
[----:B------:R-:W-:Y:S01]  /*9510*/  LEA.HI R243, R244, R246, RZ, 0x5 ;  /* 0x000000f6f4f37211 */ /* 0x000fe200078f28ff */
[----:B------:R-:W-:Y:S01]  /*9520*/  IMAD R0, R96, c[0x0][0x1e0], RZ ;  /* 0x0000780060007a24 */ /* 0x000fe200078e02ff */
[----:B------:R-:W-:Y:S01]  /*9530*/  ULDC.64 UR4, c[0x0][0x210] ;  /* 0x0000840000047ab9 */ /* 0x000fe20000000a00 */
[----:B------:R-:W-:Y:S01]  /*9540*/  ISETP.GT.AND P6, PT, R247, 0x6f, PT ;  /* 0x0000006ff700780c */ /* 0x000fe20003fc4270 */
[----:B------:R-:W-:Y:S01]  /*9550*/  UIMAD UR15, UR15, UR4, URZ ;  /* 0x000000040f0f72a4 */ /* 0x000fe2000f8e023f */
[----:B------:R-:W-:Y:S01]  /*9560*/  IMAD R0, R99, c[0x0][0x1e4], R0 ;  /* 0x0000790063007a24 */ /* 0x000fe200078e0200 */
[----:B------:R-:W-:Y:S01]  /*9570*/  IADD3 R69, -R75, UR12, RZ ;  /* 0x0000000c4b457c10 */ /* 0x000fe2000fffe1ff */
[----:B------:R-:W-:Y:S01]  /*9580*/  UIMAD.WIDE.U32 UR26, UR16, UR4, URZ ;  /* 0x00000004101a72a5 */ /* 0x000fe2000f8e003f */
[----:B------:R-:W-:Y:S01]  /*9590*/  SHF.R.S32.HI R245, RZ, 0x5, R243 ;  /* 0x00000005fff57819 */ /* 0x000fe200000114f3 */
[----:B------:R-:W-:Y:S01]  /*95a0*/  UIMAD UR15, UR16, UR5, UR15 ;  /* 0x00000005100f72a4 */ /* 0x000fe2000f8e020f */
[----:B------:R-:W-:Y:S01]  /*95b0*/  ISETP.GE.AND P1, PT, R69, 0x1, PT ;  /* 0x000000014500780c */ /* 0x000fe20003f26270 */
[----:B--2---:R-:W-:Y:S01]  /*95c0*/  IMAD.WIDE.U32 R6, R99, c[0x0][0x1e0], RZ ;  /* 0x0000780063067a25 */ /* 0x004fe200078e00ff */
[C---:B------:R-:W-:Y:S01]  /*95d0*/  ISETP.GE.AND P3, PT, R69.reuse, 0x21, PT ;  /* 0x000000214500780c */ /* 0x040fe20003f66270 */
[----:B------:R-:W-:Y:S01]  /*95e0*/  UIADD3 UR15, UR27, UR15, URZ ;  /* 0x0000000f1b0f7290 */ /* 0x000fe2000fffe03f */
[----:B------:R-:W-:Y:S01]  /*95f0*/  ISETP.GE.AND P4, PT, R69, 0x31, PT ;  /* 0x000000314500780c */ /* 0x000fe20003f86270 */
[----:B------:R-:W-:Y:S01]  /*9600*/  IMAD.IADD R7, R7, 0x1, R0 ;  /* 0x0000000107077824 */ /* 0x000fe200078e0200 */
[----:B---3--:R-:W-:-:S03]  /*9610*/  SHF.R.S32.HI R97, RZ, 0x1f, R98 ;  /* 0x0000001fff617819 */ /* 0x008fc60000011462 */
[----:B------:R-:W-:Y:S01]  /*9620*/  IMAD.WIDE.U32 R6, R98, c[0x0][0x1f0], R6 ;  /* 0x00007c0062067a25 */ /* 0x000fe200078e0006 */
[----:B------:R-:W-:Y:S03]  /*9630*/  STL [R1+0x18], R98 ;  /* 0x0000186201007387 */ /* 0x000fe60000100800 */
[----:B------:R-:W-:Y:S01]  /*9640*/  IMAD R3, R97, c[0x0][0x1f0], RZ ;  /* 0x00007c0061037a24 */ /* 0x000fe200078e02ff */
[----:B------:R-:W-:Y:S01]  /*9650*/  IADD3 R0, P0, R6, UR24, RZ ;  /* 0x0000001806007c10 */ /* 0x000fe2000ff1e0ff */
[C---:B------:R-:W-:Y:S02]  /*9660*/  IMAD R8, R98.reuse, c[0x0][0x1f0], R8 ;  /* 0x00007c0062087a24 */ /* 0x040fe400078e0208 */
[----:B------:R-:W-:Y:S02]  /*9670*/  IMAD R3, R98, c[0x0][0x1f4], R3 ;  /* 0x00007d0062037a24 */ /* 0x000fe400078e0203 */
[----:B------:R-:W-:-:S03]  /*9680*/  IMAD R8, R10, c[0x0][0x1e8], R8 ;  /* 0x00007a000a087a24 */ /* 0x000fc600078e0208 */
[----:B------:R-:W-:Y:S02]  /*9690*/  IADD3.X R6, R7, UR11, R3, P0, !PT ;  /* 0x0000000b07067c10 */ /* 0x000fe400087fe403 */
[----:B------:R-:W-:-:S04]  /*96a0*/  LEA R3, P0, R0, c[0x0][0x1c8], 0x1 ;  /* 0x0000720000037a11 */ /* 0x000fc800078008ff */
[----:B------:R-:W-:Y:S01]  /*96b0*/  LEA.HI.X R0, R0, c[0x0][0x1cc], R6, 0x1, P0 ;  /* 0x0000730000007a11 */ /* 0x000fe200000f0c06 */
[----:B------:R-:W-:Y:S01]  /*96c0*/  SHFL.IDX PT, R9, R3, 0x1, 0x181f ;  /* 0x00381f0003097f89 */ /* 0x000fe200000e0000 */
[----:B------:R-:W-:-:S03]  /*96d0*/  ISETP.GE.AND P0, PT, R69, 0x11, PT ;  /* 0x000000114500780c */ /* 0x000fc60003f06270 */
[----:B------:R-:W1:Y:S04]  /*96e0*/  SHFL.IDX PT, R6, R3, RZ, 0x181f ;  /* 0x00181fff03067589 */ /* 0x000e6800000e0000 */
[----:B------:R-:W2:Y:S04]  /*96f0*/  SHFL.IDX PT, R5, R0, RZ, 0x181f ;  /* 0x00181fff00057589 */ /* 0x000ea800000e0000 */
[----:B------:R-:W3:Y:S02]  /*9700*/  SHFL.IDX PT, R14, R3, 0x2, 0x181f ;  /* 0x00581f00030e7f89 */ /* 0x000ee400000e0000 */
[----:B------:R-:W-:-:S02]  /*9710*/  @P0 IMAD.SHL.U32 R10, R68, 0x2, RZ ;  /* 0x00000002440a0824 */ /* 0x000fc400078e00ff */
[----:B------:R-:W4:Y:S04]  /*9720*/  SHFL.IDX PT, R17, R0, 0x1, 0x181f ;  /* 0x00381f0000117f89 */ /* 0x000f2800000e0000 */
[----:B------:R-:W5:Y:S04]  /*9730*/  SHFL.IDX PT, R16, R0, 0x2, 0x181f ;  /* 0x00581f0000107f89 */ /* 0x000f6800000e0000 */
[----:B------:R-:W3:Y:S01]  /*9740*/  SHFL.IDX PT, R13, R3, 0x3, 0x181f ;  /* 0x00781f00030d7f89 */ /* 0x000ee200000e0000 */
[----:B-1----:R-:W-:-:S03]  /*9750*/  @P1 LEA R6, P2, R71, R6, 0x1 ;  /* 0x0000000647061211 */ /* 0x002fc600078408ff */
[----:B------:R-:W1:Y:S01]  /*9760*/  SHFL.IDX PT, R11, R0, 0x3, 0x181f ;  /* 0x00781f00000b7f89 */ /* 0x000e6200000e0000 */
[C---:B--2---:R-:W-:Y:S01]  /*9770*/  @P1 LEA.HI.X R7, R71.reuse, R5, R241, 0x1, P2 ;  /* 0x0000000547071211 */ /* 0x044fe200010f0cf1 */
[----:B------:R-:W-:Y:S02]  /*9780*/  @P1 IMAD.SHL.U32 R5, R68, 0x2, RZ ;  /* 0x0000000244051824 */ /* 0x000fe400078e00ff */
[----:B------:R-:W2:Y:S04]  /*9790*/  SHFL.IDX PT, R12, R3, 0x4, 0x181f ;  /* 0x00981f00030c7f89 */ /* 0x000ea800000e0000 */
[----:B------:R1:W-:Y:S04]  /*97a0*/  @P1 LDGSTS.E.BYPASS.LTC128B.128 [R5+0x3900], [R6.64], !P5 ;  /* 0x0390000006051fae */ /* 0x0003e8000e901d56 */
[----:B------:R-:W2:Y:S04]  /*97b0*/  SHFL.IDX PT, R3, R3, 0x5, 0x181f ;  /* 0x00b81f0003037f89 */ /* 0x000ea800000e0000 */
[----:B------:R-:W2:Y:S01]  /*97c0*/  SHFL.IDX PT, R15, R0, 0x4, 0x181f ;  /* 0x00981f00000f7f89 */ /* 0x000ea200000e0000 */
[----:B-1----:R-:W-:Y:S01]  /*97d0*/  LEA R7, R8, c[0x0][0x1c8], 0x1 ;  /* 0x0000720008077a11 */ /* 0x002fe200078e08ff */
[----:B------:R-:W-:Y:S01]  /*97e0*/  @P3 IMAD.SHL.U32 R5, R68, 0x2, RZ ;  /* 0x0000000244053824 */ /* 0x000fe200078e00ff */
[----:B------:R-:W-:-:S02]  /*97f0*/  @P0 LEA R8, P2, R71, R9, 0x1 ;  /* 0x0000000947080211 */ /* 0x000fc400078408ff */
[C---:B---3--:R-:W-:Y:S02]  /*9800*/  @P3 LEA R6, P1, R71.reuse, R14, 0x1 ;  /* 0x0000000e47063211 */ /* 0x048fe400078208ff */
[----:B------:R5:W-:Y:S01]  /*9810*/  SHFL.IDX PT, R14, R7, 0x6, 0x181f ;  /* 0x00d81f00070e7f89 */ /* 0x000be200000e0000 */
[----:B----4-:R-:W-:Y:S02]  /*9820*/  @P0 LEA.HI.X R9, R71, R17, R241, 0x1, P2 ;  /* 0x0000001147090211 */ /* 0x010fe400010f0cf1 */
[C---:B------:R-:W-:Y:S01]  /*9830*/  ISETP.GE.AND P2, PT, R69.reuse, 0x41, PT ;  /* 0x000000414500780c */ /* 0x040fe20003f46270 */
[----:B------:R-:W1:Y:S04]  /*9840*/  SHFL.IDX PT, R17, R0, 0x5, 0x181f ;  /* 0x00b81f0000117f89 */ /* 0x000e6800000e0000 */
[----:B------:R2:W-:Y:S01]  /*9850*/  @P0 LDGSTS.E.BYPASS.LTC128B.128 [R10+0x4100], [R8.64], !P5 ;  /* 0x04100000080a0fae */ /* 0x0005e2000e901d56 */
[----:B------:R-:W-:-:S02]  /*9860*/  ISETP.GE.AND P0, PT, R69, 0x61, PT ;  /* 0x000000614500780c */ /* 0x000fc40003f06270 */
[----:B-----5:R-:W-:Y:S02]  /*9870*/  @P3 LEA.HI.X R7, R71, R16, R241, 0x1, P1 ;  /* 0x0000001047073211 */ /* 0x020fe400008f0cf1 */
[----:B------:R3:W4:Y:S01]  /*9880*/  SHFL.IDX PT, R16, R0, 0x6, 0x181f ;  /* 0x00d81f0000107f89 */ /* 0x00072200000e0000 */
[----:B------:R-:W-:-:S03]  /*9890*/  ISETP.GE.AND P1, PT, R69, 0x51, PT ;  /* 0x000000514500780c */ /* 0x000fc60003f26270 */
[----:B------:R5:W-:Y:S01]  /*98a0*/  @P3 LDGSTS.E.BYPASS.LTC128B.128 [R5+0x4900], [R6.64], !P5 ;  /* 0x0490000006053fae */ /* 0x000be2000e901d56 */
[C---:B---3--:R-:W-:Y:S01]  /*98b0*/  @P4 IMAD.SHL.U32 R0, R68.reuse, 0x2, RZ ;  /* 0x0000000244004824 */ /* 0x048fe200078e00ff */
[----:B-----5:R-:W-:Y:S01]  /*98c0*/  @P4 LEA R6, P3, R71, R13, 0x1 ;  /* 0x0000000d47064211 */ /* 0x020fe200078608ff */
[----:B------:R-:W-:-:S03]  /*98d0*/  @P2 IMAD.SHL.U32 R5, R68, 0x2, RZ ;  /* 0x0000000244052824 */ /* 0x000fc600078e00ff */
[C---:B------:R-:W-:Y:S02]  /*98e0*/  @P4 LEA.HI.X R7, R71.reuse, R11, R241, 0x1, P3 ;  /* 0x0000000b47074211 */ /* 0x040fe400018f0cf1 */
[----:B--2---:R-:W-:-:S03]  /*98f0*/  @P2 LEA R10, P3, R71, R12, 0x1 ;  /* 0x0000000c470a2211 */ /* 0x004fc600078608ff */
[----:B------:R2:W-:Y:S01]  /*9900*/  @P4 LDGSTS.E.BYPASS.LTC128B.128 [R0+0x5100], [R6.64], !P5 ;  /* 0x0510000006004fae */ /* 0x0005e2000e901d56 */
[C---:B------:R-:W-:Y:S01]  /*9910*/  @P1 LEA R8, P4, R71.reuse, R3, 0x1 ;  /* 0x0000000347081211 */ /* 0x040fe200078808ff */
[----:B------:R-:W-:Y:S01]  /*9920*/  @P1 IMAD.SHL.U32 R3, R68, 0x2, RZ ;  /* 0x0000000244031824 */ /* 0x000fe200078e00ff */
[C-C-:B------:R-:W-:Y:S02]  /*9930*/  @P2 LEA.HI.X R11, R71.reuse, R15, R241.reuse, 0x1, P3 ;  /* 0x0000000f470b2211 */ /* 0x140fe400018f0cf1 */
[----:B-1----:R-:W-:-:S03]  /*9940*/  @P1 LEA.HI.X R9, R71, R17, R241, 0x1, P4 ;  /* 0x0000001147091211 */ /* 0x002fc600020f0cf1 */
[----:B------:R1:W-:Y:S04]  /*9950*/  @P2 LDGSTS.E.BYPASS.LTC128B.128 [R5+0x5900], [R10.64], !P5 ;  /* 0x059000000a052fae */ /* 0x0003e8000e901d56 */
[----:B------:R1:W-:Y:S01]  /*9960*/  @P1 LDGSTS.E.BYPASS.LTC128B.128 [R3+0x6100], [R8.64], !P5 ;  /* 0x0610000008031fae */ /* 0x0003e2000e901d56 */
[----:B--2---:R-:W-:Y:S01]  /*9970*/  @P0 LEA R6, P3, R71, R14, 0x1 ;  /* 0x0000000e47060211 */ /* 0x004fe200078608ff */
[----:B------:R-:W-:-:S03]  /*9980*/  @P0 IMAD.SHL.U32 R0, R68, 0x2, RZ ;  /* 0x0000000244000824 */ /* 0x000fc600078e00ff */
[----:B----4-:R-:W-:-:S05]  /*9990*/  @P0 LEA.HI.X R7, R71, R16, R241, 0x1, P3 ;  /* 0x0000001047070211 */ /* 0x010fca00018f0cf1 */
[----:B------:R1:W-:Y:S01]  /*99a0*/  @P0 LDGSTS.E.BYPASS.LTC128B.128 [R0+0x6900], [R6.64], !P5 ;  /* 0x0690000006000fae */ /* 0x0003e2000e901d56 */
[----:B------:R-:W-:-:S03]  /*99b0*/  ISETP.LT.AND P0, PT, RZ, c[0x0][0x27c], PT ;  /* 0x00009f00ff007a0c */ /* 0x000fc60003f01270 */
[----:B------:R-:W0:Y:S10]  /*99c0*/  LDGDEPBAR ;  /* 0x00000000000079af */ /* 0x000e340000000000 */
[----:B------:R-:W-:Y:S05]  /*99d0*/  @P0 BRA `(.L_x_747) ;  /* 0x0000002000000947 */ /* 0x000fea0003800000 */
[----:B------:R-:W-:-:S04]  /*99e0*/  DEPBAR.LE SB0, 0x1 ;  /* 0x000080400000791a */ /* 0x000fc80000000000 */
[----:B------:R-:W-:Y:S05]  /*99f0*/  BRA `(.L_x_748) ;  /* 0x00004de000007947 */ /* 0x000fea0003800000 */
.L_x_747:
[----:B------:R-:W-:Y:S01]  /*9a00*/  ULDC.U8 UR4, c[0x0][0x298] ;  /* 0x0000a60000047ab9 */ /* 0x000fe20000000000 */
[----:B-1----:R-:W-:Y:S01]  /*9a10*/  SHF.R.S32.HI R0, RZ, 0x1f, R149 ;  /* 0x0000001fff007819 */ /* 0x002fe20000011495 */
        /* <DEDUP_REMOVED lines=18> */
[----:B------:R-:W-:Y:S01]  /*9b40*/  PLOP3.LUT P1, PT, PT, PT, UP2, 0x80, 0x0 ;  /* 0x000000000000781c */ /* 0x000fe20003f2f028 */
[----:B------:R-:W-:Y:S01]  /*9b50*/  IMAD.MOV.U32 R8, RZ, RZ, R12 ;  /* 0x000000ffff087224 */ /* 0x000fe200078e000c */
[----:B------:R-:W-:Y:S01]  /*9b60*/  PLOP3.LUT P0, PT, PT, PT, UP2, 0x80, 0x0 ;  /* 0x000000000000781c */ /* 0x000fe20003f0f028 */
[----:B------:R-:W-:Y:S01]  /*9b70*/  BSSY B0, `(.L_x_750) ;  /* 0x000002f000007945 */ /* 0x000fe20003800000 */
[----:B------:R-:W-:Y:S01]  /*9b80*/  MOV R6, R10 ;  /* 0x0000000a00067202 */ /* 0x000fe20000000f00 */
[----:B------:R-:W-:Y:S01]  /*9b90*/  IMAD.SHL.U32 R17, R14, 0x4, RZ ;  /* 0x000000040e117824 */ /* 0x000fe200078e00ff */
[----:B------:R-:W-:Y:S01]  /*9ba0*/  CS2R R38, SRZ ;  /* 0x0000000000267805 */ /* 0x000fe2000001ff00 */
[----:B------:R-:W-:Y:S01]  /*9bb0*/  CS2R R26, SRZ ;  /* 0x00000000001a7805 */ /* 0x000fe2000001ff00 */
[----:B------:R-:W-:Y:S01]  /*9bc0*/  CS2R R14, SRZ ;  /* 0x00000000000e7805 */ /* 0x000fe2000001ff00 */
[----:B------:R-:W-:Y:S01]  /*9bd0*/  CS2R R28, SRZ ;  /* 0x00000000001c7805 */ /* 0x000fe2000001ff00 */
[----:B------:R-:W-:-:S03]  /*9be0*/  CS2R R18, SRZ ;  /* 0x0000000000127805 */ /* 0x000fc6000001ff00 */
        /* <DEDUP_REMOVED lines=39> */
.L_x_751:
[----:B------:R-:W-:Y:S05]  /*9e60*/  BSYNC B0 ;  /* 0x0000000000007941 */ /* 0x000fea0003800000 */
.L_x_750:
        /* <DEDUP_REMOVED lines=41> */
.L_x_753:
[----:B------:R-:W-:Y:S05]  /*a100*/  BSYNC B0 ;  /* 0x0000000000007941 */ /* 0x000fea0003800000 */
.L_x_752:
        /* <DEDUP_REMOVED lines=43> */
.L_x_755:
[----:B------:R-:W-:Y:S05]  /*a3c0*/  BSYNC B0 ;  /* 0x0000000000007941 */ /* 0x000fea0003800000 */
.L_x_754:
        /* <DEDUP_REMOVED lines=41> */
.L_x_757:
[----:B-12---:R-:W-:Y:S05]  /*a660*/  BSYNC B0 ;  /* 0x0000000000007941 */ /* 0x006fea0003800000 */
.L_x_756:
        /* <DEDUP_REMOVED lines=86> */
.L_x_761:
[----:B------:R-:W-:Y:S05]  /*abd0*/  BSYNC B0 ;  /* 0x0000000000007941 */ /* 0x000fea0003800000 */
.L_x_760:
        /* <DEDUP_REMOVED lines=49> */
.L_x_759:
[----:B------:R-:W-:Y:S05]  /*aef0*/  BSYNC B1 ;  /* 0x0000000000017941 */ /* 0x000fea0003800000 */
.L_x_758:
        /* <DEDUP_REMOVED lines=53> */
.L_x_765:
[----:B------:R-:W-:Y:S05]  /*b250*/  BSYNC B0 ;  /* 0x0000000000007941 */ /* 0x000fea0003800000 */
.L_x_764:
        /* <DEDUP_REMOVED lines=49> */
.L_x_763:
[----:B------:R-:W-:Y:S05]  /*b570*/  BSYNC B1 ;  /* 0x0000000000017941 */ /* 0x000fea0003800000 */
.L_x_762:
        /* <DEDUP_REMOVED lines=53> */
.L_x_769:
[----:B------:R-:W-:Y:S05]  /*b8d0*/  BSYNC B0 ;  /* 0x0000000000007941 */ /* 0x000fea0003800000 */
.L_x_768:
        /* <DEDUP_REMOVED lines=49> */
.L_x_767:
[----:B------:R-:W-:Y:S05]  /*bbf0*/  BSYNC B1 ;  /* 0x0000000000017941 */ /* 0x000fea0003800000 */
.L_x_766:
        /* <DEDUP_REMOVED lines=52> */
.L_x_772:
[----:B------:R-:W-:Y:S05]  /*bf40*/  BSYNC B0 ;  /* 0x0000000000007941 */ /* 0x000fea0003800000 */
.L_x_771:
        /* <DEDUP_REMOVED lines=50> */
.L_x_749:
[----:B------:R-:W-:Y:S01]  /*c270*/  PLOP3.LUT P1, PT, PT, PT, UP2, 0x80, 0x0 ;  /* 0x000000000000781c */ /* 0x000fe20003f2f028 */
[----:B------:R-:W-:Y:S01]  /*c280*/  IMAD.MOV.U32 R8, RZ, RZ, R12 ;  /* 0x000000ffff087224 */ /* 0x000fe200078e000c */
[----:B------:R-:W-:Y:S01]  /*c290*/  PLOP3.LUT P0, PT, PT, PT, UP2, 0x80, 0x0 ;  /* 0x000000000000781c */ /* 0x000fe20003f0f028 */
[----:B------:R-:W-:Y:S01]  /*c2a0*/  IMAD.MOV.U32 R6, RZ, RZ, R10 ;  /* 0x000000ffff067224 */ /* 0x000fe200078e000a */
[----:B------:R-:W-:Y:S01]  /*c2b0*/  SHF.R.S32.HI R29, RZ, 0x1f, R31 ;  /* 0x0000001fff1d7819 */ /* 0x000fe2000001141f */
[----:B------:R-:W-:Y:S01]  /*c2c0*/  CS2R R22, SRZ ;  /* 0x0000000000167805 */ /* 0x000fe2000001ff00 */
[----:B------:R-:W-:-:S07]  /*c2d0*/  CS2R R20, SRZ ;  /* 0x0000000000147805 */ /* 0x000fce000001ff00 */
[----:B------:R-:W-:Y:S01]  /*c2e0*/  @P1 IMAD.HI.U32 R3, R0, c[0x0][0x2c8], RZ ;  /* 0x0000b20000031a27 */ /* 0x000fe200078e00ff */
[----:B------:R-:W-:-:S04]  /*c2f0*/  ISETP.GE.AND P1, PT, R31, c[0x0][0x27c], PT ;  /* 0x00009f001f007a0c */ /* 0x000fc80003f26270 */
        /* <DEDUP_REMOVED lines=66> */
.L_x_774:
[----:B-1-3--:R-:W-:Y:S05]  /*c720*/  BSYNC B0 ;  /* 0x0000000000007941 */ /* 0x00afea0003800000 */
.L_x_773:
        /* <DEDUP_REMOVED lines=65> */
.L_x_776:
[----:B-1-3--:R-:W-:Y:S05]  /*cb40*/  BSYNC B0 ;  /* 0x0000000000007941 */ /* 0x00afea0003800000 */
.L_x_775:
        /* <DEDUP_REMOVED lines=124> */
.L_x_778:
[----:B------:R-:W-:Y:S05]  /*d310*/  BSYNC B0 ;  /* 0x0000000000007941 */ /* 0x000fea0003800000 */
.L_x_777:
        /* <DEDUP_REMOVED lines=18> */
[----:B------:R-:W-:Y:S01]  /*d440*/  IMAD.SHL.U32 R41, R5, 0x2, RZ ;  /* 0x0000000205297824 */ /* 0x000fe200078e00ff */
[----:B------:R-:W-:Y:S01]  /*d450*/  SHF.R.U64 R7, R32, 0x10, R33 ;  /* 0x0000001020077819 */ /* 0x000fe20000001221 */
[----:B------:R-:W-:Y:S01]  /*d460*/  IMAD.SHL.U32 R40, R0, 0x2, RZ ;  /* 0x0000000200287824 */ /* 0x000fe200078e00ff */
[----:B------:R-:W-:-:S02]  /*d470*/  SHF.R.U64 R0, R36, 0x10, R37 ;  /* 0x0000001024007819 */ /* 0x000fc40000001225 */
[----:B-1----:R-:W1:Y:S01]  /*d480*/  LDS.128 R12, [R41+0x7100] ;  /* 0x00710000290c7984 */ /* 0x002e620000000c00 */
[----:B------:R-:W-:Y:S02]  /*d490*/  PRMT R28, R62, 0x5410, R6 ;  /* 0x000054103e1c7816 */ /* 0x000fe40000000006 */
[----:B------:R-:W-:Y:S01]  /*d4a0*/  SHF.R.U32.HI R3, RZ, 0x10, R37 ;  /* 0x00000010ff037819 */ /* 0x000fe20000011625 */
[----:B------:R-:W2:Y:S01]  /*d4b0*/  LDS.128 R8, [R40+0x7100] ;  /* 0x0071000028087984 */ /* 0x000ea20000000c00 */
[----:B------:R-:W-:Y:S02]  /*d4c0*/  PRMT R6, R46, 0x5432, R7 ;  /* 0x000054322e067816 */ /* 0x000fe40000000007 */
[----:B------:R-:W-:Y:S02]  /*d4d0*/  PRMT R19, R47, 0x5432, R0 ;  /* 0x000054322f137816 */ /* 0x000fe40000000000 */
[----:B------:R-:W-:Y:S02]  /*d4e0*/  SHF.R.U64 R17, R34, 0x10, R35 ;  /* 0x0000001022117819 */ /* 0x000fe40000001223 */
[----:B------:R-:W-:-:S02]  /*d4f0*/  SHF.R.U64 R5, R38, 0x10, R39 ;  /* 0x0000001026057819 */ /* 0x000fc40000001227 */
[----:B------:R-:W-:Y:S02]  /*d500*/  PRMT R22, R47, 0x5410, R3 ;  /* 0x000054102f167816 */ /* 0x000fe40000000003 */
[----:B------:R-:W-:Y:S02]  /*d510*/  SHF.L.U32 R32, R6, 0x10, RZ ;  /* 0x0000001006207819 */ /* 0x000fe400000006ff */
[----:B------:R-:W-:Y:S02]  /*d520*/  SHF.R.U32.HI R18, RZ, 0x10, R35 ;  /* 0x00000010ff127819 */ /* 0x000fe40000011623 */
[----:B------:R-:W-:Y:S02]  /*d530*/  PRMT R20, R46, 0x5410, R16 ;  /* 0x000054102e147816 */ /* 0x000fe40000000010 */
[----:B------:R-:W-:Y:S02]  /*d540*/  PRMT R24, R61, 0x5432, R17 ;  /* 0x000054323d187816 */ /* 0x000fe40000000011 */
[----:B------:R-:W-:-:S02]  /*d550*/  PRMT R27, R62, 0x5432, R5 ;  /* 0x000054323e1b7816 */ /* 0x000fc40000000005 */
[----:B------:R-:W-:Y:S02]  /*d560*/  PRMT R26, R61, 0x5410, R18 ;  /* 0x000054103d1a7816 */ /* 0x000fe40000000012 */
[----:B------:R-:W-:Y:S01]  /*d570*/  LOP3.LUT R34, R6, 0xffff0000, RZ, 0xc0, !PT ;  /* 0xffff000006227812 */ /* 0x000fe200078ec0ff */
[----:B------:R-:W-:Y:S02]  /*d580*/  IMAD.U32 R6, R22, 0x10000, RZ ;  /* 0x0001000016067824 */ /* 0x000fe400078e00ff */
[C---:B-1----:R-:W-:Y:S01]  /*d590*/  IMAD.U32 R25, R14.reuse, 0x10000, RZ ;  /* 0x000100000e197824 */ /* 0x042fe200078e00ff */
[----:B------:R-:W-:Y:S01]  /*d5a0*/  LOP3.LUT R30, R14, 0xffff0000, RZ, 0xc0, !PT ;  /* 0xffff00000e1e7812 */ /* 0x000fe200078ec0ff */
[----:B------:R-:W-:Y:S01]  /*d5b0*/  IMAD.U32 R14, R19, 0x10000, RZ ;  /* 0x00010000130e7824 */ /* 0x000fe200078e00ff */
[C---:B------:R-:W-:Y:S01]  /*d5c0*/  LOP3.LUT R21, R13.reuse, 0xffff0000, RZ, 0xc0, !PT ;  /* 0xffff00000d157812 */ /* 0x040fe200078ec0ff */
[C---:B--2---:R-:W-:Y:S01]  /*d5d0*/  IMAD.U32 R3, R8.reuse, 0x10000, RZ ;  /* 0x0001000008037824 */ /* 0x044fe200078e00ff */
[----:B------:R-:W-:Y:S01]  /*d5e0*/  LOP3.LUT R5, R8, 0xffff0000, RZ, 0xc0, !PT ;  /* 0xffff000008057812 */ /* 0x000fe200078ec0ff */
[----:B------:R-:W-:Y:S01]  /*d5f0*/  IMAD.U32 R17, R13, 0x10000, RZ ;  /* 0x000100000d117824 */ /* 0x000fe200078e00ff */
        /* <DEDUP_REMOVED lines=9> */
[----:B------:R-:W-:-:S02]  /*d690*/  IMAD.U32 R8, R11, 0x10000, RZ ;  /* 0x000100000b087824 */ /* 0x000fc400078e00ff */
[-C--:B------:R-:W-:Y:S02]  /*d6a0*/  FMUL.FTZ R3, R3, R14.reuse ;  /* 0x0000000e03037220 */ /* 0x080fe40000410000 */
[C---:B------:R-:W-:Y:S01]  /*d6b0*/  IMAD.U32 R7, R9.reuse, 0x10000, RZ ;  /* 0x0001000009077824 */ /* 0x040fe200078e00ff */
[----:B------:R-:W-:Y:S01]  /*d6c0*/  LOP3.LUT R9, R9, 0xffff0000, RZ, 0xc0, !PT ;  /* 0xffff000009097812 */ /* 0x000fe200078ec0ff */
[----:B------:R-:W-:Y:S02]  /*d6d0*/  IMAD.U32 R11, R20, 0x10000, RZ ;  /* 0x00010000140b7824 */ /* 0x000fe400078e00ff */
[----:B------:R-:W-:Y:S01]  /*d6e0*/  FFMA.FTZ R36, R16, R14, -R0 ;  /* 0x0000000e10247223 */ /* 0x000fe20000010800 */
[----:B------:R-:W-:Y:S01]  /*d6f0*/  SHF.L.U32 R14, R26, 0x10, RZ ;  /* 0x000000101a0e7819 */ /* 0x000fe200000006ff */
[----:B------:R-:W-:Y:S02]  /*d700*/  FMUL.FTZ R0, R5, R34 ;  /* 0x0000002205007220 */ /* 0x000fe40000410000 */
[----:B------:R-:W-:-:S02]  /*d710*/  FFMA.FTZ R35, R16, R32, R3 ;  /* 0x0000002010237223 */ /* 0x000fc40000010003 */
[-C--:B------:R-:W-:Y:S02]  /*d720*/  FMUL.FTZ R5, R5, R10.reuse ;  /* 0x0000000a05057220 */ /* 0x080fe40000410000 */
[C---:B------:R-:W-:Y:S02]  /*d730*/  FMUL.FTZ R3, R7.reuse, R11 ;  /* 0x0000000b07037220 */ /* 0x040fe40000410000 */
[----:B------:R-:W-:Y:S01]  /*d740*/  FFMA.FTZ R33, R12, R10, -R0 ;  /* 0x0000000a0c217223 */ /* 0x000fe20000010800 */
[----:B------:R-:W-:Y:S01]  /*d750*/  LOP3.LUT R10, R20, 0xffff0000, RZ, 0xc0, !PT ;  /* 0xffff0000140a7812 */ /* 0x000fe200078ec0ff */
[----:B------:R-:W-:Y:S02]  /*d760*/  FMUL.FTZ R0, R7, R6 ;  /* 0x0000000607007220 */ /* 0x000fe40000410000 */
[----:B------:R-:W-:Y:S01]  /*d770*/  FFMA.FTZ R32, R12, R34, R5 ;  /* 0x000000220c207223 */ /* 0x000fe20000010005 */
[----:B------:R-:W-:Y:S01]  /*d780*/  LOP3.LUT R12, R28, 0xffff0000, RZ, 0xc0, !PT ;  /* 0xffff00001c0c7812 */ /* 0x000fe200078ec0ff */
[----:B------:R-:W-:-:S02]  /*d790*/  FFMA.FTZ R19, R17, R6, -R3 ;  /* 0x0000000611137223 */ /* 0x000fc40000010803 */
[----:B------:R-:W-:Y:S02]  /*d7a0*/  IMAD.U32 R5, R28, 0x10000, RZ ;  /* 0x000100001c057824 */ /* 0x000fe400078e00ff */
[----:B------:R-:W-:Y:S02]  /*d7b0*/  FMUL.FTZ R3, R8, R14 ;  /* 0x0000000e08037220 */ /* 0x000fe40000410000 */
[----:B------:R-:W-:Y:S02]  /*d7c0*/  IMAD.U32 R20, R24, 0x10000, RZ ;  /* 0x0001000018147824 */ /* 0x000fe400078e00ff */
[----:B------:R-:W-:Y:S01]  /*d7d0*/  FFMA.FTZ R17, R17, R11, R0 ;  /* 0x0000000b11117223 */ /* 0x000fe20000010000 */
[----:B------:R-:W-:Y:S01]  /*d7e0*/  LOP3.LUT R11, R22, 0xffff0000, RZ, 0xc0, !PT ;  /* 0xffff0000160b7812 */ /* 0x000fe200078ec0ff */
[-C--:B------:R-:W-:Y:S01]  /*d7f0*/  FMUL.FTZ R0, R8, R5.reuse ;  /* 0x0000000508007220 */ /* 0x080fe20000410000 */
[----:B------:R-:W-:Y:S01]  /*d800*/  LOP3.LUT R8, R24, 0xffff0000, RZ, 0xc0, !PT ;  /* 0xffff000018087812 */ /* 0x000fe200078ec0ff */
[----:B------:R-:W-:-:S02]  /*d810*/  FFMA.FTZ R16, R18, R5, -R3 ;  /* 0x0000000512107223 */ /* 0x000fc40000010803 */
[----:B------:R-:W-:Y:S02]  /*d820*/  IMAD.U32 R7, R27, 0x10000, RZ ;  /* 0x000100001b077824 */ /* 0x000fe400078e00ff */
[----:B------:R-:W-:Y:S02]  /*d830*/  FMUL.FTZ R6, R9, R10 ;  /* 0x0000000a09067220 */ /* 0x000fe40000410000 */
[----:B------:R-:W-:Y:S02]  /*d840*/  FMUL.FTZ R3, R13, R20 ;  /* 0x000000140d037220 */ /* 0x000fe40000410000 */
[----:B------:R-:W-:Y:S02]  /*d850*/  FFMA.FTZ R18, R18, R14, R0 ;  /* 0x0000000e12127223 */ /* 0x000fe40000010000 */
[-C--:B------:R-:W-:Y:S02]  /*d860*/  FMUL.FTZ R5, R9, R11.reuse ;  /* 0x0000000b09057220 */ /* 0x080fe40000410000 */
[----:B------:R-:W-:-:S02]  /*d870*/  FFMA.FTZ R14, R21, R11, -R6 ;  /* 0x0000000b150e7223 */ /* 0x000fc40000010806 */
[-C--:B------:R-:W-:Y:S01]  /*d880*/  FMUL.FTZ R0, R13, R7.reuse ;  /* 0x000000070d007220 */ /* 0x080fe20000410000 */
[----:B------:R-:W-:Y:S01]  /*d890*/  LOP3.LUT R13, R26, 0xffff0000, RZ, 0xc0, !PT ;  /* 0xffff00001a0d7812 */ /* 0x000fe200078ec0ff */
[----:B------:R-:W-:Y:S01]  /*d8a0*/  FFMA.FTZ R11, R25, R7, -R3 ;  /* 0x00000007190b7223 */ /* 0x000fe20000010803 */
[----:B------:R-:W-:Y:S01]  /*d8b0*/  LOP3.LUT R7, R27, 0xffff0000, RZ, 0xc0, !PT ;  /* 0xffff00001b077812 */ /* 0x000fe200078ec0ff */
[----:B------:R-:W-:Y:S02]  /*d8c0*/  FFMA.FTZ R9, R21, R10, R5 ;  /* 0x0000000a15097223 */ /* 0x000fe40000010005 */
[----:B------:R-:W-:Y:S02]  /*d8d0*/  FFMA.FTZ R10, R25, R20, R0 ;  /* 0x00000014190a7223 */ /* 0x000fe40000010000 */
[----:B------:R-:W-:Y:S01]  /*d8e0*/  FMUL.FTZ R6, R23, R8 ;  /* 0x0000000817067220 */ /* 0x000fe20000410000 */
[----:B------:R-:W-:Y:S01]  /*d8f0*/  F2FP.BF16.PACK_AB R9, R9, R17 ;  /* 0x000000110909723e */ /* 0x000fe200000010ff */
[----:B------:R-:W-:-:S02]  /*d900*/  FMUL.FTZ R3, R15, R13 ;  /* 0x0000000d0f037220 */ /* 0x000fc40000410000 */
        /* <DEDUP_REMOVED lines=11> */
[----:B------:R-:W-:Y:S02]  /*d9c0*/  F2FP.BF16.PACK_AB R10, R5, R10 ;  /* 0x0000000a050a723e */ /* 0x000fe400000010ff */
[----:B------:R-:W-:Y:S01]  /*d9d0*/  F2FP.BF16.PACK_AB R11, R0, R18 ;  /* 0x00000012000b723e */ /* 0x000fe200000010ff */
[----:B------:R1:W-:Y:S04]  /*d9e0*/  STS.128 [R41+0x7100], R12 ;  /* 0x0071000c29007388 */ /* 0x0003e80000000c00 */
[----:B------:R1:W-:Y:S02]  /*d9f0*/  STS.128 [R40+0x7100], R8 ;  /* 0x0071000828007388 */ /* 0x0003e40000000c00 */
.L_x_780:
[----:B------:R-:W-:Y:S05]  /*da00*/  BSYNC B0 ;  /* 0x0000000000007941 */ /* 0x000fea0003800000 */
.L_x_779:
        /* <DEDUP_REMOVED lines=68> */
[-C--:B------:R-:W-:Y:S02]  /*de50*/  FMUL.FTZ R0, R7, R6.reuse ;  /* 0x0000000607007220 */ /* 0x080fe40000410000 */
        /* <DEDUP_REMOVED lines=41> */
.L_x_782:
[----:B------:R-:W-:Y:S05]  /*e0f0*/  BSYNC B0 ;  /* 0x0000000000007941 */ /* 0x000fea0003800000 */
.L_x_781:
        /* <DEDUP_REMOVED lines=26> */
[----:B------:R-:W-:Y:S02]  /*e2a0*/  PRMT R26, R78, 0x5410, R18 ;  /* 0x000054104e1a7816 */ /* 0x000fe40000000012 */
[----:B------:R-:W-:Y:S02]  /*e2b0*/  SHF.R.U64 R5, R66, 0x10, R67 ;  /* 0x0000001042057819 */ /* 0x000fe40000001243 */
[----:B------:R-:W-:-:S02]  /*e2c0*/  SHF.R.U32.HI R16, RZ, 0x10, R57 ;  /* 0x00000010ff107819 */ /* 0x000fc40000011639 */
[C---:B------:R-:W-:Y:S02]  /*e2d0*/  PRMT R19, R77.reuse, 0x5432, R0 ;  /* 0x000054324d137816 */ /* 0x040fe40000000000 */
[----:B------:R-:W-:Y:S02]  /*e2e0*/  PRMT R22, R77, 0x5410, R3 ;  /* 0x000054104d167816 */ /* 0x000fe40000000003 */
[----:B------:R-:W-:Y:S02]  /*e2f0*/  SHF.R.U64 R17, R58, 0x10, R59 ;  /* 0x000000103a117819 */ /* 0x000fe4000000123b */
[----:B------:R-:W-:Y:S02]  /*e300*/  PRMT R28, R79, 0x5432, R5 ;  /* 0x000054324f1c7816 */ /* 0x000fe40000000005 */
[----:B------:R-:W-:Y:S02]  /*e310*/  PRMT R20, R76, 0x5410, R16 ;  /* 0x000054104c147816 */ /* 0x000fe40000000010 */
[----:B------:R-:W-:-:S02]  /*e320*/  LOP3.LUT R32, R6, 0xffff0000, RZ, 0xc0, !PT ;  /* 0xffff000006207812 */ /* 0x000fc400078ec0ff */
[----:B------:R-:W-:Y:S01]  /*e330*/  PRMT R25, R78, 0x5432, R17 ;  /* 0x000054324e197816 */ /* 0x000fe20000000011 */
[C---:B-1----:R-:W-:Y:S01]  /*e340*/  IMAD.U32 R18, R15.reuse, 0x10000, RZ ;  /* 0x000100000f127824 */ /* 0x042fe200078e00ff */
[----:B------:R-:W-:Y:S01]  /*e350*/  LOP3.LUT R30, R15, 0xffff0000, RZ, 0xc0, !PT ;  /* 0xffff00000f1e7812 */ /* 0x000fe200078ec0ff */
[----:B------:R-:W-:Y:S01]  /*e360*/  IMAD.U32 R27, R14, 0x10000, RZ ;  /* 0x000100000e1b7824 */ /* 0x000fe200078e00ff */
[----:B------:R-:W-:Y:S01]  /*e370*/  SHF.L.U32 R15, R6, 0x10, RZ ;  /* 0x00000010060f7819 */ /* 0x000fe200000006ff */
[----:B--2---:R-:W-:Y:S01]  /*e380*/  IMAD.U32 R3, R8, 0x10000, RZ ;  /* 0x0001000008037824 */ /* 0x004fe200078e00ff */
        /* <DEDUP_REMOVED lines=11> */
[-C--:B------:R-:W-:Y:S01]  /*e440*/  FMUL.FTZ R3, R3, R14.reuse ;  /* 0x0000000e03037220 */ /* 0x080fe20000410000 */
[----:B------:R-:W-:Y:S01]  /*e450*/  LOP3.LUT R23, R11, 0xffff0000, RZ, 0xc0, !PT ;  /* 0xffff00000b177812 */ /* 0x000fe200078ec0ff */
[----:B------:R-:W-:-:S02]  /*e460*/  FFMA.FTZ R37, R16, R14, -R0 ;  /* 0x0000000e10257223 */ /* 0x000fc40000010800 */
[C---:B------:R-:W-:Y:S01]  /*e470*/  IMAD.U32 R7, R9.reuse, 0x10000, RZ ;  /* 0x0001000009077824 */ /* 0x040fe200078e00ff */
[----:B------:R-:W-:Y:S01]  /*e480*/  LOP3.LUT R9, R9, 0xffff0000, RZ, 0xc0, !PT ;  /* 0xffff000009097812 */ /* 0x000fe200078ec0ff */
[----:B------:R-:W-:Y:S02]  /*e490*/  IMAD.U32 R10, R20, 0x10000, RZ ;  /* 0x00010000140a7824 */ /* 0x000fe400078e00ff */
[----:B------:R-:W-:Y:S02]  /*e4a0*/  FMUL.FTZ R0, R5, R32 ;  /* 0x0000002005007220 */ /* 0x000fe40000410000 */
[----:B------:R-:W-:Y:S02]  /*e4b0*/  IMAD.U32 R6, R22, 0x10000, RZ ;  /* 0x0001000016067824 */ /* 0x000fe400078e00ff */
[----:B------:R-:W-:Y:S01]  /*e4c0*/  FFMA.FTZ R35, R16, R15, R3 ;  /* 0x0000000f10237223 */ /* 0x000fe20000010003 */
[----:B------:R-:W-:Y:S01]  /*e4d0*/  LOP3.LUT R15, R22, 0xffff0000, RZ, 0xc0, !PT ;  /* 0xffff0000160f7812 */ /* 0x000fe200078ec0ff */
[----:B------:R-:W-:Y:S01]  /*e4e0*/  IMAD.U32 R8, R11, 0x10000, RZ ;  /* 0x000100000b087824 */ /* 0x000fe200078e00ff */
[----:B------:R-:W-:Y:S01]  /*e4f0*/  SHF.L.U32 R11, R26, 0x10, RZ ;  /* 0x000000101a0b7819 */ /* 0x000fe200000006ff */
[----:B------:R-:W-:-:S02]  /*e500*/  FFMA.FTZ R33, R12, R19, -R0 ;  /* 0x000000130c217223 */ /* 0x000fc40000010800 */
[----:B------:R-:W-:Y:S02]  /*e510*/  FMUL.FTZ R3, R7, R10 ;  /* 0x0000000a07037220 */ /* 0x000fe40000410000 */
[----:B------:R-:W-:Y:S02]  /*e520*/  FMUL.FTZ R5, R5, R19 ;  /* 0x0000001305057220 */ /* 0x000fe40000410000 */
[-C--:B------:R-:W-:Y:S02]  /*e530*/  FMUL.FTZ R0, R7, R6.reuse ;  /* 0x0000000607007220 */ /* 0x080fe40000410000 */
[C---:B------:R-:W-:Y:S02]  /*e540*/  FFMA.FTZ R19, R17.reuse, R6, -R3 ;  /* 0x0000000611137223 */ /* 0x040fe40000010803 */
[----:B------:R-:W-:Y:S01]  /*e550*/  FFMA.FTZ R32, R12, R32, R5 ;  /* 0x000000200c207223 */ /* 0x000fe20000010005 */
[----:B------:R-:W-:Y:S01]  /*e560*/  LOP3.LUT R12, R26, 0xffff0000, RZ, 0xc0, !PT ;  /* 0xffff00001a0c7812 */ /* 0x000fe200078ec0ff */
[----:B------:R-:W-:Y:S01]  /*e570*/  FFMA.FTZ R17, R17, R10, R0 ;  /* 0x0000000a11117223 */ /* 0x000fe20000010000 */
[----:B------:R-:W-:Y:S01]  /*e580*/  LOP3.LUT R10, R20, 0xffff0000, RZ, 0xc0, !PT ;  /* 0xffff0000140a7812 */ /* 0x000fe200078ec0ff */
[----:B------:R-:W-:-:S02]  /*e590*/  IMAD.U32 R5, R29, 0x10000, RZ ;  /* 0x000100001d057824 */ /* 0x000fc400078e00ff */
[C---:B------:R-:W-:Y:S02]  /*e5a0*/  FMUL.FTZ R3, R8.reuse, R11 ;  /* 0x0000000b08037220 */ /* 0x040fe40000410000 */
[C---:B------:R-:W-:Y:S02]  /*e5b0*/  IMAD.U32 R20, R25.reuse, 0x10000, RZ ;  /* 0x0001000019147824 */ /* 0x040fe400078e00ff */
[-C--:B------:R-:W-:Y:S01]  /*e5c0*/  FMUL.FTZ R0, R8, R5.reuse ;  /* 0x0000000508007220 */ /* 0x080fe20000410000 */
[----:B------:R-:W-:Y:S01]  /*e5d0*/  LOP3.LUT R8, R25, 0xffff0000, RZ, 0xc0, !PT ;  /* 0xffff000019087812 */ /* 0x000fe200078ec0ff */
[----:B------:R-:W-:Y:S02]  /*e5e0*/  FFMA.FTZ R16, R18, R5, -R3 ;  /* 0x0000000512107223 */ /* 0x000fe40000010803 */
[----:B------:R-:W-:Y:S02]  /*e5f0*/  IMAD.U32 R7, R28, 0x10000, RZ ;  /* 0x000100001c077824 */ /* 0x000fe400078e00ff */
[----:B------:R-:W-:-:S02]  /*e600*/  FMUL.FTZ R3, R13, R20 ;  /* 0x000000140d037220 */ /* 0x000fc40000410000 */
[----:B------:R-:W-:Y:S01]  /*e610*/  FFMA.FTZ R18, R18, R11, R0 ;  /* 0x0000000b12127223 */ /* 0x000fe20000010000 */
[----:B------:R-:W-:Y:S01]  /*e620*/  LOP3.LUT R11, R29, 0xffff0000, RZ, 0xc0, !PT ;  /* 0xffff00001d0b7812 */ /* 0x000fe200078ec0ff */
[C---:B------:R-:W-:Y:S02]  /*e630*/  FMUL.FTZ R6, R9.reuse, R10 ;  /* 0x0000000a09067220 */ /* 0x040fe40000410000 */
[----:B------:R-:W-:Y:S02]  /*e640*/  FMUL.FTZ R5, R9, R15 ;  /* 0x0000000f09057220 */ /* 0x000fe40000410000 */
[-C--:B------:R-:W-:Y:S02]  /*e650*/  FMUL.FTZ R0, R13, R7.reuse ;  /* 0x000000070d007220 */ /* 0x080fe40000410000 */
[----:B------:R-:W-:Y:S01]  /*e660*/  FFMA.FTZ R14, R27, R7, -R3 ;  /* 0x000000071b0e7223 */ /* 0x000fe20000010803 */
[----:B------:R-:W-:Y:S01]  /*e670*/  LOP3.LUT R7, R28, 0xffff0000, RZ, 0xc0, !PT ;  /* 0xffff00001c077812 */ /* 0x000fe200078ec0ff */
[----:B------:R-:W-:-:S02]  /*e680*/  FFMA.FTZ R15, R21, R15, -R6 ;  /* 0x0000000f150f7223 */ /* 0x000fc40000010806 */
[----:B------:R-:W-:Y:S02]  /*e690*/  FFMA.FTZ R9, R21, R10, R5 ;  /* 0x0000000a15097223 */ /* 0x000fe40000010005 */
[----:B------:R-:W-:Y:S01]  /*e6a0*/  FFMA.FTZ R10, R27, R20, R0 ;  /* 0x000000141b0a7223 */ /* 0x000fe20000010000 */
[----:B------:R-:W-:Y:S01]  /*e6b0*/  F2FP.BF16.PACK_AB R13, R15, R19 ;  /* 0x000000130f0d723e */ /* 0x000fe200000010ff */
[C---:B------:R-:W-:Y:S01]  /*e6c0*/  FMUL.FTZ R6, R24.reuse, R8 ;  /* 0x0000000818067220 */ /* 0x040fe20000410000 */
[----:B------:R-:W-:Y:S01]  /*e6d0*/  F2FP.BF16.PACK_AB R9, R9, R17 ;  /* 0x000000110909723e */ /* 0x000fe200000010ff */
[C---:B------:R-:W-:Y:S02]  /*e6e0*/  FMUL.FTZ R3, R23.reuse, R12 ;  /* 0x0000000c17037220 */ /* 0x040fe40000410000 */
[----:B------:R-:W-:Y:S02]  /*e6f0*/  FMUL.FTZ R5, R24, R7 ;  /* 0x0000000718057220 */ /* 0x000fe40000410000 */
[----:B------:R-:W-:-:S02]  /*e700*/  FMUL.FTZ R0, R23, R11 ;  /* 0x0000000b17007220 */ /* 0x000fc40000410000 */
[C---:B------:R-:W-:Y:S02]  /*e710*/  FFMA.FTZ R6, R31.reuse, R7, -R6 ;  /* 0x000000071f067223 */ /* 0x040fe40000010806 */
[----:B------:R-:W-:Y:S02]  /*e720*/  FFMA.FTZ R3, R30, R11, -R3 ;  /* 0x0000000b1e037223 */ /* 0x000fe40000010803 */
[----:B------:R-:W-:Y:S01]  /*e730*/  FFMA.FTZ R5, R31, R8, R5 ;  /* 0x000000081f057223 */ /* 0x000fe20000010005 */
[----:B------:R-:W-:Y:S01]  /*e740*/  F2FP.BF16.PACK_AB R14, R6, R14 ;  /* 0x0000000e060e723e */ /* 0x000fe200000010ff */
[----:B------:R-:W-:Y:S01]  /*e750*/  FFMA.FTZ R0, R30, R12, R0 ;  /* 0x0000000c1e007223 */ /* 0x000fe20000010000 */
[----:B------:R-:W-:Y:S02]  /*e760*/  F2FP.BF16.PACK_AB R12, R33, R37 ;  /* 0x00000025210c723e */ /* 0x000fe400000010ff */
[----:B------:R-:W-:Y:S02]  /*e770*/  F2FP.BF16.PACK_AB R15, R3, R16 ;  /* 0x00000010030f723e */ /* 0x000fe400000010ff */
[----:B------:R-:W-:-:S02]  /*e780*/  F2FP.BF16.PACK_AB R8, R32, R35 ;  /* 0x000000232008723e */ /* 0x000fc400000010ff */
[----:B------:R-:W-:Y:S01]  /*e790*/  F2FP.BF16.PACK_AB R10, R5, R10 ;  /* 0x0000000a050a723e */ /* 0x000fe200000010ff */
[----:B------:R1:W-:Y:S01]  /*e7a0*/  STS.128 [R36+0x7100], R12 ;  /* 0x0071000c24007388 */ /* 0x0003e20000000c00 */
[----:B------:R-:W-:-:S05]  /*e7b0*/  F2FP.BF16.PACK_AB R11, R0, R18 ;  /* 0x00000012000b723e */ /* 0x000fca00000010ff */
[----:B------:R1:W-:Y:S02]  /*e7c0*/  STS.128 [R34+0x7100], R8 ;  /* 0x0071000822007388 */ /* 0x0003e40000000c00 */
.L_x_770:
[----:B------:R-:W-:Y:S05]  /*e7d0*/  BSYNC B2 ;  /* 0x0000000000027941 */ /* 0x000fea0003800000 */
.L_x_748:
[----:B-1----:R-:W-:Y:S01]  /*e7e0*/  SHF.R.S32.HI R7, RZ, 0x4, R82 ;  /* 0x00000004ff077819 */ /* 0x002fe20000011452 */
[----:B------:R-:W-:Y:S01]  /*e7f0*/  IMAD.SHL.U32 R6, R70, 0x40, RZ ;  /* 0x0000004046067824 */ /* 0x000fe200078e00ff */
[----:B------:R-:W-:-:S04]  /*e800*/  DEPBAR.LE SB0, 0x0 ;  /* 0x000080000000791a */ /* 0x000fc80000000000 */
[----:B------:R-:W-:Y:S01]  /*e810*/  LEA.HI R0, R82, R7, RZ, 0x1 ;  /* 0x0000000752007211 */ /* 0x000fe200078f08ff */
[----:B------:R-:W-:Y:S01]  /*e820*/  IMAD.SHL.U32 R3, R80, 0x40, RZ ;  /* 0x0000004050037824 */ /* 0x000fe200078e00ff */
[----:B------:R-:W-:Y:S01]  /*e830*/  LOP3.LUT P0, RZ, R70, 0x2, RZ, 0xc0, !PT ;  /* 0x0000000246ff7812 */ /* 0x000fe2000780c0ff */
[----:B------:R-:W-:Y:S01]  /*e840*/  IMAD.SHL.U32 R5, R81, 0x40, RZ ;  /* 0x0000004051057824 */ /* 0x000fe200078e00ff */
[----:B------:R-:W-:Y:S01]  /*e850*/  LOP3.LUT R0, R0, 0xfffffffe, RZ, 0xc0, !PT ;  /* 0xfffffffe00007812 */ /* 0x000fe200078ec0ff */
[----:B------:R-:W-:Y:S01]  /*e860*/  IMAD.SHL.U32 R8, R75, 0x8, RZ ;  /* 0x000000084b087824 */ /* 0x000fe200078e00ff */
        /* <DEDUP_REMOVED lines=9> */
[----:B------:R-:W-:Y:S01]  /*e900*/  UISETP.GE.AND UP0, UPT, UR13, 0x2, UPT ;  /* 0x000000020d00788c */ /* 0x000fe2000bf06270 */
[----:B------:R-:W-:Y:S01]  /*e910*/  SHF.R.U32.HI R0, RZ, 0x3, R0 ;  /* 0x00000003ff007819 */ /* 0x000fe20000011600 */
[----:B------:R-:W-:Y:S01]  /*e920*/  STL [R1+0x8], R118 ;  /* 0x0000087601007387 */ /* 0x000fe20000100800 */
[----:B------:R-:W-:-:S02]  /*e930*/  LOP3.LUT R8, R3, 0x8, R6, 0xf8, !PT ;  /* 0x0000000803087812 */ /* 0x000fc400078ef806 */
[----:B------:R-:W-:Y:S01]  /*e940*/  SHF.R.U32.HI R6, RZ, 0x3, R3 ;  /* 0x00000003ff067819 */ /* 0x000fe20000011603 */
[----:B------:R-:W-:Y:S01]  /*e950*/  IMAD R3, R245, 0x400, R117 ;  /* 0x00000400f5037824 */ /* 0x000fe200078e0275 */
[----:B------:R-:W-:Y:S02]  /*e960*/  LOP3.LUT R0, R5, R0, RZ, 0x3c, !PT ;  /* 0x0000000005007212 */ /* 0x000fe400078e3cff */
[----:B------:R-:W-:-:S03]  /*e970*/  LOP3.LUT R116, R8, R6, RZ, 0x3c, !PT ;  /* 0x0000000608747212 */ /* 0x000fc600078e3cff */
[----:B------:R-:W-:Y:S02]  /*e980*/  IMAD R0, R7, 0x200, R0 ;  /* 0x0000020007007824 */ /* 0x000fe400078e0200 */
[----:B------:R-:W-:Y:S02]  /*e990*/  IMAD.IADD R3, R116, 0x1, R3 ;  /* 0x0000000174037824 */ /* 0x000fe400078e0203 */
[----:B------:R-:W-:Y:S01]  /*e9a0*/  IMAD.SHL.U32 R119, R0, 0x2, RZ ;  /* 0x0000000200777824 */ /* 0x000fe200078e00ff */
[----:B------:R-:W-:Y:S01]  /*e9b0*/  BAR.SYNC.DEFER_BLOCKING 0x0 ;  /* 0x0000000000007b1d */ /* 0x000fe20000010000 */
[----:B------:R-:W-:Y:S02]  /*e9c0*/  IMAD.SHL.U32 R230, R3, 0x2, RZ ;  /* 0x0000000203e67824 */ /* 0x000fe400078e00ff */
[----:B------:R-:W-:Y:S01]  /*e9d0*/  IMAD.WIDE.U32 R6, R99, c[0x0][0x208], RZ ;  /* 0x0000820063067a25 */ /* 0x000fe200078e00ff */
[C---:B------:R-:W-:Y:S02]  /*e9e0*/  IADD3 R0, R119.reuse, 0x3900, RZ ;  /* 0x0000390077007810 */ /* 0x040fe40007ffe0ff */
[----:B------:R-:W-:Y:S01]  /*e9f0*/  IADD3 R234, R119, 0x3920, RZ ;  /* 0x0000392077ea7810 */ /* 0x000fe20007ffe0ff */
[----:B------:R-:W-:Y:S01]  /*ea00*/  IMAD R3, R97, c[0x0][0x218], RZ ;  /* 0x0000860061037a24 */ /* 0x000fe200078e02ff */
[----:B------:R-:W-:Y:S01]  /*ea10*/  @P0 IADD3 R234, R0, -0x20, RZ ;  /* 0xffffffe000ea0810 */ /* 0x000fe20007ffe0ff */
[----:B------:R-:W-:-:S02]  /*ea20*/  IMAD R0, R96, c[0x0][0x208], RZ ;  /* 0x0000820060007a24 */ /* 0x000fc400078e02ff */
[----:B------:R-:W-:Y:S01]  /*ea30*/  IMAD R3, R98, c[0x0][0x21c], R3 ;  /* 0x0000870062037a24 */ /* 0x000fe200078e0203 */
[C---:B------:R-:W-:Y:S01]  /*ea40*/  IADD3 R240, R234.reuse, 0x800, RZ ;  /* 0x00000800eaf07810 */ /* 0x040fe20007ffe0ff */
[----:B------:R-:W-:Y:S01]  /*ea50*/  IMAD R0, R99, c[0x0][0x20c], R0 ;  /* 0x0000830063007a24 */ /* 0x000fe200078e0200 */
[----:B------:R-:W-:Y:S01]  /*ea60*/  IADD3 R235, R234, 0x3000, RZ ;  /* 0x00003000eaeb7810 */ /* 0x000fe20007ffe0ff */
[----:B------:R-:W-:Y:S02]  /*ea70*/  IMAD R233, R2, 0x2, R230 ;  /* 0x0000000202e97824 */ /* 0x000fe400078e02e6 */
[----:B------:R-:W-:Y:S02]  /*ea80*/  IMAD.IADD R7, R7, 0x1, R0 ;  /* 0x0000000107077824 */ /* 0x000fe400078e0200 */
[----:B------:R-:W-:Y:S02]  /*ea90*/  IMAD R231, R4, 0x2, R230 ;  /* 0x0000000204e77824 */ /* 0x000fe400078e02e6 */
[----:B------:R-:W-:Y:S01]  /*eaa0*/  IMAD.WIDE.U32 R6, R98, c[0x0][0x218], R6 ;  /* 0x0000860062067a25 */ /* 0x000fe200078e0006 */
[----:B------:R-:W-:Y:S03]  /*eab0*/  LDSM.16.M88.4 R24, [R119+0x3900] ;  /* 0x003900007718783b */ /* 0x000fe60000000200 */
[----:B------:R-:W-:Y:S01]  /*eac0*/  IMAD R232, R2, 0x2, R231 ;  /* 0x0000000202e87824 */ /* 0x000fe200078e02e7 */
[----:B------:R-:W-:Y:S01]  /*ead0*/  IADD3 R0, P0, R6, UR26, RZ ;  /* 0x0000001a06007c10 */ /* 0x000fe2000ff1e0ff */
[----:B------:R-:W1:Y:S03]  /*eae0*/  LDSM.16.M88.4 R8, [R230+0x9100] ;  /* 0x00910000e608783b */ /* 0x000e660000000200 */
[----:B------:R-:W-:Y:S01]  /*eaf0*/  IADD3.X R6, R7, UR15, R3, P0, !PT ;  /* 0x0000000f07067c10 */ /* 0x000fe200087fe403 */
[----:B------:R-:W2:Y:S01]  /*eb00*/  LDSM.16.M88.4 R20, [R119+0x4100] ;  /* 0x004100007714783b */ /* 0x000ea20000000200 */
[----:B------:R-:W-:-:S03]  /*eb10*/  LEA R3, P0, R0, c[0x0][0x1f8], 0x1 ;  /* 0x00007e0000037a11 */ /* 0x000fc600078008ff */
[----:B------:R-:W3:Y:S01]  /*eb20*/  LDSM.16.M88.4 R16, [R119+0x4900] ;  /* 0x004900007710783b */ /* 0x000ee20000000200 */
[----:B------:R-:W-:Y:S02]  /*eb30*/  LEA.HI.X R0, R0, c[0x0][0x1fc], R6, 0x1, P0 ;  /* 0x00007f0000007a11 */ /* 0x000fe400000f0c06 */
[----:B------:R-:W-:Y:S01]  /*eb40*/  ISETP.GE.AND P0, PT, R71, c[0x0][0x1d4], PT ;  /* 0x0000750047007a0c */ /* 0x000fe20003f06270 */
[----:B------:R-:W-:Y:S03]  /*eb50*/  LDSM.16.M88.4 R28, [R119+0x5100] ;  /* 0x00510000771c783b */ /* 0x000fe60000000200 */
[C---:B------:R-:W-:Y:S01]  /*eb60*/  ISETP.LT.OR P4, PT, R69.reuse, 0x1, P0 ;  /* 0x000000014500780c */ /* 0x040fe20000781670 */
[----:B------:R-:W-:Y:S01]  /*eb70*/  LDSM.16.M88.4 R32, [R119+0x5900] ;  /* 0x005900007720783b */ /* 0x000fe20000000200 */
[----:B------:R-:W-:-:S03]  /*eb80*/  ISETP.LT.OR P3, PT, R69, 0x21, P0 ;  /* 0x000000214500780c */ /* 0x000fc60000761670 */
[----:B------:R-:W-:Y:S04]  /*eb90*/  LDSM.16.M88.4 R36, [R119+0x6100] ;  /* 0x006100007724783b */ /* 0x000fe80000000200 */
[----:B------:R-:W-:Y:S04]  /*eba0*/  LDSM.16.M88.4 R40, [R119+0x6900] ;  /* 0x006900007728783b */ /* 0x000fe80000000200 */
[----:B------:R-:W-:Y:S04]  /*ebb0*/  LDSM.16.M88.4 R12, [R230+0x7100] ;  /* 0x00710000e60c783b */ /* 0x000fe80000000200 */
[----:B------:R-:W-:Y:S04]  /*ebc0*/  SHFL.IDX PT, R5, R3, RZ, 0x181f ;  /* 0x00181fff03057589 */ /* 0x000fe800000e0000 */
[----:B------:R-:W4:Y:S01]  /*ebd0*/  SHFL.IDX PT, R6, R3, 0x1, 0x181f ;  /* 0x00381f0003067f89 */ /* 0x000f2200000e0000 */
[C---:B-1----:R-:W-:Y:S03]  /*ebe0*/  HMMA.16816.F32.BF16 R52, R8.reuse, R24, RZ ;  /* 0x000000180834723c */ /* 0x042fe600000418ff */
[----:B------:R-:W1:Y:S04]  /*ebf0*/  SHFL.IDX PT, R7, R0, 0x1, 0x181f ;  /* 0x00381f0000077f89 */ /* 0x000e6800000e0000 */
[----:B------:R-:W-:Y:S01]  /*ec00*/  LDSM.16.M88.4 R80, [R234] ;  /* 0x00000000ea50783b */ /* 0x000fe20000000200 */
[C---:B--2---:R-:W-:Y:S03]  /*ec10*/  HMMA.16816.F32.BF16 R56, R8.reuse, R20, RZ ;  /* 0x000000140838723c */ /* 0x044fe600000418ff */
[----:B------:R-:W-:Y:S04]  /*ec20*/  LDSM.16.M88.4 R76, [R234+0x800] ;  /* 0x00080000ea4c783b */ /* 0x000fe80000000200 */
[----:B------:R-:W-:Y:S01]  /*ec30*/  LDSM.16.M88.4 R48, [R234+0x1000] ;  /* 0x00100000ea30783b */ /* 0x000fe20000000200 */
[----:B---3--:R-:W-:Y:S03]  /*ec40*/  HMMA.16816.F32.BF16 R60, R8, R16, RZ ;  /* 0x00000010083c723c */ /* 0x008fe600000418ff */
[----:B------:R-:W-:Y:S01]  /*ec50*/  LDSM.16.M88.4 R44, [R234+0x1800] ;  /* 0x00180000ea2c783b */ /* 0x000fe20000000200 */
[----:B----4-:R-:W-:-:S04]  /*ec60*/  IADD3 R6, P1, R6, R242, RZ ;  /* 0x000000f206067210 */ /* 0x010fc80007f3e0ff */
[----:B------:R-:W-:Y:S01]  /*ec70*/  HMMA.16816.F32.BF16 R64, R8, R28, RZ ;  /* 0x0000001c0840723c */ /* 0x000fe200000418ff */
[----:B-1----:R-:W-:-:S07]  /*ec80*/  IMAD.X R7, R7, 0x1, R241, P1 ;  /* 0x0000000107077824 */ /* 0x002fce00008e06f1 */
        /* <DEDUP_REMOVED lines=10> */
[----:B------:R-:W-:Y:S04]  /*ed30*/  SHFL.IDX PT, R9, R0, RZ, 0x181f ;  /* 0x00181fff00097589 */ /* 0x000fe800000e0000 */
[----:B------:R-:W1:Y:S03]  /*ed40*/  SHFL.IDX PT, R8, R3, 0x2, 0x181f ;  /* 0x00581f0003087f89 */ /* 0x000e6600000e0000 */
[C---:B------:R-:W-:Y:S01]  /*ed50*/  HMMA.16816.F32.BF16 R188, R12.reuse, R24, RZ ;  /* 0x000000180cbc723c */ /* 0x040fe200000418ff */
[----:B------:R-:W2:Y:S07]  /*ed60*/  SHFL.IDX PT, R10, R0, 0x2, 0x181f ;  /* 0x00581f00000a7f89 */ /* 0x000eae00000e0000 */
[C---:B------:R-:W-:Y:S01]  /*ed70*/  HMMA.16816.F32.BF16 R176, R12.reuse, R26, RZ ;  /* 0x0000001a0cb0723c */ /* 0x040fe200000418ff */
[----:B------:R-:W-:Y:S07]  /*ed80*/  LDSM.16.M88.4 R24, [R234+0x3000] ;  /* 0x00300000ea18783b */ /* 0x000fee0000000200 */
[C---:B------:R-:W-:Y:S07]  /*ed90*/  HMMA.16816.F32.BF16 R192, R12.reuse, R20, RZ ;  /* 0x000000140cc0723c */ /* 0x040fee00000418ff */
[-C--:B-1----:R-:W-:Y:S01]  /*eda0*/  IADD3 R20, P1, R8, R242.reuse, RZ ;  /* 0x000000f208147210 */ /* 0x082fe20007f3e0ff */
[C---:B------:R-:W-:Y:S01]  /*edb0*/  HMMA.16816.F32.BF16 R172, R12.reuse, R22, RZ ;  /* 0x000000160cac723c */ /* 0x040fe200000418ff */
[----:B------:R-:W-:Y:S03]  /*edc0*/  SHFL.IDX PT, R22, R3, 0x5, 0x181f ;  /* 0x00b81f0003167f89 */ /* 0x000fe600000e0000 */
[--C-:B--2---:R-:W-:Y:S01]  /*edd0*/  IMAD.X R21, R10, 0x1, R241.reuse, P1 ;  /* 0x000000010a157824 */ /* 0x104fe200008e06f1 */
[----:B------:R-:W-:Y:S03]  /*ede0*/  SHFL.IDX PT, R23, R0, 0x5, 0x181f ;  /* 0x00b81f0000177f89 */ /* 0x000fe600000e0000 */
[C---:B------:R-:W-:Y:S08]  /*edf0*/  HMMA.16816.F32.BF16 R148, R12.reuse, R16, RZ ;  /* 0x000000100c94723c */ /* 0x040ff000000418ff */
        /* <DEDUP_REMOVED lines=8> */
[C---:B------:R-:W-:Y:S01]  /*ee80*/  HMMA.16816.F32.BF16 R136, R12.reuse, R36, RZ ;  /* 0x000000240c88723c */ /* 0x040fe200000418ff */
[----:B------:R-:W-:Y:S04]  /*ee90*/  SHFL.IDX PT, R36, R3, 0x4, 0x181f ;  /* 0x00981f0003247f89 */ /* 0x000fe800000e0000 */
[----:B------:R-:W-:Y:S03]  /*eea0*/  SHFL.IDX PT, R37, R0, 0x4, 0x181f ;  /* 0x00981f0000257f89 */ /* 0x000fe600000e0000 */
[C---:B------:R-:W-:Y:S08]  /*eeb0*/  HMMA.16816.F32.BF16 R184, R12.reuse, R38, RZ ;  /* 0x000000260cb8723c */ /* 0x040ff000000418ff */
[C---:B------:R-:W-:Y:S08]  /*eec0*/  HMMA.16816.F32.BF16 R120, R12.reuse, R40, RZ ;  /* 0x000000280c78723c */ /* 0x040ff000000418ff */
[----:B------:R-:W-:Y:S01]  /*eed0*/  HMMA.16816.F32.BF16 R112, R12, R42, RZ ;  /* 0x0000002a0c70723c */ /* 0x000fe200000418ff */
[----:B------:R-:W2:Y:S04]  /*eee0*/  SHFL.IDX PT, R14, R3, 0x3, 0x181f ;  /* 0x00781f00030e7f89 */ /* 0x000ea800000e0000 */
[----:B------:R-:W3:Y:S02]  /*eef0*/  SHFL.IDX PT, R15, R0, 0x3, 0x181f ;  /* 0x00781f00000f7f89 */ /* 0x000ee400000e0000 */
[----:B------:R-:W-:Y:S01]  /*ef00*/  IADD3 R12, P2, R5, R242, RZ ;  /* 0x000000f2050c7210 */ /* 0x000fe20007f5e0ff */
[C---:B-1----:R-:W-:Y:S01]  /*ef10*/  HMMA.16816.F32.BF16 R40, R16.reuse, R24, R72 ;  /* 0x000000181028723c */ /* 0x042fe20000041848 */
[----:B------:R-:W1:Y:S03]  /*ef20*/  SHFL.IDX PT, R3, R3, 0x6, 0x181f ;  /* 0x00d81f0003037f89 */ /* 0x000e6600000e0000 */
[----:B------:R-:W-:Y:S01]  /*ef30*/  IMAD.X R13, R9, 0x1, R241, P2 ;  /* 0x00000001090d7824 */ /* 0x000fe200010e06f1 */
[C---:B------:R-:W-:Y:S01]  /*ef40*/  ISETP.LT.OR P2, PT, R69.reuse, 0x11, P0 ;  /* 0x000000114500780c */ /* 0x040fe20000741670 */
[----:B------:R-:W-:Y:S02]  /*ef50*/  LDSM.16.M88.4 R8, [R233+0x7100] ;  /* 0x00710000e908783b */ /* 0x000fe40000000200 */
[----:B------:R-:W-:Y:S02]  /*ef60*/  HMMA.16816.F32.BF16 R108, R16, R80, R52 ;  /* 0x00000050106c723c */ /* 0x000fe40000041834 */
[----:B------:R-:W-:Y:S01]  /*ef70*/  @!PT LDS RZ, [RZ] ;  /* 0x00000000fffff984 */ /* 0x000fe20000000800 */
[----:B------:R-:W-:Y:S01]  /*ef80*/  @!PT LDS RZ, [RZ] ;  /* 0x00000000fffff984 */ /* 0x000fe20000000800 */
[----:B------:R-:W-:Y:S01]  /*ef90*/  @!PT LDS RZ, [RZ] ;  /* 0x00000000fffff984 */ /* 0x000fe20000000800 */
[----:B------:R4:W-:Y:S01]  /*efa0*/  LDGSTS.E.BYPASS.LTC128B.128 [R118+0x100], [R12.64], !P4 ;  /* 0x001000000c767fae */ /* 0x0009e2000e101d56 */
[----:B------:R-:W-:-:S03]  /*efb0*/  ISETP.LT.OR P4, PT, R69, 0x41, P0 ;  /* 0x000000414500780c */ /* 0x000fc60000781670 */
[----:B------:R5:W1:Y:S02]  /*efc0*/  SHFL.IDX PT, R5, R0, 0x6, 0x181f ;  /* 0x00d81f0000057f89 */ /* 0x000a6400000e0000 */
[----:B------:R-:W-:Y:S01]  /*efd0*/  HMMA.16816.F32.BF16 R104, R16, R76, R56 ;  /* 0x0000004c1068723c */ /* 0x000fe20000041838 */
[----:B--2---:R-:W-:Y:S01]  /*efe0*/  IADD3 R14, P1, R14, R242, RZ ;  /* 0x000000f20e0e7210 */ /* 0x004fe20007f3e0ff */
[----:B------:R2:W-:Y:S01]  /*eff0*/  LDGSTS.E.BYPASS.LTC128B.128 [R118+0x900], [R6.64], !P2 ;  /* 0x0090000006767fae */ /* 0x0005e2000d101d56 */
[----:B------:R-:W-:-:S03]  /*f000*/  ISETP.LT.OR P2, PT, R69, 0x31, P0 ;  /* 0x000000314500780c */ /* 0x000fc60000741670 */
[----:B---3--:R-:W-:Y:S01]  /*f010*/  IMAD.X R15, R15, 0x1, R241, P1 ;  /* 0x000000010f0f7824 */ /* 0x008fe200008e06f1 */
[----:B------:R3:W-:Y:S01]  /*f020*/  LDGSTS.E.BYPASS.LTC128B.128 [R118+0x1100], [R20.64], !P3 ;  /* 0x0110000014767fae */ /* 0x0007e2000d901d56 */
[----:B------:R-:W-:Y:S01]  /*f030*/  ISETP.LT.OR P3, PT, R69, 0x51, P0 ;  /* 0x000000514500780c */ /* 0x000fe20000761670 */
[C---:B------:R-:W-:Y:S07]  /*f040*/  HMMA.16816.F32.BF16 R100, R16.reuse, R48, R60 ;  /* 0x000000301064723c */ /* 0x040fee000004183c */
[----:B------:R1:W-:Y:S01]  /*f050*/  LDGSTS.E.BYPASS.LTC128B.128 [R118+0x1900], [R14.64], !P2 ;  /* 0x019000000e767fae */ /* 0x0003e2000d101d56 */
[----:B------:R-:W-:Y:S01]  /*f060*/  LOP3.LUT P2, RZ, R70, 0x4, RZ, 0xc0, !PT ;  /* 0x0000000446ff7812 */ /* 0x000fe2000784c0ff */
[----:B------:R-:W-:Y:S01]  /*f070*/  HMMA.16816.F32.BF16 R96, R16, R44, R64 ;  /* 0x0000002c1060723c */ /* 0x000fe20000041840 */
[----:B-----5:R-:W-:-:S05]  /*f080*/  IMAD.MOV.U32 R0, RZ, RZ, 0x40 ;  /* 0x00000040ff007424 */ /* 0x020fca00078e00ff */
[----:B------:R-:W-:Y:S02]  /*f090*/  SEL R0, R0, 0xffffffc0, !P2 ;  /* 0xffffffc000007807 */ /* 0x000fe40005000000 */
[C---:B------:R-:W-:Y:S01]  /*f0a0*/  HMMA.16816.F32.BF16 R224, R16.reuse, R78, R124 ;  /* 0x0000004e10e0723c */ /* 0x040fe2000004187c */
[-C--:B--2---:R-:W-:Y:S02]  /*f0b0*/  IADD3 R6, P1, R36, R242.reuse, RZ ;  /* 0x000000f224067210 */ /* 0x084fe40007f3e0ff */
[----:B------:R-:W-:Y:S02]  /*f0c0*/  IMAD.IADD R229, R119, 0x1, R0 ;  /* 0x0000000177e57824 */ /* 0x000fe400078e0200 */
[----:B------:R-:W-:Y:S01]  /*f0d0*/  IMAD.IADD R228, R0, 0x1, R234 ;  /* 0x0000000100e47824 */ /* 0x000fe200078e02ea */
[----:B------:R-:W-:Y:S01]  /*f0e0*/  LOP3.LUT R0, R116, R117, RZ, 0xfc, !PT ;  /* 0x0000007574007212 */ /* 0x000fe200078efcff */
[--C-:B------:R-:W-:Y:S01]  /*f0f0*/  IMAD.X R7, R37, 0x1, R241.reuse, P1 ;  /* 0x0000000125077824 */ /* 0x100fe200008e06f1 */
[----:B----4-:R-:W-:Y:S01]  /*f100*/  IADD3 R12, P1, R22, R242, RZ ;  /* 0x000000f2160c7210 */ /* 0x010fe20007f3e0ff */
[----:B------:R-:W-:Y:S03]  /*f110*/  HMMA.16816.F32.BF16 R36, R16, R82, R84 ;  /* 0x000000521024723c */ /* 0x000fe60000041854 */
[----:B------:R1:W-:Y:S01]  /*f120*/  LDGSTS.E.BYPASS.LTC128B.128 [R118+0x2100], [R6.64], !P4 ;  /* 0x0210000006767fae */ /* 0x0003e2000e101d56 */
[----:B------:R-:W-:Y:S01]  /*f130*/  IMAD.X R13, R23, 0x1, R241, P1 ;  /* 0x00000001170d7824 */ /* 0x000fe200008e06f1 */
[----:B------:R-:W-:-:S03]  /*f140*/  ISETP.LT.OR P1, PT, R69, 0x61, P0 ;  /* 0x000000614500780c */ /* 0x000fc60000721670 */
[C---:B------:R-:W-:Y:S01]  /*f150*/  HMMA.16816.F32.BF16 R88, R16.reuse, R32, R88 ;  /* 0x000000201058723c */ /* 0x040fe20000041858 */
[----:B------:R2:W-:Y:S07]  /*f160*/  LDGSTS.E.BYPASS.LTC128B.128 [R118+0x2900], [R12.64], !P3 ;  /* 0x029000000c767fae */ /* 0x0005ee000d901d56 */
[C---:B------:R-:W-:Y:S08]  /*f170*/  HMMA.16816.F32.BF16 R92, R16.reuse, R28, R92 ;  /* 0x0000001c105c723c */ /* 0x040ff0000004185c */
[----:B------:R-:W-:Y:S01]  /*f180*/  HMMA.16816.F32.BF16 R124, R16, R50, R128 ;  /* 0x00000032107c723c */ /* 0x000fe20000041880 */
[----:B-1----:R-:W-:-:S07]  /*f190*/  IADD3 R6, P0, R3, R242, RZ ;  /* 0x000000f203067210 */ /* 0x002fce0007f1e0ff */
[----:B------:R-:W-:Y:S01]  /*f1a0*/  HMMA.16816.F32.BF16 R208, R16, R46, R132 ;  /* 0x0000002e10d0723c */ /* 0x000fe20000041884 */
[----:B------:R-:W-:Y:S01]  /*f1b0*/  IMAD.X R7, R5, 0x1, R241, P0 ;  /* 0x0000000105077824 */ /* 0x000fe200000e06f1 */
[----:B------:R-:W-:-:S04]  /*f1c0*/  PLOP3.LUT P0, PT, PT, PT, UP0, 0x80, 0x0 ;  /* 0x000000000000781c */ /* 0x000fc80003f0f008 */
[----:B------:R1:W-:Y:S02]  /*f1d0*/  LDGSTS.E.BYPASS.LTC128B.128 [R118+0x3100], [R6.64], !P1 ;  /* 0x0310000006767fae */ /* 0x0003e4000c901d56 */
[C---:B------:R-:W-:Y:S02]  /*f1e0*/  HMMA.16816.F32.BF16 R204, R16.reuse, R34, R152 ;  /* 0x0000002210cc723c */ /* 0x040fe40000041898 */
[----:B---3--:R-:W-:Y:S04]  /*f1f0*/  LDSM.16.M88.4 R20, [R231+0x9100] ;  /* 0x00910000e714783b */ /* 0x008fe80000000200 */
[----:B------:R-:W-:Y:S02]  /*f200*/  LDSM.16.M88.4 R72, [R229+0x3900] ;  /* 0x00390000e548783b */ /* 0x000fe40000000200 */
[C---:B------:R-:W-:Y:S02]  /*f210*/  HMMA.16816.F32.BF16 R200, R16.reuse, R30, R156 ;  /* 0x0000001e10c8723c */ /* 0x040fe4000004189c */
[----:B------:R-:W3:Y:S04]  /*f220*/  LDSM.16.M88.4 R84, [R229+0x6900] ;  /* 0x00690000e554783b */ /* 0x000ee80000000200 */
[----:B------:R-:W4:Y:S02]  /*f230*/  LDSM.16.M88.4 R64, [R229+0x4900] ;  /* 0x00490000e540783b */ /* 0x000f240000000200 */
[----:B------:R-:W-:Y:S02]  /*f240*/  HMMA.16816.F32.BF16 R180, R16, R26, R180 ;  /* 0x0000001a10b4723c */ /* 0x000fe400000418b4 */
[----:B------:R-:W5:Y:S04]  /*f250*/  LDSM.16.M88.4 R60, [R229+0x5100] ;  /* 0x00510000e53c783b */ /* 0x000f680000000200 */
[----:B------:R-:W1:Y:S02]  /*f260*/  LDSM.16.M88.4 R56, [R229+0x5900] ;  /* 0x00590000e538783b */ /* 0x000e640000000200 */
[C---:B------:R-:W-:Y:S02]  /*f270*/  HMMA.16816.F32.BF16 R188, R8.reuse, R80, R188 ;  /* 0x0000005008bc723c */ /* 0x040fe400000418bc */
[----:B------:R-:W1:Y:S04]  /*f280*/  LDSM.16.M88.4 R52, [R229+0x6100] ;  /* 0x00610000e534783b */ /* 0x000e680000000200 */
[----:B------:R-:W1:Y:S02]  /*f290*/  LDSM.16.M88.4 R68, [R229+0x4100] ;  /* 0x00410000e544783b */ /* 0x000e640000000200 */
[C---:B------:R-:W-:Y:S02]  /*f2a0*/  HMMA.16816.F32.BF16 R192, R8.reuse, R76, R192 ;  /* 0x0000004c08c0723c */ /* 0x040fe400000418c0 */
[----:B------:R-:W1:Y:S04]  /*f2b0*/  LDSM.16.M88.4 R16, [R231+0x7100] ;  /* 0x00710000e710783b */ /* 0x000e680000000200 */
[----:B--2---:R-:W-:Y:S02]  /*f2c0*/  LDSM.16.M88.4 R12, [R232+0x7100] ;  /* 0x00710000e80c783b */ /* 0x004fe40000000200 */
[C---:B------:R-:W-:Y:S02]  /*f2d0*/  HMMA.16816.F32.BF16 R196, R8.reuse, R48, R148 ;  /* 0x0000003008c4723c */ /* 0x040fe40000041894 */
[----:B------:R-:W0:Y:S06]  /*f2e0*/  LDGDEPBAR ;  /* 0x00000000000079af */ /* 0x000e2c0000000000 */
[C---:B------:R-:W-:Y:S08]  /*f2f0*/  HMMA.16816.F32.BF16 R80, R8.reuse, R82, R176 ;  /* 0x000000520850723c */ /* 0x040ff000000418b0 */
[C---:B------:R-:W-:Y:S08]  /*f300*/  HMMA.16816.F32.BF16 R76, R8.reuse, R78, R172 ;  /* 0x0000004e084c723c */ /* 0x040ff000000418ac */
[C---:B------:R-:W-:Y:S08]  /*f310*/  HMMA.16816.F32.BF16 R212, R8.reuse, R44, R144 ;  /* 0x0000002c08d4723c */ /* 0x040ff00000041890 */
[C---:B------:R-:W-:Y:S01]  /*f320*/  HMMA.16816.F32.BF16 R148, R8.reuse, R50, R164 ;  /* 0x000000320894723c */ /* 0x040fe200000418a4 */
[----:B------:R-:W-:Y:S07]  /*f330*/  LDSM.16.M88.4 R48, [R228] ;  /* 0x00000000e430783b */ /* 0x000fee0000000200 */
[C---:B------:R-:W-:Y:S01]  /*f340*/  HMMA.16816.F32.BF16 R156, R8.reuse, R46, R160 ;  /* 0x0000002e089c723c */ /* 0x040fe200000418a0 */
[----:B------:R-:W-:Y:S07]  /*f350*/  LDSM.16.M88.4 R44, [R228+0x800] ;  /* 0x00080000e42c783b */ /* 0x000fee0000000200 */
        /* <DEDUP_REMOVED lines=9> */
[----:B------:R-:W2:Y:S03]  /*f3f0*/  LDSM.16.M88.4 R24, [R228+0x3000] ;  /* 0x00300000e418783b */ /* 0x000ea60000000200 */
[C---:B---3--:R-:W-:Y:S01]  /*f400*/  HMMA.16816.F32.BF16 R136, R20.reuse, R84, R40 ;  /* 0x000000541488723c */ /* 0x048fe20000041828 */
[----:B------:R-:W3:Y:S07]  /*f410*/  LDSM.16.M88.4 R40, [R228+0x1000] ;  /* 0x00100000e428783b */ /* 0x000eee0000000200 */
[----:B------:R-:W-:Y:S01]  /*f420*/  HMMA.16816.F32.BF16 R132, R20, R74, R36 ;  /* 0x0000004a1484723c */ /* 0x000fe20000041824 */
[----:B------:R-:W2:Y:S01]  /*f430*/  LDSM.16.M88.4 R36, [R228+0x1800] ;  /* 0x00180000e424783b */ /* 0x000ea20000000200 */
[----:B------:R-:W-:-:S06]  /*f440*/  DEPBAR.LE SB0, 0x0 ;  /* 0x000080000000791a */ /* 0x000fcc0000000000 */
[C---:B----4-:R-:W-:Y:S08]  /*f450*/  HMMA.16816.F32.BF16 R160, R20.reuse, R64, R100 ;  /* 0x0000004014a0723c */ /* 0x050ff00000041864 */
[C---:B-----5:R-:W-:Y:S08]  /*f460*/  HMMA.16816.F32.BF16 R152, R20.reuse, R60, R96 ;  /* 0x0000003c1498723c */ /* 0x060ff00000041860 */
[C---:B-1----:R-:W-:Y:S08]  /*f470*/  HMMA.16816.F32.BF16 R144, R20.reuse, R56, R88 ;  /* 0x000000381490723c */ /* 0x042ff00000041858 */
        /* <DEDUP_REMOVED lines=21> */
[C---:B------:R-:W-:Y:S07]  /*f5d0*/  HMMA.16816.F32.BF16 R20, R16.reuse, R84, R236 ;  /* 0x000000541014723c */ /* 0x040fee00000418ec */
[C---:B------:R-:W-:Y:S01]  /*f5e0*/  IADD3 R239, R234.reuse, 0x1000, RZ ;  /* 0x00001000eaef7810 */ /* 0x040fe20007ffe0ff */
[----:B------:R-:W-:Y:S01]  /*f5f0*/  HMMA.16816.F32.BF16 R16, R16, R86, R176 ;  /* 0x000000561010723c */ /* 0x000fe200000418b0 */
[----:B------:R-:W-:-:S02]  /*f600*/  IADD3 R238, R234, 0x1800, RZ ;  /* 0x00001800eaee7810 */ /* 0x000fc40007ffe0ff */
[C---:B------:R-:W-:Y:S02]  /*f610*/  IADD3 R237, R234.reuse, 0x2000, RZ ;  /* 0x00002000eaed7810 */ /* 0x040fe40007ffe0ff */
[----:B------:R-:W-:-:S03]  /*f620*/  IADD3 R236, R234, 0x2800, RZ ;  /* 0x00002800eaec7810 */ /* 0x000fc60007ffe0ff */
[C---:B--2---:R-:W-:Y:S08]  /*f630*/  HMMA.16816.F32.BF16 R136, R8.reuse, R24, R136 ;  /* 0x000000180888723c */ /* 0x044ff00000041888 */
[----:B------:R-:W-:Y:S08]  /*f640*/  HMMA.16816.F32.BF16 R104, R8, R26, R104 ;  /* 0x0000001a0868723c */ /* 0x000ff00000041868 */
[----:B------:R-:W-:Y:S08]  /*f650*/  HMMA.16816.F32.BF16 R20, R12, R24, R20 ;  /* 0x000000180c14723c */ /* 0x000ff00000041814 */
[C---:B------:R-:W-:Y:S08]  /*f660*/  HMMA.16816.F32.BF16 R172, R8.reuse, R48, R172 ;  /* 0x0000003008ac723c */ /* 0x040ff000000418ac */
[C---:B------:R-:W-:Y:S08]  /*f670*/  HMMA.16816.F32.BF16 R132, R8.reuse, R50, R132 ;  /* 0x000000320884723c */ /* 0x040ff00000041884 */
[C---:B------:R-:W-:Y:S08]  /*f680*/  HMMA.16816.F32.BF16 R164, R8.reuse, R44, R164 ;  /* 0x0000002c08a4723c */ /* 0x040ff000000418a4 */
[C---:B------:R-:W-:Y:S08]  /*f690*/  HMMA.16816.F32.BF16 R128, R8.reuse, R46, R128 ;  /* 0x0000002e0880723c */ /* 0x040ff00000041880 */
[C---:B---3--:R-:W-:Y:S08]  /*f6a0*/  HMMA.16816.F32.BF16 R160, R8.reuse, R40, R160 ;  /* 0x0000002808a0723c */ /* 0x048ff000000418a0 */
        /* <DEDUP_REMOVED lines=87> */
.L_x_783:
        /* <DEDUP_REMOVED lines=8> */
[----:B------:R-:W-:Y:S01]  /*fca0*/  STL [R1+0x40], R119 ;  /* 0x0000407701007387 */ /* 0x000fe20000100800 */
[----:B------:R-:W-:Y:S01]  /*fcb0*/  LOP3.LUT R6, R6, 0xfffffffc, RZ, 0xc0, !PT ;  /* 0xfffffffc06067812 */ /* 0x000fe200078ec0ff */
[----:B------:R-:W-:Y:S01]  /*fcc0*/  FMUL.FTZ R39, R55, c[0x0][0x320] ;  /* 0x0000c80037277a20 */ /* 0x000fe20000410000 */
[----:B------:R-:W-:Y:S01]  /*fcd0*/  PLOP3.LUT P0, PT, PT, PT, UP2, 0x80, 0x0 ;  /* 0x000000000000781c */ /* 0x000fe20003f0f028 */
[----:B------:R-:W-:Y:S01]  /*fce0*/  FMUL.FTZ R10, R175, c[0x0][0x320] ;  /* 0x0000c800af0a7a20 */ /* 0x000fe20000410000 */
[----:B------:R-:W-:Y:S01]  /*fcf0*/  ULDC.64 UR4, c[0x0][0x2c8] ;  /* 0x0000b20000047ab9 */ /* 0x000fe20000000a00 */
[----:B------:R-:W-:Y:S01]  /*fd00*/  FMUL.FTZ R37, R54, c[0x0][0x320] ;  /* 0x0000c80036257a20 */ /* 0x000fe20000410000 */
[----:B------:R-:W0:Y:S01]  /*fd10*/  LDGDEPBAR ;  /* 0x00000000000079af */ /* 0x000e220000000000 */
[----:B------:R-:W-:-:S02]  /*fd20*/  FMUL.FTZ R38, R22, c[0x0][0x320] ;  /* 0x0000c80016267a20 */ /* 0x000fc40000410000 */
[----:B------:R-:W-:Y:S02]  /*fd30*/  FMUL.FTZ R42, R23, c[0x0][0x320] ;  /* 0x0000c800172a7a20 */ /* 0x000fe40000410000 */
[----:B-1----:R-:W-:Y:S02]  /*fd40*/  FMUL.FTZ R3, R92, c[0x0][0x320] ;  /* 0x0000c8005c037a20 */ /* 0x002fe40000410000 */
[----:B------:R-:W-:Y:S02]  /*fd50*/  FMUL.FTZ R23, R71, c[0x0][0x320] ;  /* 0x0000c80047177a20 */ /* 0x000fe40000410000 */
[----:B------:R1:W-:Y:S01]  /*fd60*/  MUFU.TANH R182, R3 ;  /* 0x0000000300b67308 */ /* 0x0003e20000002400 */
[----:B------:R-:W-:Y:S02]  /*fd70*/  FMUL.FTZ R36, R59, c[0x0][0x320] ;  /* 0x0000c8003b247a20 */ /* 0x000fe40000410000 */
[----:B------:R-:W-:Y:S02]  /*fd80*/  FMUL.FTZ R26, R26, c[0x0][0x320] ;  /* 0x0000c8001a1a7a20 */ /* 0x000fe40000410000 */
[----:B------:R-:W-:-:S02]  /*fd90*/  FMUL.FTZ R27, R27, c[0x0][0x320] ;  /* 0x0000c8001b1b7a20 */ /* 0x000fc40000410000 */
[----:B------:R-:W-:-:S04]  /*fda0*/  IMAD.SHL.U32 R224, R0, 0x2, RZ ;  /* 0x0000000200e07824 */ /* 0x000fc800078e00ff */
[--C-:B------:R-:W-:Y:S02]  /*fdb0*/  IMAD R225, R4, 0x2, R224.reuse ;  /* 0x0000000204e17824 */ /* 0x100fe400078e02e0 */
[C---:B------:R-:W-:Y:S02]  /*fdc0*/  IMAD R227, R2.reuse, 0x2, R224 ;  /* 0x0000000202e37824 */ /* 0x040fe400078e02e0 */
[----:B------:R-:W-:Y:S02]  /*fdd0*/  IMAD R226, R2, 0x2, R225 ;  /* 0x0000000202e27824 */ /* 0x000fe400078e02e1 */
[----:B-1----:R-:W-:-:S04]  /*fde0*/  FMUL.FTZ R3, R93, c[0x0][0x320] ;  /* 0x0000c8005d037a20 */ /* 0x002fc80000410000 */
        /* <DEDUP_REMOVED lines=40> */
[----:B------:R1:W-:Y:S08]  /*10070*/  MUFU.TANH R24, R10 ;  /* 0x0000000a00187308 */ /* 0x0003f00000002400 */
[----:B------:R2:W-:Y:S01]  /*10080*/  MUFU.TANH R85, R3 ;  /* 0x0000000300557308 */ /* 0x0005e20000002400 */
[----:B-1----:R-:W-:-:S07]  /*10090*/  FMUL.FTZ R10, R90, c[0x0][0x320] ;  /* 0x0000c8005a0a7a20 */ /* 0x002fce0000410000 */
[----:B------:R1:W-:Y:S01]  /*100a0*/  MUFU.TANH R19, R10 ;  /* 0x0000000a00137308 */ /* 0x0003e20000002400 */
[----:B--2---:R-:W-:-:S07]  /*100b0*/  FMUL.FTZ R3, R25, c[0x0][0x320] ;  /* 0x0000c80019037a20 */ /* 0x004fce0000410000 */
[----:B------:R2:W-:Y:S01]  /*100c0*/  MUFU.TANH R84, R3 ;  /* 0x0000000300547308 */ /* 0x0005e20000002400 */
[----:B-1----:R-:W-:-:S07]  /*100d0*/  FMUL.FTZ R10, R129, c[0x0][0x320] ;  /* 0x0000c800810a7a20 */ /* 0x002fce0000410000 */
[----:B------:R-:W-:Y:S01]  /*100e0*/  MUFU.TANH R10, R10 ;  /* 0x0000000a000a7308 */ /* 0x000fe20000002400 */
[----:B--2---:R-:W-:-:S07]  /*100f0*/  FMUL.FTZ R3, R100, c[0x0][0x320] ;  /* 0x0000c80064037a20 */ /* 0x004fce0000410000 */
[----:B------:R1:W2:Y:S02]  /*10100*/  MUFU.TANH R20, R3 ;  /* 0x0000000300147308 */ /* 0x0002a40000002400 */
[----:B-1----:R-:W-:-:S06]  /*10110*/  FMUL.FTZ R3, R101, c[0x0][0x320] ;  /* 0x0000c80065037a20 */ /* 0x002fcc0000410000 */
[----:B------:R1:W3:Y:S02]  /*10120*/  MUFU.TANH R29, R3 ;  /* 0x00000003001d7308 */ /* 0x0002e40000002400 */
[----:B-1----:R-:W-:-:S06]  /*10130*/  FMUL.FTZ R3, R96, c[0x0][0x320] ;  /* 0x0000c80060037a20 */ /* 0x002fcc0000410000 */
[----:B------:R1:W4:Y:S02]  /*10140*/  MUFU.TANH R30, R3 ;  /* 0x00000003001e7308 */ /* 0x0003240000002400 */
[----:B-1----:R-:W-:-:S06]  /*10150*/  FMUL.FTZ R3, R68, c[0x0][0x320] ;  /* 0x0000c80044037a20 */ /* 0x002fcc0000410000 */
[----:B------:R1:W1:Y:S02]  /*10160*/  MUFU.TANH R32, R3 ;  /* 0x0000000300207308 */ /* 0x0002640000002400 */
        /* <DEDUP_REMOVED lines=99> */
[----:B------:R-:W-:Y:S08]  /*107a0*/  MUFU.TANH R58, R9 ;  /* 0x00000009003a7308 */ /* 0x000ff00000002400 */
        /* <DEDUP_REMOVED lines=33> */
[----:B------:R-:W-:Y:S01]  /*109c0*/  LOP3.LUT R8, R3, 0xffffffc, RZ, 0xc0, !PT ;  /* 0x0ffffffc03087812 */ /* 0x000fe200078ec0ff */
[----:B------:R-:W-:Y:S01]  /*109d0*/  IMAD.IADD R3, R246, 0x1, -R6 ;  /* 0x00000001f6037824 */ /* 0x000fe200078e0a06 */
[----:B------:R-:W-:-:S03]  /*109e0*/  LEA.HI R7, R7, R5, RZ, 0x2 ;  /* 0x0000000507077211 */ /* 0x000fc600078f10ff */
[----:B------:R-:W-:Y:S01]  /*109f0*/  IMAD.IADD R9, R245, 0x1, -R8 ;  /* 0x00000001f5097824 */ /* 0x000fe200078e0a08 */
[----:B------:R-:W-:Y:S02]  /*10a00*/  LEA.HI.SX32 R8, R7, UR17, 0x1e ;  /* 0x0000001107087c11 */ /* 0x000fe4000f8ff2ff */
[----:B------:R-:W-:-:S03]  /*10a10*/  LEA.HI R6, R3, R3, RZ, 0x1 ;  /* 0x0000000303067211 */ /* 0x000fc600078f08ff */
[----:B------:R-:W-:Y:S01]  /*10a20*/  IMAD R11, R9, 0x10, R8 ;  /* 0x00000010090b7824 */ /* 0x000fe200078e0208 */
[C---:B------:R-:W-:Y:S01]  /*10a30*/  LOP3.LUT R9, R6.reuse, 0x1ffffffe, RZ, 0xc0, !PT ;  /* 0x1ffffffe06097812 */ /* 0x040fe200078ec0ff */
[----:B------:R-:W-:-:S05]  /*10a40*/  IMAD.SHL.U32 R8, R6, 0x20, RZ ;  /* 0x0000002006087824 */ /* 0x000fca00078e00ff */
[----:B------:R-:W-:Y:S02]  /*10a50*/  LOP3.LUT R6, R8, 0xffffffc0, RZ, 0xc0, !PT ;  /* 0xffffffc008067812 */ /* 0x000fe400078ec0ff */
[----:B------:R-:W-:Y:S01]  /*10a60*/  IADD3 R8, R3, -R9, RZ ;  /* 0x8000000903087210 */ /* 0x000fe20007ffe0ff */
[----:B------:R-:W-:Y:S02]  /*10a70*/  FMUL.FTZ R9, R130, c[0x0][0x320] ;  /* 0x0000c80082097a20 */ /* 0x000fe40000410000 */
[----:B------:R-:W-:Y:S02]  /*10a80*/  IMAD.IADD R3, R6, 0x1, R11 ;  /* 0x0000000106037824 */ /* 0x000fe400078e020b */
[----:B------:R-:W-:Y:S02]  /*10a90*/  FMUL.FTZ R6, R105, c[0x0][0x320] ;  /* 0x0000c80069067a20 */ /* 0x000fe40000410000 */
[----:B------:R-:W-:Y:S01]  /*10aa0*/  IMAD R12, R8, 0x8, R3 ;  /* 0x00000008080c7824 */ /* 0x000fe200078e0203 */
[----:B------:R-:W-:Y:S01]  /*10ab0*/  MUFU.TANH R9, R9 ;  /* 0x0000000900097308 */ /* 0x000fe20000002400 */
[----:B------:R-:W-:-:S02]  /*10ac0*/  FMUL.FTZ R3, R104, c[0x0][0x320] ;  /* 0x0000c80068037a20 */ /* 0x000fc40000410000 */
[----:B------:R-:W-:Y:S01]  /*10ad0*/  @P1 IMAD.HI.U32 R8, R12, c[0x0][0x2c8], RZ ;  /* 0x0000b2000c081a27 */ /* 0x000fe200078e00ff */
[----:B------:R-:W-:Y:S03]  /*10ae0*/  STL [R1+0x24], R12 ;  /* 0x0000240c01007387 */ /* 0x000fe60000100800 */
[----:B------:R-:W-:Y:S01]  /*10af0*/  FMUL.FTZ R11, R128, c[0x0][0x320] ;  /* 0x0000c800800b7a20 */ /* 0x000fe20000410000 */
[----:B------:R1:W-:Y:S08]  /*10b00*/  MUFU.TANH R18, R3 ;  /* 0x0000000300127308 */ /* 0x0003f00000002400 */
[----:B------:R2:W-:Y:S01]  /*10b10*/  MUFU.TANH R17, R6 ;  /* 0x0000000600117308 */ /* 0x0005e20000002400 */
[----:B-1----:R-:W-:Y:S01]  /*10b20*/  IMAD.MOV.U32 R3, RZ, RZ, R12 ;  /* 0x000000ffff037224 */ /* 0x002fe200078e000c */
[----:B------:R-:W-:-:S06]  /*10b30*/  @P0 SHF.R.U32.HI R3, RZ, c[0x0][0x2cc], R8 ;  /* 0x0000b300ff030a19 */ /* 0x000fcc0000011608 */
[----:B------:R-:W-:Y:S01]  /*10b40*/  MUFU.TANH R11, R11 ;  /* 0x0000000b000b7308 */ /* 0x000fe20000002400 */
[----:B------:R-:W1:Y:S01]  /*10b50*/  SHFL.IDX PT, R12, R3, RZ, 0x1c1f ;  /* 0x001c1fff030c7589 */ /* 0x000e6200000e0000 */
[----:B--2---:R-:W-:-:S03]  /*10b60*/  FMUL.FTZ R6, R106, c[0x0][0x320] ;  /* 0x0000c8006a067a20 */ /* 0x004fc60000410000 */
[----:B------:R-:W2:Y:S03]  /*10b70*/  SHFL.IDX PT, R13, R3, 0x1, 0x1c1f ;  /* 0x003c1f00030d7f89 */ /* 0x000ea600000e0000 */
[----:B------:R1:W-:Y:S01]  /*10b80*/  MUFU.TANH R55, R6 ;  /* 0x0000000600377308 */ /* 0x0003e20000002400 */
[----:B------:R-:W1:Y:S04]  /*10b90*/  SHFL.IDX PT, R15, R3, 0x2, 0x1c1f ;  /* 0x005c1f00030f7f89 */ /* 0x000e6800000e0000 */
[----:B------:R1:W2:Y:S02]  /*10ba0*/  SHFL.IDX PT, R14, R3, 0x3, 0x1c1f ;  /* 0x007c1f00030e7f89 */ /* 0x0002a400000e0000 */
[----:B-1----:R-:W-:-:S05]  /*10bb0*/  LOP3.LUT R3, R7, 0x7ffffffc, RZ, 0xc0, !PT ;  /* 0x7ffffffc07037812 */ /* 0x002fca00078ec0ff */
[----:B------:R-:W-:Y:S01]  /*10bc0*/  IMAD.IADD R6, R5, 0x1, -R3 ;  /* 0x0000000105067824 */ /* 0x000fe200078e0a03 */
[----:B------:R-:W-:Y:S01]  /*10bd0*/  MOV R3, UR12 ;  /* 0x0000000c00037c02 */ /* 0x000fe20008000f00 */
[----:B------:R-:W-:Y:S02]  /*10be0*/  FMUL.FTZ R5, R107, c[0x0][0x320] ;  /* 0x0000c8006b057a20 */ /* 0x000fe40000410000 */
[----:B------:R-:W-:Y:S02]  /*10bf0*/  IMAD.SHL.U32 R74, R6, 0x2, RZ ;  /* 0x00000002064a7824 */ /* 0x000fe400078e00ff */
[----:B------:R1:W-:Y:S03]  /*10c00*/  MUFU.TANH R54, R5 ;  /* 0x0000000500367308 */ /* 0x0003e60000002400 */
[C---:B------:R-:W-:Y:S01]  /*10c10*/  IADD3 R3, -R74.reuse, 0x1, R3 ;  /* 0x000000014a037810 */ /* 0x040fe20007ffe103 */
[----:B------:R4:W-:Y:S01]  /*10c20*/  STL [R1+0x28], R74 ;  /* 0x0000284a01007387 */ /* 0x0009e20000100800 */
[----:B------:R-:W-:-:S02]  /*10c30*/  IADD3 R8, -R74, UR12, RZ ;  /* 0x0000000c4a087c10 */ /* 0x000fc4000fffe1ff */
[----:B------:R-:W-:-:S05]  /*10c40*/  IADD3 R3, R3, -UR20, RZ ;  /* 0x8000001403037c10 */ /* 0x000fca000fffe0ff */
[C---:B------:R-:W-:Y:S02]  /*10c50*/  IMAD.IADD R6, R3.reuse, 0x1, R12 ;  /* 0x0000000103067824 */ /* 0x040fe400078e020c */
[----:B--2---:R-:W-:Y:S01]  /*10c60*/  IMAD.IADD R7, R3, 0x1, R13 ;  /* 0x0000000103077824 */ /* 0x004fe200078e020d */
[----:B------:R-:W-:Y:S01]  /*10c70*/  MUFU.TANH R12, R39 ;  /* 0x00000027000c7308 */ /* 0x000fe20000002400 */
[----:B-1----:R-:W-:Y:S01]  /*10c80*/  FMUL.FTZ R5, R91, c[0x0][0x320] ;  /* 0x0000c8005b057a20 */ /* 0x002fe20000410000 */
[C---:B------:R-:W-:Y:S02]  /*10c90*/  IMNMX R6, R8.reuse, R6, PT ;  /* 0x0000000608067217 */ /* 0x040fe40003800200 */
[----:B------:R-:W-:Y:S02]  /*10ca0*/  IMNMX R7, R8, R7, PT ;  /* 0x0000000708077217 */ /* 0x000fe40003800200 */
[C---:B------:R-:W-:Y:S02]  /*10cb0*/  ISETP.GT.AND P0, PT, R6.reuse, RZ, PT ;  /* 0x000000ff0600720c */ /* 0x040fe40003f04270 */
[----:B------:R-:W-:Y:S01]  /*10cc0*/  ISETP.GT.AND P1, PT, R6, 0x1, PT ;  /* 0x000000010600780c */ /* 0x000fe20003f24270 */
[----:B------:R1:W2:Y:S01]  /*10cd0*/  MUFU.TANH R16, R5 ;  /* 0x0000000500107308 */ /* 0x0002a20000002400 */
[----:B------:R-:W-:-:S02]  /*10ce0*/  FSEL R20, R20, -INF , P0 ;  /* 0xff80000014147808 */ /* 0x000fc40000000000 */
[----:B---3--:R-:W-:Y:S02]  /*10cf0*/  FSEL R29, R29, -INF , P1 ;  /* 0xff8000001d1d7808 */ /* 0x008fe40000800000 */
[C---:B------:R-:W-:Y:S02]  /*10d00*/  ISETP.GT.AND P2, PT, R6.reuse, 0x8, PT ;  /* 0x000000080600780c */ /* 0x040fe40003f44270 */
[C---:B------:R-:W-:Y:S01]  /*10d10*/  ISETP.GT.AND P3, PT, R6.reuse, 0x9, PT ;  /* 0x000000090600780c */ /* 0x040fe20003f64270 */
[----:B------:R-:W-:Y:S01]  /*10d20*/  MUFU.TANH R13, R37 ;  /* 0x00000025000d7308 */ /* 0x000fe20000002400 */
[C---:B------:R-:W-:Y:S02]  /*10d30*/  ISETP.GT.AND P0, PT, R6.reuse, 0x10, PT ;  /* 0x000000100600780c */ /* 0x040fe40003f04270 */
[----:B------:R-:W-:Y:S02]  /*10d40*/  ISETP.GT.AND P1, PT, R6, 0x11, PT ;  /* 0x000000110600780c */ /* 0x000fe40003f24270 */
[----:B----4-:R-:W-:-:S02]  /*10d50*/  FSEL R30, R30, -INF , P2 ;  /* 0xff8000001e1e7808 */ /* 0x010fc40001000000 */
[----:B------:R-:W-:Y:S01]  /*10d60*/  FSEL R31, R31, -INF , P3 ;  /* 0xff8000001f1f7808 */ /* 0x000fe20001800000 */
[----:B-1----:R-:W-:Y:S01]  /*10d70*/  IMAD.IADD R5, R3, 0x1, R15 ;  /* 0x0000000103057824 */ /* 0x002fe200078e020f */
[----:B------:R-:W-:Y:S02]  /*10d80*/  FSEL R93, R182, -INF , P0 ;  /* 0xff800000b65d7808 */ /* 0x000fe40000000000 */
[----:B------:R-:W-:Y:S02]  /*10d90*/  FSEL R94, R181, -INF , P1 ;  /* 0xff800000b55e7808 */ /* 0x000fe40000800000 */
[C---:B------:R-:W-:Y:S02]  /*10da0*/  ISETP.GT.AND P2, PT, R6.reuse, 0x18, PT ;  /* 0x000000180600780c */ /* 0x040fe40003f44270 */
[C---:B------:R-:W-:Y:S02]  /*10db0*/  ISETP.GT.AND P3, PT, R6.reuse, 0x19, PT ;  /* 0x000000190600780c */ /* 0x040fe40003f64270 */
[----:B------:R-:W-:-:S02]  /*10dc0*/  ISETP.GT.AND P0, PT, R6, 0x20, PT ;  /* 0x000000200600780c */ /* 0x000fc40003f04270 */
[----:B------:R-:W-:Y:S02]  /*10dd0*/  ISETP.GT.AND P1, PT, R6, 0x21, PT ;  /* 0x000000210600780c */ /* 0x000fe40003f24270 */
[----:B------:R-:W-:Y:S02]  /*10de0*/  FSEL R95, R180, -INF , P2 ;  /* 0xff800000b45f7808 */ /* 0x000fe40001000000 */
[----:B------:R-:W-:Y:S02]  /*10df0*/  FSEL R96, R171, -INF , P3 ;  /* 0xff800000ab607808 */ /* 0x000fe40001800000 */
[----:B------:R-:W-:Y:S02]  /*10e00*/  FSEL R131, R158, -INF , P0 ;  /* 0xff8000009e837808 */ /* 0x000fe40000000000 */
[----:B------:R-:W-:Y:S02]  /*10e10*/  FSEL R139, R157, -INF , P1 ;  /* 0xff8000009d8b7808 */ /* 0x000fe40000800000 */
[----:B------:R-:W-:-:S02]  /*10e20*/  ISETP.GT.AND P2, PT, R6, 0x28, PT ;  /* 0x000000280600780c */ /* 0x000fc40003f44270 */
[C---:B------:R-:W-:Y:S02]  /*10e30*/  ISETP.GT.AND P3, PT, R6.reuse, 0x29, PT ;  /* 0x000000290600780c */ /* 0x040fe40003f64270 */
[C---:B------:R-:W-:Y:S02]  /*10e40*/  ISETP.GT.AND P0, PT, R6.reuse, 0x30, PT ;  /* 0x000000300600780c */ /* 0x040fe40003f04270 */
[----:B------:R-:W-:Y:S02]  /*10e50*/  ISETP.GT.AND P1, PT, R6, 0x31, PT ;  /* 0x000000310600780c */ /* 0x000fe40003f24270 */
[----:B------:R-:W-:Y:S02]  /*10e60*/  FSEL R140, R149, -INF , P2 ;  /* 0xff800000958c7808 */ /* 0x000fe40001000000 */
[----:B------:R-:W-:Y:S02]  /*10e70*/  FSEL R146, R148, -INF , P3 ;  /* 0xff80000094927808 */ /* 0x000fe40001800000 */
[----:B------:R-:W-:-:S02]  /*10e80*/  FSEL R151, R151, -INF , P0 ;  /* 0xff80000097977808 */ /* 0x000fc40000000000 */
[----:B------:R-:W-:Y:S02]  /*10e90*/  FSEL R153, R118, -INF , P1 ;  /* 0xff80000076997808 */ /* 0x000fe40000800000 */
[C---:B------:R-:W-:Y:S02]  /*10ea0*/  ISETP.GT.AND P2, PT, R6.reuse, 0x38, PT ;  /* 0x000000380600780c */ /* 0x040fe40003f44270 */
[C---:B------:R-:W-:Y:S02]  /*10eb0*/  ISETP.GT.AND P3, PT, R6.reuse, 0x39, PT ;  /* 0x000000390600780c */ /* 0x040fe40003f64270 */
[C---:B------:R-:W-:Y:S02]  /*10ec0*/  ISETP.GT.AND P0, PT, R6.reuse, 0x40, PT ;  /* 0x000000400600780c */ /* 0x040fe40003f04270 */
[----:B------:R-:W-:Y:S02]  /*10ed0*/  ISETP.GT.AND P1, PT, R6, 0x41, PT ;  /* 0x000000410600780c */ /* 0x000fe40003f24270 */
[----:B------:R-:W-:-:S02]  /*10ee0*/  FSEL R155, R32, -INF , P2 ;  /* 0xff800000209b7808 */ /* 0x000fc40001000000 */
[----:B------:R-:W-:Y:S02]  /*10ef0*/  FSEL R159, R159, -INF , P3 ;  /* 0xff8000009f9f7808 */ /* 0x000fe40001800000 */
        /* <DEDUP_REMOVED lines=19> */
[----:B------:R-:W-:Y:S02]  /*11030*/  ISETP.GT.AND P3, PT, R6, 0x69, PT ;  /* 0x000000690600780c */ /* 0x000fe40003f64270 */
[C---:B------:R-:W-:Y:S02]  /*11040*/  ISETP.GT.AND P0, PT, R7.reuse, RZ, PT ;  /* 0x000000ff0700720c */ /* 0x040fe40003f04270 */
        /* <DEDUP_REMOVED lines=17> */
[----:B------:R-:W-:Y:S02]  /*11160*/  IMNMX R5, R8, R5, PT ;  /* 0x0000000508057217 */ /* 0x000fe40003800200 */
[----:B------:R-:W-:Y:S02]  /*11170*/  FSEL R118, R19, -INF , P2 ;  /* 0xff80000013767808 */ /* 0x000fe40001000000 */
[----:B--2---:R-:W-:-:S02]  /*11180*/  FSEL R129, R16, -INF , P3 ;  /* 0xff80000010817808 */ /* 0x004fc40001800000 */
[----:B------:R-:W-:Y:S02]  /*11190*/  FSEL R150, R150, -INF , P0 ;  /* 0xff80000096967808 */ /* 0x000fe40000000000 */
[----:B------:R-:W-:Y:S02]  /*111a0*/  FSEL R152, R80, -INF , P1 ;  /* 0xff80000050987808 */ /* 0x000fe40000800000 */
[C---:B------:R-:W-:Y:S02]  /*111b0*/  ISETP.GT.AND P2, PT, R5.reuse, RZ, PT ;  /* 0x000000ff0500720c */ /* 0x040fe40003f44270 */
[C---:B------:R-:W-:Y:S02]  /*111c0*/  ISETP.GT.AND P3, PT, R5.reuse, 0x1, PT ;  /* 0x000000010500780c */ /* 0x040fe40003f64270 */
[C---:B------:R-:W-:Y:S02]  /*111d0*/  ISETP.GT.AND P0, PT, R5.reuse, 0x8, PT ;  /* 0x000000080500780c */ /* 0x040fe40003f04270 */
[----:B------:R-:W-:-:S02]  /*111e0*/  ISETP.GT.AND P1, PT, R5, 0x9, PT ;  /* 0x000000090500780c */ /* 0x000fc40003f24270 */
[----:B------:R-:W-:Y:S02]  /*111f0*/  FSEL R16, R53, -INF , P2 ;  /* 0xff80000035107808 */ /* 0x000fe40001000000 */
        /* <DEDUP_REMOVED lines=10> */
[----:B------:R-:W-:Y:S01]  /*112a0*/  FSEL R80, R10, -INF , P1 ;  /* 0xff8000000a507808 */ /* 0x000fe20000800000 */
[----:B------:R-:W-:Y:S01]  /*112b0*/  MUFU.TANH R11, R38 ;  /* 0x00000026000b7308 */ /* 0x000fe20000002400 */
        /* <DEDUP_REMOVED lines=36> */
[----:B------:R-:W-:-:S02]  /*11500*/  FMNMX.FTZ R5, R20, R29, !PT ;  /* 0x0000001d14057209 */ /* 0x000fc40007810000 */
[----:B------:R-:W-:Y:S02]  /*11510*/  FMNMX.FTZ R6, R16, R19, !PT ;  /* 0x0000001310067209 */ /* 0x000fe40007810000 */
[----:B------:R-:W-:Y:S02]  /*11520*/  FMNMX.FTZ R5, R30, R5, !PT ;  /* 0x000000051e057209 */ /* 0x000fe40007810000 */
[----:B------:R-:W-:Y:S02]  /*11530*/  IADD3 R3, R3, R14, RZ ;  /* 0x0000000e03037210 */ /* 0x000fe40007ffe0ff */
[----:B------:R-:W-:Y:S02]  /*11540*/  FMNMX.FTZ R5, R31, R5, !PT ;  /* 0x000000051f057209 */ /* 0x000fe40007810000 */
[----:B------:R-:W-:Y:S02]  /*11550*/  FMNMX.FTZ R6, R21, R6, !PT ;  /* 0x0000000615067209 */ /* 0x000fe40007810000 */
[----:B------:R-:W-:-:S02]  /*11560*/  FMNMX.FTZ R5, R93, R5, !PT ;  /* 0x000000055d057209 */ /* 0x000fc40007810000 */
[----:B------:R-:W-:Y:S02]  /*11570*/  IMNMX R3, R8, R3, PT ;  /* 0x0000000308037217 */ /* 0x000fe40003800200 */
[----:B------:R-:W-:Y:S02]  /*11580*/  FMNMX.FTZ R5, R94, R5, !PT ;  /* 0x000000055e057209 */ /* 0x000fe40007810000 */
[----:B------:R-:W-:Y:S02]  /*11590*/  FMNMX.FTZ R6, R22, R6, !PT ;  /* 0x0000000616067209 */ /* 0x000fe40007810000 */
[----:B------:R-:W-:Y:S02]  /*115a0*/  FMNMX.FTZ R5, R95, R5, !PT ;  /* 0x000000055f057209 */ /* 0x000fe40007810000 */
[----:B------:R-:W-:Y:S02]  /*115b0*/  FSEL R187, R28, -INF , P2 ;  /* 0xff8000001cbb7808 */ /* 0x000fe40001000000 */
[----:B------:R-:W-:-:S02]  /*115c0*/  FMNMX.FTZ R5, R96, R5, !PT ;  /* 0x0000000560057209 */ /* 0x000fc40007810000 */
[----:B------:R-:W-:Y:S02]  /*115d0*/  FSEL R104, R25, -INF , P3 ;  /* 0xff80000019687808 */ /* 0x000fe40001800000 */
[----:B------:R-:W-:Y:S02]  /*115e0*/  FMNMX.FTZ R5, R131, R5, !PT ;  /* 0x0000000583057209 */ /* 0x000fe40007810000 */
[----:B------:R-:W-:Y:S02]  /*115f0*/  ISETP.GT.AND P2, PT, R3, RZ, PT ;  /* 0x000000ff0300720c */ /* 0x000fe40003f44270 */
[----:B------:R-:W-:Y:S02]  /*11600*/  FMNMX.FTZ R5, R139, R5, !PT ;  /* 0x000000058b057209 */ /* 0x000fe40007810000 */
[----:B------:R-:W-:Y:S02]  /*11610*/  ISETP.GT.AND P3, PT, R3, 0x1, PT ;  /* 0x000000010300780c */ /* 0x000fe40003f64270 */
[----:B------:R-:W-:-:S02]  /*11620*/  FMNMX.FTZ R5, R140, R5, !PT ;  /* 0x000000058c057209 */ /* 0x000fc40007810000 */
[----:B------:R-:W-:Y:S02]  /*11630*/  FMNMX.FTZ R6, R40, R6, !PT ;  /* 0x0000000628067209 */ /* 0x000fe40007810000 */
[----:B------:R-:W-:Y:S02]  /*11640*/  FMNMX.FTZ R5, R146, R5, !PT ;  /* 0x0000000592057209 */ /* 0x000fe40007810000 */
[----:B------:R-:W-:Y:S02]  /*11650*/  FSEL R186, R18, -INF , P0 ;  /* 0xff80000012ba7808 */ /* 0x000fe40000000000 */
[----:B------:R-:W-:Y:S02]  /*11660*/  FMNMX.FTZ R5, R151, R5, !PT ;  /* 0x0000000597057209 */ /* 0x000fe40007810000 */
[----:B------:R-:W-:Y:S02]  /*11670*/  ISETP.GT.AND P0, PT, R3, 0x8, PT ;  /* 0x000000080300780c */ /* 0x000fe40003f04270 */
[----:B------:R-:W-:-:S02]  /*11680*/  FSEL R14, R45, -INF , P2 ;  /* 0xff8000002d0e7808 */ /* 0x000fc40001000000 */
[----:B------:R-:W-:Y:S02]  /*11690*/  FSEL R15, R24, -INF , P3 ;  /* 0xff800000180f7808 */ /* 0x000fe40001800000 */
[----:B------:R-:W-:Y:S02]  /*116a0*/  FMNMX.FTZ R5, R153, R5, !PT ;  /* 0x0000000599057209 */ /* 0x000fe40007810000 */
[----:B------:R-:W-:Y:S02]  /*116b0*/  FMNMX.FTZ R6, R41, R6, !PT ;  /* 0x0000000629067209 */ /* 0x000fe40007810000 */
[----:B------:R-:W-:Y:S02]  /*116c0*/  FSEL R119, R17, -INF , P1 ;  /* 0xff80000011777808 */ /* 0x000fe40000800000 */
        /* <DEDUP_REMOVED lines=70> */
[----:B------:R-:W-:Y:S01]  /*11b30*/  ISETP.GT.AND P4, PT, R3, 0x41, PT ;  /* 0x000000410300780c */ /* 0x000fe20003f84270 */
[----:B------:R-:W1:Y:S01]  /*11b40*/  SHFL.BFLY PT, R10, R5, 0x2, 0x1f ;  /* 0x0c401f00050a7f89 */ /* 0x000e6200000e0000 */
[----:B------:R-:W-:Y:S02]  /*11b50*/  FSEL R162, R162, -INF , P3 ;  /* 0xff800000a2a27808 */ /* 0x000fe40001800000 */
[----:B------:R-:W-:Y:S02]  /*11b60*/  FMNMX.FTZ R8, R145, R8, !PT ;  /* 0x0000000891087209 */ /* 0x000fe40007810000 */
[----:B------:R-:W-:-:S02]  /*11b70*/  FMNMX.FTZ R6, R207, R6, !PT ;  /* 0x00000006cf067209 */ /* 0x000fc40007810000 */
[----:B------:R-:W-:Y:S02]  /*11b80*/  ISETP.GT.AND P1, PT, R3, 0x48, PT ;  /* 0x000000480300780c */ /* 0x000fe40003f24270 */
[----:B------:R-:W-:Y:S02]  /*11b90*/  FSEL R163, R163, -INF , P4 ;  /* 0xff800000a3a37808 */ /* 0x000fe40002000000 */
        /* <DEDUP_REMOVED lines=16> */
[----:B------:R-:W-:Y:S02]  /*11ca0*/  ISETP.GT.AND P0, PT, R3, 0x59, PT ;  /* 0x000000590300780c */ /* 0x000fe40003f04270 */
[----:B------:R-:W-:Y:S02]  /*11cb0*/  FMNMX.FTZ R9, R35, R9, !PT ;  /* 0x0000000923097209 */ /* 0x000fe40007810000 */
[----:B------:R-:W-:Y:S02]  /*11cc0*/  FSEL R178, R178, -INF , P4 ;  /* 0xff800000b2b27808 */ /* 0x000fe40002000000 */
[----:B------:R-:W-:Y:S02]  /*11cd0*/  FMNMX.FTZ R8, R176, R8, !PT ;  /* 0x00000008b0087209 */ /* 0x000fe40007810000 */
[----:B------:R-:W-:Y:S02]  /*11ce0*/  FMNMX.FTZ R6, R104, R6, !PT ;  /* 0x0000000668067209 */ /* 0x000fe40007810000 */
[----:B------:R-:W-:-:S02]  /*11cf0*/  FSEL R179, R179, -INF , P0 ;  /* 0xff800000b3b37808 */ /* 0x000fc40000000000 */
[----:B------:R-:W-:Y:S02]  /*11d00*/  FMNMX.FTZ R9, R97, R9, !PT ;  /* 0x0000000961097209 */ /* 0x000fe40007810000 */
[C---:B------:R-:W-:Y:S02]  /*11d10*/  ISETP.GT.AND P2, PT, R3.reuse, 0x58, PT ;  /* 0x000000580300780c */ /* 0x040fe40003f44270 */
[C---:B------:R-:W-:Y:S02]  /*11d20*/  ISETP.GT.AND P1, PT, R3.reuse, 0x60, PT ;  /* 0x000000600300780c */ /* 0x040fe40003f24270 */
[C---:B------:R-:W-:Y:S02]  /*11d30*/  ISETP.GT.AND P4, PT, R3.reuse, 0x61, PT ;  /* 0x000000610300780c */ /* 0x040fe40003f84270 */
[C---:B------:R-:W-:Y:S02]  /*11d40*/  ISETP.GT.AND P3, PT, R3.reuse, 0x68, PT ;  /* 0x000000680300780c */ /* 0x040fe40003f64270 */
[----:B------:R-:W-:-:S02]  /*11d50*/  ISETP.GT.AND P0, PT, R3, 0x69, PT ;  /* 0x000000690300780c */ /* 0x000fc40003f04270 */
[----:B------:R-:W-:Y:S02]  /*11d60*/  FMNMX.FTZ R3, R178, R8, !PT ;  /* 0x00000008b2037209 */ /* 0x000fe40007810000 */
[----:B------:R-:W-:Y:S02]  /*11d70*/  FMNMX.FTZ R6, R186, R6, !PT ;  /* 0x00000006ba067209 */ /* 0x000fe40007810000 */
[----:B-1----:R-:W-:Y:S02]  /*11d80*/  FMNMX.FTZ R8, R10, R5, !PT ;  /* 0x000000050a087209 */ /* 0x002fe40007810000 */
[----:B------:R-:W-:Y:S01]  /*11d90*/  FMNMX.FTZ R5, R116, R9, !PT ;  /* 0x0000000974057209 */ /* 0x000fe20007810000 */
[----:B------:R1:W-:Y:S01]  /*11da0*/  MUFU.TANH R10, R36 ;  /* 0x00000024000a7308 */ /* 0x0003e20000002400 */
[----:B------:R-:W-:Y:S01]  /*11db0*/  FMNMX.FTZ R6, R119, R6, !PT ;  /* 0x0000000677067209 */ /* 0x000fe20007810000 */
[----:B------:R-:W-:Y:S01]  /*11dc0*/  SHFL.BFLY PT, R73, R8, 0x1, 0x1f ;  /* 0x0c201f0008497f89 */ /* 0x000fe200000e0000 */
[----:B------:R-:W-:-:S02]  /*11dd0*/  FSEL R177, R177, -INF , P2 ;  /* 0xff800000b1b17808 */ /* 0x000fc40001000000 */
[----:B------:R-:W-:Y:S01]  /*11de0*/  FMNMX.FTZ R5, R118, R5, !PT ;  /* 0x0000000576057209 */ /* 0x000fe20007810000 */
[----:B------:R-:W2:Y:S01]  /*11df0*/  SHFL.BFLY PT, R71, R6, 0x2, 0x1f ;  /* 0x0c401f0006477f89 */ /* 0x000ea200000e0000 */
[----:B------:R-:W-:Y:S01]  /*11e00*/  FMNMX.FTZ R3, R177, R3, !PT ;  /* 0x00000003b1037209 */ /* 0x000fe20007810000 */
[----:B------:R-:W3:Y:S01]  /*11e10*/  MUFU.TANH R9, R23 ;  /* 0x0000001700097308 */ /* 0x000ee20000002400 */
[----:B------:R-:W-:Y:S02]  /*11e20*/  FMNMX.FTZ R5, R129, R5, !PT ;  /* 0x0000000581057209 */ /* 0x000fe40007810000 */
[----:B------:R-:W-:Y:S02]  /*11e30*/  FSEL R250, R62, -INF , P1 ;  /* 0xff8000003efa7808 */ /* 0x000fe40000800000 */
[----:B------:R-:W-:Y:S02]  /*11e40*/  FMNMX.FTZ R3, R179, R3, !PT ;  /* 0x00000003b3037209 */ /* 0x000fe40007810000 */
[----:B------:R-:W-:Y:S01]  /*11e50*/  ISETP.GT.AND P1, PT, R7, 0x28, PT ;  /* 0x000000280700780c */ /* 0x000fe20003f24270 */
[----:B-1----:R-:W-:Y:S01]  /*11e60*/  LDSM.16.MT88.4 R36, [R226+0x100] ;  /* 0x00010000e224783b */ /* 0x002fe20000004200 */
[----:B------:R-:W-:-:S02]  /*11e70*/  FMNMX.FTZ R5, R150, R5, !PT ;  /* 0x0000000596057209 */ /* 0x000fc40007810000 */
[----:B------:R-:W-:Y:S02]  /*11e80*/  FSEL R248, R58, -INF , P4 ;  /* 0xff8000003af87808 */ /* 0x000fe40002000000 */
[----:B------:R-:W-:Y:S02]  /*11e90*/  FMNMX.FTZ R3, R250, R3, !PT ;  /* 0x00000003fa037209 */ /* 0x000fe40007810000 */
[----:B------:R-:W-:Y:S02]  /*11ea0*/  ISETP.GT.AND P2, PT, R7, 0x29, PT ;  /* 0x000000290700780c */ /* 0x000fe40003f44270 */
[----:B------:R-:W-:Y:S02]  /*11eb0*/  FSEL R117, R184, -INF , P1 ;  /* 0xff800000b8757808 */ /* 0x000fe40000800000 */
[----:B------:R-:W-:Y:S02]  /*11ec0*/  FMNMX.FTZ R5, R152, R5, !PT ;  /* 0x0000000598057209 */ /* 0x000fe40007810000 */
[----:B------:R-:W-:-:S02]  /*11ed0*/  FSEL R197, R54, -INF , P0 ;  /* 0xff80000036c57808 */ /* 0x000fc40000000000 */
[----:B------:R-:W-:Y:S02]  /*11ee0*/  FSEL R189, R55, -INF , P3 ;  /* 0xff80000037bd7808 */ /* 0x000fe40001800000 */
[----:B------:R-:W-:Y:S02]  /*11ef0*/  FMNMX.FTZ R3, R248, R3, !PT ;  /* 0x00000003f8037209 */ /* 0x000fe40007810000 */
[----:B------:R-:W-:Y:S02]  /*11f00*/  ISETP.GT.AND P0, PT, R7, 0x30, PT ;  /* 0x000000300700780c */ /* 0x000fe40003f04270 */
        /* <DEDUP_REMOVED lines=10> */
[----:B--2---:R-:W-:Y:S02]  /*11fb0*/  FMNMX.FTZ R71, R6, R71, !PT ;  /* 0x0000004706477209 */ /* 0x004fe40007810000 */
[C---:B------:R-:W-:Y:S01]  /*11fc0*/  ISETP.GT.AND P1, PT, R7.reuse, 0x39, PT ;  /* 0x000000390700780c */ /* 0x040fe20003f24270 */
[----:B------:R-:W1:Y:S01]  /*11fd0*/  SHFL.BFLY PT, R6, R3, 0x2, 0x1f ;  /* 0x0c401f0003067f89 */ /* 0x000e6200000e0000 */
[----:B------:R-:W-:Y:S02]  /*11fe0*/  FSEL R148, R124, -INF , P0 ;  /* 0xff8000007c947808 */ /* 0x000fe40000000000 */
[----:B------:R-:W-:Y:S02]  /*11ff0*/  FMNMX.FTZ R5, R144, R5, !PT ;  /* 0x0000000590057209 */ /* 0x000fe40007810000 */
[----:B------:R-:W-:-:S02]  /*12000*/  ISETP.GT.AND P0, PT, R7, 0x40, PT ;  /* 0x000000400700780c */ /* 0x000fc40003f04270 */
[----:B---3--:R-:W-:Y:S02]  /*12010*/  FSEL R149, R9, -INF , P1 ;  /* 0xff80000009957808 */ /* 0x008fe40000800000 */
[----:B------:R-:W-:Y:S01]  /*12020*/  FMNMX.FTZ R5, R148, R5, !PT ;  /* 0x0000000594057209 */ /* 0x000fe20007810000 */
[----:B------:R-:W2:Y:S01]  /*12030*/  SHFL.BFLY PT, R9, R71, 0x1, 0x1f ;  /* 0x0c201f0047097f89 */ /* 0x000ea200000e0000 */
[----:B------:R-:W-:Y:S02]  /*12040*/  ISETP.GT.AND P1, PT, R7, 0x41, PT ;  /* 0x000000410700780c */ /* 0x000fe40003f24270 */
[----:B------:R-:W-:Y:S02]  /*12050*/  FSEL R160, R160, -INF , P0 ;  /* 0xff800000a0a07808 */ /* 0x000fe40000000000 */
[----:B------:R-:W-:Y:S02]  /*12060*/  FMNMX.FTZ R5, R149, R5, !PT ;  /* 0x0000000595057209 */ /* 0x000fe40007810000 */
[----:B------:R-:W-:-:S02]  /*12070*/  ISETP.GT.AND P0, PT, R7, 0x48, PT ;  /* 0x000000480700780c */ /* 0x000fc40003f04270 */
[----:B------:R-:W-:Y:S02]  /*12080*/  FSEL R161, R161, -INF , P1 ;  /* 0xff800000a1a17808 */ /* 0x000fe40000800000 */
[----:B------:R-:W-:Y:S02]  /*12090*/  FMNMX.FTZ R5, R160, R5, !PT ;  /* 0x00000005a0057209 */ /* 0x000fe40007810000 */
        /* <DEDUP_REMOVED lines=9> */
[----:B-1----:R-:W-:-:S02]  /*12130*/  FMNMX.FTZ R3, R3, R6, !PT ;  /* 0x0000000603037209 */ /* 0x002fc40007810000 */
[----:B------:R-:W1:Y:S01]  /*12140*/  MUFU.TANH R6, R42 ;  /* 0x0000002a00067308 */ /* 0x000e620000002400 */
[C---:B------:R-:W-:Y:S02]  /*12150*/  ISETP.GT.AND P0, PT, R7.reuse, 0x58, PT ;  /* 0x000000580700780c */ /* 0x040fe40003f04270 */
[----:B------:R-:W-:Y:S01]  /*12160*/  FSEL R181, R10, -INF , P1 ;  /* 0xff8000000ab57808 */ /* 0x000fe20000800000 */
[----:B------:R-:W3:Y:S01]  /*12170*/  SHFL.BFLY PT, R70, R3, 0x1, 0x1f ;  /* 0x0c201f0003467f89 */ /* 0x000ee200000e0000 */
[----:B------:R-:W-:Y:S02]  /*12180*/  FMNMX.FTZ R5, R180, R5, !PT ;  /* 0x00000005b4057209 */ /* 0x000fe40007810000 */
[----:B------:R-:W-:Y:S01]  /*12190*/  ISETP.GT.AND P2, PT, R7, 0x59, PT ;  /* 0x000000590700780c */ /* 0x000fe20003f44270 */
[----:B------:R-:W4:Y:S01]  /*121a0*/  MUFU.TANH R10, R26 ;  /* 0x0000001a000a7308 */ /* 0x000f220000002400 */
[----:B------:R-:W-:Y:S02]  /*121b0*/  FSEL R182, R13, -INF , P0 ;  /* 0xff8000000db67808 */ /* 0x000fe40000000000 */
[----:B------:R-:W-:-:S02]  /*121c0*/  FMNMX.FTZ R5, R181, R5, !PT ;  /* 0x00000005b5057209 */ /* 0x000fc40007810000 */
[----:B------:R-:W-:Y:S02]  /*121d0*/  FMNMX.FTZ R73, R8, R73, !PT ;  /* 0x0000004908497209 */ /* 0x000fe40007810000 */
[C---:B------:R-:W-:Y:S01]  /*121e0*/  ISETP.GT.AND P1, PT, R7.reuse, 0x60, PT ;  /* 0x000000600700780c */ /* 0x040fe20003f24270 */
[----:B------:R2:W2:Y:S01]  /*121f0*/  MUFU.TANH R8, R27 ;  /* 0x0000001b00087308 */ /* 0x0004a20000002400 */
[----:B------:R-:W-:Y:S02]  /*12200*/  FSEL R183, R12, -INF , P2 ;  /* 0xff8000000cb77808 */ /* 0x000fe40001000000 */
[----:B------:R-:W-:Y:S02]  /*12210*/  FMNMX.FTZ R5, R182, R5, !PT ;  /* 0x00000005b6057209 */ /* 0x000fe40007810000 */
[----:B------:R-:W-:Y:S02]  /*12220*/  ISETP.GT.AND P0, PT, R7, 0x61, PT ;  /* 0x000000610700780c */ /* 0x000fe40003f04270 */
[----:B------:R-:W-:-:S02]  /*12230*/  FSEL R210, R11, -INF , P1 ;  /* 0xff8000000bd27808 */ /* 0x000fc40000800000 */
[----:B------:R-:W-:Y:S02]  /*12240*/  FMNMX.FTZ R5, R183, R5, !PT ;  /* 0x00000005b7057209 */ /* 0x000fe40007810000 */
[----:B-1----:R-:W-:Y:S01]  /*12250*/  FSEL R251, R6, -INF , P0 ;  /* 0xff80000006fb7808 */ /* 0x002fe20000000000 */
[----:B------:R-:W-:Y:S01]  /*12260*/  FMUL.FTZ R6, R73, c[0x0][0x2d0] ;  /* 0x0000b40049067a20 */ /* 0x000fe20000410000 */
[----:B------:R-:W-:Y:S02]  /*12270*/  ISETP.GT.AND P2, PT, R7, 0x68, PT ;  /* 0x000000680700780c */ /* 0x000fe40003f44270 */
[----:B------:R-:W-:Y:S01]  /*12280*/  FMNMX.FTZ R5, R210, R5, !PT ;  /* 0x00000005d2057209 */ /* 0x000fe20007810000 */
[----:B--2---:R-:W-:Y:S01]  /*12290*/  LDSM.16.MT88.4 R24, [R225+0x100] ;  /* 0x00010000e118783b */ /* 0x004fe20000004200 */
[----:B------:R-:W-:Y:S02]  /*122a0*/  FSETP.NEU.FTZ.AND P0, PT, R73, -INF , PT ;  /* 0xff8000004900780b */ /* 0x000fe40003f1d000 */
[----:B------:R-:W-:-:S02]  /*122b0*/  ISETP.GT.AND P1, PT, R7, 0x69, PT ;  /* 0x000000690700780c */ /* 0x000fc40003f24270 */
[----:B----4-:R-:W-:Y:S02]  /*122c0*/  FSEL R249, R10, -INF , P2 ;  /* 0xff8000000af97808 */ /* 0x010fe40001000000 */
[----:B------:R-:W-:Y:S02]  /*122d0*/  FMNMX.FTZ R7, R251, R5, !PT ;  /* 0x00000005fb077209 */ /* 0x000fe40007810000 */
[----:B------:R-:W-:Y:S02]  /*122e0*/  FSEL R6, R6, RZ, P0 ;  /* 0x000000ff06067208 */ /* 0x000fe40000000000 */
[----:B------:R-:W-:Y:S02]  /*122f0*/  FSEL R243, R8, -INF , P1 ;  /* 0xff80000008f37808 */ /* 0x000fe40000800000 */
[----:B------:R-:W-:Y:S01]  /*12300*/  FMNMX.FTZ R8, R249, R7, !PT ;  /* 0x00000007f9087209 */ /* 0x000fe20007810000 */
[----:B------:R-:W-:Y:S01]  /*12310*/  FFMA.FTZ R7, R20, c[0x0][0x2d0], -R6 ;  /* 0x0000b40014077a23 */ /* 0x000fe20000010806 */
[----:B------:R-:W-:-:S02]  /*12320*/  FMNMX.FTZ R71, R71, R9, !PT ;  /* 0x0000000947477209 */ /* 0x000fc40007810000 */
[----:B---3--:R-:W-:Y:S01]  /*12330*/  FMNMX.FTZ R70, R70, R3, !PT ;  /* 0x0000000346467209 */ /* 0x008fe20007810000 */
[----:B------:R1:W-:Y:S01]  /*12340*/  MUFU.EX2 R221, R7 ;  /* 0x0000000700dd7308 */ /* 0x0003e20000000800 */
[C---:B------:R-:W-:Y:S01]  /*12350*/  FSETP.NEU.FTZ.AND P0, PT, R71.reuse, -INF , PT ;  /* 0xff8000004700780b */ /* 0x040fe20003f1d000 */
[----:B------:R-:W-:-:S05]  /*12360*/  FMUL.FTZ R5, R71, c[0x0][0x2d0] ;  /* 0x0000b40047057a20 */ /* 0x000fca0000410000 */
[----:B------:R-:W-:Y:S02]  /*12370*/  FSEL R5, R5, RZ, P0 ;  /* 0x000000ff05057208 */ /* 0x000fe40000000000 */
[----:B------:R-:W-:-:S03]  /*12380*/  FSETP.NEU.FTZ.AND P0, PT, R70, -INF , PT ;  /* 0xff8000004600780b */ /* 0x000fc60003f1d000 */
[--C-:B------:R-:W-:Y:S01]  /*12390*/  FFMA.FTZ R3, R19, c[0x0][0x2d0], -R5.reuse ;  /* 0x0000b40013037a23 */ /* 0x100fe20000010805 */
[----:B-1----:R-:W-:Y:S01]  /*123a0*/  FMNMX.FTZ R7, R243, R8, !PT ;  /* 0x00000008f3077209 */ /* 0x002fe20007810000 */
[----:B------:R-:W-:Y:S02]  /*123b0*/  FFMA.FTZ R8, R16, c[0x0][0x2d0], -R5 ;  /* 0x0000b40010087a23 */ /* 0x000fe40000010805 */
[----:B------:R1:W-:Y:S02]  /*123c0*/  MUFU.EX2 R202, R3 ;  /* 0x0000000300ca7308 */ /* 0x0003e40000000800 */
[----:B------:R-:W2:Y:S06]  /*123d0*/  SHFL.BFLY PT, R9, R7, 0x2, 0x1f ;  /* 0x0c401f0007097f89 */ /* 0x000eac00000e0000 */
[----:B------:R3:W-:Y:S01]  /*123e0*/  MUFU.EX2 R201, R8 ;  /* 0x0000000800c97308 */ /* 0x0007e20000000800 */
[----:B-1----:R-:W-:-:S05]  /*123f0*/  FMUL.FTZ R3, R70, c[0x0][0x2d0] ;  /* 0x0000b40046037a20 */ /* 0x002fca0000410000 */
[----:B------:R-:W-:Y:S01]  /*12400*/  FSEL R3, R3, RZ, P0 ;  /* 0x000000ff03037208 */ /* 0x000fe20000000000 */
[----:B---3--:R-:W-:-:S04]  /*12410*/  FFMA.FTZ R8, R21, c[0x0][0x2d0], -R5 ;  /* 0x0000b40015087a23 */ /* 0x008fc80000010805 */
[----:B------:R-:W-:Y:S01]  /*12420*/  FFMA.FTZ R0, R15, c[0x0][0x2d0], -R3 ;  /* 0x0000b4000f007a23 */ /* 0x000fe20000010803 */
[----:B--2---:R-:W-:Y:S01]  /*12430*/  FMNMX.FTZ R7, R7, R9, !PT ;  /* 0x0000000907077209 */ /* 0x004fe20007810000 */
[----:B------:R1:W-:Y:S08]  /*12440*/  MUFU.EX2 R59, R8 ;  /* 0x00000008003b7308 */ /* 0x0003f00000000800 */
[----:B------:R2:W-:Y:S01]  /*12450*/  MUFU.EX2 R208, R0 ;  /* 0x0000000000d07308 */ /* 0x0005e20000000800 */
[----:B-1----:R-:W-:-:S02]  /*12460*/  FFMA.FTZ R8, R22, c[0x0][0x2d0], -R5 ;  /* 0x0000b40016087a23 */ /* 0x002fc40000010805 */
[----:B------:R-:W-:Y:S05]  /*12470*/  LDSM.16.MT88.4 R20, [R224+0x100] ;  /* 0x00010000e014783b */ /* 0x000fea0000004200 */
[----:B------:R1:W-:Y:S01]  /*12480*/  MUFU.EX2 R198, R8 ;  /* 0x0000000800c67308 */ /* 0x0003e20000000800 */
[--C-:B--2---:R-:W-:Y:S02]  /*12490*/  FFMA.FTZ R0, R17, c[0x0][0x2d0], -R3.reuse ;  /* 0x0000b40011007a23 */ /* 0x104fe40000010803 */
[----:B------:R-:W-:Y:S05]  /*124a0*/  LDSM.16.MT88.4 R16, [R227+0x100] ;  /* 0x00010000e310783b */ /* 0x000fea0000004200 */
[----:B------:R2:W-:Y:S01]  /*124b0*/  MUFU.EX2 R212, R0 ;  /* 0x0000000000d47308 */ /* 0x0005e20000000800 */
[----:B-1----:R-:W-:-:S07]  /*124c0*/  FFMA.FTZ R8, R14, c[0x0][0x2d0], -R3 ;  /* 0x0000b4000e087a23 */ /* 0x002fce0000010803 */
[----:B------:R1:W3:Y:S01]  /*124d0*/  MUFU.EX2 R205, R8 ;  /* 0x0000000800cd7308 */ /* 0x0002e20000000800 */
[----:B--2---:R-:W-:-:S07]  /*124e0*/  FFMA.FTZ R0, R28, c[0x0][0x2d0], -R3 ;  /* 0x0000b4001c007a23 */ /* 0x004fce0000010803 */
[----:B------:R2:W4:Y:S01]  /*124f0*/  MUFU.EX2 R195, R0 ;  /* 0x0000000000c37308 */ /* 0x0005220000000800 */
[----:B-1----:R-:W1:Y:S01]  /*12500*/  SHFL.BFLY PT, R8, R7, 0x1, 0x1f ;  /* 0x0c201f0007087f89 */ /* 0x002e6200000e0000 */
[----:B---3--:R-:W-:Y:S01]  /*12510*/  F2FP.BF16.PACK_AB R9, R208, R205 ;  /* 0x000000cdd009723e */ /* 0x008fe200000010ff */
[----:B--2---:R-:W-:Y:S01]  /*12520*/  FFMA.FTZ R0, R29, c[0x0][0x2d0], -R6 ;  /* 0x0000b4001d007a23 */ /* 0x004fe20000010806 */
[----:B----4-:R-:W-:-:S04]  /*12530*/  F2FP.BF16.PACK_AB R11, R195, R212 ;  /* 0x000000d4c30b723e */ /* 0x010fc800000010ff */
[----:B------:R2:W3:Y:S01]  /*12540*/  MUFU.EX2 R211, R0 ;  /* 0x0000000000d37308 */ /* 0x0004e20000000800 */
[----:B-1----:R-:W-:Y:S02]  /*12550*/  FMNMX.FTZ R72, R7, R8, !PT ;  /* 0x0000000807487209 */ /* 0x002fe40007810000 */
[----:B------:R-:W-:Y:S01]  /*12560*/  MOV R7, R59 ;  /* 0x0000003b00077202 */ /* 0x000fe20000000f00 */
[----:B--2---:R-:W-:Y:S01]  /*12570*/  FFMA.FTZ R0, R30, c[0x0][0x2d0], -R6 ;  /* 0x0000b4001e007a23 */ /* 0x004fe20000010806 */
[C---:B------:R-:W-:Y:S01]  /*12580*/  FSETP.NEU.FTZ.AND P0, PT, R72.reuse, -INF , PT ;  /* 0xff8000004800780b */ /* 0x040fe20003f1d000 */
[----:B------:R-:W-:Y:S01]  /*12590*/  FMUL.FTZ R2, R72, c[0x0][0x2d0] ;  /* 0x0000b40048027a20 */ /* 0x000fe20000410000 */
[----:B------:R-:W-:Y:S01]  /*125a0*/  F2FP.BF16.PACK_AB R8, R202, R201 ;  /* 0x000000c9ca08723e */ /* 0x000fe200000010ff */
[----:B------:R1:W-:Y:S01]  /*125b0*/  MUFU.EX2 R4, R0 ;  /* 0x0000000000047308 */ /* 0x0003e20000000800 */
[----:B------:R-:W-:Y:S02]  /*125c0*/  F2FP.BF16.PACK_AB R10, R198, R7 ;  /* 0x00000007c60a723e */ /* 0x000fe400000010ff */
[----:B---3--:R-:W-:-:S05]  /*125d0*/  F2FP.BF16.PACK_AB R12, R211, R221 ;  /* 0x000000ddd30c723e */ /* 0x008fca00000010ff */
        /* <DEDUP_REMOVED lines=13> */
[----:B-1----:R-:W-:-:S07]  /*126b0*/  FFMA.FTZ R2, R33, c[0x0][0x2d0], -R0 ;  /* 0x0000b40021027a23 */ /* 0x002fce0000010800 */
[----:B------:R-:W-:Y:S01]  /*126c0*/  HMMA.16816.F32.BF16 R48, R8, R26, RZ ;  /* 0x0000001a0830723c */ /* 0x000fe200000418ff */
        /* <DEDUP_REMOVED lines=14> */
[----:B------:R1:W3:Y:S02]  /*127b0*/  MUFU.EX2 R204, R2 ;  /* 0x0000000200cc7308 */ /* 0x0002e40000000800 */
[C---:B------:R-:W-:Y:S08]  /*127c0*/  HMMA.16816.F32.BF16 R84, R12.reuse, R16, RZ ;  /* 0x000000100c54723c */ /* 0x040ff000000418ff */
[----:B------:R-:W-:Y:S01]  /*127d0*/  HMMA.16816.F32.BF16 R108, R12, R18, RZ ;  /* 0x000000120c6c723c */ /* 0x000fe200000418ff */
[----:B------:R-:W4:Y:S01]  /*127e0*/  LDSM.16.MT88.4 R16, [R225+0x900] ;  /* 0x00090000e110783b */ /* 0x000f220000004200 */
[----:B-1----:R-:W-:-:S06]  /*127f0*/  FFMA.FTZ R2, R75, c[0x0][0x2d0], -R5 ;  /* 0x0000b4004b027a23 */ /* 0x002fcc0000010805 */
[----:B------:R-:W-:Y:S01]  /*12800*/  HMMA.16816.F32.BF16 R40, R8, R38, RZ ;  /* 0x000000260828723c */ /* 0x000fe200000418ff */
[----:B------:R1:W-:Y:S06]  /*12810*/  MUFU.EX2 R184, R2 ;  /* 0x0000000200b87308 */ /* 0x0003ec0000000800 */
[----:B---3--:R-:W-:Y:S01]  /*12820*/  F2FP.BF16.PACK_AB R8, R204, R194 ;  /* 0x000000c2cc08723e */ /* 0x008fe200000010ff */
[----:B------:R-:W-:Y:S01]  /*12830*/  HMMA.16816.F32.BF16 R120, R12, R26, RZ ;  /* 0x0000001a0c78723c */ /* 0x000fe200000418ff */
[----:B-1----:R-:W-:-:S07]  /*12840*/  FFMA.FTZ R2, R80, c[0x0][0x2d0], -R5 ;  /* 0x0000b40050027a23 */ /* 0x002fce0000010805 */
[C---:B------:R-:W-:Y:S01]  /*12850*/  HMMA.16816.F32.BF16 R80, R12.reuse, R24, RZ ;  /* 0x000000180c50723c */ /* 0x040fe200000418ff */
[----:B------:R1:W3:Y:S07]  /*12860*/  MUFU.EX2 R75, R2 ;  /* 0x00000002004b7308 */ /* 0x0002ee0000000800 */
[----:B------:R-:W-:Y:S07]  /*12870*/  HMMA.16816.F32.BF16 R24, R12, R36, RZ ;  /* 0x000000240c18723c */ /* 0x000fee00000418ff */
[----:B------:R-:W-:Y:S01]  /*12880*/  MOV R37, R208 ;  /* 0x000000d000257202 */ /* 0x000fe20000000f00 */
[----:B-1----:R-:W-:Y:S01]  /*12890*/  FFMA.FTZ R2, R68, c[0x0][0x2d0], -R3 ;  /* 0x0000b40044027a23 */ /* 0x002fe20000010803 */
[----:B---3--:R-:W-:-:S03]  /*128a0*/  F2FP.BF16.PACK_AB R10, R75, R184 ;  /* 0x000000b84b0a723e */ /* 0x008fc600000010ff */
[----:B------:R1:W-:Y:S02]  /*128b0*/  MUFU.EX2 R185, R2 ;  /* 0x0000000200b97308 */ /* 0x0003e40000000800 */
[----:B-1----:R-:W-:-:S06]  /*128c0*/  FFMA.FTZ R2, R69, c[0x0][0x2d0], -R3 ;  /* 0x0000b40045027a23 */ /* 0x002fcc0000010803 */
[----:B------:R1:W3:Y:S02]  /*128d0*/  MUFU.EX2 R69, R2 ;  /* 0x0000000200457308 */ /* 0x0002e40000000800 */
[----:B-1----:R-:W-:Y:S01]  /*128e0*/  FFMA.FTZ R2, R74, c[0x0][0x2d0], -R3 ;  /* 0x0000b4004a027a23 */ /* 0x002fe20000010803 */
[----:B---3--:R-:W-:Y:S01]  /*128f0*/  F2FP.BF16.PACK_AB R9, R69, R185 ;  /* 0x000000b94509723e */ /* 0x008fe200000010ff */
[----:B------:R-:W-:-:S04]  /*12900*/  IMAD.MOV.U32 R74, RZ, RZ, R104 ;  /* 0x000000ffff4a7224 */ /* 0x000fc800078e0068 */
[----:B------:R1:W-:Y:S01]  /*12910*/  MUFU.EX2 R206, R2 ;  /* 0x0000000200ce7308 */ /* 0x0003e20000000800 */
[----:B------:R-:W-:Y:S01]  /*12920*/  HMMA.16816.F32.BF16 R104, R12, R38, RZ ;  /* 0x000000260c68723c */ /* 0x000fe200000418ff */
[----:B------:R-:W3:Y:S01]  /*12930*/  LDSM.16.MT88.4 R12, [R224+0x1100] ;  /* 0x00110000e00c783b */ /* 0x000ee20000004200 */
[----:B-1----:R-:W-:-:S05]  /*12940*/  FFMA.FTZ R2, R92, c[0x0][0x2d0], -R3 ;  /* 0x0000b4005c027a23 */ /* 0x002fca0000010803 */
[----:B------:R1:W1:Y:S02]  /*12950*/  MUFU.EX2 R68, R2 ;  /* 0x0000000200447308 */ /* 0x0002640000000800 */
[----:B-1----:R-:W-:Y:S01]  /*12960*/  FFMA.FTZ R2, R93, c[0x0][0x2d0], -R6 ;  /* 0x0000b4005d027a23 */ /* 0x002fe20000010806 */
[----:B------:R-:W-:-:S05]  /*12970*/  F2FP.BF16.PACK_AB R11, R68, R206 ;  /* 0x000000ce440b723e */ /* 0x000fca00000010ff */
[----:B------:R1:W-:Y:S02]  /*12980*/  MUFU.EX2 R247, R2 ;  /* 0x0000000200f77308 */ /* 0x0003e40000000800 */
[C---:B--2---:R-:W-:Y:S08]  /*12990*/  HMMA.16816.F32.BF16 R124, R8.reuse, R20, R76 ;  /* 0x00000014087c723c */ /* 0x044ff0000004184c */
[----:B------:R-:W-:Y:S01]  /*129a0*/  HMMA.16816.F32.BF16 R76, R8, R22, R64 ;  /* 0x00000016084c723c */ /* 0x000fe20000041840 */
[----:B-1----:R-:W-:-:S04]  /*129b0*/  FFMA.FTZ R2, R94, c[0x0][0x2d0], -R6 ;  /* 0x0000b4005e027a23 */ /* 0x002fc80000010806 */
[----:B------:R1:W2:Y:S03]  /*129c0*/  MUFU.EX2 R246, R2 ;  /* 0x0000000200f67308 */ /* 0x0002a60000000800 */
[C---:B------:R-:W-:Y:S07]  /*129d0*/  HMMA.16816.F32.BF16 R64, R8.reuse, R34, R56 ;  /* 0x000000220840723c */ /* 0x040fee0000041838 */
[----:B------:R-:W-:Y:S01]  /*129e0*/  IMAD.MOV.U32 R59, RZ, RZ, R210 ;  /* 0x000000ffff3b7224 */ /* 0x000fe200078e00d2 */
        /* <DEDUP_REMOVED lines=11> */
[----:B--2---:R-:W-:-:S02]  /*12aa0*/  F2FP.BF16.PACK_AB R8, R246, R247 ;  /* 0x000000f7f608723e */ /* 0x004fc400000010ff */
[----:B----4-:R-:W-:Y:S01]  /*12ab0*/  F2FP.BF16.PACK_AB R10, R245, R223 ;  /* 0x000000dff50a723e */ /* 0x010fe200000010ff */
[----:B-1----:R-:W-:Y:S02]  /*12ac0*/  FFMA.FTZ R2, R116, c[0x0][0x2d0], -R0 ;  /* 0x0000b40074027a23 */ /* 0x002fe40000010800 */
[----:B------:R-:W-:Y:S02]  /*12ad0*/  IMAD.MOV.U32 R116, RZ, RZ, R214 ;  /* 0x000000ffff747224 */ /* 0x000fe400078e00d6 */
[----:B------:R1:W2:Y:S02]  /*12ae0*/  MUFU.EX2 R218, R2 ;  /* 0x0000000200da7308 */ /* 0x0002a40000000800 */
[----:B-1----:R-:W-:Y:S01]  /*12af0*/  FFMA.FTZ R2, R118, c[0x0][0x2d0], -R0 ;  /* 0x0000b40076027a23 */ /* 0x002fe20000010800 */
[----:B--2---:R-:W-:Y:S01]  /*12b00*/  F2FP.BF16.PACK_AB R9, R218, R215 ;  /* 0x000000d7da09723e */ /* 0x004fe200000010ff */
[----:B------:R-:W-:-:S04]  /*12b10*/  IMAD.MOV.U32 R118, RZ, RZ, R212 ;  /* 0x000000ffff767224 */ /* 0x000fc800078e00d4 */
        /* <DEDUP_REMOVED lines=8> */
[----:B-1----:R-:W-:-:S06]  /*12ba0*/  FFMA.FTZ R2, R130, c[0x0][0x2d0], -R5 ;  /* 0x0000b40082027a23 */ /* 0x002fcc0000010805 */
[----:B------:R-:W-:Y:S01]  /*12bb0*/  IMAD.MOV.U32 R104, RZ, RZ, R201 ;  /* 0x000000ffff687224 */ /* 0x000fe200078e00c9 */
[----:B------:R1:W-:Y:S01]  /*12bc0*/  MUFU.EX2 R212, R2 ;  /* 0x0000000200d47308 */ /* 0x0003e20000000800 */
[----:B------:R-:W-:Y:S01]  /*12bd0*/  HMMA.16816.F32.BF16 R40, R8, R22, R100 ;  /* 0x000000160828723c */ /* 0x000fe20000041864 */
[----:B------:R-:W2:Y:S01]  /*12be0*/  LDSM.16.MT88.4 R20, [R227+0x1100] ;  /* 0x00110000e314783b */ /* 0x000ea20000004200 */
[----:B------:R-:W-:Y:S01]  /*12bf0*/  IMAD.MOV.U32 R107, RZ, RZ, R190 ;  /* 0x000000ffff6b7224 */ /* 0x000fe200078e00be */
[----:B------:R-:W-:Y:S01]  /*12c00*/  MOV R105, R188 ;  /* 0x000000bc00697202 */ /* 0x000fe20000000f00 */
[----:B------:R-:W-:-:S04]  /*12c10*/  IMAD.MOV.U32 R106, RZ, RZ, R189 ;  /* 0x000000ffff6a7224 */ /* 0x000fc800078e00bd */
[----:B------:R-:W-:Y:S01]  /*12c20*/  HMMA.16816.F32.BF16 R52, R8, R32, R84 ;  /* 0x000000200834723c */ /* 0x000fe20000041854 */
[----:B-1----:R-:W-:-:S07]  /*12c30*/  FFMA.FTZ R2, R136, c[0x0][0x2d0], -R5 ;  /* 0x0000b40088027a23 */ /* 0x002fce0000010805 */
[----:B------:R-:W-:Y:S01]  /*12c40*/  HMMA.16816.F32.BF16 R80, R8, R16, R80 ;  /* 0x000000100850723c */ /* 0x000fe20000041850 */
[----:B------:R-:W-:Y:S01]  /*12c50*/  IMAD.MOV.U32 R136, RZ, RZ, R206 ;  /* 0x000000ffff887224 */ /* 0x000fe200078e00ce */
[----:B------:R1:W4:Y:S02]  /*12c60*/  MUFU.EX2 R214, R2 ;  /* 0x0000000200d67308 */ /* 0x0003240000000800 */
[----:B-1----:R-:W-:Y:S02]  /*12c70*/  FFMA.FTZ R2, R137, c[0x0][0x2d0], -R5 ;  /* 0x0000b40089027a23 */ /* 0x002fe40000010805 */
[----:B------:R-:W-:-:S04]  /*12c80*/  IMAD.MOV.U32 R137, RZ, RZ, R205 ;  /* 0x000000ffff897224 */ /* 0x000fc800078e00cd */
[----:B------:R1:W-:Y:S02]  /*12c90*/  MUFU.EX2 R210, R2 ;  /* 0x0000000200d27308 */ /* 0x0003e40000000800 */
[----:B-1----:R-:W-:Y:S02]  /*12ca0*/  FFMA.FTZ R2, R138, c[0x0][0x2d0], -R5 ;  /* 0x0000b4008a027a23 */ /* 0x002fe40000010805 */
[----:B------:R-:W-:-:S04]  /*12cb0*/  IMAD.MOV.U32 R138, RZ, RZ, R116 ;  /* 0x000000ffff8a7224 */ /* 0x000fc800078e0074 */
[----:B------:R1:W-:Y:S02]  /*12cc0*/  MUFU.EX2 R208, R2 ;  /* 0x0000000200d07308 */ /* 0x0003e40000000800 */
[--C-:B-1----:R-:W-:Y:S02]  /*12cd0*/  FFMA.FTZ R2, R128, c[0x0][0x2d0], -R3.reuse ;  /* 0x0000b40080027a23 */ /* 0x102fe40000010803 */
[----:B------:R-:W-:Y:S01]  /*12ce0*/  HMMA.16816.F32.BF16 R128, R8, R28, R24 ;  /* 0x0000001c0880723c */ /* 0x000fe20000041818 */
[----:B------:R-:W1:Y:S03]  /*12cf0*/  LDSM.16.MT88.4 R24, [R225+0x1100] ;  /* 0x00110000e118783b */ /* 0x000e660000004200 */
[----:B------:R2:W-:Y:S02]  /*12d00*/  MUFU.EX2 R206, R2 ;  /* 0x0000000200ce7308 */ /* 0x0005e40000000800 */
[----:B--2---:R-:W-:-:S02]  /*12d10*/  FFMA.FTZ R2, R133, c[0x0][0x2d0], -R3 ;  /* 0x0000b40085027a23 */ /* 0x004fc40000010803 */
[----:B------:R-:W-:-:S04]  /*12d20*/  IMAD.MOV.U32 R133, RZ, RZ, R204 ;  /* 0x000000ffff857224 */ /* 0x000fc800078e00cc */
[----:B------:R2:W1:Y:S02]  /*12d30*/  MUFU.EX2 R205, R2 ;  /* 0x0000000200cd7308 */ /* 0x0004640000000800 */
[----:B--2---:R-:W-:Y:S02]  /*12d40*/  FFMA.FTZ R2, R134, c[0x0][0x2d0], -R3 ;  /* 0x0000b40086027a23 */ /* 0x004fe40000010803 */
[----:B------:R-:W-:-:S04]  /*12d50*/  IMAD.MOV.U32 R134, RZ, RZ, R37 ;  /* 0x000000ffff867224 */ /* 0x000fc800078e0025 */
[----:B------:R2:W-:Y:S01]  /*12d60*/  MUFU.EX2 R204, R2 ;  /* 0x0000000200cc7308 */ /* 0x0005e20000000800 */
[C---:B------:R-:W-:Y:S01]  /*12d70*/  HMMA.16816.F32.BF16 R36, R8.reuse, R34, R108 ;  /* 0x000000220824723c */ /* 0x040fe2000004186c */
[----:B------:R-:W3:Y:S06]  /*12d80*/  LDSM.16.MT88.4 R32, [R226+0x1100] ;  /* 0x00110000e220783b */ /* 0x000eec0000004200 */
[----:B------:R-:W-:Y:S01]  /*12d90*/  IMAD.MOV.U32 R109, RZ, RZ, R203 ;  /* 0x000000ffff6d7224 */ /* 0x000fe200078e00cb */
[----:B------:R-:W-:Y:S01]  /*12da0*/  MOV R110, R59 ;  /* 0x0000003b006e7202 */ /* 0x000fe20000000f00 */
[----:B------:R-:W-:Y:S01]  /*12db0*/  IMAD.MOV.U32 R111, RZ, RZ, R197 ;  /* 0x000000ffff6f7224 */ /* 0x000fe200078e00c5 */
[----:B------:R-:W-:Y:S01]  /*12dc0*/  HMMA.16816.F32.BF16 R56, R8, R18, R120 ;  /* 0x000000120838723c */ /* 0x000fe20000041878 */
[----:B------:R-:W-:Y:S01]  /*12dd0*/  IMAD.MOV.U32 R108, RZ, RZ, R4 ;  /* 0x000000ffff6c7224 */ /* 0x000fe200078e0004 */
[----:B------:R-:W-:Y:S01]  /*12de0*/  MOV R4, R192 ;  /* 0x000000c000047202 */ /* 0x000fe20000000f00 */
[----:B------:R-:W-:Y:S01]  /*12df0*/  LDSM.16.MT88.4 R16, [R224+0x1900] ;  /* 0x00190000e010783b */ /* 0x000fe20000004200 */
[----:B--2---:R-:W-:-:S02]  /*12e00*/  FFMA.FTZ R2, R135, c[0x0][0x2d0], -R3 ;  /* 0x0000b40087027a23 */ /* 0x004fc40000010803 */
[----:B------:R-:W-:Y:S01]  /*12e10*/  IMAD.MOV.U32 R135, RZ, RZ, R202 ;  /* 0x000000ffff877224 */ /* 0x000fe200078e00ca */
[----:B------:R-:W-:Y:S01]  /*12e20*/  MOV R122, R136 ;  /* 0x00000088007a7202 */ /* 0x000fe20000000f00 */
[----:B------:R2:W2:Y:S01]  /*12e30*/  MUFU.EX2 R203, R2 ;  /* 0x0000000200cb7308 */ /* 0x0004a20000000800 */
[----:B------:R-:W-:Y:S01]  /*12e40*/  MOV R136, R68 ;  /* 0x0000004400887202 */ /* 0x000fe20000000f00 */
[----:B------:R-:W-:Y:S01]  /*12e50*/  IMAD.MOV.U32 R68, RZ, RZ, R193 ;  /* 0x000000ffff447224 */ /* 0x000fe200078e00c1 */
[----:B----4-:R-:W-:Y:S01]  /*12e60*/  F2FP.BF16.PACK_AB R8, R214, R212 ;  /* 0x000000d4d608723e */ /* 0x010fe200000010ff */
[----:B------:R-:W-:Y:S01]  /*12e70*/  IMAD.MOV.U32 R120, RZ, RZ, R191 ;  /* 0x000000ffff787224 */ /* 0x000fe200078e00bf */
[----:B-1----:R-:W-:Y:S01]  /*12e80*/  F2FP.BF16.PACK_AB R9, R205, R206 ;  /* 0x000000cecd09723e */ /* 0x002fe200000010ff */
[----:B------:R-:W-:Y:S01]  /*12e90*/  IMAD.MOV.U32 R121, RZ, RZ, R184 ;  /* 0x000000ffff797224 */ /* 0x000fe200078e00b8 */
[----:B------:R-:W-:Y:S01]  /*12ea0*/  F2FP.BF16.PACK_AB R10, R208, R210 ;  /* 0x000000d2d00a723e */ /* 0x000fe200000010ff */
[----:B------:R-:W-:-:S02]  /*12eb0*/  IMAD.MOV.U32 R123, RZ, RZ, R118 ;  /* 0x000000ffff7b7224 */ /* 0x000fc400078e0076 */
[----:B--2---:R-:W-:Y:S01]  /*12ec0*/  FFMA.FTZ R2, R139, c[0x0][0x2d0], -R6 ;  /* 0x0000b4008b027a23 */ /* 0x004fe20000010806 */
[----:B------:R-:W-:Y:S01]  /*12ed0*/  F2FP.BF16.PACK_AB R11, R203, R204 ;  /* 0x000000cccb0b723e */ /* 0x000fe200000010ff */
[----:B------:R-:W-:Y:S02]  /*12ee0*/  IMAD.MOV.U32 R139, RZ, RZ, R196 ;  /* 0x000000ffff8b7224 */ /* 0x000fe400078e00c4 */
[----:B------:R1:W2:Y:S04]  /*12ef0*/  MUFU.EX2 R202, R2 ;  /* 0x0000000200ca7308 */ /* 0x0002a80000000800 */
[C---:B---3--:R-:W-:Y:S08]  /*12f00*/  HMMA.16816.F32.BF16 R84, R8.reuse, R14, R76 ;  /* 0x0000000e0854723c */ /* 0x048ff0000004184c */
[----:B------:R-:W-:Y:S01]  /*12f10*/  HMMA.16816.F32.BF16 R76, R8, R22, R64 ;  /* 0x00000016084c723c */ /* 0x000fe20000041840 */
[----:B-1----:R-:W-:-:S04]  /*12f20*/  FFMA.FTZ R2, R140, c[0x0][0x2d0], -R6 ;  /* 0x0000b4008c027a23 */ /* 0x002fc80000010806 */
[----:B------:R1:W-:Y:S03]  /*12f30*/  MUFU.EX2 R201, R2 ;  /* 0x0000000200c97308 */ /* 0x0003e60000000800 */
[C---:B------:R-:W-:Y:S08]  /*12f40*/  HMMA.16816.F32.BF16 R64, R8.reuse, R26, R60 ;  /* 0x0000001a0840723c */ /* 0x040ff0000004183c */
[----:B------:R-:W-:Y:S01]  /*12f50*/  HMMA.16816.F32.BF16 R124, R8, R12, R124 ;  /* 0x0000000c087c723c */ /* 0x000fe2000004187c */
[----:B-1----:R-:W-:-:S07]  /*12f60*/  FFMA.FTZ R2, R146, c[0x0][0x2d0], -R6 ;  /* 0x0000b40092027a23 */ /* 0x002fce0000010806 */
[C---:B------:R-:W-:Y:S01]  /*12f70*/  HMMA.16816.F32.BF16 R112, R8.reuse, R20, R112 ;  /* 0x000000140870723c */ /* 0x040fe20000041870 */
[----:B------:R-:W-:Y:S02]  /*12f80*/  IMAD.MOV.U32 R146, RZ, RZ, R137 ;  /* 0x000000ffff927224 */ /* 0x000fe400078e0089 */
[----:B------:R-:W-:Y:S02]  /*12f90*/  IMAD.MOV.U32 R137, RZ, RZ, R75 ;  /* 0x000000ffff897224 */ /* 0x000fe400078e004b */
[----:B------:R-:W-:Y:S02]  /*12fa0*/  IMAD.MOV.U32 R75, RZ, RZ, R200 ;  /* 0x000000ffff4b7224 */ /* 0x000fe400078e00c8 */
[----:B------:R1:W3:Y:S01]  /*12fb0*/  MUFU.EX2 R200, R2 ;  /* 0x0000000200c87308 */ /* 0x0002e20000000800 */
[C---:B------:R-:W-:Y:S08]  /*12fc0*/  HMMA.16816.F32.BF16 R96, R8.reuse, R24, R96 ;  /* 0x000000180860723c */ /* 0x040ff00000041860 */
[----:B------:R-:W-:Y:S01]  /*12fd0*/  HMMA.16816.F32.BF16 R100, R8, R32, R92 ;  /* 0x000000200864723c */ /* 0x000fe2000004185c */
[----:B-1----:R-:W-:-:S07]  /*12fe0*/  FFMA.FTZ R2, R151, c[0x0][0x2d0], -R6 ;  /* 0x0000b40097027a23 */ /* 0x002fce0000010806 */
[----:B------:R-:W-:Y:S01]  /*12ff0*/  HMMA.16816.F32.BF16 R60, R8, R34, R44 ;  /* 0x00000022083c723c */ /* 0x000fe2000004182c */
[----:B------:R-:W-:Y:S02]  /*13000*/  IMAD.MOV.U32 R151, RZ, RZ, R199 ;  /* 0x000000ffff977224 */ /* 0x000fe400078e00c7 */
[----:B------:R1:W-:Y:S04]  /*13010*/  MUFU.EX2 R199, R2 ;  /* 0x0000000200c77308 */ /* 0x0003e80000000800 */
[----:B--2---:R-:W-:Y:S02]  /*13020*/  F2FP.BF16.PACK_AB R8, R202, R219 ;  /* 0x000000dbca08723e */ /* 0x004fe400000010ff */
[----:B---3--:R-:W-:Y:S01]  /*13030*/  F2FP.BF16.PACK_AB R10, R200, R201 ;  /* 0x000000c9c80a723e */ /* 0x008fe200000010ff */
[----:B-1----:R-:W-:-:S02]  /*13040*/  FFMA.FTZ R2, R150, c[0x0][0x2d0], -R0 ;  /* 0x0000b40096027a23 */ /* 0x002fc40000010800 */
[----:B------:R-:W-:Y:S02]  /*13050*/  IMAD.MOV.U32 R150, RZ, RZ, R198 ;  /* 0x000000ffff967224 */ /* 0x000fe400078e00c6 */
[----:B------:R1:W-:Y:S02]  /*13060*/  MUFU.EX2 R198, R2 ;  /* 0x0000000200c67308 */ /* 0x0003e40000000800 */
[----:B-1----:R-:W-:Y:S01]  /*13070*/  FFMA.FTZ R2, R152, c[0x0][0x2d0], -R0 ;  /* 0x0000b40098027a23 */ /* 0x002fe20000010800 */
[----:B------:R-:W-:-:S05]  /*13080*/  MOV R152, R195 ;  /* 0x000000c300987202 */ /* 0x000fca0000000f00 */
[----:B------:R1:W2:Y:S02]  /*13090*/  MUFU.EX2 R197, R2 ;  /* 0x0000000200c57308 */ /* 0x0002a40000000800 */
[----:B-1----:R-:W-:Y:S01]  /*130a0*/  FFMA.FTZ R2, R117, c[0x0][0x2d0], -R0 ;  /* 0x0000b40075027a23 */ /* 0x002fe20000010800 */
[----:B--2---:R-:W-:-:S05]  /*130b0*/  F2FP.BF16.PACK_AB R9, R197, R198 ;  /* 0x000000c6c509723e */ /* 0x004fca00000010ff */
        /* <DEDUP_REMOVED lines=8> */
[C---:B------:R-:W-:Y:S08]  /*13140*/  HMMA.16816.F32.BF16 R48, R8.reuse, R12, R48 ;  /* 0x0000000c0830723c */ /* 0x040ff00000041830 */
[----:B------:R-:W-:Y:S01]  /*13150*/  HMMA.16816.F32.BF16 R44, R8, R14, R40 ;  /* 0x0000000e082c723c */ /* 0x000fe20000041828 */
[----:B------:R-:W-:Y:S01]  /*13160*/  LDSM.16.MT88.4 R12, [R227+0x1900] ;  /* 0x00190000e30c783b */ /* 0x000fe20000004200 */
[----:B-1----:R-:W-:-:S02]  /*13170*/  FFMA.FTZ R2, R155, c[0x0][0x2d0], -R6 ;  /* 0x0000b4009b027a23 */ /* 0x002fc40000010806 */
[----:B------:R-:W-:Y:S02]  /*13180*/  IMAD.MOV.U32 R155, RZ, RZ, R187 ;  /* 0x000000ffff9b7224 */ /* 0x000fe400078e00bb */
[----:B------:R1:W-:Y:S02]  /*13190*/  MUFU.EX2 R193, R2 ;  /* 0x0000000200c17308 */ /* 0x0003e40000000800 */
[C---:B------:R-:W-:Y:S08]  /*131a0*/  HMMA.16816.F32.BF16 R40, R8.reuse, R20, R52 ;  /* 0x000000140828723c */ /* 0x040ff00000041834 */
[----:B------:R-:W-:Y:S01]  /*131b0*/  HMMA.16816.F32.BF16 R36, R8, R22, R36 ;  /* 0x000000160824723c */ /* 0x000fe20000041824 */
[----:B------:R-:W-:Y:S01]  /*131c0*/  LDSM.16.MT88.4 R20, [R224+0x2100] ;  /* 0x00210000e014783b */ /* 0x000fe20000004200 */
[----:B-1----:R-:W-:-:S06]  /*131d0*/  FFMA.FTZ R2, R154, c[0x0][0x2d0], -R5 ;  /* 0x0000b4009a027a23 */ /* 0x002fcc0000010805 */
[C---:B------:R-:W-:Y:S01]  /*131e0*/  HMMA.16816.F32.BF16 R28, R8.reuse, R24, R80 ;  /* 0x00000018081c723c */ /* 0x040fe20000041850 */
[----:B------:R-:W-:Y:S01]  /*131f0*/  IMAD.MOV.U32 R154, RZ, RZ, R186 ;  /* 0x000000ffff9a7224 */ /* 0x000fe200078e00ba */
[----:B------:R1:W-:Y:S06]  /*13200*/  MUFU.EX2 R192, R2 ;  /* 0x0000000200c07308 */ /* 0x0003ec0000000800 */
[C---:B------:R-:W-:Y:S01]  /*13210*/  HMMA.16816.F32.BF16 R56, R8.reuse, R26, R56 ;  /* 0x0000001a0838723c */ /* 0x040fe20000041838 */
[----:B------:R-:W-:Y:S07]  /*13220*/  LDSM.16.MT88.4 R24, [R225+0x1900] ;  /* 0x00190000e118783b */ /* 0x000fee0000004200 */
[----:B------:R-:W-:Y:S01]  /*13230*/  HMMA.16816.F32.BF16 R92, R8, R32, R128 ;  /* 0x00000020085c723c */ /* 0x000fe20000041880 */
[----:B-1----:R-:W-:-:S04]  /*13240*/  FFMA.FTZ R2, R156, c[0x0][0x2d0], -R5 ;  /* 0x0000b4009c027a23 */ /* 0x002fc80000010805 */
[----:B------:R1:W2:Y:S03]  /*13250*/  MUFU.EX2 R191, R2 ;  /* 0x0000000200bf7308 */ /* 0x0002a60000000800 */
[----:B------:R-:W-:Y:S01]  /*13260*/  HMMA.16816.F32.BF16 R88, R8, R34, R88 ;  /* 0x000000220858723c */ /* 0x000fe20000041858 */
[----:B------:R-:W3:Y:S01]  /*13270*/  LDSM.16.MT88.4 R32, [R226+0x1900] ;  /* 0x00190000e220783b */ /* 0x000ee20000004200 */
[----:B-1----:R-:W-:-:S05]  /*13280*/  FFMA.FTZ R2, R157, c[0x0][0x2d0], -R5 ;  /* 0x0000b4009d027a23 */ /* 0x002fca0000010805 */
[----:B--2---:R-:W-:Y:S01]  /*13290*/  F2FP.BF16.PACK_AB R8, R191, R192 ;  /* 0x000000c0bf08723e */ /* 0x004fe200000010ff */
        /* <DEDUP_REMOVED lines=16> */
[C---:B---3--:R-:W-:Y:S08]  /*133a0*/  HMMA.16816.F32.BF16 R80, R8.reuse, R32, R100 ;  /* 0x000000200850723c */ /* 0x048ff00000041864 */
[----:B------:R-:W-:Y:S01]  /*133b0*/  HMMA.16816.F32.BF16 R156, R8, R24, R96 ;  /* 0x00000018089c723c */ /* 0x000fe20000041860 */
[----:B-1----:R-:W-:-:S02]  /*133c0*/  FFMA.FTZ R2, R165, c[0x0][0x2d0], -R6 ;  /* 0x0000b400a5027a23 */ /* 0x002fc40000010806 */
[----:B------:R-:W-:Y:S02]  /*133d0*/  IMAD.MOV.U32 R165, RZ, RZ, R110 ;  /* 0x000000ffffa57224 */ /* 0x000fe400078e006e */
[----:B------:R1:W-:Y:S03]  /*133e0*/  MUFU.EX2 R118, R2 ;  /* 0x0000000200767308 */ /* 0x0003e60000000800 */
[C---:B------:R-:W-:Y:S08]  /*133f0*/  HMMA.16816.F32.BF16 R128, R8.reuse, R18, R84 ;  /* 0x000000120880723c */ /* 0x040ff00000041854 */
[----:B------:R-:W-:Y:S01]  /*13400*/  HMMA.16816.F32.BF16 R124, R8, R16, R124 ;  /* 0x00000010087c723c */ /* 0x000fe2000004187c */
[----:B-1----:R-:W-:-:S07]  /*13410*/  FFMA.FTZ R2, R169, c[0x0][0x2d0], -R6 ;  /* 0x0000b400a9027a23 */ /* 0x002fce0000010806 */
[----:B------:R-:W-:Y:S01]  /*13420*/  HMMA.16816.F32.BF16 R84, R8, R26, R64 ;  /* 0x0000001a0854723c */ /* 0x000fe20000041840 */
[----:B------:R-:W-:Y:S01]  /*13430*/  IMAD.MOV.U32 R169, RZ, RZ, R120 ;  /* 0x000000ffffa97224 */ /* 0x000fe200078e0078 */
[----:B------:R1:W-:Y:S01]  /*13440*/  MUFU.EX2 R117, R2 ;  /* 0x0000000200757308 */ /* 0x0003e20000000800 */
[----:B------:R-:W-:Y:S02]  /*13450*/  IMAD.MOV.U32 R120, RZ, RZ, R108 ;  /* 0x000000ffff787224 */ /* 0x000fe400078e006c */
[----:B-1----:R-:W-:Y:S02]  /*13460*/  FFMA.FTZ R2, R170, c[0x0][0x2d0], -R6 ;  /* 0x0000b400aa027a23 */ /* 0x002fe40000010806 */
[----:B------:R-:W-:-:S03]  /*13470*/  IMAD.MOV.U32 R170, RZ, RZ, R107 ;  /* 0x000000ffffaa7224 */ /* 0x000fc600078e006b */
[----:B------:R1:W-:Y:S02]  /*13480*/  MUFU.EX2 R116, R2 ;  /* 0x0000000200747308 */ /* 0x0003e40000000800 */
[----:B-1----:R-:W-:Y:S02]  /*13490*/  FFMA.FTZ R2, R141, c[0x0][0x2d0], -R0 ;  /* 0x0000b4008d027a23 */ /* 0x002fe40000010800 */
[----:B------:R-:W-:Y:S04]  /*134a0*/  HMMA.16816.F32.BF16 R140, R8, R12, R112 ;  /* 0x0000000c088c723c */ /* 0x000fe80000041870 */
[----:B------:R1:W-:Y:S03]  /*134b0*/  MUFU.EX2 R110, R2 ;  /* 0x00000002006e7308 */ /* 0x0003e60000000800 */
[----:B------:R-:W-:Y:S01]  /*134c0*/  IMAD.MOV.U32 R112, RZ, RZ, R109 ;  /* 0x000000ffff707224 */ /* 0x000fe200078e006d */
[----:B------:R-:W-:Y:S01]  /*134d0*/  MOV R115, R106 ;  /* 0x0000006a00737202 */ /* 0x000fe20000000f00 */
[----:B------:R-:W-:Y:S01]  /*134e0*/  IMAD.MOV.U32 R114, RZ, RZ, R154 ;  /* 0x000000ffff727224 */ /* 0x000fe200078e009a */
[----:B------:R-:W-:Y:S01]  /*134f0*/  MOV R154, R153 ;  /* 0x00000099009a7202 */ /* 0x000fe20000000f00 */
[----:B------:R-:W-:-:S02]  /*13500*/  IMAD.MOV.U32 R153, RZ, RZ, R152 ;  /* 0x000000ffff997224 */ /* 0x000fc400078e0098 */
[----:B------:R-:W-:Y:S02]  /*13510*/  IMAD.MOV.U32 R152, RZ, RZ, R151 ;  /* 0x000000ffff987224 */ /* 0x000fe400078e0097 */
[----:B------:R-:W-:Y:S02]  /*13520*/  IMAD.MOV.U32 R151, RZ, RZ, R104 ;  /* 0x000000ffff977224 */ /* 0x000fe400078e0068 */
[----:B------:R-:W-:Y:S02]  /*13530*/  IMAD.MOV.U32 R113, RZ, RZ, R155 ;  /* 0x000000ffff717224 */ /* 0x000fe400078e009b */
[----:B-1----:R-:W-:Y:S02]  /*13540*/  FFMA.FTZ R2, R144, c[0x0][0x2d0], -R0 ;  /* 0x0000b40090027a23 */ /* 0x002fe40000010800 */
[----:B------:R-:W-:Y:S02]  /*13550*/  IMAD.MOV.U32 R155, RZ, RZ, R132 ;  /* 0x000000ffff9b7224 */ /* 0x000fe400078e0084 */
[----:B------:R1:W2:Y:S01]  /*13560*/  MUFU.EX2 R109, R2 ;  /* 0x00000002006d7308 */ /* 0x0002a20000000800 */
[----:B------:R-:W-:Y:S01]  /*13570*/  IMAD.MOV.U32 R132, RZ, RZ, R150 ;  /* 0x000000ffff847224 */ /* 0x000fe200078e0096 */
[----:B------:R-:W-:-:S02]  /*13580*/  MOV R150, R146 ;  /* 0x0000009200967202 */ /* 0x000fc40000000f00 */
[C---:B------:R-:W-:Y:S08]  /*13590*/  HMMA.16816.F32.BF16 R144, R8.reuse, R14, R76 ;  /* 0x0000000e0890723c */ /* 0x040ff0000004184c */
[----:B------:R-:W-:Y:S01]  /*135a0*/  HMMA.16816.F32.BF16 R76, R8, R34, R60 ;  /* 0x00000022084c723c */ /* 0x000fe2000004183c */
[----:B-1----:R-:W-:Y:S02]  /*135b0*/  FFMA.FTZ R2, R148, c[0x0][0x2d0], -R0 ;  /* 0x0000b40094027a23 */ /* 0x002fe40000010800 */
[----:B------:R-:W-:-:S04]  /*135c0*/  IMAD.MOV.U32 R148, RZ, RZ, R105 ;  /* 0x000000ffff947224 */ /* 0x000fc800078e0069 */
[----:B------:R-:W-:Y:S01]  /*135d0*/  F2FP.BF16.PACK_AB R8, R195, R199 ;  /* 0x000000c7c308723e */ /* 0x000fe200000010ff */
[----:B------:R1:W-:Y:S01]  /*135e0*/  MUFU.EX2 R108, R2 ;  /* 0x00000002006c7308 */ /* 0x0003e20000000800 */
[----:B--2---:R-:W-:Y:S02]  /*135f0*/  F2FP.BF16.PACK_AB R9, R109, R110 ;  /* 0x0000006e6d09723e */ /* 0x004fe400000010ff */
[----:B------:R-:W-:Y:S01]  /*13600*/  F2FP.BF16.PACK_AB R10, R184, R193 ;  /* 0x000000c1b80a723e */ /* 0x000fe200000010ff */
[----:B-1----:R-:W-:Y:S02]  /*13610*/  FFMA.FTZ R2, R149, c[0x0][0x2d0], -R0 ;  /* 0x0000b40095027a23 */ /* 0x002fe40000010800 */
[----:B------:R-:W-:Y:S01]  /*13620*/  IMAD.MOV.U32 R149, RZ, RZ, R139 ;  /* 0x000000ffff957224 */ /* 0x000fe200078e008b */
[----:B------:R-:W-:Y:S01]  /*13630*/  MOV R139, R111 ;  /* 0x0000006f008b7202 */ /* 0x000fe20000000f00 */
        /* <DEDUP_REMOVED lines=10> */
[----:B------:R-:W-:Y:S01]  /*136e0*/  HMMA.16816.F32.BF16 R64, R8, R16, R48 ;  /* 0x000000100840723c */ /* 0x000fe20000041830 */
[----:B------:R-:W2:Y:S01]  /*136f0*/  LDSM.16.MT88.4 R16, [R227+0x2100] ;  /* 0x00210000e310783b */ /* 0x000ea20000004200 */
[----:B------:R-:W-:Y:S02]  /*13700*/  IMAD.MOV.U32 R149, RZ, RZ, R112 ;  /* 0x000000ffff957224 */ /* 0x000fe400078e0070 */
[----:B------:R-:W-:Y:S02]  /*13710*/  IMAD.MOV.U32 R112, RZ, RZ, R114 ;  /* 0x000000ffff707224 */ /* 0x000fe400078e0072 */
[----:B------:R-:W-:-:S02]  /*13720*/  IMAD.MOV.U32 R114, RZ, RZ, R119 ;  /* 0x000000ffff727224 */ /* 0x000fc400078e0077 */
[----:B------:R-:W-:Y:S01]  /*13730*/  HMMA.16816.F32.BF16 R48, R8, R14, R36 ;  /* 0x0000000e0830723c */ /* 0x000fe20000041824 */
[----:B------:R-:W-:Y:S01]  /*13740*/  FFMA.FTZ R4, R4, c[0x0][0x2d0], -R6 ;  /* 0x0000b40004047a23 */ /* 0x000fe20000010806 */
[----:B------:R-:W-:Y:S01]  /*13750*/  UIMAD.WIDE.U32 UR24, UR17, UR4, URZ ;  /* 0x00000004111872a5 */ /* 0x000fe2000f8e003f */
[----:B------:R3:W5:Y:S01]  /*13760*/  LDL.LU R119, [R1+0x40] ;  /* 0x0000400001777983 */ /* 0x0007620000300800 */
[----:B-1----:R-:W-:-:S04]  /*13770*/  FFMA.FTZ R2, R172, c[0x0][0x2d0], -R5 ;  /* 0x0000b400ac027a23 */ /* 0x002fc80000010805 */
[C---:B------:R-:W-:Y:S01]  /*13780*/  HMMA.16816.F32.BF16 R52, R8.reuse, R12, R40 ;  /* 0x0000000c0834723c */ /* 0x040fe20000041828 */
[----:B------:R-:W1:Y:S01]  /*13790*/  LDSM.16.MT88.4 R12, [R225+0x2100] ;  /* 0x00210000e10c783b */ /* 0x000e620000004200 */
[----:B------:R4:W2:Y:S06]  /*137a0*/  MUFU.EX2 R106, R2 ;  /* 0x00000002006a7308 */ /* 0x0008ac0000000800 */
[C---:B------:R-:W-:Y:S01]  /*137b0*/  HMMA.16816.F32.BF16 R36, R8.reuse, R24, R28 ;  /* 0x000000180824723c */ /* 0x040fe2000004181c */
[----:B------:R-:W1:Y:S07]  /*137c0*/  LDSM.16.MT88.4 R28, [R226+0x2100] ;  /* 0x00210000e21c783b */ /* 0x000e6e0000004200 */
[----:B------:R-:W-:Y:S01]  /*137d0*/  HMMA.16816.F32.BF16 R32, R8, R34, R88 ;  /* 0x000000220820723c */ /* 0x000fe20000041858 */
[----:B----4-:R-:W-:-:S04]  /*137e0*/  FFMA.FTZ R2, R174, c[0x0][0x2d0], -R5 ;  /* 0x0000b400ae027a23 */ /* 0x010fc80000010805 */
[----:B------:R4:W-:Y:S03]  /*137f0*/  MUFU.EX2 R104, R2 ;  /* 0x0000000200687308 */ /* 0x0009e60000000800 */
[----:B------:R-:W-:Y:S01]  /*13800*/  HMMA.16816.F32.BF16 R40, R8, R26, R56 ;  /* 0x0000001a0828723c */ /* 0x000fe20000041838 */
[----:B------:R-:W1:Y:S06]  /*13810*/  LDSM.16.MT88.4 R24, [R224+0x2900] ;  /* 0x00290000e018783b */ /* 0x000e6c0000004200 */
[----:B--2---:R-:W-:Y:S01]  /*13820*/  F2FP.BF16.PACK_AB R8, R106, R105 ;  /* 0x000000696a08723e */ /* 0x004fe200000010ff */
[----:B----4-:R-:W-:-:S04]  /*13830*/  FFMA.FTZ R2, R175, c[0x0][0x2d0], -R5 ;  /* 0x0000b400af027a23 */ /* 0x010fc80000010805 */
[----:B------:R2:W4:Y:S02]  /*13840*/  MUFU.EX2 R103, R2 ;  /* 0x0000000200677308 */ /* 0x0005240000000800 */
[----:B--2---:R-:W-:Y:S01]  /*13850*/  FFMA.FTZ R2, R162, c[0x0][0x2d0], -R3 ;  /* 0x0000b400a2027a23 */ /* 0x004fe20000010803 */
[----:B----4-:R-:W-:-:S05]  /*13860*/  F2FP.BF16.PACK_AB R10, R103, R104 ;  /* 0x00000068670a723e */ /* 0x010fca00000010ff */
[----:B------:R2:W-:Y:S02]  /*13870*/  MUFU.EX2 R102, R2 ;  /* 0x0000000200667308 */ /* 0x0005e40000000800 */
[----:B--2---:R-:W-:-:S06]  /*13880*/  FFMA.FTZ R2, R163, c[0x0][0x2d0], -R3 ;  /* 0x0000b400a3027a23 */ /* 0x004fcc0000010803 */
        /* <DEDUP_REMOVED lines=9> */
[C---:B------:R-:W-:Y:S08]  /*13920*/  HMMA.16816.F32.BF16 R124, R8.reuse, R20, R124 ;  /* 0x00000014087c723c */ /* 0x040ff0000004187c */
[----:B------:R-:W-:Y:S01]  /*13930*/  HMMA.16816.F32.BF16 R128, R8, R22, R128 ;  /* 0x000000160880723c */ /* 0x000fe20000041880 */
[----:B--2---:R-:W-:-:S04]  /*13940*/  FFMA.FTZ R2, R161, c[0x0][0x2d0], -R0 ;  /* 0x0000b400a1027a23 */ /* 0x004fc80000010800 */
[----:B------:R2:W4:Y:S03]  /*13950*/  MUFU.EX2 R97, R2 ;  /* 0x0000000200617308 */ /* 0x0005260000000800 */
[C---:B------:R-:W-:Y:S08]  /*13960*/  HMMA.16816.F32.BF16 R140, R8.reuse, R16, R140 ;  /* 0x00000010088c723c */ /* 0x040ff0000004188c */
[----:B------:R-:W-:Y:S01]  /*13970*/  HMMA.16816.F32.BF16 R144, R8, R18, R144 ;  /* 0x000000120890723c */ /* 0x000fe20000041890 */
[----:B--2---:R-:W-:-:S07]  /*13980*/  FFMA.FTZ R2, R164, c[0x0][0x2d0], -R0 ;  /* 0x0000b400a4027a23 */ /* 0x004fce0000010800 */
[C---:B-1----:R-:W-:Y:S01]  /*13990*/  HMMA.16816.F32.BF16 R156, R8.reuse, R12, R156 ;  /* 0x0000000c089c723c */ /* 0x042fe2000004189c */
[----:B------:R1:W-:Y:S07]  /*139a0*/  MUFU.EX2 R96, R2 ;  /* 0x0000000200607308 */ /* 0x0003ee0000000800 */
[C---:B------:R-:W-:Y:S08]  /*139b0*/  HMMA.16816.F32.BF16 R84, R8.reuse, R14, R84 ;  /* 0x0000000e0854723c */ /* 0x040ff00000041854 */
[----:B------:R-:W-:Y:S01]  /*139c0*/  HMMA.16816.F32.BF16 R80, R8, R28, R80 ;  /* 0x0000001c0850723c */ /* 0x000fe20000041850 */
[----:B-1----:R-:W-:-:S04]  /*139d0*/  FFMA.FTZ R2, R167, c[0x0][0x2d0], -R0 ;  /* 0x0000b400a7027a23 */ /* 0x002fc80000010800 */
        /* <DEDUP_REMOVED lines=12> */
[----:B------:R1:W4:Y:S02]  /*13aa0*/  MUFU.EX2 R93, R2 ;  /* 0x00000002005d7308 */ /* 0x0003240000000800 */
[C---:B------:R-:W-:Y:S08]  /*13ab0*/  HMMA.16816.F32.BF16 R52, R8.reuse, R16, R52 ;  /* 0x000000100834723c */ /* 0x040ff00000041834 */
[----:B------:R-:W-:Y:S01]  /*13ac0*/  HMMA.16816.F32.BF16 R48, R8, R18, R48 ;  /* 0x000000120830723c */ /* 0x000fe20000041830 */
[----:B------:R-:W2:Y:S01]  /*13ad0*/  LDSM.16.MT88.4 R16, [R225+0x2900] ;  /* 0x00290000e110783b */ /* 0x000ea20000004200 */
[----:B-1----:R-:W-:-:S06]  /*13ae0*/  FFMA.FTZ R2, R213, c[0x0][0x2d0], -R5 ;  /* 0x0000b400d5027a23 */ /* 0x002fcc0000010805 */
[C---:B------:R-:W-:Y:S01]  /*13af0*/  HMMA.16816.F32.BF16 R36, R8.reuse, R12, R36 ;  /* 0x0000000c0824723c */ /* 0x040fe20000041824 */
[----:B------:R1:W-:Y:S07]  /*13b00*/  MUFU.EX2 R92, R2 ;  /* 0x00000002005c7308 */ /* 0x0003ee0000000800 */
[C---:B------:R-:W-:Y:S01]  /*13b10*/  HMMA.16816.F32.BF16 R40, R8.reuse, R14, R40 ;  /* 0x0000000e0828723c */ /* 0x040fe20000041828 */
[----:B------:R-:W2:Y:S07]  /*13b20*/  LDSM.16.MT88.4 R12, [R226+0x2900] ;  /* 0x00290000e20c783b */ /* 0x000eae0000004200 */
        /* <DEDUP_REMOVED lines=12> */
[----:B-1----:R-:W-:Y:S02]  /*13bf0*/  FFMA.FTZ R2, R173, c[0x0][0x2d0], -R6 ;  /* 0x0000b400ad027a23 */ /* 0x002fe40000010806 */
[----:B------:R-:W-:Y:S01]  /*13c00*/  IMAD.MOV.U32 R173, RZ, RZ, R148 ;  /* 0x000000ffffad7224 */ /* 0x000fe200078e0094 */
[----:B------:R-:W-:Y:S01]  /*13c10*/  MOV R148, R113 ;  /* 0x0000007100947202 */ /* 0x000fe20000000f00 */
[----:B------:R-:W-:Y:S02]  /*13c20*/  IMAD.MOV.U32 R113, RZ, RZ, R74 ;  /* 0x000000ffff717224 */ /* 0x000fe400078e004a */
[----:B------:R1:W-:Y:S02]  /*13c30*/  MUFU.EX2 R74, R2 ;  /* 0x00000002004a7308 */ /* 0x0003e40000000800 */
[----:B-1----:R-:W-:-:S02]  /*13c40*/  FFMA.FTZ R2, R171, c[0x0][0x2d0], -R6 ;  /* 0x0000b400ab027a23 */ /* 0x002fc40000010806 */
[----:B------:R-:W-:Y:S01]  /*13c50*/  IMAD.MOV.U32 R171, RZ, RZ, R173 ;  /* 0x000000ffffab7224 */ /* 0x000fe200078e00ad */
[----:B------:R-:W-:Y:S01]  /*13c60*/  MOV R173, R149 ;  /* 0x0000009500ad7202 */ /* 0x000fe20000000f00 */
[----:B------:R-:W-:Y:S02]  /*13c70*/  IMAD.MOV.U32 R149, RZ, RZ, R148 ;  /* 0x000000ffff957224 */ /* 0x000fe400078e0094 */
[----:B------:R-:W-:Y:S02]  /*13c80*/  IMAD.MOV.U32 R148, RZ, RZ, R112 ;  /* 0x000000ffff947224 */ /* 0x000fe400078e0070 */
[----:B------:R-:W-:Y:S02]  /*13c90*/  IMAD.MOV.U32 R112, RZ, RZ, R113 ;  /* 0x000000ffff707224 */ /* 0x000fe400078e0071 */
[----:B------:R-:W-:Y:S01]  /*13ca0*/  IMAD.MOV.U32 R113, RZ, RZ, R114 ;  /* 0x000000ffff717224 */ /* 0x000fe200078e0072 */
[----:B------:R-:W-:Y:S01]  /*13cb0*/  MOV R114, R139 ;  /* 0x0000008b00727202 */ /* 0x000fe20000000f00 */
[----:B------:R-:W-:-:S02]  /*13cc0*/  IMAD.MOV.U32 R139, RZ, RZ, R69 ;  /* 0x000000ffff8b7224 */ /* 0x000fc400078e0045 */
[----:B------:R1:W1:Y:S02]  /*13cd0*/  MUFU.EX2 R69, R2 ;  /* 0x0000000200457308 */ /* 0x0002640000000800 */
[----:B-1----:R-:W-:Y:S02]  /*13ce0*/  FFMA.FTZ R2, R171, c[0x0][0x2d0], -R6 ;  /* 0x0000b400ab027a23 */ /* 0x002fe40000010806 */
[----:B------:R-:W-:Y:S02]  /*13cf0*/  IMAD.MOV.U32 R171, RZ, RZ, R173 ;  /* 0x000000ffffab7224 */ /* 0x000fe400078e00ad */
[----:B------:R-:W-:Y:S02]  /*13d00*/  IMAD.MOV.U32 R173, RZ, RZ, R149 ;  /* 0x000000ffffad7224 */ /* 0x000fe400078e0095 */
[----:B------:R-:W-:Y:S01]  /*13d10*/  IMAD.MOV.U32 R149, RZ, RZ, R112 ;  /* 0x000000ffff957224 */ /* 0x000fe200078e0070 */
[----:B------:R-:W-:Y:S01]  /*13d20*/  MOV R112, R113 ;  /* 0x0000007100707202 */ /* 0x000fe20000000f00 */
[----:B------:R-:W-:-:S02]  /*13d30*/  IMAD.MOV.U32 R113, RZ, RZ, R114 ;  /* 0x000000ffff717224 */ /* 0x000fc400078e0072 */
[----:B------:R-:W-:Y:S02]  /*13d40*/  IMAD.MOV.U32 R114, RZ, RZ, R115 ;  /* 0x000000ffff727224 */ /* 0x000fe400078e0073 */
[----:B------:R-:W-:Y:S02]  /*13d50*/  IMAD.MOV.U32 R115, RZ, RZ, R170 ;  /* 0x000000ffff737224 */ /* 0x000fe400078e00aa */
[----:B------:R-:W-:Y:S01]  /*13d60*/  IMAD.MOV.U32 R170, RZ, RZ, R169 ;  /* 0x000000ffffaa7224 */ /* 0x000fe200078e00a9 */
[----:B------:R-:W-:Y:S02]  /*13d70*/  MOV R169, R68 ;  /* 0x0000004400a97202 */ /* 0x000fe40000000f00 */
[----:B------:R1:W-:Y:S02]  /*13d80*/  MUFU.EX2 R68, R2 ;  /* 0x0000000200447308 */ /* 0x0003e40000000800 */
[----:B-1----:R-:W-:-:S06]  /*13d90*/  FFMA.FTZ R2, R171, c[0x0][0x2d0], -R6 ;  /* 0x0000b400ab027a23 */ /* 0x002fcc0000010806 */
[----:B------:R1:W-:Y:S02]  /*13da0*/  MUFU.EX2 R59, R2 ;  /* 0x00000002003b7308 */ /* 0x0003e40000000800 */
[----:B-1----:R-:W-:-:S06]  /*13db0*/  FFMA.FTZ R2, R180, c[0x0][0x2d0], -R0 ;  /* 0x0000b400b4027a23 */ /* 0x002fcc0000010800 */
[----:B------:R1:W-:Y:S02]  /*13dc0*/  MUFU.EX2 R58, R2 ;  /* 0x00000002003a7308 */ /* 0x0003e40000000800 */
[----:B-1----:R-:W-:-:S06]  /*13dd0*/  FFMA.FTZ R2, R181, c[0x0][0x2d0], -R0 ;  /* 0x0000b400b5027a23 */ /* 0x002fcc0000010800 */
[----:B------:R1:W1:Y:S02]  /*13de0*/  MUFU.EX2 R57, R2 ;  /* 0x0000000200397308 */ /* 0x0002640000000800 */
[----:B-1----:R-:W-:-:S06]  /*13df0*/  FFMA.FTZ R2, R182, c[0x0][0x2d0], -R0 ;  /* 0x0000b400b6027a23 */ /* 0x002fcc0000010800 */
[----:B------:R1:W-:Y:S01]  /*13e00*/  MUFU.EX2 R56, R2 ;  /* 0x0000000200387308 */ /* 0x0003e20000000800 */
[----:B----4-:R-:W-:Y:S02]  /*13e10*/  F2FP.BF16.PACK_AB R8, R93, R94 ;  /* 0x0000005e5d08723e */ /* 0x010fe400000010ff */
[----:B------:R-:W-:Y:S01]  /*13e20*/  F2FP.BF16.PACK_AB R9, R89, R90 ;  /* 0x0000005a5909723e */ /* 0x000fe200000010ff */
[----:B-1----:R-:W-:-:S04]  /*13e30*/  FFMA.FTZ R2, R183, c[0x0][0x2d0], -R0 ;  /* 0x0000b400b7027a23 */ /* 0x002fc80000010800 */
[----:B------:R1:W4:Y:S01]  /*13e40*/  MUFU.EX2 R31, R2 ;  /* 0x00000002001f7308 */ /* 0x0003220000000800 */
[----:B------:R-:W-:Y:S02]  /*13e50*/  F2FP.BF16.PACK_AB R10, R91, R92 ;  /* 0x0000005c5b0a723e */ /* 0x000fe400000010ff */
[----:B------:R-:W-:Y:S01]  /*13e60*/  F2FP.BF16.PACK_AB R11, R88, R75 ;  /* 0x0000004b580b723e */ /* 0x000fe200000010ff */
[----:B-1----:R-:W-:-:S04]  /*13e70*/  FFMA.FTZ R2, R173, c[0x0][0x2d0], -R5 ;  /* 0x0000b400ad027a23 */ /* 0x002fc80000010805 */
[----:B------:R1:W-:Y:S02]  /*13e80*/  MUFU.EX2 R29, R2 ;  /* 0x00000002001d7308 */ /* 0x0003e40000000800 */
[C---:B------:R-:W-:Y:S08]  /*13e90*/  HMMA.16816.F32.BF16 R124, R8.reuse, R24, R124 ;  /* 0x00000018087c723c */ /* 0x040ff0000004187c */
[----:B------:R-:W-:Y:S01]  /*13ea0*/  HMMA.16816.F32.BF16 R128, R8, R26, R128 ;  /* 0x0000001a0880723c */ /* 0x000fe20000041880 */
[----:B-1----:R-:W-:-:S07]  /*13eb0*/  FFMA.FTZ R2, R149, c[0x0][0x2d0], -R5 ;  /* 0x0000b40095027a23 */ /* 0x002fce0000010805 */
[C---:B--2---:R-:W-:Y:S01]  /*13ec0*/  HMMA.16816.F32.BF16 R140, R8.reuse, R20, R140 ;  /* 0x00000014088c723c */ /* 0x044fe2000004188c */
[----:B------:R1:W-:Y:S07]  /*13ed0*/  MUFU.EX2 R30, R2 ;  /* 0x00000002001e7308 */ /* 0x0003ee0000000800 */
[C---:B------:R-:W-:Y:S08]  /*13ee0*/  HMMA.16816.F32.BF16 R144, R8.reuse, R22, R144 ;  /* 0x000000160890723c */ /* 0x040ff00000041890 */
[----:B------:R-:W-:Y:S01]  /*13ef0*/  HMMA.16816.F32.BF16 R156, R8, R16, R156 ;  /* 0x00000010089c723c */ /* 0x000fe2000004189c */
[----:B-1----:R-:W-:-:S07]  /*13f00*/  FFMA.FTZ R2, R148, c[0x0][0x2d0], -R5 ;  /* 0x0000b40094027a23 */ /* 0x002fce0000010805 */
[C---:B------:R-:W-:Y:S01]  /*13f10*/  HMMA.16816.F32.BF16 R160, R8.reuse, R18, R84 ;  /* 0x0000001208a0723c */ /* 0x040fe20000041854 */
[----:B------:R1:W-:Y:S07]  /*13f20*/  MUFU.EX2 R28, R2 ;  /* 0x00000002001c7308 */ /* 0x0003ee0000000800 */
[C---:B------:R-:W-:Y:S08]  /*13f30*/  HMMA.16816.F32.BF16 R80, R8.reuse, R12, R80 ;  /* 0x0000000c0850723c */ /* 0x040ff00000041850 */
[----:B------:R-:W-:Y:S01]  /*13f40*/  HMMA.16816.F32.BF16 R76, R8, R14, R76 ;  /* 0x0000000e084c723c */ /* 0x000fe2000004184c */
[----:B-1----:R-:W-:-:S06]  /*13f50*/  FFMA.FTZ R2, R112, c[0x0][0x2d0], -R5 ;  /* 0x0000b40070027a23 */ /* 0x002fcc0000010805 */
[----:B------:R-:W-:Y:S02]  /*13f60*/  F2FP.BF16.PACK_AB R8, R69, R74 ;  /* 0x0000004a4508723e */ /* 0x000fe400000010ff */
[----:B------:R-:W-:Y:S02]  /*13f70*/  F2FP.BF16.PACK_AB R9, R57, R58 ;  /* 0x0000003a3909723e */ /* 0x000fe400000010ff */
[----:B------:R-:W-:Y:S02]  /*13f80*/  F2FP.BF16.PACK_AB R10, R59, R68 ;  /* 0x000000443b0a723e */ /* 0x000fe400000010ff */
[----:B----4-:R-:W-:Y:S01]  /*13f90*/  F2FP.BF16.PACK_AB R11, R31, R56 ;  /* 0x000000381f0b723e */ /* 0x010fe200000010ff */
[----:B------:R-:W-:Y:S01]  /*13fa0*/  IMAD.MOV.U32 R175, RZ, RZ, R113 ;  /* 0x000000ffffaf7224 */ /* 0x000fe200078e0071 */
[----:B------:R-:W-:-:S05]  /*13fb0*/  MOV R113, R169 ;  /* 0x000000a900717202 */ /* 0x000fca0000000f00 */
[----:B------:R-:W-:Y:S01]  /*13fc0*/  HMMA.16816.F32.BF16 R64, R8, R24, R64 ;  /* 0x000000180840723c */ /* 0x000fe20000041840 */
[----:B------:R1:W-:Y:S01]  /*13fd0*/  MUFU.EX2 R25, R2 ;  /* 0x0000000200197308 */ /* 0x0003e20000000800 */
[----:B------:R-:W-:Y:S02]  /*13fe0*/  IMAD.MOV.U32 R148, RZ, RZ, R115 ;  /* 0x000000ffff947224 */ /* 0x000fe400078e0073 */
[----:B------:R-:W-:Y:S02]  /*13ff0*/  IMAD.MOV.U32 R149, RZ, RZ, R114 ;  /* 0x000000ffff957224 */ /* 0x000fe400078e0072 */
[----:B------:R-:W-:Y:S02]  /*14000*/  IMAD.MOV.U32 R112, RZ, RZ, R170 ;  /* 0x000000ffff707224 */ /* 0x000fe400078e00aa */
[----:B------:R-:W-:Y:S02]  /*14010*/  IMAD.MOV.U32 R115, RZ, RZ, R154 ;  /* 0x000000ffff737224 */ /* 0x000fe400078e009a */
[----:B------:R-:W-:-:S02]  /*14020*/  IMAD.MOV.U32 R114, RZ, RZ, R165 ;  /* 0x000000ffff727224 */ /* 0x000fc400078e00a5 */
[----:B------:R-:W-:Y:S02]  /*14030*/  IMAD.MOV.U32 R170, RZ, RZ, R155 ;  /* 0x000000ffffaa7224 */ /* 0x000fe400078e009b */
[----:B-1----:R-:W-:Y:S02]  /*14040*/  FFMA.FTZ R2, R250, c[0x0][0x2d0], -R3 ;  /* 0x0000b400fa027a23 */ /* 0x002fe40000010803 */
[----:B------:R-:W-:Y:S02]  /*14050*/  IMAD.MOV.U32 R154, RZ, RZ, R152 ;  /* 0x000000ffff9a7224 */ /* 0x000fe400078e0098 */
[----:B------:R1:W-:Y:S01]  /*14060*/  MUFU.EX2 R24, R2 ;  /* 0x0000000200187308 */ /* 0x0003e20000000800 */
[----:B------:R-:W-:Y:S01]  /*14070*/  IMAD.MOV.U32 R169, RZ, RZ, R153 ;  /* 0x000000ffffa97224 */ /* 0x000fe200078e0099 */
[----:B------:R-:W-:Y:S01]  /*14080*/  HMMA.16816.F32.BF16 R48, R8, R22, R48 ;  /* 0x000000160830723c */ /* 0x000fe20000041830 */
[----:B------:R-:W-:Y:S01]  /*14090*/  IMAD.MOV.U32 R155, RZ, RZ, R150 ;  /* 0x000000ffff9b7224 */ /* 0x000fe200078e0096 */
[----:B------:R-:W-:Y:S01]  /*140a0*/  MOV R150, R134 ;  /* 0x0000008600967202 */ /* 0x000fe20000000f00 */
[----:B------:R-:W-:-:S02]  /*140b0*/  IMAD.MOV.U32 R152, RZ, RZ, R135 ;  /* 0x000000ffff987224 */ /* 0x000fc400078e0087 */
[----:B------:R-:W-:Y:S02]  /*140c0*/  IMAD.MOV.U32 R153, RZ, RZ, R151 ;  /* 0x000000ffff997224 */ /* 0x000fe400078e0097 */
[----:B------:R-:W-:Y:S01]  /*140d0*/  IMAD.MOV.U32 R171, RZ, RZ, R113 ;  /* 0x000000ffffab7224 */ /* 0x000fe200078e0071 */
[----:B------:R-:W-:Y:S01]  /*140e0*/  MOV R173, R114 ;  /* 0x0000007200ad7202 */ /* 0x000fe20000000f00 */
[----:B------:R-:W-:Y:S02]  /*140f0*/  IMAD.MOV.U32 R113, RZ, RZ, R170 ;  /* 0x000000ffff717224 */ /* 0x000fe400078e00aa */
[----:B-1----:R-:W-:Y:S01]  /*14100*/  FFMA.FTZ R2, R248, c[0x0][0x2d0], -R3 ;  /* 0x0000b400f8027a23 */ /* 0x002fe20000010803 */
[----:B------:R-:W-:Y:S01]  /*14110*/  MOV R170, R154 ;  /* 0x0000009a00aa7202 */ /* 0x000fe20000000f00 */
[----:B------:R-:W-:Y:S02]  /*14120*/  IMAD.MOV.U32 R151, RZ, RZ, R133 ;  /* 0x000000ffff977224 */ /* 0x000fe400078e0085 */
[----:B------:R1:W-:Y:S01]  /*14130*/  MUFU.EX2 R23, R2 ;  /* 0x0000000200177308 */ /* 0x0003e20000000800 */
[----:B------:R-:W-:-:S02]  /*14140*/  IMAD.MOV.U32 R114, RZ, RZ, R169 ;  /* 0x000000ffff727224 */ /* 0x000fc400078e00a9 */
[----:B------:R-:W-:Y:S02]  /*14150*/  IMAD.MOV.U32 R154, RZ, RZ, R152 ;  /* 0x000000ffff9a7224 */ /* 0x000fe400078e0098 */
[----:B------:R-:W-:Y:S02]  /*14160*/  IMAD.MOV.U32 R174, RZ, RZ, R148 ;  /* 0x000000ffffae7224 */ /* 0x000fe400078e0094 */
[----:B------:R-:W-:Y:S01]  /*14170*/  IMAD.MOV.U32 R169, RZ, RZ, R153 ;  /* 0x000000ffffa97224 */ /* 0x000fe200078e0099 */
[----:B------:R-:W-:Y:S01]  /*14180*/  HMMA.16816.F32.BF16 R52, R8, R20, R52 ;  /* 0x000000140834723c */ /* 0x000fe20000041834 */
[----:B------:R-:W-:Y:S02]  /*14190*/  IMAD.MOV.U32 R153, RZ, RZ, R150 ;  /* 0x000000ffff997224 */ /* 0x000fe400078e0096 */
[----:B------:R-:W-:Y:S02]  /*141a0*/  IMAD.MOV.U32 R152, RZ, RZ, R151 ;  /* 0x000000ffff987224 */ /* 0x000fe400078e0097 */
[----:B-1----:R-:W-:-:S02]  /*141b0*/  FFMA.FTZ R2, R149, c[0x0][0x2d0], -R3 ;  /* 0x0000b40095027a23 */ /* 0x002fc40000010803 */
[----:B------:R-:W-:Y:S02]  /*141c0*/  FFMA.FTZ R3, R175, c[0x0][0x2d0], -R3 ;  /* 0x0000b400af037a23 */ /* 0x000fe40000010803 */
[----:B------:R-:W-:Y:S01]  /*141d0*/  IMAD.MOV.U32 R172, RZ, RZ, R112 ;  /* 0x000000ffffac7224 */ /* 0x000fe200078e0070 */
[----:B------:R-:W-:Y:S01]  /*141e0*/  MOV R165, R132 ;  /* 0x0000008400a57202 */ /* 0x000fe20000000f00 */
[----:B------:R1:W-:Y:S01]  /*141f0*/  MUFU.EX2 R21, R3 ;  /* 0x0000000300157308 */ /* 0x0003e20000000800 */
[----:B------:R-:W-:Y:S01]  /*14200*/  IMAD.MOV.U32 R213, RZ, RZ, R170 ;  /* 0x000000ffffd57224 */ /* 0x000fe200078e00aa */
[----:B------:R-:W-:Y:S01]  /*14210*/  MOV R170, R154 ;  /* 0x0000009a00aa7202 */ /* 0x000fe20000000f00 */
[----:B------:R-:W-:Y:S01]  /*14220*/  IMAD.MOV.U32 R154, RZ, RZ, R153 ;  /* 0x000000ffff9a7224 */ /* 0x000fe200078e0099 */
[C---:B------:R-:W-:Y:S01]  /*14230*/  HMMA.16816.F32.BF16 R44, R8.reuse, R12, R44 ;  /* 0x0000000c082c723c */ /* 0x040fe2000004182c */
[----:B------:R-:W-:Y:S01]  /*14240*/  IMAD.MOV.U32 R153, RZ, RZ, R152 ;  /* 0x000000ffff997224 */ /* 0x000fe200078e0098 */
[----:B------:R-:W-:Y:S01]  /*14250*/  @UP2 UMOV UR19, UR25 ;  /* 0x0000001900132c82 */ /* 0x000fe20008000000 */
[----:B------:R-:W-:Y:S01]  /*14260*/  IMAD.MOV.U32 R152, RZ, RZ, R139 ;  /* 0x000000ffff987224 */ /* 0x000fe200078e008b */
[----:B------:R2:W-:Y:S01]  /*14270*/  MUFU.EX2 R22, R2 ;  /* 0x0000000200167308 */ /* 0x0005e20000000800 */
[----:B------:R-:W-:Y:S01]  /*14280*/  IMAD.MOV.U32 R139, RZ, RZ, R120 ;  /* 0x000000ffff8b7224 */ /* 0x000fe200078e0078 */
[----:B------:R-:W-:Y:S01]  /*14290*/  MOV R120, R7 ;  /* 0x0000000700787202 */ /* 0x000fe20000000f00 */
[----:B------:R-:W-:Y:S01]  /*142a0*/  FFMA.FTZ R5, R173, c[0x0][0x2d0], -R0 ;  /* 0x0000b400ad057a23 */ /* 0x000fe20000010800 */
[----:B------:R-:W-:Y:S01]  /*142b0*/  HMMA.16816.F32.BF16 R32, R8, R14, R32 ;  /* 0x0000000e0820723c */ /* 0x000fe20000041820 */
[----:B------:R-:W-:Y:S01]  /*142c0*/  IMAD.MOV.U32 R112, RZ, RZ, R115 ;  /* 0x000000ffff707224 */ /* 0x000fe200078e0073 */
[----:B------:R-:W4:Y:S01]  /*142d0*/  LDSM.16.MT88.4 R132, [R224+0x3100] ;  /* 0x00310000e084783b */ /* 0x000f220000004200 */
[----:B-1----:R-:W-:-:S02]  /*142e0*/  FFMA.FTZ R3, R174, c[0x0][0x2d0], -R6 ;  /* 0x0000b400ae037a23 */ /* 0x002fc40000010806 */
[----:B------:R-:W-:Y:S01]  /*142f0*/  FFMA.FTZ R7, R249, c[0x0][0x2d0], -R0 ;  /* 0x0000b400f9077a23 */ /* 0x000fe20000010800 */
[----:B------:R-:W1:Y:S01]  /*14300*/  LDSM.16.MT88.4 R148, [R227+0x3100] ;  /* 0x00310000e394783b */ /* 0x000e620000004200 */
[----:B------:R3:W1:Y:S01]  /*14310*/  MUFU.EX2 R20, R3 ;  /* 0x0000000300147308 */ /* 0x0006620000000800 */
[----:B------:R-:W-:Y:S02]  /*14320*/  FADD.FTZ R12, R221, R211 ;  /* 0x000000d3dd0c7221 */ /* 0x000fe40000010000 */
[----:B--2---:R-:W-:Y:S01]  /*14330*/  FFMA.FTZ R2, R172, c[0x0][0x2d0], -R6 ;  /* 0x0000b400ac027a23 */ /* 0x004fe20000010806 */
[----:B------:R-:W-:Y:S01]  /*14340*/  HMMA.16816.F32.BF16 R60, R8, R26, R60 ;  /* 0x0000001a083c723c */ /* 0x000fe2000004183c */
[----:B------:R-:W-:-:S03]  /*14350*/  IMAD.MOV.U32 R115, RZ, RZ, R165 ;  /* 0x000000ffff737224 */ /* 0x000fc600078e00a5 */
[----:B------:R2:W-:Y:S04]  /*14360*/  MUFU.EX2 R14, R4 ;  /* 0x00000004000e7308 */ /* 0x0005e80000000800 */
[----:B------:R-:W-:Y:S01]  /*14370*/  HMMA.16816.F32.BF16 R36, R8, R16, R36 ;  /* 0x000000100824723c */ /* 0x000fe20000041824 */
[----:B---3--:R-:W-:-:S03]  /*14380*/  FFMA.FTZ R3, R171, c[0x0][0x2d0], -R6 ;  /* 0x0000b400ab037a23 */ /* 0x008fc60000010806 */
[----:B------:R3:W-:Y:S01]  /*14390*/  MUFU.EX2 R15, R2 ;  /* 0x00000002000f7308 */ /* 0x0007e20000000800 */
[----:B------:R-:W-:-:S03]  /*143a0*/  FFMA.FTZ R6, R251, c[0x0][0x2d0], -R0 ;  /* 0x0000b400fb067a23 */ /* 0x000fc60000010800 */
[----:B------:R-:W-:Y:S01]  /*143b0*/  HMMA.16816.F32.BF16 R40, R8, R18, R40 ;  /* 0x000000120828723c */ /* 0x000fe20000041828 */
[----:B------:R-:W-:Y:S02]  /*143c0*/  FFMA.FTZ R0, R243, c[0x0][0x2d0], -R0 ;  /* 0x0000b400f3007a23 */ /* 0x000fe40000010800 */
[----:B------:R-:W-:Y:S01]  /*143d0*/  IMAD.MOV.U32 R207, RZ, RZ, R114 ;  /* 0x000000ffffcf7224 */ /* 0x000fe200078e0072 */
[----:B------:R1:W-:Y:S01]  /*143e0*/  MUFU.EX2 R13, R3 ;  /* 0x00000003000d7308 */ /* 0x0003e20000000800 */
[----:B--2---:R-:W-:Y:S02]  /*143f0*/  FADD.FTZ R4, R244, R222 ;  /* 0x000000def4047221 */ /* 0x004fe40000010000 */
[----:B------:R-:W-:Y:S01]  /*14400*/  IMAD.MOV.U32 R168, RZ, RZ, R113 ;  /* 0x000000ffffa87224 */ /* 0x000fe200078e0071 */
[----:B------:R-:W-:Y:S01]  /*14410*/  @UP2 USHF.R.U32.HI UR17, URZ, UR5, UR19 ;  /* 0x000000053f112299 */ /* 0x000fe20008011613 */
[----:B------:R-:W-:Y:S01]  /*14420*/  FADD.FTZ R4, R252, R4 ;  /* 0x00000004fc047221 */ /* 0x000fe20000010000 */
[----:B------:R-:W2:Y:S02]  /*14430*/  LDSM.16.MT88.4 R164, [R225+0x3100] ;  /* 0x00310000e1a4783b */ /* 0x000ea40000004200 */
[----:B------:R4:W-:Y:S01]  /*14440*/  MUFU.EX2 R11, R0 ;  /* 0x00000000000b7308 */ /* 0x0009e20000000800 */
[----:B---3--:R-:W-:-:S02]  /*14450*/  FADD.FTZ R2, R155, R154 ;  /* 0x0000009a9b027221 */ /* 0x008fc40000010000 */
[----:B------:R-:W-:Y:S01]  /*14460*/  IMAD.MOV.U32 R209, RZ, RZ, R115 ;  /* 0x000000ffffd17224 */ /* 0x000fe200078e0073 */
[----:B------:R-:W-:Y:S01]  /*14470*/  MOV R171, R112 ;  /* 0x0000007000ab7202 */ /* 0x000fe20000000f00 */
[----:B------:R-:W3:Y:S01]  /*14480*/  LDSM.16.MT88.4 R16, [R226+0x3100] ;  /* 0x00310000e210783b */ /* 0x000ee20000004200 */
[----:B-1----:R-:W-:Y:S02]  /*14490*/  FADD.FTZ R3, R169, R170 ;  /* 0x000000aaa9037221 */ /* 0x002fe40000010000 */
[----:B------:R1:W1:Y:S01]  /*144a0*/  MUFU.EX2 R8, R5 ;  /* 0x0000000500087308 */ /* 0x0002620000000800 */
[----:B------:R-:W-:Y:S02]  /*144b0*/  FADD.FTZ R2, R123, R2 ;  /* 0x000000027b027221 */ /* 0x000fe40000010000 */
[----:B------:R-:W-:Y:S02]  /*144c0*/  FADD.FTZ R3, R120, R3 ;  /* 0x0000000378037221 */ /* 0x000fe40000010000 */
[----:B----4-:R-:W-:-:S02]  /*144d0*/  FADD.FTZ R0, R139, R12 ;  /* 0x0000000c8b007221 */ /* 0x010fc40000010000 */
[----:B------:R-:W-:Y:S02]  /*144e0*/  FADD.FTZ R3, R209, R3 ;  /* 0x00000003d1037221 */ /* 0x000fe40000010000 */
[----:B------:R-:W-:Y:S02]  /*144f0*/  FADD.FTZ R2, R207, R2 ;  /* 0x00000002cf027221 */ /* 0x000fe40000010000 */
[----:B-1----:R-:W-:Y:S02]  /*14500*/  FADD.FTZ R5, R138, R0 ;  /* 0x000000008a057221 */ /* 0x002fe40000010000 */
[----:B------:R-:W-:Y:S02]  /*14510*/  FADD.FTZ R0, R213, R4 ;  /* 0x00000004d5007221 */ /* 0x000fe40000010000 */
[----:B------:R-:W-:Y:S02]  /*14520*/  FADD.FTZ R5, R247, R5 ;  /* 0x00000005f7057221 */ /* 0x000fe40000010000 */
[----:B------:R-:W-:-:S02]  /*14530*/  FADD.FTZ R4, R215, R0 ;  /* 0x00000000d7047221 */ /* 0x000fc40000010000 */
[----:B------:R-:W-:Y:S02]  /*14540*/  IMAD.MOV.U32 R170, RZ, RZ, R153 ;  /* 0x000000ffffaa7224 */ /* 0x000fe400078e0099 */
[----:B------:R-:W-:Y:S01]  /*14550*/  FADD.FTZ R3, R168, R3 ;  /* 0x00000003a8037221 */ /* 0x000fe20000010000 */
[----:B------:R1:W-:Y:S01]  /*14560*/  MUFU.EX2 R10, R7 ;  /* 0x00000007000a7308 */ /* 0x0003e20000000800 */
[----:B------:R-:W-:Y:S02]  /*14570*/  IMAD.MOV.U32 R169, RZ, RZ, R152 ;  /* 0x000000ffffa97224 */ /* 0x000fe400078e0098 */
[----:B------:R-:W-:Y:S02]  /*14580*/  FADD.FTZ R2, R171, R2 ;  /* 0x00000002ab027221 */ /* 0x000fe40000010000 */
[----:B------:R-:W-:Y:S01]  /*14590*/  FADD.FTZ R0, R246, R5 ;  /* 0x00000005f6007221 */ /* 0x000fe20000010000 */
[----:B------:R-:W-:Y:S01]  /*145a0*/  MOV R113, R122 ;  /* 0x0000007a00717202 */ /* 0x000fe20000000f00 */
[----:B------:R-:W-:Y:S01]  /*145b0*/  IMAD.MOV.U32 R112, RZ, RZ, R121 ;  /* 0x000000ffff707224 */ /* 0x000fe200078e0079 */
[----:B------:R4:W2:Y:S01]  /*145c0*/  MUFU.EX2 R9, R6 ;  /* 0x0000000600097308 */ /* 0x0008a20000000800 */
[----:B------:R-:W-:-:S02]  /*145d0*/  FADD.FTZ R5, R169, R2 ;  /* 0x00000002a9057221 */ /* 0x000fc40000010000 */
[----:B------:R-:W-:Y:S02]  /*145e0*/  IMAD.MOV.U32 R114, RZ, RZ, R137 ;  /* 0x000000ffff727224 */ /* 0x000fe400078e0089 */
[----:B-1----:R-:W-:Y:S02]  /*145f0*/  FADD.FTZ R7, R218, R4 ;  /* 0x00000004da077221 */ /* 0x002fe40000010000 */
[----:B------:R-:W-:Y:S02]  /*14600*/  FADD.FTZ R4, R223, R0 ;  /* 0x00000000df047221 */ /* 0x000fe40000010000 */
[----:B----4-:R-:W-:Y:S02]  /*14610*/  FADD.FTZ R6, R170, R3 ;  /* 0x00000003aa067221 */ /* 0x010fe40000010000 */
        /* <DEDUP_REMOVED lines=67> */
[----:B------:R-:W-:Y:S01]  /*14a50*/  UIADD3 UR5, UR17, UR14, -UR20 ;  /* 0x0000000e11057290 */ /* 0x000fe2000fffe814 */
[----:B------:R-:W-:-:S02]  /*14a60*/  FADD.FTZ R5, R75, R5 ;  /* 0x000000054b057221 */ /* 0x000fc40000010000 */
[----:B------:R-:W-:Y:S01]  /*14a70*/  FADD.FTZ R0, R59, R0 ;  /* 0x000000003b007221 */ /* 0x000fe20000010000 */
[----:B------:R-:W-:Y:S01]  /*14a80*/  UMOV UR4, URZ ;  /* 0x0000003f00047c82 */ /* 0x000fe20008000000 */
[----:B------:R-:W-:Y:S02]  /*14a90*/  FADD.FTZ R3, R31, R3 ;  /* 0x000000031f037221 */ /* 0x000fe40000010000 */
[----:B------:R-:W-:Y:S01]  /*14aa0*/  FADD.FTZ R4, R91, R4 ;  /* 0x000000045b047221 */ /* 0x000fe20000010000 */
[----:B------:R-:W-:Y:S01]  /*14ab0*/  UIMAD.WIDE UR4, UR5, -0x6db6db6d, UR4 ;  /* 0x92492493050478a5 */ /* 0x000fe2000f8e0204 */
[----:B------:R-:W-:Y:S02]  /*14ac0*/  FADD.FTZ R5, R88, R5 ;  /* 0x0000000558057221 */ /* 0x000fe40000010000 */
[----:B------:R-:W-:Y:S02]  /*14ad0*/  FADD.FTZ R2, R20, R0 ;  /* 0x0000000014027221 */ /* 0x000fe40000010000 */
[----:B------:R-:W-:-:S02]  /*14ae0*/  FADD.FTZ R0, R8, R3 ;  /* 0x0000000308007221 */ /* 0x000fc40000010000 */
[----:B------:R-:W-:Y:S01]  /*14af0*/  FADD.FTZ R4, R29, R4 ;  /* 0x000000041d047221 */ /* 0x000fe20000010000 */
[----:B------:R-:W-:Y:S01]  /*14b00*/  USHF.R.U32.HI UR6, URZ, 0x1f, UR5 ;  /* 0x0000001f3f067899 */ /* 0x000fe20008011605 */
[----:B------:R-:W-:Y:S02]  /*14b10*/  FADD.FTZ R5, R24, R5 ;  /* 0x0000000518057221 */ /* 0x000fe40000010000 */
[----:B------:R-:W-:Y:S02]  /*14b20*/  FADD.FTZ R3, R15, R2 ;  /* 0x000000020f037221 */ /* 0x000fe40000010000 */
[----:B--2---:R-:W-:Y:S02]  /*14b30*/  FADD.FTZ R2, R9, R0 ;  /* 0x0000000009027221 */ /* 0x004fe40000010000 */
[----:B------:R-:W-:Y:S01]  /*14b40*/  FADD.FTZ R0, R30, R4 ;  /* 0x000000041e007221 */ /* 0x000fe20000010000 */
[----:B------:R-:W-:Y:S01]  /*14b50*/  ULEA.HI.SX32 UR6, UR5, UR6, 0x1a ;  /* 0x0000000605067291 */ /* 0x000fe2000f8fd23f */
[----:B------:R-:W-:-:S02]  /*14b60*/  FADD.FTZ R5, R23, R5 ;  /* 0x0000000517057221 */ /* 0x000fc40000010000 */
[----:B------:R-:W-:Y:S02]  /*14b70*/  FADD.FTZ R4, R14, R3 ;  /* 0x000000030e047221 */ /* 0x000fe40000010000 */
[----:B------:R-:W-:Y:S02]  /*14b80*/  FADD.FTZ R3, R10, R2 ;  /* 0x000000020a037221 */ /* 0x000fe40000010000 */
[----:B------:R-:W-:Y:S01]  /*14b90*/  FADD.FTZ R2, R28, R0 ;  /* 0x000000001c027221 */ /* 0x000fe20000010000 */
[----:B------:R-:W-:Y:S01]  /*14ba0*/  UISETP.LT.AND UP0, UPT, URZ, UR6, UPT ;  /* 0x000000063f00728c */ /* 0x000fe2000bf01270 */
[----:B------:R-:W-:Y:S02]  /*14bb0*/  FADD.FTZ R0, R22, R5 ;  /* 0x0000000516007221 */ /* 0x000fe40000010000 */
[----:B------:R-:W-:Y:S02]  /*14bc0*/  FADD.FTZ R4, R13, R4 ;  /* 0x000000040d047221 */ /* 0x000fe40000010000 */
[----:B------:R-:W-:Y:S01]  /*14bd0*/  FADD.FTZ R3, R11, R3 ;  /* 0x000000030b037221 */ /* 0x000fe20000010000 */
[----:B------:R-:W-:Y:S01]  /*14be0*/  UIADD3 UR12, UR13, -0x2, URZ ;  /* 0xfffffffe0d0c7890 */ /* 0x000fe2000fffe03f */
[----:B------:R-:W-:Y:S01]  /*14bf0*/  FADD.FTZ R0, R21, R0 ;  /* 0x0000000015007221 */ /* 0x000fe20000010000 */
[----:B------:R-:W-:Y:S01]  /*14c00*/  USEL UR6, URZ, UR6, !UP0 ;  /* 0x000000063f067287 */ /* 0x000fe2000c000000 */
[----:B------:R-:W-:Y:S01]  /*14c10*/  FADD.FTZ R2, R25, R2 ;  /* 0x0000000219027221 */ /* 0x000fe20000010000 */
[----:B------:R1:W-:Y:S02]  /*14c20*/  STL [R1+0x2c], R4 ;  /* 0x00002c0401007387 */ /* 0x0003e40000100800 */
[----:B------:R-:W-:-:S02]  /*14c30*/  UISETP.GE.AND UP0, UPT, UR12, UR6, UPT ;  /* 0x000000060c00728c */ /* 0x000fc4000bf06270 */
[----:B------:R1:W-:Y:S04]  /*14c40*/  STL [R1+0x30], R3 ;  /* 0x0000300301007387 */ /* 0x0003e80000100800 */
[----:B------:R1:W-:Y:S04]  /*14c50*/  STL [R1+0x34], R0 ;  /* 0x0000340001007387 */ /* 0x0003e80000100800 */
[----:B------:R1:W-:Y:S01]  /*14c60*/  STL [R1+0x38], R2 ;  /* 0x0000380201007387 */ /* 0x0003e20000100800 */
[----:B------:R-:W-:Y:S02]  /*14c70*/  PLOP3.LUT P0, PT, PT, PT, UP0, 0x80, 0x0 ;  /* 0x000000000000781c */ /* 0x000fe40003f0f008 */
        /* <DEDUP_REMOVED lines=17> */
[----:B---3--:R-:W-:Y:S08]  /*14d90*/  HMMA.16816.F32.BF16 R172, R176, R16, R80 ;  /* 0x00000010b0ac723c */ /* 0x008ff00000041850 */
[C---:B------:R-:W-:Y:S08]  /*14da0*/  HMMA.16816.F32.BF16 R132, R180.reuse, R134, R60 ;  /* 0x00000086b484723c */ /* 0x040ff0000004183c */
[C---:B------:R-:W-:Y:S08]  /*14db0*/  HMMA.16816.F32.BF16 R148, R180.reuse, R150, R48 ;  /* 0x00000096b494723c */ /* 0x040ff00000041830 */
[C---:B------:R-:W-:Y:S08]  /*14dc0*/  HMMA.16816.F32.BF16 R164, R180.reuse, R166, R40 ;  /* 0x000000a6b4a4723c */ /* 0x040ff00000041828 */
[----:B------:R-:W-:Y:S08]  /*14dd0*/  HMMA.16816.F32.BF16 R168, R180, R16, R44 ;  /* 0x00000010b4a8723c */ /* 0x000ff0000004182c */
[-C--:B------:R-:W-:Y:S08]  /*14de0*/  HMMA.16816.F32.BF16 R176, R176, R18.reuse, R76 ;  /* 0x00000012b0b0723c */ /* 0x080ff0000004184c */
[----:B------:R-:W-:Y:S01]  /*14df0*/  HMMA.16816.F32.BF16 R180, R180, R18, R32 ;  /* 0x00000012b4b4723c */ /* 0x000fe20000041820 */
[----:B------:R-:W-:Y:S07]  /*14e00*/  @!P0 BRA `(.L_x_784) ;  /* 0x0000659000008947 */ /* 0x000fee0003800000 */
[----:B-1----:R-:W2:Y:S01]  /*14e10*/  LDL R115, [R1+0x24] ;  /* 0x0000240001737983 */ /* 0x002ea20000100800 */
[----:B------:R-:W-:Y:S01]  /*14e20*/  PLOP3.LUT P1, PT, PT, PT, UP2, 0x80, 0x0 ;  /* 0x000000000000781c */ /* 0x000fe20003f2f028 */
[----:B------:R-:W-:Y:S01]  /*14e30*/  IMAD.MOV.U32 R116, RZ, RZ, R72 ;  /* 0x000000ffff747224 */ /* 0x000fe200078e0048 */
[----:B------:R-:W-:Y:S01]  /*14e40*/  PLOP3.LUT P0, PT, PT, PT, UP2, 0x80, 0x0 ;  /* 0x000000000000781c */ /* 0x000fe20003f0f028 */
[----:B------:R-:W-:Y:S01]  /*14e50*/  IMAD.MOV.U32 R3, RZ, RZ, R73 ;  /* 0x000000ffff037224 */ /* 0x000fe200078e0049 */
[----:B------:R-:W-:Y:S01]  /*14e60*/  MOV R118, R70 ;  /* 0x0000004600767202 */ /* 0x000fe20000000f00 */
[----:B------:R-:W-:Y:S01]  /*14e70*/  IMAD.MOV.U32 R117, RZ, RZ, R71 ;  /* 0x000000ffff757224 */ /* 0x000fe200078e0047 */
[----:B------:R-:W-:-:S02]  /*14e80*/  ULDC UR5, c[0x0][0x210] ;  /* 0x0000840000057ab9 */ /* 0x000fc40000000800 */
[----:B------:R-:W-:Y:S02]  /*14e90*/  ULDC UR4, c[0x0][0x1e8] ;  /* 0x00007a0000047ab9 */ /* 0x000fe40000000800 */
[----:B------:R-:W-:Y:S02]  /*14ea0*/  UIMAD UR5, UR16, UR5, URZ ;  /* 0x00000005100572a4 */ /* 0x000fe4000f8e023f */
[----:B------:R-:W-:Y:S01]  /*14eb0*/  UIMAD UR4, UR16, UR4, URZ ;  /* 0x00000004100472a4 */ /* 0x000fe2000f8e023f */
[----:B--2---:R-:W-:-:S05]  /*14ec0*/  @P1 IMAD.HI.U32 R0, R115, c[0x0][0x2c8], RZ ;  /* 0x0000b20073001a27 */ /* 0x004fca00078e00ff */
[----:B------:R-:W-:-:S05]  /*14ed0*/  @P0 SHF.R.U32.HI R0, RZ, c[0x0][0x2cc], R0 ;  /* 0x0000b300ff000a19 */ /* 0x000fca0000011600 */
[----:B------:R1:W-:Y:S02]  /*14ee0*/  @P0 STL [R1+0x20], R0 ;  /* 0x0000200001000387 */ /* 0x0003e40000100800 */
.L_x_787:
[----:B------:R-:W-:Y:S04]  /*14ef0*/  DEPBAR.LE SB0, 0x0 ;  /* 0x000080000000791a */ /* 0x000fe80000000000 */
[----:B------:R-:W-:Y:S01]  /*14f00*/  BAR.SYNC.DEFER_BLOCKING 0x0 ;  /* 0x0000000000007b1d */ /* 0x000fe20000010000 */
[----:B------:R-:W-:Y:S05]  /*14f10*/  ISETP.LE.AND P0, PT, RZ, UR12, PT ;  /* 0x0000000cff007c0c */ /* 0x000fea000bf03270 */
[----:B--2--5:R2:W3:Y:S04]  /*14f20*/  LDSM.16.M88.4 R112, [R230+0x7100] ;  /* 0x00710000e670783b */ /* 0x0244e80000000200 */
[----:B------:R2:W4:Y:S04]  /*14f30*/  LDSM.16.M88.4 R108, [R230+0x9100] ;  /* 0x00910000e66c783b */ /* 0x0005280000000200 */
[----:B-----5:R2:W1:Y:S04]  /*14f40*/  LDSM.16.M88.4 R16, [R119+0x3900] ;  /* 0x003900007710783b */ /* 0x0204680000000200 */
        /* <DEDUP_REMOVED lines=17> */
[----:B------:R-:W4:Y:S04]  /*15060*/  LDL R6, [R1+0x18] ;  /* 0x0000180001067983 */ /* 0x000f280000100800 */
[----:B------:R-:W5:Y:S01]  /*15070*/  LDL R13, [R1+0x8] ;  /* 0x00000800010d7983 */ /* 0x000f620000100800 */
[----:B-1-3--:R-:W-:Y:S01]  /*15080*/  SHF.R.S32.HI R0, RZ, 0x1f, R2 ;  /* 0x0000001fff007819 */ /* 0x00afe20000011402 */
[----:B------:R-:W-:Y:S04]  /*15090*/  IMAD.WIDE.U32 R4, R2, c[0x0][0x208], RZ ;  /* 0x0000820002047a25 */ /* 0x000fe800078e00ff */
[----:B------:R-:W-:Y:S04]  /*150a0*/  IMAD R0, R0, c[0x0][0x208], RZ ;  /* 0x0000820000007a24 */ /* 0x000fe800078e02ff */
[----:B------:R-:W-:Y:S01]  /*150b0*/  IMAD R0, R2, c[0x0][0x20c], R0 ;  /* 0x0000830002007a24 */ /* 0x000fe200078e0200 */
[----:B----4-:R-:W-:Y:S03]  /*150c0*/  SHF.R.S32.HI R2, RZ, 0x1f, R6 ;  /* 0x0000001fff027819 */ /* 0x010fe60000011406 */
[----:B------:R-:W-:Y:S02]  /*150d0*/  IMAD.IADD R5, R5, 0x1, R0 ;  /* 0x0000000105057824 */ /* 0x000fe400078e0200 */
[----:B------:R-:W-:Y:S02]  /*150e0*/  IMAD R2, R2, c[0x0][0x218], RZ ;  /* 0x0000860002027a24 */ /* 0x000fe400078e02ff */
[----:B------:R-:W-:Y:S05]  /*150f0*/  IMAD.WIDE.U32 R4, R6, c[0x0][0x218], R4 ;  /* 0x0000860006047a25 */ /* 0x000fea00078e0004 */
[----:B------:R-:W-:Y:S01]  /*15100*/  IADD3 R0, P1, R4, UR5, RZ ;  /* 0x0000000504007c10 */ /* 0x000fe2000ff3e0ff */
[----:B------:R-:W-:Y:S03]  /*15110*/  IMAD R4, R6, c[0x0][0x21c], R2 ;  /* 0x0000870006047a24 */ /* 0x000fe600078e0202 */
[C---:B------:R-:W-:Y:S02]  /*15120*/  LEA R2, P0, R0.reuse, c[0x0][0x1f8], 0x1 ;  /* 0x00007e0000027a11 */ /* 0x040fe400078008ff */
[----:B------:R-:W-:Y:S03]  /*15130*/  IADD3.X R4, R5, UR15, R4, P1, !PT ;  /* 0x0000000f05047c10 */ /* 0x000fe60008ffe404 */
[----:B------:R-:W1:Y:S01]  /*15140*/  SHFL.IDX PT, R6, R2, RZ, 0x181f ;  /* 0x00181fff02067589 */ /* 0x000e6200000e0000 */
[----:B------:R-:W-:Y:S03]  /*15150*/  LEA.HI.X R0, R0, c[0x0][0x1fc], R4, 0x1, P0 ;  /* 0x00007f0000007a11 */ /* 0x000fe600000f0c04 */
[----:B------:R-:W3:Y:S04]  /*15160*/  SHFL.IDX PT, R4, R2, 0x1, 0x181f ;  /* 0x00381f0002047f89 */ /* 0x000ee800000e0000 */
[----:B------:R-:W4:Y:S04]  /*15170*/  SHFL.IDX PT, R5, R0, RZ, 0x181f ;  /* 0x00181fff00057589 */ /* 0x000f2800000e0000 */
[----:B------:R-:W2:Y:S04]  /*15180*/  SHFL.IDX PT, R8, R0, 0x1, 0x181f ;  /* 0x00381f0000087f89 */ /* 0x000ea800000e0000 */
[----:B------:R-:W-:Y:S04]  /*15190*/  SHFL.IDX PT, R11, R0, 0x2, 0x181f ;  /* 0x00581f00000b7f89 */ /* 0x000fe800000e0000 */
[----:B------:R-:W-:Y:S04]  /*151a0*/  SHFL.IDX PT, R22, R0, 0x3, 0x181f ;  /* 0x00781f0000167f89 */ /* 0x000fe800000e0000 */
[----:B------:R-:W-:Y:S01]  /*151b0*/  SHFL.IDX PT, R21, R0, 0x4, 0x181f ;  /* 0x00981f0000157f89 */ /* 0x000fe200000e0000 */
[-C--:B-1----:R-:W-:Y:S03]  /*151c0*/  IADD3 R6, P1, R6, R242.reuse, RZ ;  /* 0x000000f206067210 */ /* 0x082fe60007f3e0ff */
[----:B------:R-:W-:Y:S01]  /*151d0*/  SHFL.IDX PT, R20, R0, 0x5, 0x181f ;  /* 0x00b81f0000147f89 */ /* 0x000fe200000e0000 */
[-C--:B---3--:R-:W-:Y:S03]  /*151e0*/  IADD3 R4, P0, R4, R242.reuse, RZ ;  /* 0x000000f204047210 */ /* 0x088fe60007f1e0ff */
[----:B------:R5:W-:Y:S01]  /*151f0*/  SHFL.IDX PT, R15, R0, 0x6, 0x181f ;  /* 0x00d81f00000f7f89 */ /* 0x000be200000e0000 */
[--C-:B----4-:R-:W-:Y:S03]  /*15200*/  IMAD.X R7, R5, 0x1, R241.reuse, P1 ;  /* 0x0000000105077824 */ /* 0x110fe600008e06f1 */
[----:B------:R-:W1:Y:S01]  /*15210*/  SHFL.IDX PT, R12, R2, 0x2, 0x181f ;  /* 0x00581f00020c7f89 */ /* 0x000e6200000e0000 */
[--C-:B--2---:R-:W-:Y:S03]  /*15220*/  IMAD.X R5, R8, 0x1, R241.reuse, P0 ;  /* 0x0000000108057824 */ /* 0x104fe600000e06f1 */
[----:B------:R-:W2:Y:S04]  /*15230*/  SHFL.IDX PT, R10, R2, 0x3, 0x181f ;  /* 0x00781f00020a7f89 */ /* 0x000ea800000e0000 */
[----:B------:R-:W3:Y:S04]  /*15240*/  SHFL.IDX PT, R9, R2, 0x4, 0x181f ;  /* 0x00981f0002097f89 */ /* 0x000ee800000e0000 */
[----:B------:R-:W4:Y:S04]  /*15250*/  SHFL.IDX PT, R14, R2, 0x5, 0x181f ;  /* 0x00b81f00020e7f89 */ /* 0x000f2800000e0000 */
[----:B------:R-:W4:Y:S01]  /*15260*/  SHFL.IDX PT, R2, R2, 0x6, 0x181f ;  /* 0x00d81f0002027f89 */ /* 0x000f2200000e0000 */
[----:B-----5:R-:W-:Y:S05]  /*15270*/  IADD3 R0, R13, 0x100, RZ ;  /* 0x000001000d007810 */ /* 0x020fea0007ffe0ff */
[----:B------:R4:W-:Y:S01]  /*15280*/  LDGSTS.E.BYPASS.LTC128B.128 [R0], [R6.64], !P5 ;  /* 0x0000000006007fae */ /* 0x0009e2000e901d56 */
[-C--:B-1----:R-:W-:Y:S03]  /*15290*/  IADD3 R12, P0, R12, R242.reuse, RZ ;  /* 0x000000f20c0c7210 */ /* 0x082fe60007f1e0ff */
[----:B------:R1:W-:Y:S01]  /*152a0*/  LDGSTS.E.BYPASS.LTC128B.128 [R0+0x800], [R4.64], !P5 ;  /* 0x0080000004007fae */ /* 0x0003e2000e901d56 */
[-C--:B--2---:R-:W-:Y:S01]  /*152b0*/  IADD3 R10, P3, R10, R242.reuse, RZ ;  /* 0x000000f20a0a7210 */ /* 0x084fe20007f7e0ff */
[--C-:B------:R-:W-:Y:S01]  /*152c0*/  IMAD.X R13, R11, 0x1, R241.reuse, P0 ;  /* 0x000000010b0d7824 */ /* 0x100fe200000e06f1 */
[-C--:B---3--:R-:W-:Y:S03]  /*152d0*/  IADD3 R8, P2, R9, R242.reuse, RZ ;  /* 0x000000f209087210 */ /* 0x088fe60007f5e0ff */
[--C-:B------:R-:W-:Y:S01]  /*152e0*/  IMAD.X R11, R22, 0x1, R241.reuse, P3 ;  /* 0x00000001160b7824 */ /* 0x100fe200018e06f1 */
[----:B------:R2:W-:Y:S01]  /*152f0*/  LDGSTS.E.BYPASS.LTC128B.128 [R0+0x1000], [R12.64], !P5 ;  /* 0x010000000c007fae */ /* 0x0005e2000e901d56 */
[--C-:B------:R-:W-:Y:S03]  /*15300*/  IMAD.X R9, R21, 0x1, R241.reuse, P2 ;  /* 0x0000000115097824 */ /* 0x100fe600010e06f1 */
[----:B------:R2:W-:Y:S04]  /*15310*/  LDGSTS.E.BYPASS.LTC128B.128 [R0+0x1800], [R10.64], !P5 ;  /* 0x018000000a007fae */ /* 0x0005e8000e901d56 */
[----:B------:R2:W-:Y:S01]  /*15320*/  LDGSTS.E.BYPASS.LTC128B.128 [R0+0x2000], [R8.64], !P5 ;  /* 0x0200000008007fae */ /* 0x0005e2000e901d56 */
[-C--:B----4-:R-:W-:Y:S02]  /*15330*/  IADD3 R6, P1, R14, R242.reuse, RZ ;  /* 0x000000f20e067210 */ /* 0x090fe40007f3e0ff */
[----:B-1----:R-:W-:Y:S03]  /*15340*/  IADD3 R4, P0, R2, R242, RZ ;  /* 0x000000f202047210 */ /* 0x002fe60007f1e0ff */
[--C-:B------:R-:W-:Y:S02]  /*15350*/  IMAD.X R7, R20, 0x1, R241.reuse, P1 ;  /* 0x0000000114077824 */ /* 0x100fe400008e06f1 */
[----:B------:R-:W-:Y:S03]  /*15360*/  IMAD.X R5, R15, 0x1, R241, P0 ;  /* 0x000000010f057824 */ /* 0x000fe600000e06f1 */
[----:B------:R2:W-:Y:S04]  /*15370*/  LDGSTS.E.BYPASS.LTC128B.128 [R0+0x2800], [R6.64], !P5 ;  /* 0x0280000006007fae */ /* 0x0005e8000e901d56 */
[----:B------:R2:W-:Y:S02]  /*15380*/  LDGSTS.E.BYPASS.LTC128B.128 [R0+0x3000], [R4.64], !P5 ;  /* 0x0300000004007fae */ /* 0x0005e4000e901d56 */
.L_x_785:
        /* <DEDUP_REMOVED lines=65> */
[----:B------:R-:W4:Y:S07]  /*157a0*/  LDSM.16.M88.4 R196, [R229+0x4900] ;  /* 0x00490000e5c4783b */ /* 0x000f2e0000000200 */
[----:B------:R-:W-:Y:S01]  /*157b0*/  HMMA.16816.F32.BF16 R112, R188, R222, R112 ;  /* 0x000000debc70723c */ /* 0x000fe20000041870 */
[----:B------:R-:W5:Y:S08]  /*157c0*/  LDSM.16.M88.4 R188, [R229+0x5100] ;  /* 0x00510000e5bc783b */ /* 0x000f700000000200 */
[----:B------:R-:W-:Y:S01]  /*157d0*/  LDSM.16.M88.4 R220, [R228] ;  /* 0x00000000e4dc783b */ /* 0x000fe20000000200 */
        /* <DEDUP_REMOVED lines=17> */
[----:B------:R-:W2:Y:S07]  /*158f0*/  LDSM.16.M88.4 R188, [R232+0x9100] ;  /* 0x00910000e8bc783b */ /* 0x000eae0000000200 */
        /* <DEDUP_REMOVED lines=41> */
[----:B------:R-:W-:Y:S01]  /*15b90*/  MUFU.TANH R249, R12 ;  /* 0x0000000c00f97308 */ /* 0x000fe20000002400 */
[----:B--2---:R2:W-:Y:S09]  /*15ba0*/  STL [R1+0xc], R2 ;  /* 0x00000c0201007387 */ /* 0x0045f20000100800 */
[----:B------:R-:W-:Y:S01]  /*15bb0*/  MUFU.TANH R250, R13 ;  /* 0x0000000d00fa7308 */ /* 0x000fe20000002400 */
[----:B---3--:R-:W3:Y:S01]  /*15bc0*/  LDSM.16.M88.4 R8, [R228+0x1000] ;  /* 0x00100000e408783b */ /* 0x008ee20000000200 */
[-C--:B-1----:R-:W-:Y:S08]  /*15bd0*/  HMMA.16816.F32.BF16 R20, R216, R4.reuse, R20 ;  /* 0x00000004d814723c */ /* 0x082ff00000041814 */
[----:B------:R-:W-:Y:S01]  /*15be0*/  MUFU.TANH R192, R16 ;  /* 0x0000001000c07308 */ /* 0x000fe20000002400 */
[----:B----4-:R1:W-:Y:S01]  /*15bf0*/  STL [R1+0x10], R0 ;  /* 0x0000100001007387 */ /* 0x0103e20000100800 */
[C---:B------:R-:W-:Y:S08]  /*15c00*/  HMMA.16816.F32.BF16 R24, R188.reuse, R4, R24 ;  /* 0x00000004bc18723c */ /* 0x040ff00000041818 */
[----:B--2---:R-:W2:Y:S01]  /*15c10*/  MUFU.TANH R2, R14 ;  /* 0x0000000e00027308 */ /* 0x004ea20000002400 */
[-C--:B------:R-:W-:Y:S08]  /*15c20*/  HMMA.16816.F32.BF16 R28, R188, R6.reuse, R28 ;  /* 0x00000006bc1c723c */ /* 0x080ff0000004181c */
[C---:B------:R-:W-:Y:S01]  /*15c30*/  HMMA.16816.F32.BF16 R32, R216.reuse, R6, R32 ;  /* 0x00000006d820723c */ /* 0x040fe20000041820 */
[----:B------:R-:W-:Y:S01]  /*15c40*/  MUFU.TANH R187, R17 ;  /* 0x0000001100bb7308 */ /* 0x000fe20000002400 */
[----:B------:R-:W4:Y:S02]  /*15c50*/  LDSM.16.M88.4 R4, [R228+0x1800] ;  /* 0x00180000e404783b */ /* 0x000f240000000200 */
[----:B------:R-:W-:Y:S02]  /*15c60*/  FMUL.FTZ R20, R20, c[0x0][0x320] ;  /* 0x0000c80014147a20 */ /* 0x000fe40000410000 */
[----:B------:R-:W-:Y:S02]  /*15c70*/  FMUL.FTZ R21, R21, c[0x0][0x320] ;  /* 0x0000c80015157a20 */ /* 0x000fe40000410000 */
[----:B------:R-:W-:Y:S03]  /*15c80*/  FMUL.FTZ R24, R24, c[0x0][0x320] ;  /* 0x0000c80018187a20 */ /* 0x000fe60000410000 */
[----:B-1----:R-:W1:Y:S01]  /*15c90*/  MUFU.TANH R0, R15 ;  /* 0x0000000f00007308 */ /* 0x002e620000002400 */
[----:B------:R-:W-:Y:S02]  /*15ca0*/  FMUL.FTZ R25, R25, c[0x0][0x320] ;  /* 0x0000c80019197a20 */ /* 0x000fe40000410000 */
[----:B------:R-:W-:Y:S01]  /*15cb0*/  FMUL.FTZ R27, R27, c[0x0][0x320] ;  /* 0x0000c8001b1b7a20 */ /* 0x000fe20000410000 */
[----:B--2---:R-:W-:Y:S01]  /*15cc0*/  STL [R1], R2 ;  /* 0x0000000201007387 */ /* 0x004fe20000100800 */
[-C--:B---3--:R-:W-:Y:S03]  /*15cd0*/  HMMA.16816.F32.BF16 R36, R216, R8.reuse, R36 ;  /* 0x00000008d824723c */ /* 0x088fe60000041824 */
[----:B------:R-:W-:Y:S02]  /*15ce0*/  FMUL.FTZ R28, R28, c[0x0][0x320] ;  /* 0x0000c8001c1c7a20 */ /* 0x000fe40000410000 */
[----:B------:R2:W3:Y:S01]  /*15cf0*/  MUFU.TANH R212, R18 ;  /* 0x0000001200d47308 */ /* 0x0004e20000002400 */
[----:B------:R-:W-:Y:S02]  /*15d00*/  FMUL.FTZ R30, R30, c[0x0][0x320] ;  /* 0x0000c8001e1e7a20 */ /* 0x000fe40000410000 */
[C---:B------:R-:W-:Y:S04]  /*15d10*/  HMMA.16816.F32.BF16 R40, R188.reuse, R8, R40 ;  /* 0x00000008bc28723c */ /* 0x040fe80000041828 */
[----:B------:R-:W-:Y:S02]  /*15d20*/  FMUL.FTZ R32, R32, c[0x0][0x320] ;  /* 0x0000c80020207a20 */ /* 0x000fe40000410000 */
[----:B------:R-:W-:Y:S01]  /*15d30*/  FMUL.FTZ R33, R33, c[0x0][0x320] ;  /* 0x0000c80021217a20 */ /* 0x000fe20000410000 */
[----:B------:R2:W2:Y:S01]  /*15d40*/  MUFU.TANH R211, R19 ;  /* 0x0000001300d37308 */ /* 0x0004a20000002400 */
[-C--:B------:R-:W-:Y:S01]  /*15d50*/  HMMA.16816.F32.BF16 R44, R188, R10.reuse, R44 ;  /* 0x0000000abc2c723c */ /* 0x080fe2000004182c */
[----:B-1----:R-:W-:Y:S03]  /*15d60*/  STL [R1+0x4], R0 ;  /* 0x0000040001007387 */ /* 0x002fe60000100800 */
[----:B------:R-:W-:Y:S02]  /*15d70*/  FMUL.FTZ R22, R22, c[0x0][0x320] ;  /* 0x0000c80016167a20 */ /* 0x000fe40000410000 */
[----:B------:R-:W-:Y:S02]  /*15d80*/  FMUL.FTZ R23, R23, c[0x0][0x320] ;  /* 0x0000c80017177a20 */ /* 0x000fe40000410000 */
[C---:B------:R-:W-:Y:S01]  /*15d90*/  HMMA.16816.F32.BF16 R48, R216.reuse, R10, R48 ;  /* 0x0000000ad830723c */ /* 0x040fe20000041830 */
[----:B------:R1:W1:Y:S01]  /*15da0*/  MUFU.TANH R184, R20 ;  /* 0x0000001400b87308 */ /* 0x0002620000002400 */
[----:B------:R-:W5:Y:S02]  /*15db0*/  LDSM.16.M88.4 R8, [R228+0x2000] ;  /* 0x00200000e408783b */ /* 0x000f640000000200 */
[----:B------:R-:W-:Y:S02]  /*15dc0*/  FMUL.FTZ R36, R36, c[0x0][0x320] ;  /* 0x0000c80024247a20 */ /* 0x000fe40000410000 */
[----:B------:R-:W-:Y:S02]  /*15dd0*/  FMUL.FTZ R37, R37, c[0x0][0x320] ;  /* 0x0000c80025257a20 */ /* 0x000fe40000410000 */
[-C--:B----4-:R-:W-:Y:S03]  /*15de0*/  HMMA.16816.F32.BF16 R52, R216, R4.reuse, R52 ;  /* 0x00000004d834723c */ /* 0x090fe60000041834 */
[----:B------:R-:W4:Y:S01]  /*15df0*/  MUFU.TANH R21, R21 ;  /* 0x0000001500157308 */ /* 0x000f220000002400 */
        /* <DEDUP_REMOVED lines=11> */
[----:B------:R-:W1:Y:S03]  /*15eb0*/  LDSM.16.M88.4 R4, [R228+0x2800] ;  /* 0x00280000e404783b */ /* 0x000e660000000200 */
[----:B------:R-:W-:Y:S02]  /*15ec0*/  FMUL.FTZ R52, R52, c[0x0][0x320] ;  /* 0x0000c80034347a20 */ /* 0x000fe40000410000 */
[----:B------:R-:W-:Y:S02]  /*15ed0*/  FMUL.FTZ R53, R53, c[0x0][0x320] ;  /* 0x0000c80035357a20 */ /* 0x000fe40000410000 */
[----:B------:R-:W-:Y:S01]  /*15ee0*/  FMUL.FTZ R54, R54, c[0x0][0x320] ;  /* 0x0000c80036367a20 */ /* 0x000fe20000410000 */
[----:B------:R1:W1:Y:S01]  /*15ef0*/  MUFU.TANH R223, R24 ;  /* 0x0000001800df7308 */ /* 0x0002620000002400 */
[-C--:B-----5:R-:W-:Y:S03]  /*15f00*/  HMMA.16816.F32.BF16 R68, R216, R8.reuse, R68 ;  /* 0x00000008d844723c */ /* 0x0a0fe60000041844 */
[----:B------:R-:W-:Y:S02]  /*15f10*/  FMUL.FTZ R55, R55, c[0x0][0x320] ;  /* 0x0000c80037377a20 */ /* 0x000fe40000410000 */
[----:B------:R-:W-:Y:S02]  /*15f20*/  FMUL.FTZ R57, R57, c[0x0][0x320] ;  /* 0x0000c80039397a20 */ /* 0x000fe40000410000 */
[----:B------:R-:W-:Y:S01]  /*15f30*/  FMUL.FTZ R59, R59, c[0x0][0x320] ;  /* 0x0000c8003b3b7a20 */ /* 0x000fe20000410000 */
[C---:B------:R-:W-:Y:S01]  /*15f40*/  HMMA.16816.F32.BF16 R72, R188.reuse, R8, R72 ;  /* 0x00000008bc48723c */ /* 0x040fe20000041848 */
[----:B------:R2:W2:Y:S03]  /*15f50*/  MUFU.TANH R222, R25 ;  /* 0x0000001900de7308 */ /* 0x0004a60000002400 */
[----:B------:R-:W-:Y:S02]  /*15f60*/  FMUL.FTZ R61, R61, c[0x0][0x320] ;  /* 0x0000c8003d3d7a20 */ /* 0x000fe40000410000 */
[----:B------:R-:W-:Y:S02]  /*15f70*/  FMUL.FTZ R64, R64, c[0x0][0x320] ;  /* 0x0000c80040407a20 */ /* 0x000fe40000410000 */
[-C--:B------:R-:W-:Y:S03]  /*15f80*/  HMMA.16816.F32.BF16 R76, R188, R10.reuse, R76 ;  /* 0x0000000abc4c723c */ /* 0x080fe6000004184c */
[----:B------:R2:W2:Y:S01]  /*15f90*/  MUFU.TANH R247, R26 ;  /* 0x0000001a00f77308 */ /* 0x0004a20000002400 */
[----:B------:R-:W-:Y:S02]  /*15fa0*/  FMUL.FTZ R65, R65, c[0x0][0x320] ;  /* 0x0000c80041417a20 */ /* 0x000fe40000410000 */
[----:B------:R-:W-:Y:S02]  /*15fb0*/  FMUL.FTZ R66, R66, c[0x0][0x320] ;  /* 0x0000c80042427a20 */ /* 0x000fe40000410000 */
[C---:B------:R-:W-:Y:S01]  /*15fc0*/  HMMA.16816.F32.BF16 R80, R216.reuse, R10, R80 ;  /* 0x0000000ad850723c */ /* 0x040fe20000041850 */
[----:B------:R-:W5:Y:S01]  /*15fd0*/  LDSM.16.M88.4 R8, [R228+0x3000] ;  /* 0x00300000e408783b */ /* 0x000f620000000200 */
[----:B------:R-:W-:Y:S04]  /*15fe0*/  DEPBAR.LE SB0, 0x0 ;  /* 0x000080000000791a */ /* 0x000fe80000000000 */
[----:B------:R2:W2:Y:S01]  /*15ff0*/  MUFU.TANH R248, R27 ;  /* 0x0000001b00f87308 */ /* 0x0004a20000002400 */
[----:B------:R-:W-:Y:S01]  /*16000*/  FMUL.FTZ R67, R67, c[0x0][0x320] ;  /* 0x0000c80043437a20 */ /* 0x000fe20000410000 */
[-C--:B-1----:R-:W-:Y:S01]  /*16010*/  HMMA.16816.F32.BF16 R84, R216, R4.reuse, R84 ;  /* 0x00000004d854723c */ /* 0x082fe20000041854 */
        /* <DEDUP_REMOVED lines=89> */
[----:B------:R-:W-:Y:S03]  /*165b0*/  FMUL.FTZ R111, R111, c[0x0][0x320] ;  /* 0x0000c8006f6f7a20 */ /* 0x000fe60000410000 */
        /* <DEDUP_REMOVED lines=77> */
[----:B------:R-:W3:Y:S04]  /*16a90*/  LDL R0, [R1+0x8] ;  /* 0x0000080001007983 */ /* 0x000ee80000100800 */
[----:B------:R-:W-:Y:S01]  /*16aa0*/  ISETP.NE.AND P1, PT, R2, 0x1, PT ;  /* 0x000000010200780c */ /* 0x000fe20003f25270 */
[----:B------:R-:W-:Y:S02]  /*16ab0*/  IMAD.U32 R2, RZ, RZ, UR10 ;  /* 0x0000000aff027e24 */ /* 0x000fe4000f8e00ff */
[----:B---3--:R-:W-:Y:S03]  /*16ac0*/  IMAD.MOV.U32 R22, RZ, RZ, R0 ;  /* 0x000000ffff167224 */ /* 0x008fe600078e0000 */
[----:B--2---:R-:W-:Y:S07]  /*16ad0*/  IADD3 R2, R2, -0x70, R12 ;  /* 0xffffff9002027810 */ /* 0x004fee0007ffe00c */
        /* <DEDUP_REMOVED lines=11> */
[----:B------:R2:W3:Y:S02]  /*16b90*/  @!P6 LDG.E R7, [R4.64] ;  /* 0x000000160407e981 */ /* 0x0004e4000c1e1900 */
[----:B------:R-:W-:Y:S04]  /*16ba0*/  IMAD R0, R0, c[0x0][0x1e0], RZ ;  /* 0x0000780000007a24 */ /* 0x000fe800078e02ff */
[C---:B------:R-:W-:Y:S02]  /*16bb0*/  IMAD R0, R8.reuse, c[0x0][0x1e4], R0 ;  /* 0x0000790008007a24 */ /* 0x040fe400078e0200 */
[----:B--2---:R-:W-:Y:S04]  /*16bc0*/  IMAD.WIDE.U32 R4, R8, c[0x0][0x1e0], RZ ;  /* 0x0000780008047a25 */ /* 0x004fe800078e00ff */
[----:B------:R-:W-:Y:S01]  /*16bd0*/  IMAD.IADD R5, R5, 0x1, R0 ;  /* 0x0000000105057824 */ /* 0x000fe200078e0200 */
[----:B---3--:R-:W-:Y:S01]  /*16be0*/  STL [R1+0x18], R7 ;  /* 0x0000180701007387 */ /* 0x008fe20000100800 */
[----:B------:R-:W-:Y:S02]  /*16bf0*/  SHF.R.S32.HI R2, RZ, 0x1f, R7 ;  /* 0x0000001fff027819 */ /* 0x000fe40000011407 */
        /* <DEDUP_REMOVED lines=9> */
[----:B------:R-:W3:Y:S04]  /*16c90*/  SHFL.IDX PT, R7, R0, RZ, 0x181f ;  /* 0x00181fff00077589 */ /* 0x000ee800000e0000 */
[----:B------:R-:W4:Y:S04]  /*16ca0*/  SHFL.IDX PT, R4, R2, 0x1, 0x181f ;  /* 0x00381f0002047f89 */ /* 0x000f2800000e0000 */
[----:B------:R-:W5:Y:S04]  /*16cb0*/  SHFL.IDX PT, R5, R0, 0x1, 0x181f ;  /* 0x00381f0000057f89 */ /* 0x000f6800000e0000 */
[----:B------:R-:W1:Y:S04]  /*16cc0*/  SHFL.IDX PT, R10, R2, 0x3, 0x181f ;  /* 0x00781f00020a7f89 */ /* 0x000e6800000e0000 */
[----:B------:R-:W1:Y:S01]  /*16cd0*/  SHFL.IDX PT, R9, R0, 0x2, 0x181f ;  /* 0x00581f0000097f89 */ /* 0x000e6200000e0000 */
[-C--:B--2---:R-:W-:Y:S03]  /*16ce0*/  IADD3 R6, P1, R6, R242.reuse, RZ ;  /* 0x000000f206067210 */ /* 0x084fe60007f3e0ff */
[----:B------:R-:W2:Y:S04]  /*16cf0*/  SHFL.IDX PT, R8, R2, 0x4, 0x181f ;  /* 0x00981f0002087f89 */ /* 0x000ea800000e0000 */
[----:B------:R-:W2:Y:S01]  /*16d00*/  SHFL.IDX PT, R11, R2, 0x5, 0x181f ;  /* 0x00b81f00020b7f89 */ /* 0x000ea200000e0000 */
[-C--:B---3--:R-:W-:Y:S03]  /*16d10*/  IADD3.X R7, R7, R241.reuse, RZ, P1, !PT ;  /* 0x000000f107077210 */ /* 0x088fe60000ffe4ff */
[----:B------:R-:W3:Y:S01]  /*16d20*/  SHFL.IDX PT, R16, R0, 0x3, 0x181f ;  /* 0x00781f0000107f89 */ /* 0x000ee200000e0000 */
[-C--:B----4-:R-:W-:Y:S03]  /*16d30*/  IADD3 R4, P0, R4, R242.reuse, RZ ;  /* 0x000000f204047210 */ /* 0x090fe60007f1e0ff */
[----:B------:R4:W-:Y:S02]  /*16d40*/  LDGSTS.E.BYPASS.LTC128B.128 [R22+0x3900], [R6.64], !P5 ;  /* 0x0390000006167fae */ /* 0x0009e4000e901d56 */
[--C-:B-----5:R-:W-:Y:S01]  /*16d50*/  IMAD.X R5, R5, 0x1, R241.reuse, P0 ;  /* 0x0000000105057824 */ /* 0x120fe200000e06f1 */
[-C--:B------:R-:W-:Y:S01]  /*16d60*/  IADD3 R12, P0, R12, R242.reuse, RZ ;  /* 0x000000f20c0c7210 */ /* 0x080fe20007f1e0ff */
[----:B------:R-:W5:Y:S01]  /*16d70*/  SHFL.IDX PT, R15, R0, 0x4, 0x181f ;  /* 0x00981f00000f7f89 */ /* 0x000f6200000e0000 */
[-C--:B-1----:R-:W-:Y:S03]  /*16d80*/  IADD3 R10, P3, R10, R242.reuse, RZ ;  /* 0x000000f20a0a7210 */ /* 0x082fe60007f7e0ff */
[----:B------:R1:W-:Y:S01]  /*16d90*/  LDGSTS.E.BYPASS.LTC128B.128 [R22+0x4100], [R4.64], !P5 ;  /* 0x0410000004167fae */ /* 0x0003e2000e901d56 */
[--C-:B------:R-:W-:Y:S03]  /*16da0*/  IMAD.X R13, R9, 0x1, R241.reuse, P0 ;  /* 0x00000001090d7824 */ /* 0x100fe600000e06f1 */
[----:B------:R-:W1:Y:S01]  /*16db0*/  SHFL.IDX PT, R2, R2, 0x6, 0x181f ;  /* 0x00d81f0002027f89 */ /* 0x000e6200000e0000 */
[-C--:B--2---:R-:W-:Y:S03]  /*16dc0*/  IADD3 R8, P2, R8, R242.reuse, RZ ;  /* 0x000000f208087210 */ /* 0x084fe60007f5e0ff */
[----:B------:R-:W2:Y:S04]  /*16dd0*/  SHFL.IDX PT, R14, R0, 0x5, 0x181f ;  /* 0x00b81f00000e7f89 */ /* 0x000ea800000e0000 */
[----:B------:R-:W2:Y:S04]  /*16de0*/  SHFL.IDX PT, R0, R0, 0x6, 0x181f ;  /* 0x00d81f0000007f89 */ /* 0x000ea800000e0000 */
[----:B------:R2:W-:Y:S01]  /*16df0*/  LDGSTS.E.BYPASS.LTC128B.128 [R22+0x4900], [R12.64], !P5 ;  /* 0x049000000c167fae */ /* 0x0005e2000e901d56 */
[-C--:B----4-:R-:W-:Y:S01]  /*16e00*/  IADD3 R6, P1, R11, R242.reuse, RZ ;  /* 0x000000f20b067210 */ /* 0x090fe20007f3e0ff */
[--C-:B---3--:R-:W-:Y:S01]  /*16e10*/  IMAD.X R11, R16, 0x1, R241.reuse, P3 ;  /* 0x00000001100b7824 */ /* 0x108fe200018e06f1 */
[----:B-----5:R-:W-:Y:S04]  /*16e20*/  IADD3.X R9, R15, R241, RZ, P2, !PT ;  /* 0x000000f10f097210 */ /* 0x020fe800017fe4ff */
[----:B------:R3:W-:Y:S01]  /*16e30*/  LDGSTS.E.BYPASS.LTC128B.128 [R22+0x5100], [R10.64], !P5 ;  /* 0x051000000a167fae */ /* 0x0007e2000e901d56 */
[----:B-1----:R-:W-:Y:S03]  /*16e40*/  IADD3 R4, P0, R2, R242, RZ ;  /* 0x000000f202047210 */ /* 0x002fe60007f1e0ff */
[----:B------:R3:W-:Y:S01]  /*16e50*/  LDGSTS.E.BYPASS.LTC128B.128 [R22+0x5900], [R8.64], !P5 ;  /* 0x0590000008167fae */ /* 0x0007e2000e901d56 */
[--C-:B--2---:R-:W-:Y:S02]  /*16e60*/  IMAD.X R7, R14, 0x1, R241.reuse, P1 ;  /* 0x000000010e077824 */ /* 0x104fe400008e06f1 */
[----:B------:R-:W-:Y:S03]  /*16e70*/  IMAD.X R5, R0, 0x1, R241, P0 ;  /* 0x0000000100057824 */ /* 0x000fe600000e06f1 */
[----:B------:R3:W-:Y:S04]  /*16e80*/  LDGSTS.E.BYPASS.LTC128B.128 [R22+0x6100], [R6.64], !P5 ;  /* 0x0610000006167fae */ /* 0x0007e8000e901d56 */
[----:B------:R3:W-:Y:S02]  /*16e90*/  LDGSTS.E.BYPASS.LTC128B.128 [R22+0x6900], [R4.64], !P5 ;  /* 0x0690000004167fae */ /* 0x0007e4000e901d56 */
.L_x_786:
[----:B--234-:R-:W2:Y:S01]  /*16ea0*/  LDL.LU R6, [R1] ;  /* 0x0000000001067983 */ /* 0x01cea20000300800 */
[----:B------:R-:W-:Y:S01]  /*16eb0*/  PLOP3.LUT P0, PT, PT, PT, UP2, 0x80, 0x0 ;  /* 0x000000000000781c */ /* 0x000fe20003f0f028 */
[----:B------:R-:W-:Y:S02]  /*16ec0*/  UIMAD UR10, UR12, -0x70, URZ ;  /* 0xffffff900c0a78a4 */ /* 0x000fe4000f8e023f */
[----:B------:R-:W3:Y:S01]  /*16ed0*/  LDL.LU R5, [R1+0x4] ;  /* 0x0000040001057983 */ /* 0x000ee20000300800 */
[----:B------:R-:W-:Y:S02]  /*16ee0*/  UISETP.GT.AND UP0, UPT, UR12, UR6, UPT ;  /* 0x000000060c00728c */ /* 0x000fe4000bf04270 */
[----:B------:R-:W-:Y:S01]  /*16ef0*/  UIADD3 UR12, UR12, -0x1, URZ ;  /* 0xffffffff0c0c7890 */ /* 0x000fe2000fffe03f */
[----:B------:R-:W4:Y:S04]  /*16f00*/  LDL.LU R4, [R1+0xc] ;  /* 0x00000c0001047983 */ /* 0x000f280000300800 */
[----:B------:R-:W4:Y:S04]  /*16f10*/  LDL.LU R0, [R1+0x10] ;  /* 0x0000100001007983 */ /* 0x000f280000300800 */
        /* <DEDUP_REMOVED lines=13> */
[----:B---3--:R-:W-:Y:S02]  /*16ff0*/  IMAD.MOV.U32 R8, RZ, RZ, R5 ;  /* 0x000000ffff087224 */ /* 0x008fe400078e0005 */
[----:B------:R-:W-:Y:S02]  /*17000*/  IMAD.U32 R5, RZ, RZ, UR20 ;  /* 0x00000014ff057e24 */ /* 0x000fe4000f8e00ff */
[----:B----4-:R-:W-:Y:S02]  /*17010*/  IMAD.MOV.U32 R11, RZ, RZ, R4 ;  /* 0x000000ffff0b7224 */ /* 0x010fe400078e0004 */
[----:B------:R-:W-:Y:S02]  /*17020*/  IMAD.MOV.U32 R10, RZ, RZ, R0 ;  /* 0x000000ffff0a7224 */ /* 0x000fe400078e0000 */
[----:B------:R2:W3:Y:S02]  /*17030*/  LDL R0, [R1+0x24] ;  /* 0x0000240001007983 */ /* 0x0004e40000100800 */
[----:B---3--:R-:W-:Y:S05]  /*17040*/  @P0 IMAD.MOV.U32 R0, RZ, RZ, R2 ;  /* 0x000000ffff000224 */ /* 0x008fea00078e0002 */
[----:B------:R-:W-:Y:S08]  /*17050*/  SHFL.IDX PT, R7, R0, 0x2, 0x1c1f ;  /* 0x005c1f0000077f89 */ /* 0x000ff000000e0000 */
[----:B------:R-:W3:Y:S08]  /*17060*/  SHFL.IDX PT, R4, R0, RZ, 0x1c1f ;  /* 0x001c1fff00047589 */ /* 0x000ef000000e0000 */
[----:B------:R-:W4:Y:S08]  /*17070*/  SHFL.IDX PT, R2, R0, 0x1, 0x1c1f ;  /* 0x003c1f0000027f89 */ /* 0x000f3000000e0000 */
[----:B------:R1:W2:Y:S02]  /*17080*/  SHFL.IDX PT, R6, R0, 0x3, 0x1c1f ;  /* 0x007c1f0000067f89 */ /* 0x0002a400000e0000 */
[----:B-1----:R-:W-:Y:S05]  /*17090*/  IMAD.U32 R0, RZ, RZ, UR10 ;  /* 0x0000000aff007e24 */ /* 0x002fea000f8e00ff */
[----:B------:R-:W-:Y:S01]  /*170a0*/  IADD3 R0, -R12, 0x1, R0 ;  /* 0x000000010c007810 */ /* 0x000fe20007ffe100 */
[----:B------:R-:W-:Y:S03]  /*170b0*/  IMAD.MOV.U32 R12, RZ, RZ, R10 ;  /* 0x000000ffff0c7224 */ /* 0x000fe600078e000a */
[----:B------:R-:W-:Y:S01]  /*170c0*/  IADD3 R5, -R5, UR14, R0 ;  /* 0x0000000e05057c10 */ /* 0x000fe2000fffe100 */
[----:B------:R-:W-:Y:S04]  /*170d0*/  IMAD.MOV.U32 R48, RZ, RZ, R12 ;  /* 0x000000ffff307224 */ /* 0x000fe800078e000c */
[C---:B---3--:R-:W-:Y:S02]  /*170e0*/  IMAD.IADD R4, R5.reuse, 0x1, R4 ;  /* 0x0000000105047824 */ /* 0x048fe400078e0204 */
[C---:B----4-:R-:W-:Y:S02]  /*170f0*/  IMAD.IADD R2, R5.reuse, 0x1, R2 ;  /* 0x0000000105027824 */ /* 0x050fe400078e0202 */
[C---:B------:R-:W-:Y:S01]  /*17100*/  IMAD.IADD R0, R5.reuse, 0x1, R7 ;  /* 0x0000000105007824 */ /* 0x040fe200078e0207 */
[C---:B------:R-:W-:Y:S01]  /*17110*/  ISETP.GT.AND P0, PT, R4.reuse, RZ, PT ;  /* 0x000000ff0400720c */ /* 0x040fe20003f04270 */
[----:B--2---:R-:W-:Y:S01]  /*17120*/  IMAD.IADD R5, R5, 0x1, R6 ;  /* 0x0000000105057824 */ /* 0x004fe200078e0206 */
[----:B------:R-:W-:Y:S02]  /*17130*/  ISETP.GT.AND P1, PT, R4, 0x1, PT ;  /* 0x000000010400780c */ /* 0x000fe40003f24270 */
        /* <DEDUP_REMOVED lines=8> */
[C---:B------:R-:W-:Y:S02]  /*171c0*/  ISETP.GT.AND P0, PT, R4.reuse, 0x10, PT ;  /* 0x000000100400780c */ /* 0x040fe40003f04270 */
[C---:B------:R-:W-:Y:S02]  /*171d0*/  ISETP.GT.AND P1, PT, R4.reuse, 0x11, PT ;  /* 0x000000110400780c */ /* 0x040fe40003f24270 */
[----:B------:R-:W-:Y:S02]  /*171e0*/  FSEL R29, R187, -INF , P3 ;  /* 0xff800000bb1d7808 */ /* 0x000fe40001800000 */
[C---:B------:R-:W-:Y:S02]  /*171f0*/  ISETP.GT.AND P2, PT, R4.reuse, 0x18, PT ;  /* 0x000000180400780c */ /* 0x040fe40003f44270 */
[----:B------:R-:W-:Y:S02]  /*17200*/  ISETP.GT.AND P3, PT, R4, 0x19, PT ;  /* 0x000000190400780c */ /* 0x000fe40003f64270 */
[----:B------:R-:W-:Y:S02]  /*17210*/  FSEL R38, R184, -INF , P0 ;  /* 0xff800000b8267808 */ /* 0x000fe40000000000 */
[----:B------:R-:W-:Y:S02]  /*17220*/  FSEL R40, R21, -INF , P1 ;  /* 0xff80000015287808 */ /* 0x000fe40000800000 */
[----:B------:R-:W-:Y:S02]  /*17230*/  FMNMX.FTZ R6, R29, R6, !PT ;  /* 0x000000061d067209 */ /* 0x000fe40007810000 */
        /* <DEDUP_REMOVED lines=9> */
[----:B------:R-:W-:Y:S02]  /*172d0*/  FSEL R46, R46, -INF , P2 ;  /* 0xff8000002e2e7808 */ /* 0x000fe40001000000 */
[C---:B------:R-:W-:Y:S02]  /*172e0*/  ISETP.GT.AND P2, PT, R4.reuse, 0x38, PT ;  /* 0x000000380400780c */ /* 0x040fe40003f44270 */
[----:B------:R-:W-:Y:S02]  /*172f0*/  FSEL R51, R49, -INF , P3 ;  /* 0xff80000031337808 */ /* 0x000fe40001800000 */
[C---:B------:R-:W-:Y:S02]  /*17300*/  ISETP.GT.AND P3, PT, R4.reuse, 0x39, PT ;  /* 0x000000390400780c */ /* 0x040fe40003f64270 */
[C---:B------:R-:W-:Y:S02]  /*17310*/  ISETP.GT.AND P0, PT, R4.reuse, 0x30, PT ;  /* 0x000000300400780c */ /* 0x040fe40003f04270 */
[----:B------:R-:W-:Y:S02]  /*17320*/  ISETP.GT.AND P1, PT, R4, 0x31, PT ;  /* 0x000000310400780c */ /* 0x000fe40003f24270 */
[----:B------:R-:W-:Y:S02]  /*17330*/  FSEL R93, R64, -INF , P2 ;  /* 0xff800000405d7808 */ /* 0x000fe40001000000 */
[----:B------:R-:W-:Y:S02]  /*17340*/  FSEL R94, R65, -INF , P3 ;  /* 0xff800000415e7808 */ /* 0x000fe40001800000 */
[----:B------:R-:W-:Y:S02]  /*17350*/  FSEL R63, R17, -INF , P1 ;  /* 0xff800000113f7808 */ /* 0x000fe40000800000 */
[C---:B------:R-:W-:Y:S02]  /*17360*/  ISETP.GT.AND P1, PT, R4.reuse, 0x41, PT ;  /* 0x000000410400780c */ /* 0x040fe40003f24270 */
[C---:B------:R-:W-:Y:S02]  /*17370*/  ISETP.GT.AND P2, PT, R4.reuse, 0x48, PT ;  /* 0x000000480400780c */ /* 0x040fe40003f44270 */
[----:B------:R-:W-:Y:S02]  /*17380*/  ISETP.GT.AND P3, PT, R4, 0x49, PT ;  /* 0x000000490400780c */ /* 0x000fe40003f64270 */
        /* <DEDUP_REMOVED lines=11> */
[----:B------:R-:W-:Y:S02]  /*17440*/  FMNMX.FTZ R6, R42, R6, !PT ;  /* 0x000000062a067209 */ /* 0x000fe40007810000 */
[----:B------:R-:W-:Y:S02]  /*17450*/  FSEL R84, R84, -INF , P0 ;  /* 0xff80000054547808 */ /* 0x000fe40000000000 */
[----:B------:R-:W-:Y:S02]  /*17460*/  FSEL R85, R85, -INF , P1 ;  /* 0xff80000055557808 */ /* 0x000fe40000800000 */
[----:B------:R-:W-:Y:S02]  /*17470*/  ISETP.GT.AND P1, PT, R4, 0x61, PT ;  /* 0x000000610400780c */ /* 0x000fe40003f24270 */
[----:B------:R-:W-:Y:S02]  /*17480*/  FSEL R218, R96, -INF , P2 ;  /* 0xff80000060da7808 */ /* 0x000fe40001000000 */
[C---:B------:R-:W-:Y:S02]  /*17490*/  ISETP.GT.AND P2, PT, R4.reuse, 0x68, PT ;  /* 0x000000680400780c */ /* 0x040fe40003f44270 */
[----:B------:R-:W-:Y:S02]  /*174a0*/  FSEL R65, R97, -INF , P3 ;  /* 0xff80000061417808 */ /* 0x000fe40001800000 */
[C---:B------:R-:W-:Y:S02]  /*174b0*/  ISETP.GT.AND P3, PT, R4.reuse, 0x69, PT ;  /* 0x000000690400780c */ /* 0x040fe40003f64270 */
        /* <DEDUP_REMOVED lines=16> */
[----:B------:R-:W-:Y:S02]  /*175c0*/  FSEL R15, R100, -INF , P0 ;  /* 0xff800000640f7808 */ /* 0x000fe40000000000 */
[----:B------:R-:W-:Y:S02]  /*175d0*/  FMNMX.FTZ R4, R94, R4, !PT ;  /* 0x000000045e047209 */ /* 0x000fe40007810000 */
[C---:B------:R-:W-:Y:S02]  /*175e0*/  ISETP.GT.AND P0, PT, R2.reuse, RZ, PT ;  /* 0x000000ff0200720c */ /* 0x040fe40003f04270 */
        /* <DEDUP_REMOVED lines=11> */
[----:B------:R-:W-:Y:S02]  /*176a0*/  ISETP.GT.AND P0, PT, R2, 0x10, PT ;  /* 0x000000100200780c */ /* 0x000fe40003f04270 */
[----:B------:R-:W-:Y:S02]  /*176b0*/  FMNMX.FTZ R4, R218, R4, !PT ;  /* 0x00000004da047209 */ /* 0x000fe40007810000 */
[C---:B------:R-:W-:Y:S02]  /*176c0*/  ISETP.GT.AND P1, PT, R2.reuse, 0x21, PT ;  /* 0x000000210200780c */ /* 0x040fe40003f24270 */
[----:B------:R-:W-:Y:S02]  /*176d0*/  ISETP.GT.AND P4, PT, R2, 0x29, PT ;  /* 0x000000290200780c */ /* 0x000fe40003f84270 */
[----:B------:R-:W-:Y:S01]  /*176e0*/  FSEL R92, R66, -INF , P3 ;  /* 0xff800000425c7808 */ /* 0x000fe20001800000 */
[----:B------:R-:W-:Y:S01]  /*176f0*/  IMAD.MOV.U32 R66, RZ, RZ, R15 ;  /* 0x000000ffff427224 */ /* 0x000fe200078e000f */
[----:B------:R-:W-:Y:S02]  /*17700*/  ISETP.GT.AND P3, PT, R2, 0x48, PT ;  /* 0x000000480200780c */ /* 0x000fe40003f64270 */
[----:B------:R-:W-:Y:S02]  /*17710*/  FMNMX.FTZ R4, R65, R4, !PT ;  /* 0x0000000441047209 */ /* 0x000fe40007810000 */
[----:B------:R-:W-:Y:S02]  /*17720*/  FSEL R35, R208, -INF , P0 ;  /* 0xff800000d0237808 */ /* 0x000fe40000000000 */
[C---:B------:R-:W-:Y:S02]  /*17730*/  ISETP.GT.AND P0, PT, R2.reuse, 0x20, PT ;  /* 0x000000200200780c */ /* 0x040fe40003f04270 */
[----:B------:R-:W-:Y:S02]  /*17740*/  FSEL R41, R25, -INF , P1 ;  /* 0xff80000019297808 */ /* 0x000fe40000800000 */
[----:B------:R-:W-:Y:S02]  /*17750*/  ISETP.GT.AND P1, PT, R2, 0x31, PT ;  /* 0x000000310200780c */ /* 0x000fe40003f24270 */
[----:B------:R-:W-:Y:S02]  /*17760*/  FSEL R49, R24, -INF , P4 ;  /* 0xff80000018317808 */ /* 0x000fe40002000000 */
[----:B------:R-:W-:Y:S02]  /*17770*/  ISETP.GT.AND P4, PT, R2, 0x39, PT ;  /* 0x000000390200780c */ /* 0x000fe40003f84270 */
[----:B------:R-:W-:Y:S01]  /*17780*/  FSEL R189, R82, -INF , P3 ;  /* 0xff80000052bd7808 */ /* 0x000fe20001800000 */
[----:B------:R-:W-:Y:S01]  /*17790*/  IMAD.MOV.U32 R82, RZ, RZ, R31 ;  /* 0x000000ffff527224 */ /* 0x000fe200078e001f */
[----:B------:R-:W-:Y:S02]  /*177a0*/  FMNMX.FTZ R4, R66, R4, !PT ;  /* 0x0000000442047209 */ /* 0x000fe40007810000 */
[----:B------:R-:W-:Y:S02]  /*177b0*/  FSEL R39, R27, -INF , P0 ;  /* 0xff8000001b277808 */ /* 0x000fe40000000000 */
[----:B------:R-:W-:Y:S02]  /*177c0*/  FSEL R89, R19, -INF , P1 ;  /* 0xff80000013597808 */ /* 0x000fe40000800000 */
[----:B------:R-:W-:Y:S02]  /*177d0*/  ISETP.GT.AND P0, PT, R2, 0x30, PT ;  /* 0x000000300200780c */ /* 0x000fe40003f04270 */
[----:B------:R-:W-:Y:S02]  /*177e0*/  FSEL R107, R67, -INF , P4 ;  /* 0xff800000436b7808 */ /* 0x000fe40002000000 */
[----:B------:R-:W-:Y:S02]  /*177f0*/  ISETP.GT.AND P1, PT, R0, 0x1, PT ;  /* 0x000000010000780c */ /* 0x000fe40003f24270 */
[----:B------:R-:W-:Y:S02]  /*17800*/  ISETP.GT.AND P4, PT, R2, 0x41, PT ;  /* 0x000000410200780c */ /* 0x000fe40003f84270 */
[----:B------:R-:W-:Y:S02]  /*17810*/  FSEL R81, R112, -INF , P2 ;  /* 0xff80000070517808 */ /* 0x000fe40001000000 */
[----:B------:R-:W-:Y:S02]  /*17820*/  FMNMX.FTZ R4, R82, R4, !PT ;  /* 0x0000000452047209 */ /* 0x000fe40007810000 */
[----:B------:R-:W-:Y:S02]  /*17830*/  FSEL R88, R20, -INF , P0 ;  /* 0xff80000014587808 */ /* 0x000fe40000000000 */
[C---:B------:R-:W-:Y:S02]  /*17840*/  ISETP.GT.AND P2, PT, R2.reuse, 0x8, PT ;  /* 0x000000080200780c */ /* 0x040fe40003f44270 */
[----:B------:R-:W-:Y:S02]  /*17850*/  FSEL R16, R251, -INF , P1 ;  /* 0xff800000fb107808 */ /* 0x000fe40000800000 */
[----:B------:R-:W-:Y:S02]  /*17860*/  FSEL R184, R71, -INF , P4 ;  /* 0xff80000047b87808 */ /* 0x000fe40002000000 */
[----:B------:R-:W-:Y:S02]  /*17870*/  FMNMX.FTZ R6, R13, R116, !PT ;  /* 0x000000740d067209 */ /* 0x000fe40007810000 */
[C---:B------:R-:W-:Y:S02]  /*17880*/  ISETP.GT.AND P4, PT, R2.reuse, 0x49, PT ;  /* 0x000000490200780c */ /* 0x040fe40003f84270 */
[----:B------:R-:W-:Y:S02]  /*17890*/  ISETP.GT.AND P3, PT, R2, 0x50, PT ;  /* 0x000000500200780c */ /* 0x000fe40003f64270 */
[C---:B------:R-:W-:Y:S02]  /*178a0*/  ISETP.GT.AND P0, PT, R0.reuse, RZ, PT ;  /* 0x000000ff0000720c */ /* 0x040fe40003f04270 */
[----:B------:R-:W-:Y:S02]  /*178b0*/  ISETP.GT.AND P1, PT, R0, 0x10, PT ;  /* 0x000000100000780c */ /* 0x000fe40003f24270 */
[----:B------:R-:W-:Y:S02]  /*178c0*/  FMNMX.FTZ R4, R81, R4, !PT ;  /* 0x0000000451047209 */ /* 0x000fe40007810000 */
[----:B------:R-:W-:Y:S02]  /*178d0*/  FSEL R22, R212, -INF , P2 ;  /* 0xff800000d4167808 */ /* 0x000fe40001000000 */
[----:B------:R-:W-:Y:S02]  /*178e0*/  FMNMX.FTZ R6, R21, R6, !PT ;  /* 0x0000000615067209 */ /* 0x000fe40007810000 */
[----:B------:R-:W-:Y:S02]  /*178f0*/  ISETP.GT.AND P2, PT, R2, 0x18, PT ;  /* 0x000000180200780c */ /* 0x000fe40003f44270 */
[----:B------:R-:W-:Y:S01]  /*17900*/  FSEL R190, R83, -INF , P4 ;  /* 0xff80000053be7808 */ /* 0x000fe20002000000 */
[----:B------:R-:W-:Y:S01]  /*17910*/  IMAD.MOV.U32 R83, RZ, RZ, R66 ;  /* 0x000000ffff537224 */ /* 0x000fe200078e0042 */
[----:B------:R-:W-:Y:S02]  /*17920*/  FSEL R217, R86, -INF , P3 ;  /* 0xff80000056d97808 */ /* 0x000fe40001800000 */
[----:B------:R-:W-:Y:S02]  /*17930*/  ISETP.GT.AND P4, PT, R2, 0x51, PT ;  /* 0x000000510200780c */ /* 0x000fe40003f84270 */
[----:B------:R-:W-:Y:S02]  /*17940*/  FSEL R32, R223, -INF , P1 ;  /* 0xff800000df207808 */ /* 0x000fe40000800000 */
[----:B------:R-:W-:Y:S02]  /*17950*/  ISETP.GT.AND P1, PT, R5, 0x1, PT ;  /* 0x000000010500780c */ /* 0x000fe40003f24270 */
[----:B------:R-:W-:Y:S02]  /*17960*/  FSEL R12, R252, -INF , P0 ;  /* 0xff800000fc0c7808 */ /* 0x000fe40000000000 */
[C---:B------:R-:W-:Y:S02]  /*17970*/  ISETP.GT.AND P0, PT, R0.reuse, 0x8, PT ;  /* 0x000000080000780c */ /* 0x040fe40003f04270 */
[----:B------:R-:W-:Y:S02]  /*17980*/  ISETP.GT.AND P3, PT, R0, 0x18, PT ;  /* 0x000000180000780c */ /* 0x000fe40003f64270 */
[----:B------:R-:W-:Y:S02]  /*17990*/  FMNMX.FTZ R4, R80, R4, !PT ;  /* 0x0000000450047209 */ /* 0x000fe40007810000 */
[----:B------:R-:W-:Y:S02]  /*179a0*/  FSEL R37, R30, -INF , P2 ;  /* 0xff8000001e257808 */ /* 0x000fe40001000000 */
[----:B------:R-:W-:Y:S01]  /*179b0*/  FMNMX.FTZ R6, R22, R6, !PT ;  /* 0x0000000616067209 */ /* 0x000fe20007810000 */
[----:B------:R-:W1:Y:S01]  /*179c0*/  SHFL.BFLY PT, R7, R4, 0x2, 0x1f ;  /* 0x0c401f0004077f89 */ /* 0x000e6200000e0000 */
[----:B------:R-:W-:Y:S02]  /*179d0*/  FSEL R243, R87, -INF , P4 ;  /* 0xff80000057f37808 */ /* 0x000fe40002000000 */
[C---:B------:R-:W-:Y:S02]  /*179e0*/  ISETP.GT.AND P2, PT, R2.reuse, 0x28, PT ;  /* 0x000000280200780c */ /* 0x040fe40003f44270 */
[----:B------:R-:W-:Y:S02]  /*179f0*/  ISETP.GT.AND P4, PT, R2, 0x59, PT ;  /* 0x000000590200780c */ /* 0x000fe40003f84270 */
[----:B------:R-:W-:Y:S02]  /*17a00*/  FSEL R18, R48, -INF , P1 ;  /* 0xff80000030127808 */ /* 0x000fe40000800000 */
[----:B------:R-:W-:Y:S01]  /*17a10*/  FSEL R15, R249, -INF , P0 ;  /* 0xff800000f90f7808 */ /* 0x000fe20000000000 */
[----:B------:R-:W-:Y:S01]  /*17a20*/  IMAD.MOV.U32 R249, RZ, RZ, R65 ;  /* 0x000000fffff97224 */ /* 0x000fe200078e0041 */
[----:B------:R-:W-:Y:S02]  /*17a30*/  ISETP.GT.AND P0, PT, R0, 0x11, PT ;  /* 0x000000110000780c */ /* 0x000fe40003f04270 */
[----:B------:R-:W-:Y:S02]  /*17a40*/  FSEL R31, R220, -INF , P3 ;  /* 0xff800000dc1f7808 */ /* 0x000fe40001800000 */
[----:B------:R-:W-:Y:S02]  /*17a50*/  ISETP.GT.AND P3, PT, R2, 0x60, PT ;  /* 0x000000600200780c */ /* 0x000fe40003f64270 */
[----:B------:R-:W-:Y:S02]  /*17a60*/  ISETP.GT.AND P1, PT, R0, 0x20, PT ;  /* 0x000000200000780c */ /* 0x000fe40003f24270 */
[----:B------:R-:W-:Y:S02]  /*17a70*/  FSEL R47, R47, -INF , P2 ;  /* 0xff8000002f2f7808 */ /* 0x000fe40001000000 */
[----:B------:R-:W-:Y:S02]  /*17a80*/  ISETP.GT.AND P2, PT, R2, 0x40, PT ;  /* 0x000000400200780c */ /* 0x000fe40003f44270 */
        /* <DEDUP_REMOVED lines=9> */
[----:B-1----:R-:W-:Y:S02]  /*17b20*/  FMNMX.FTZ R73, R7, R4, !PT ;  /* 0x0000000407497209 */ /* 0x002fe40007810000 */
        /* <DEDUP_REMOVED lines=8> */
[----:B------:R-:W-:Y:S02]  /*17bb0*/  FMNMX.FTZ R2, R39, R2, !PT ;  /* 0x0000000227027209 */ /* 0x000fe40007810000 */
[----:B------:R-:W-:Y:S02]  /*17bc0*/  FSEL R19, R250, -INF , P2 ;  /* 0xff800000fa137808 */ /* 0x000fe40001000000 */
[----:B------:R-:W-:Y:S02]  /*17bd0*/  FMNMX.FTZ R2, R41, R2, !PT ;  /* 0x0000000229027209 */ /* 0x000fe40007810000 */
[----:B------:R-:W-:Y:S02]  /*17be0*/  FMNMX.FTZ R4, R15, R4, !PT ;  /* 0x000000040f047209 */ /* 0x000fe40007810000 */
[----:B------:R-:W-:Y:S02]  /*17bf0*/  FMNMX.FTZ R2, R47, R2, !PT ;  /* 0x000000022f027209 */ /* 0x000fe40007810000 */
[----:B------:R-:W-:Y:S02]  /*17c00*/  ISETP.GT.AND P2, PT, R5, RZ, PT ;  /* 0x000000ff0500720c */ /* 0x000fe40003f44270 */
[----:B------:R-:W-:Y:S02]  /*17c10*/  FMNMX.FTZ R2, R49, R2, !PT ;  /* 0x0000000231027209 */ /* 0x000fe40007810000 */
[----:B------:R-:W-:Y:S02]  /*17c20*/  FMNMX.FTZ R4, R19, R4, !PT ;  /* 0x0000000413047209 */ /* 0x000fe40007810000 */
[----:B------:R-:W-:Y:S02]  /*17c30*/  FMNMX.FTZ R2, R88, R2, !PT ;  /* 0x0000000258027209 */ /* 0x000fe40007810000 */
[----:B------:R-:W-:Y:S02]  /*17c40*/  FSEL R11, R11, -INF , P2 ;  /* 0xff8000000b0b7808 */ /* 0x000fe40001000000 */
[----:B------:R-:W-:Y:S02]  /*17c50*/  FMNMX.FTZ R4, R32, R4, !PT ;  /* 0x0000000420047209 */ /* 0x000fe40007810000 */
[----:B------:R-:W-:Y:S02]  /*17c60*/  FMNMX.FTZ R2, R89, R2, !PT ;  /* 0x0000000259027209 */ /* 0x000fe40007810000 */
[----:B------:R-:W-:Y:S02]  /*17c70*/  FSEL R223, R98, -INF , P0 ;  /* 0xff80000062df7808 */ /* 0x000fe40000000000 */
[----:B------:R-:W-:Y:S02]  /*17c80*/  ISETP.GT.AND P0, PT, R5, 0x8, PT ;  /* 0x000000080500780c */ /* 0x000fe40003f04270 */
[----:B------:R-:W-:Y:S02]  /*17c90*/  FMNMX.FTZ R6, R11, R118, !PT ;  /* 0x000000760b067209 */ /* 0x000fe40007810000 */
[----:B------:R-:W-:Y:S02]  /*17ca0*/  ISETP.GT.AND P2, PT, R0, 0x19, PT ;  /* 0x000000190000780c */ /* 0x000fe40003f44270 */
[----:B------:R-:W-:Y:S02]  /*17cb0*/  FMNMX.FTZ R4, R30, R4, !PT ;  /* 0x000000041e047209 */ /* 0x000fe40007810000 */
[----:B------:R-:W-:Y:S02]  /*17cc0*/  FMNMX.FTZ R2, R92, R2, !PT ;  /* 0x000000025c027209 */ /* 0x000fe40007810000 */
[----:B------:R-:W-:Y:S02]  /*17cd0*/  FSEL R20, R9, -INF , P0 ;  /* 0xff80000009147808 */ /* 0x000fe40000000000 */
[----:B------:R-:W-:Y:S01]  /*17ce0*/  FMNMX.FTZ R6, R18, R6, !PT ;  /* 0x0000000612067209 */ /* 0x000fe20007810000 */
[----:B------:R-:W-:Y:S01]  /*17cf0*/  SHFL.BFLY PT, R9, R73, 0x1, 0x1f ;  /* 0x0c201f0049097f89 */ /* 0x000fe200000e0000 */
        /* <DEDUP_REMOVED lines=8> */
[----:B------:R-:W-:Y:S02]  /*17d80*/  ISETP.GT.AND P0, PT, R5, 0x10, PT ;  /* 0x000000100500780c */ /* 0x000fe40003f04270 */
[----:B------:R-:W-:Y:S02]  /*17d90*/  FMNMX.FTZ R4, R33, R4, !PT ;  /* 0x0000000421047209 */ /* 0x000fe40007810000 */
[----:B------:R-:W-:Y:S02]  /*17da0*/  FMNMX.FTZ R2, R113, R2, !PT ;  /* 0x0000000271027209 */ /* 0x000fe40007810000 */
[----:B------:R-:W-:Y:S02]  /*17db0*/  FSEL R212, R103, -INF , P1 ;  /* 0xff80000067d47808 */ /* 0x000fe40000800000 */
[----:B------:R-:W-:Y:S02]  /*17dc0*/  FSEL R28, R247, -INF , P0 ;  /* 0xff800000f71c7808 */ /* 0x000fe40000000000 */
[----:B------:R-:W-:Y:S02]  /*17dd0*/  ISETP.GT.AND P2, PT, R5, 0x11, PT ;  /* 0x000000110500780c */ /* 0x000fe40003f44270 */
[----:B------:R-:W-:Y:S02]  /*17de0*/  FMNMX.FTZ R4, R48, R4, !PT ;  /* 0x0000000430047209 */ /* 0x000fe40007810000 */
[----:B------:R-:W-:Y:S02]  /*17df0*/  ISETP.GT.AND P1, PT, R0, 0x28, PT ;  /* 0x000000280000780c */ /* 0x000fe40003f24270 */
[----:B------:R-:W-:Y:S02]  /*17e00*/  FMNMX.FTZ R6, R17, R6, !PT ;  /* 0x0000000611067209 */ /* 0x000fe40007810000 */
[----:B------:R-:W-:Y:S02]  /*17e10*/  FMNMX.FTZ R2, R184, R2, !PT ;  /* 0x00000002b8027209 */ /* 0x000fe40007810000 */
[----:B------:R-:W-:Y:S02]  /*17e20*/  FSEL R58, R203, -INF , P1 ;  /* 0xff800000cb3a7808 */ /* 0x000fe40000800000 */
[----:B------:R-:W-:Y:S02]  /*17e30*/  ISETP.GT.AND P1, PT, R5, 0x18, PT ;  /* 0x000000180500780c */ /* 0x000fe40003f24270 */
[----:B------:R-:W-:Y:S02]  /*17e40*/  FSEL R27, R248, -INF , P2 ;  /* 0xff800000f81b7808 */ /* 0x000fe40001000000 */
[----:B------:R-:W-:Y:S02]  /*17e50*/  ISETP.GT.AND P0, PT, R0, 0x29, PT ;  /* 0x000000290000780c */ /* 0x000fe40003f04270 */
[----:B------:R-:W-:Y:S02]  /*17e60*/  FMNMX.FTZ R4, R56, R4, !PT ;  /* 0x0000000438047209 */ /* 0x000fe40007810000 */
        /* <DEDUP_REMOVED lines=11> */
[----:B------:R-:W-:Y:S02]  /*17f20*/  ISETP.GT.AND P1, PT, R5, 0x20, PT ;  /* 0x000000200500780c */ /* 0x000fe40003f24270 */
[----:B------:R-:W-:Y:S02]  /*17f30*/  FSEL R97, R197, -INF , P2 ;  /* 0xff800000c5617808 */ /* 0x000fe40001000000 */
[----:B------:R-:W-:Y:S02]  /*17f40*/  FSEL R24, R246, -INF , P0 ;  /* 0xff800000f6187808 */ /* 0x000fe40000000000 */
[----:B------:R-:W-:Y:S02]  /*17f50*/  FMNMX.FTZ R4, R60, R4, !PT ;  /* 0x000000043c047209 */ /* 0x000fe40007810000 */
[----:B------:R-:W-:Y:S02]  /*17f60*/  FMNMX.FTZ R6, R25, R6, !PT ;  /* 0x0000000619067209 */ /* 0x000fe40007810000 */
[----:B------:R-:W-:Y:S02]  /*17f70*/  FMNMX.FTZ R2, R217, R2, !PT ;  /* 0x00000002d9027209 */ /* 0x000fe40007810000 */
[----:B------:R-:W-:Y:S02]  /*17f80*/  FSEL R98, R50, -INF , P3 ;  /* 0xff80000032627808 */ /* 0x000fe40001800000 */
[----:B------:R-:W-:Y:S02]  /*17f90*/  FMNMX.FTZ R4, R97, R4, !PT ;  /* 0x0000000461047209 */ /* 0x000fe40007810000 */
[----:B------:R-:W-:Y:S02]  /*17fa0*/  ISETP.GT.AND P0, PT, R5, 0x21, PT ;  /* 0x000000210500780c */ /* 0x000fe40003f04270 */
[----:B------:R-:W-:Y:S02]  /*17fb0*/  FSEL R50, R213, -INF , P1 ;  /* 0xff800000d5327808 */ /* 0x000fe40000800000 */
[----:B------:R-:W-:Y:S02]  /*17fc0*/  ISETP.GT.AND P2, PT, R0, 0x38, PT ;  /* 0x000000380000780c */ /* 0x000fe40003f44270 */
[----:B------:R-:W-:Y:S02]  /*17fd0*/  FMNMX.FTZ R6, R24, R6, !PT ;  /* 0x0000000618067209 */ /* 0x000fe40007810000 */
[----:B------:R-:W-:Y:S02]  /*17fe0*/  FMNMX.FTZ R2, R243, R2, !PT ;  /* 0x00000002f3027209 */ /* 0x000fe40007810000 */
[----:B------:R-:W-:Y:S02]  /*17ff0*/  FMNMX.FTZ R4, R98, R4, !PT ;  /* 0x0000000462047209 */ /* 0x000fe40007810000 */
[----:B------:R-:W-:Y:S02]  /*18000*/  ISETP.GT.AND P3, PT, R0, 0x39, PT ;  /* 0x000000390000780c */ /* 0x000fe40003f64270 */
[----:B------:R-:W-:Y:S02]  /*18010*/  ISETP.GT.AND P1, PT, R5, 0x28, PT ;  /* 0x000000280500780c */ /* 0x000fe40003f24270 */
[----:B------:R-:W-:Y:S02]  /*18020*/  FMNMX.FTZ R6, R50, R6, !PT ;  /* 0x0000000632067209 */ /* 0x000fe40007810000 */
[----:B------:R-:W-:Y:S02]  /*18030*/  FSEL R105, R57, -INF , P2 ;  /* 0xff80000039697808 */ /* 0x000fe40001000000 */
[----:B------:R-:W-:Y:S02]  /*18040*/  FSEL R57, R215, -INF , P0 ;  /* 0xff800000d7397808 */ /* 0x000fe40000000000 */
[----:B------:R-:W-:Y:S02]  /*18050*/  FMNMX.FTZ R2, R223, R2, !PT ;  /* 0x00000002df027209 */ /* 0x000fe40007810000 */
[----:B------:R-:W-:Y:S02]  /*18060*/  FSEL R106, R59, -INF , P3 ;  /* 0xff8000003b6a7808 */ /* 0x000fe40001800000 */
[----:B------:R-:W-:Y:S02]  /*18070*/  ISETP.GT.AND P2, PT, R0, 0x40, PT ;  /* 0x000000400000780c */ /* 0x000fe40003f44270 */
[----:B------:R-:W-:Y:S02]  /*18080*/  ISETP.GT.AND P0, PT, R5, 0x29, PT ;  /* 0x000000290500780c */ /* 0x000fe40003f04270 */
[----:B------:R-:W-:Y:S02]  /*18090*/  FSEL R59, R209, -INF , P1 ;  /* 0xff800000d13b7808 */ /* 0x000fe40000800000 */
[----:B------:R-:W-:Y:S02]  /*180a0*/  FMNMX.FTZ R4, R105, R4, !PT ;  /* 0x0000000469047209 */ /* 0x000fe40007810000 */
[----:B------:R-:W-:Y:S02]  /*180b0*/  FMNMX.FTZ R6, R57, R6, !PT ;  /* 0x0000000639067209 */ /* 0x000fe40007810000 */
[----:B------:R-:W-:Y:S02]  /*180c0*/  FMNMX.FTZ R2, R244, R2, !PT ;  /* 0x00000002f4027209 */ /* 0x000fe40007810000 */
[----:B------:R-:W-:Y:S02]  /*180d0*/  FSEL R211, R115, -INF , P4 ;  /* 0xff80000073d37808 */ /* 0x000fe40002000000 */
[----:B------:R-:W-:Y:S02]  /*180e0*/  ISETP.GT.AND P1, PT, R5, 0x30, PT ;  /* 0x000000300500780c */ /* 0x000fe40003f24270 */
[----:B------:R-:W-:Y:S02]  /*180f0*/  FSEL R115, R61, -INF , P2 ;  /* 0xff8000003d737808 */ /* 0x000fe40001000000 */
[----:B------:R-:W-:Y:S02]  /*18100*/  FMNMX.FTZ R4, R106, R4, !PT ;  /* 0x000000046a047209 */ /* 0x000fe40007810000 */
[----:B------:R-:W-:Y:S02]  /*18110*/  FSEL R61, R210, -INF , P0 ;  /* 0xff800000d23d7808 */ /* 0x000fe40000000000 */
[----:B------:R-:W-:Y:S02]  /*18120*/  FMNMX.FTZ R6, R59, R6, !PT ;  /* 0x000000063b067209 */ /* 0x000fe40007810000 */
[----:B------:R-:W-:Y:S02]  /*18130*/  ISETP.GT.AND P4, PT, R0, 0x41, PT ;  /* 0x000000410000780c */ /* 0x000fe40003f84270 */
[----:B------:R-:W-:Y:S02]  /*18140*/  FMNMX.FTZ R2, R222, R2, !PT ;  /* 0x00000002de027209 */ /* 0x000fe40007810000 */
[----:B------:R-:W-:Y:S02]  /*18150*/  FSEL R99, R200, -INF , P1 ;  /* 0xff800000c8637808 */ /* 0x000fe40000800000 */
[----:B------:R-:W-:Y:S02]  /*18160*/  FMNMX.FTZ R4, R115, R4, !PT ;  /* 0x0000000473047209 */ /* 0x000fe40007810000 */
[----:B------:R-:W-:Y:S02]  /*18170*/  FMNMX.FTZ R6, R61, R6, !PT ;  /* 0x000000063d067209 */ /* 0x000fe40007810000 */
[----:B------:R-:W-:Y:S02]  /*18180*/  ISETP.GT.AND P0, PT, R5, 0x31, PT ;  /* 0x000000310500780c */ /* 0x000fe40003f04270 */
[----:B------:R-:W-:Y:S02]  /*18190*/  FSEL R186, R186, -INF , P4 ;  /* 0xff800000baba7808 */ /* 0x000fe40002000000 */
[C---:B------:R-:W-:Y:S02]  /*181a0*/  ISETP.GT.AND P3, PT, R0.reuse, 0x48, PT ;  /* 0x000000480000780c */ /* 0x040fe40003f64270 */
[----:B------:R-:W-:Y:S02]  /*181b0*/  ISETP.GT.AND P4, PT, R0, 0x49, PT ;  /* 0x000000490000780c */ /* 0x000fe40003f84270 */
[----:B------:R-:W-:Y:S02]  /*181c0*/  FMNMX.FTZ R2, R212, R2, !PT ;  /* 0x00000002d4027209 */ /* 0x000fe40007810000 */
[----:B------:R-:W-:Y:S02]  /*181d0*/  FMNMX.FTZ R7, R99, R6, !PT ;  /* 0x0000000663077209 */ /* 0x000fe40007810000 */
[----:B------:R-:W-:Y:S02]  /*181e0*/  FSEL R102, R201, -INF , P0 ;  /* 0xff800000c9667808 */ /* 0x000fe40000000000 */
[----:B------:R-:W-:Y:S02]  /*181f0*/  ISETP.GT.AND P2, PT, R5, 0x38, PT ;  /* 0x000000380500780c */ /* 0x000fe40003f44270 */
[----:B------:R-:W-:Y:S02]  /*18200*/  FSEL R191, R185, -INF , P3 ;  /* 0xff800000b9bf7808 */ /* 0x000fe40001800000 */
[----:B------:R-:W-:Y:S02]  /*18210*/  FMNMX.FTZ R4, R186, R4, !PT ;  /* 0x00000004ba047209 */ /* 0x000fe40007810000 */
[C---:B------:R-:W-:Y:S02]  /*18220*/  ISETP.GT.AND P3, PT, R0.reuse, 0x50, PT ;  /* 0x000000500000780c */ /* 0x040fe40003f64270 */
[----:B------:R-:W-:Y:S02]  /*18230*/  FSEL R193, R193, -INF , P4 ;  /* 0xff800000c1c17808 */ /* 0x000fe40002000000 */
[----:B------:R-:W-:Y:S02]  /*18240*/  ISETP.GT.AND P4, PT, R0, 0x51, PT ;  /* 0x000000510000780c */ /* 0x000fe40003f84270 */
[----:B------:R-:W-:Y:S02]  /*18250*/  FMNMX.FTZ R2, R216, R2, !PT ;  /* 0x00000002d8027209 */ /* 0x000fe40007810000 */
[----:B------:R-:W-:Y:S02]  /*18260*/  ISETP.GT.AND P1, PT, R5, 0x39, PT ;  /* 0x000000390500780c */ /* 0x000fe40003f24270 */
[----:B------:R-:W-:Y:S02]  /*18270*/  FSEL R252, R72, -INF , P3 ;  /* 0xff80000048fc7808 */ /* 0x000fe40001800000 */
[----:B------:R-:W-:Y:S02]  /*18280*/  FSEL R247, R76, -INF , P4 ;  /* 0xff8000004cf77808 */ /* 0x000fe40002000000 */
[----:B------:R-:W-:Y:S02]  /*18290*/  FMNMX.FTZ R6, R191, R4, !PT ;  /* 0x00000004bf067209 */ /* 0x000fe40007810000 */
[----:B------:R-:W-:Y:S02]  /*182a0*/  FMNMX.FTZ R4, R102, R7, !PT ;  /* 0x0000000766047209 */ /* 0x000fe40007810000 */
[----:B------:R-:W-:Y:S02]  /*182b0*/  FSEL R103, R199, -INF , P2 ;  /* 0xff800000c7677808 */ /* 0x000fe40001000000 */
[----:B------:R-:W-:Y:S02]  /*182c0*/  ISETP.GT.AND P2, PT, R5, 0x41, PT ;  /* 0x000000410500780c */ /* 0x000fe40003f44270 */
[C---:B------:R-:W-:Y:S02]  /*182d0*/  ISETP.GT.AND P3, PT, R0.reuse, 0x58, PT ;  /* 0x000000580000780c */ /* 0x040fe40003f64270 */
[----:B------:R-:W-:Y:S02]  /*182e0*/  ISETP.GT.AND P4, PT, R0, 0x59, PT ;  /* 0x000000590000780c */ /* 0x000fe40003f84270 */
[----:B------:R-:W-:Y:S02]  /*182f0*/  FMNMX.FTZ R2, R211, R2, !PT ;  /* 0x00000002d3027209 */ /* 0x000fe40007810000 */
[----:B------:R-:W-:Y:S02]  /*18300*/  ISETP.GT.AND P0, PT, R5, 0x40, PT ;  /* 0x000000400500780c */ /* 0x000fe40003f04270 */
[----:B------:R-:W-:Y:S01]  /*18310*/  FSEL R104, R202, -INF , P1 ;  /* 0xff800000ca687808 */ /* 0x000fe20000800000 */
[----:B------:R-:W1:Y:S01]  /*18320*/  SHFL.BFLY PT, R8, R2, 0x2, 0x1f ;  /* 0x0c401f0002087f89 */ /* 0x000e6200000e0000 */
[----:B------:R-:W-:Y:S02]  /*18330*/  ISETP.GT.AND P1, PT, R0, 0x60, PT ;  /* 0x000000600000780c */ /* 0x000fe40003f24270 */
[----:B------:R-:W-:Y:S02]  /*18340*/  FSEL R202, R77, -INF , P3 ;  /* 0xff8000004dca7808 */ /* 0x000fe40001800000 */
[----:B------:R-:W-:Y:S02]  /*18350*/  FSEL R112, R198, -INF , P2 ;  /* 0xff800000c6707808 */ /* 0x000fe40001000000 */
[C---:B------:R-:W-:Y:S02]  /*18360*/  ISETP.GT.AND P2, PT, R0.reuse, 0x61, PT ;  /* 0x000000610000780c */ /* 0x040fe40003f44270 */
[----:B------:R-:W-:Y:S02]  /*18370*/  FSEL R199, R75, -INF , P4 ;  /* 0xff8000004bc77808 */ /* 0x000fe40002000000 */
[C---:B------:R-:W-:Y:S02]  /*18380*/  ISETP.GT.AND P3, PT, R0.reuse, 0x68, PT ;  /* 0x000000680000780c */ /* 0x040fe40003f64270 */
[----:B------:R-:W-:Y:S02]  /*18390*/  ISETP.GT.AND P4, PT, R0, 0x69, PT ;  /* 0x000000690000780c */ /* 0x000fe40003f84270 */
[----:B------:R-:W-:Y:S02]  /*183a0*/  FMNMX.FTZ R0, R193, R6, !PT ;  /* 0x00000006c1007209 */ /* 0x000fe40007810000 */
[----:B------:R-:W-:Y:S02]  /*183b0*/  FMNMX.FTZ R4, R103, R4, !PT ;  /* 0x0000000467047209 */ /* 0x000fe40007810000 */
[----:B------:R-:W-:Y:S02]  /*183c0*/  FSEL R111, R196, -INF , P0 ;  /* 0xff800000c46f7808 */ /* 0x000fe40000000000 */
[----:B------:R-:W-:Y:S02]  /*183d0*/  FMNMX.FTZ R0, R252, R0, !PT ;  /* 0x00000000fc007209 */ /* 0x000fe40007810000 */
[----:B------:R-:W-:Y:S02]  /*183e0*/  FMNMX.FTZ R6, R104, R4, !PT ;  /* 0x0000000468067209 */ /* 0x000fe40007810000 */
[----:B------:R-:W-:Y:S02]  /*183f0*/  FMNMX.FTZ R4, R247, R0, !PT ;  /* 0x00000000f7047209 */ /* 0x000fe40007810000 */
[----:B------:R-:W-:Y:S02]  /*18400*/  FMNMX.FTZ R0, R111, R6, !PT ;  /* 0x000000066f007209 */ /* 0x000fe40007810000 */
[----:B------:R-:W-:Y:S02]  /*18410*/  ISETP.GT.AND P0, PT, R5, 0x48, PT ;  /* 0x000000480500780c */ /* 0x000fe40003f04270 */
[----:B------:R-:W-:Y:S02]  /*18420*/  FMNMX.FTZ R0, R112, R0, !PT ;  /* 0x0000000070007209 */ /* 0x000fe40007810000 */
[----:B------:R-:W-:Y:S02]  /*18430*/  FSEL R185, R195, -INF , P0 ;  /* 0xff800000c3b97808 */ /* 0x000fe40000000000 */
[----:B------:R-:W-:Y:S02]  /*18440*/  ISETP.GT.AND P0, PT, R5, 0x49, PT ;  /* 0x000000490500780c */ /* 0x000fe40003f04270 */
[----:B------:R-:W-:Y:S02]  /*18450*/  FMNMX.FTZ R0, R185, R0, !PT ;  /* 0x00000000b9007209 */ /* 0x000fe40007810000 */
[----:B------:R-:W-:Y:S02]  /*18460*/  FSEL R114, R79, -INF , P0 ;  /* 0xff8000004f727808 */ /* 0x000fe40000000000 */
[C---:B------:R-:W-:Y:S02]  /*18470*/  ISETP.GT.AND P0, PT, R5.reuse, 0x50, PT ;  /* 0x000000500500780c */ /* 0x040fe40003f04270 */
[----:B------:R-:W-:Y:S02]  /*18480*/  FSEL R251, R52, -INF , P1 ;  /* 0xff80000034fb7808 */ /* 0x000fe40000800000 */
[----:B------:R-:W-:Y:S02]  /*18490*/  FMNMX.FTZ R0, R114, R0, !PT ;  /* 0x0000000072007209 */ /* 0x000fe40007810000 */
[----:B------:R-:W-:Y:S02]  /*184a0*/  FSEL R206, R90, -INF , P0 ;  /* 0xff8000005ace7808 */ /* 0x000fe40000000000 */
[----:B------:R-:W-:Y:S02]  /*184b0*/  ISETP.GT.AND P1, PT, R5, 0x51, PT ;  /* 0x000000510500780c */ /* 0x000fe40003f24270 */
[----:B------:R-:W-:Y:S02]  /*184c0*/  FSEL R215, R108, -INF , P3 ;  /* 0xff8000006cd77808 */ /* 0x000fe40001800000 */
[----:B------:R-:W-:Y:S02]  /*184d0*/  FSEL R108, R91, -INF , P1 ;  /* 0xff8000005b6c7808 */ /* 0x000fe40000800000 */
[C---:B------:R-:W-:Y:S02]  /*184e0*/  ISETP.GT.AND P0, PT, R5.reuse, 0x58, PT ;  /* 0x000000580500780c */ /* 0x040fe40003f04270 */
[----:B------:R-:W-:Y:S02]  /*184f0*/  FMNMX.FTZ R0, R206, R0, !PT ;  /* 0x00000000ce007209 */ /* 0x000fe40007810000 */
[----:B-1----:R-:W-:Y:S02]  /*18500*/  FMNMX.FTZ R2, R2, R8, !PT ;  /* 0x0000000802027209 */ /* 0x002fe40007810000 */
[----:B------:R-:W-:Y:S02]  /*18510*/  FSEL R246, R78, -INF , P0 ;  /* 0xff8000004ef67808 */ /* 0x000fe40000000000 */
[C---:B------:R-:W-:Y:S01]  /*18520*/  ISETP.GT.AND P3, PT, R5.reuse, 0x59, PT ;  /* 0x000000590500780c */ /* 0x040fe20003f64270 */
[----:B------:R-:W1:Y:S01]  /*18530*/  SHFL.BFLY PT, R72, R2, 0x1, 0x1f ;  /* 0x0c201f0002487f89 */ /* 0x000e6200000e0000 */
[----:B------:R-:W-:Y:S02]  /*18540*/  FMNMX.FTZ R0, R108, R0, !PT ;  /* 0x000000006c007209 */ /* 0x000fe40007810000 */
[----:B------:R-:W-:Y:S02]  /*18550*/  ISETP.GT.AND P0, PT, R5, 0x60, PT ;  /* 0x000000600500780c */ /* 0x000fe40003f04270 */
[----:B------:R-:W-:Y:S02]  /*18560*/  FSEL R221, R95, -INF , P3 ;  /* 0xff8000005fdd7808 */ /* 0x000fe40001800000 */
[----:B------:R-:W-:Y:S02]  /*18570*/  FMNMX.FTZ R0, R246, R0, !PT ;  /* 0x00000000f6007209 */ /* 0x000fe40007810000 */
[----:B------:R-:W-:Y:S02]  /*18580*/  FSEL R219, R55, -INF , P0 ;  /* 0xff80000037db7808 */ /* 0x000fe40000000000 */
[----:B------:R-:W-:Y:S02]  /*18590*/  ISETP.GT.AND P3, PT, R5, 0x61, PT ;  /* 0x000000610500780c */ /* 0x000fe40003f64270 */
[----:B------:R-:W-:Y:S02]  /*185a0*/  FMNMX.FTZ R0, R221, R0, !PT ;  /* 0x00000000dd007209 */ /* 0x000fe40007810000 */
[----:B------:R-:W-:Y:S02]  /*185b0*/  FSEL R214, R54, -INF , P3 ;  /* 0xff80000036d67808 */ /* 0x000fe40001800000 */
[----:B------:R-:W-:Y:S02]  /*185c0*/  ISETP.GT.AND P1, PT, R5, 0x68, PT ;  /* 0x000000680500780c */ /* 0x000fe40003f24270 */
[----:B------:R-:W-:Y:S02]  /*185d0*/  FMNMX.FTZ R4, R202, R4, !PT ;  /* 0x00000004ca047209 */ /* 0x000fe40007810000 */
[----:B------:R-:W-:Y:S02]  /*185e0*/  FMNMX.FTZ R0, R219, R0, !PT ;  /* 0x00000000db007209 */ /* 0x000fe40007810000 */
[----:B------:R-:W-:Y:S02]  /*185f0*/  FMNMX.FTZ R4, R199, R4, !PT ;  /* 0x00000004c7047209 */ /* 0x000fe40007810000 */
[----:B------:R-:W-:Y:S02]  /*18600*/  ISETP.GT.AND P0, PT, R5, 0x69, PT ;  /* 0x000000690500780c */ /* 0x000fe40003f04270 */
[----:B------:R-:W-:Y:S02]  /*18610*/  FSEL R209, R110, -INF , P1 ;  /* 0xff8000006ed17808 */ /* 0x000fe40000800000 */
[----:B------:R-:W-:Y:S02]  /*18620*/  FMNMX.FTZ R0, R214, R0, !PT ;  /* 0x00000000d6007209 */ /* 0x000fe40007810000 */
[----:B------:R-:W-:Y:S02]  /*18630*/  FSEL R245, R53, -INF , P2 ;  /* 0xff80000035f57808 */ /* 0x000fe40001000000 */
[----:B------:R-:W-:Y:S01]  /*18640*/  FSEL R74, R74, -INF , P0 ;  /* 0xff8000004a4a7808 */ /* 0x000fe20000000000 */
[----:B------:R-:W-:Y:S01]  /*18650*/  LDSM.16.MT88.4 R52, [R225+0x100] ;  /* 0x00010000e134783b */ /* 0x000fe20000004200 */
        /* <DEDUP_REMOVED lines=9> */
[----:B------:R-:W-:Y:S02]  /*186f0*/  FSETP.NEU.FTZ.AND P1, PT, R72, -INF , PT ;  /* 0xff8000004800780b */ /* 0x000fe40003f3d000 */
[----:B------:R-:W-:Y:S02]  /*18700*/  FMNMX.FTZ R4, R208, R4, !PT ;  /* 0x00000004d0047209 */ /* 0x000fe40007810000 */
[----:B------:R-:W-:Y:S02]  /*18710*/  FSEL R96, R96, RZ, P1 ;  /* 0x000000ff60607208 */ /* 0x000fe40000800000 */
[----:B------:R-:W-:Y:S01]  /*18720*/  FMNMX.FTZ R73, R73, R9, !PT ;  /* 0x0000000949497209 */ /* 0x000fe20007810000 */
[----:B------:R-:W2:Y:S03]  /*18730*/  SHFL.BFLY PT, R7, R4, 0x2, 0x1f ;  /* 0x0c401f0004077f89 */ /* 0x000ea600000e0000 */
[C---:B------:R-:W-:Y:S01]  /*18740*/  FSETP.NEU.FTZ.AND P2, PT, R73.reuse, -INF , PT ;  /* 0xff8000004900780b */ /* 0x040fe20003f5d000 */
[----:B------:R-:W-:Y:S05]  /*18750*/  FMUL.FTZ R75, R73, c[0x0][0x2d0] ;  /* 0x0000b400494b7a20 */ /* 0x000fea0000410000 */
[----:B------:R-:W-:Y:S02]  /*18760*/  FSEL R75, R75, RZ, P2 ;  /* 0x000000ff4b4b7208 */ /* 0x000fe40001000000 */
[----:B-1----:R-:W-:Y:S01]  /*18770*/  FMNMX.FTZ R0, R0, R2, !PT ;  /* 0x0000000200007209 */ /* 0x002fe20007810000 */
[--C-:B------:R-:W-:Y:S02]  /*18780*/  FFMA.FTZ R2, R22, c[0x0][0x2d0], -R96.reuse ;  /* 0x0000b40016027a23 */ /* 0x100fe40000010860 */
[--C-:B------:R-:W-:Y:S02]  /*18790*/  FFMA.FTZ R5, R14, c[0x0][0x2d0], -R75.reuse ;  /* 0x0000b4000e057a23 */ /* 0x100fe4000001084b */
[----:B------:R1:W-:Y:S01]  /*187a0*/  MUFU.EX2 R200, R2 ;  /* 0x0000000200c87308 */ /* 0x0003e20000000800 */
[--C-:B------:R-:W-:Y:S01]  /*187b0*/  FFMA.FTZ R6, R10, c[0x0][0x2d0], -R75.reuse ;  /* 0x0000b4000a067a23 */ /* 0x100fe2000001084b */
[----:B--2---:R-:W-:Y:S01]  /*187c0*/  FMNMX.FTZ R4, R4, R7, !PT ;  /* 0x0000000704047209 */ /* 0x004fe20007810000 */
[--C-:B------:R-:W-:Y:S07]  /*187d0*/  FFMA.FTZ R7, R38, c[0x0][0x2d0], -R75.reuse ;  /* 0x0000b40026077a23 */ /* 0x100fee000001084b */
[----:B------:R2:W-:Y:S01]  /*187e0*/  MUFU.EX2 R220, R6 ;  /* 0x0000000600dc7308 */ /* 0x0005e20000000800 */
[----:B------:R-:W3:Y:S09]  /*187f0*/  SHFL.BFLY PT, R71, R4, 0x1, 0x1f ;  /* 0x0c201f0004477f89 */ /* 0x000ef200000e0000 */
[----:B------:R4:W4:Y:S01]  /*18800*/  MUFU.EX2 R250, R5 ;  /* 0x0000000500fa7308 */ /* 0x0009220000000800 */
[----:B-1----:R-:W1:Y:S09]  /*18810*/  SHFL.BFLY PT, R2, R0, 0x1, 0x1f ;  /* 0x0c201f0000027f89 */ /* 0x002e7200000e0000 */
[----:B------:R-:W-:Y:S01]  /*18820*/  MUFU.EX2 R232, R7 ;  /* 0x0000000700e87308 */ /* 0x000fe20000000800 */
[--C-:B--2---:R-:W-:Y:S01]  /*18830*/  FFMA.FTZ R6, R40, c[0x0][0x2d0], -R75.reuse ;  /* 0x0000b40028067a23 */ /* 0x104fe2000001084b */
[----:B---3--:R-:W-:Y:S01]  /*18840*/  FMNMX.FTZ R71, R4, R71, !PT ;  /* 0x0000004704477209 */ /* 0x008fe20007810000 */
[--C-:B------:R-:W-:Y:S03]  /*18850*/  FFMA.FTZ R4, R26, c[0x0][0x2d0], -R96.reuse ;  /* 0x0000b4001a047a23 */ /* 0x100fe60000010860 */
[C---:B------:R-:W-:Y:S04]  /*18860*/  FSETP.NEU.FTZ.AND P0, PT, R71.reuse, -INF , PT ;  /* 0xff8000004700780b */ /* 0x040fe80003f1d000 */
[----:B------:R-:W2:Y:S01]  /*18870*/  MUFU.EX2 R235, R4 ;  /* 0x0000000400eb7308 */ /* 0x000ea20000000800 */
[----:B------:R-:W-:Y:S02]  /*18880*/  FMUL.FTZ R100, R71, c[0x0][0x2d0] ;  /* 0x0000b40047647a20 */ /* 0x000fe40000410000 */
[--C-:B----4-:R-:W-:Y:S01]  /*18890*/  FFMA.FTZ R5, R23, c[0x0][0x2d0], -R75.reuse ;  /* 0x0000b40017057a23 */ /* 0x110fe2000001084b */
[----:B------:R-:W-:Y:S02]  /*188a0*/  F2FP.BF16.PACK_AB R76, R250, R220 ;  /* 0x000000dcfa4c723e */ /* 0x000fe400000010ff */
[----:B------:R-:W-:Y:S02]  /*188b0*/  FSEL R100, R100, RZ, P0 ;  /* 0x000000ff64647208 */ /* 0x000fe40000000000 */
[----:B-1----:R-:W-:Y:S02]  /*188c0*/  FMNMX.FTZ R70, R2, R0, !PT ;  /* 0x0000000002467209 */ /* 0x002fe40007810000 */
[----:B------:R1:W-:Y:S01]  /*188d0*/  MUFU.EX2 R228, R6 ;  /* 0x0000000600e47308 */ /* 0x0003e20000000800 */
[----:B------:R-:W-:Y:S02]  /*188e0*/  FFMA.FTZ R2, R35, c[0x0][0x2d0], -R96 ;  /* 0x0000b40023027a23 */ /* 0x000fe40000010860 */
[--C-:B------:R-:W-:Y:S01]  /*188f0*/  FFMA.FTZ R0, R15, c[0x0][0x2d0], -R100.reuse ;  /* 0x0000b4000f007a23 */ /* 0x100fe20000010864 */
[C---:B------:R-:W-:Y:S01]  /*18900*/  FSETP.NEU.FTZ.AND P3, PT, R70.reuse, -INF , PT ;  /* 0xff8000004600780b */ /* 0x040fe20003f7d000 */
[----:B------:R-:W-:Y:S05]  /*18910*/  FMUL.FTZ R101, R70, c[0x0][0x2d0] ;  /* 0x0000b40046657a20 */ /* 0x000fea0000410000 */
[----:B------:R3:W-:Y:S01]  /*18920*/  MUFU.EX2 R201, R0 ;  /* 0x0000000000c97308 */ /* 0x0007e20000000800 */
[----:B------:R-:W-:Y:S02]  /*18930*/  FSEL R101, R101, RZ, P3 ;  /* 0x000000ff65657208 */ /* 0x000fe40001800000 */
[----:B--2---:R-:W-:Y:S01]  /*18940*/  F2FP.BF16.PACK_AB R79, R235, R200 ;  /* 0x000000c8eb4f723e */ /* 0x004fe200000010ff */
[--C-:B------:R-:W-:Y:S06]  /*18950*/  FFMA.FTZ R4, R12, c[0x0][0x2d0], -R100.reuse ;  /* 0x0000b4000c047a23 */ /* 0x100fec0000010864 */
[----:B------:R2:W-:Y:S01]  /*18960*/  MUFU.EX2 R231, R2 ;  /* 0x0000000200e77308 */ /* 0x0005e20000000800 */
[----:B-1----:R-:W-:Y:S09]  /*18970*/  FFMA.FTZ R6, R44, c[0x0][0x2d0], -R75 ;  /* 0x0000b4002c067a23 */ /* 0x002ff2000001084b */
[----:B------:R1:W-:Y:S01]  /*18980*/  MUFU.EX2 R205, R4 ;  /* 0x0000000400cd7308 */ /* 0x0003e20000000800 */
[----:B---3--:R-:W-:Y:S09]  /*18990*/  FFMA.FTZ R0, R19, c[0x0][0x2d0], -R100 ;  /* 0x0000b40013007a23 */ /* 0x008ff20000010864 */
[----:B------:R3:W4:Y:S01]  /*189a0*/  MUFU.EX2 R234, R0 ;  /* 0x0000000000ea7308 */ /* 0x0007220000000800 */
[----:B--2---:R-:W-:Y:S09]  /*189b0*/  FFMA.FTZ R2, R41, c[0x0][0x2d0], -R96 ;  /* 0x0000b40029027a23 */ /* 0x004ff20000010860 */
[----:B------:R2:W-:Y:S01]  /*189c0*/  MUFU.EX2 R35, R2 ;  /* 0x0000000200237308 */ /* 0x0005e20000000800 */
[----:B-1----:R-:W-:Y:S09]  /*189d0*/  FFMA.FTZ R4, R16, c[0x0][0x2d0], -R100 ;  /* 0x0000b40010047a23 */ /* 0x002ff20000010864 */
[----:B------:R1:W-:Y:S01]  /*189e0*/  MUFU.EX2 R68, R4 ;  /* 0x0000000400447308 */ /* 0x0003e20000000800 */
[----:B---3--:R-:W-:Y:S01]  /*189f0*/  FFMA.FTZ R0, R11, c[0x0][0x2d0], -R101 ;  /* 0x0000b4000b007a23 */ /* 0x008fe20000010865 */
[----:B----4-:R-:W-:Y:S08]  /*18a00*/  F2FP.BF16.PACK_AB R66, R234, R201 ;  /* 0x000000c9ea42723e */ /* 0x010ff000000010ff */
[----:B------:R3:W-:Y:S01]  /*18a10*/  MUFU.EX2 R204, R0 ;  /* 0x0000000000cc7308 */ /* 0x0007e20000000800 */
[----:B--2---:R-:W-:Y:S09]  /*18a20*/  FSEL R2, R72, RZ, P1 ;  /* 0x000000ff48027208 */ /* 0x004ff20000800000 */
[----:B------:R-:W-:Y:S01]  /*18a30*/  MUFU.EX2 R40, R6 ;  /* 0x0000000600287308 */ /* 0x000fe20000000800 */
[----:B-1----:R-:W-:Y:S09]  /*18a40*/  FFMA.FTZ R4, R43, c[0x0][0x2d0], -R75 ;  /* 0x0000b4002b047a23 */ /* 0x002ff2000001084b */
[----:B------:R1:W-:Y:S01]  /*18a50*/  MUFU.EX2 R213, R5 ;  /* 0x0000000500d57308 */ /* 0x0003e20000000800 */
[----:B---3--:R-:W-:Y:S09]  /*18a60*/  FFMA.FTZ R0, R18, c[0x0][0x2d0], -R101 ;  /* 0x0000b40012007a23 */ /* 0x008ff20000010865 */
[----:B------:R2:W3:Y:S10]  /*18a70*/  MUFU.EX2 R197, R0 ;  /* 0x0000000000c57308 */ /* 0x0004f40000000800 */
[----:B------:R4:W-:Y:S01]  /*18a80*/  MUFU.EX2 R196, R4 ;  /* 0x0000000400c47308 */ /* 0x0009e20000000800 */
[----:B-1----:R-:W-:Y:S09]  /*18a90*/  FFMA.FTZ R5, R29, c[0x0][0x2d0], -R75 ;  /* 0x0000b4001d057a23 */ /* 0x002ff2000001084b */
[----:B------:R1:W-:Y:S01]  /*18aa0*/  MUFU.EX2 R64, R5 ;  /* 0x0000000500407308 */ /* 0x0003e20000000800 */
[--C-:B--2---:R-:W-:Y:S01]  /*18ab0*/  FFMA.FTZ R0, R20, c[0x0][0x2d0], -R101.reuse ;  /* 0x0000b40014007a23 */ /* 0x104fe20000010865 */
[----:B---3--:R-:W-:Y:S08]  /*18ac0*/  F2FP.BF16.PACK_AB R65, R197, R204 ;  /* 0x000000ccc541723e */ /* 0x008ff000000010ff */
[----:B------:R2:W-:Y:S01]  /*18ad0*/  MUFU.EX2 R67, R0 ;  /* 0x0000000000437308 */ /* 0x0005e20000000800 */
[--C-:B----4-:R-:W-:Y:S09]  /*18ae0*/  FFMA.FTZ R4, R39, c[0x0][0x2d0], -R96.reuse ;  /* 0x0000b40027047a23 */ /* 0x110ff20000010860 */
[----:B------:R-:W-:Y:S01]  /*18af0*/  MUFU.EX2 R86, R4 ;  /* 0x0000000400567308 */ /* 0x000fe20000000800 */
[--C-:B-1----:R-:W-:Y:S09]  /*18b00*/  FFMA.FTZ R5, R13, c[0x0][0x2d0], -R96.reuse ;  /* 0x0000b4000d057a23 */ /* 0x102ff20000010860 */
[----:B------:R1:W-:Y:S01]  /*18b10*/  MUFU.EX2 R207, R5 ;  /* 0x0000000500cf7308 */ /* 0x0003e20000000800 */
[----:B--2---:R-:W-:Y:S09]  /*18b20*/  FFMA.FTZ R0, R17, c[0x0][0x2d0], -R101 ;  /* 0x0000b40011007a23 */ /* 0x004ff20000010865 */
[----:B------:R2:W-:Y:S01]  /*18b30*/  MUFU.EX2 R233, R0 ;  /* 0x0000000000e97308 */ /* 0x0005e20000000800 */
[--C-:B-1----:R-:W-:Y:S02]  /*18b40*/  FFMA.FTZ R5, R21, c[0x0][0x2d0], -R96.reuse ;  /* 0x0000b40015057a23 */ /* 0x102fe40000010860 */
[----:B------:R-:W1:Y:S07]  /*18b50*/  LDSM.16.MT88.4 R20, [R224+0x100] ;  /* 0x00010000e014783b */ /* 0x000e6e0000004200 */
[----:B------:R3:W4:Y:S01]  /*18b60*/  MUFU.EX2 R210, R5 ;  /* 0x0000000500d27308 */ /* 0x0007220000000800 */
[--C-:B--2---:R-:W-:Y:S09]  /*18b70*/  FFMA.FTZ R0, R34, c[0x0][0x2d0], -R96.reuse ;  /* 0x0000b40022007a23 */ /* 0x104ff20000010860 */
[----:B------:R2:W-:Y:S01]  /*18b80*/  MUFU.EX2 R119, R0 ;  /* 0x0000000000777308 */ /* 0x0005e20000000800 */
[--C-:B---3--:R-:W-:Y:S01]  /*18b90*/  FFMA.FTZ R5, R42, c[0x0][0x2d0], -R75.reuse ;  /* 0x0000b4002a057a23 */ /* 0x108fe2000001084b */
[----:B----4-:R-:W-:Y:S08]  /*18ba0*/  F2FP.BF16.PACK_AB R77, R210, R207 ;  /* 0x000000cfd24d723e */ /* 0x010ff000000010ff */
[----:B------:R3:W-:Y:S01]  /*18bb0*/  MUFU.EX2 R90, R5 ;  /* 0x00000005005a7308 */ /* 0x0007e20000000800 */
[--C-:B--2---:R-:W-:Y:S09]  /*18bc0*/  FFMA.FTZ R0, R37, c[0x0][0x2d0], -R96.reuse ;  /* 0x0000b40025007a23 */ /* 0x104ff20000010860 */
[----:B------:R2:W-:Y:S01]  /*18bd0*/  MUFU.EX2 R91, R0 ;  /* 0x00000000005b7308 */ /* 0x0005e20000000800 */
[----:B---3--:R-:W-:Y:S09]  /*18be0*/  FFMA.FTZ R5, R45, c[0x0][0x2d0], -R75 ;  /* 0x0000b4002d057a23 */ /* 0x008ff2000001084b */
[----:B------:R-:W-:Y:S01]  /*18bf0*/  MUFU.EX2 R87, R5 ;  /* 0x0000000500577308 */ /* 0x000fe20000000800 */
[----:B--2---:R-:W-:Y:S02]  /*18c00*/  FFMA.FTZ R0, R36, c[0x0][0x2d0], -R96 ;  /* 0x0000b40024007a23 */ /* 0x004fe40000010860 */
[----:B------:R-:W2:Y:S07]  /*18c10*/  LDSM.16.MT88.4 R36, [R227+0x100] ;  /* 0x00010000e324783b */ /* 0x000eae0000004200 */
[----:B------:R3:W-:Y:S02]  /*18c20*/  MUFU.EX2 R109, R0 ;  /* 0x00000000006d7308 */ /* 0x0007e40000000800 */
[--C-:B---3--:R-:W-:Y:S08]  /*18c30*/  FFMA.FTZ R0, R32, c[0x0][0x2d0], -R100.reuse ;  /* 0x0000b40020007a23 */ /* 0x108ff00000010864 */
[----:B------:R3:W-:Y:S02]  /*18c40*/  MUFU.EX2 R230, R0 ;  /* 0x0000000000e67308 */ /* 0x0007e40000000800 */
[--C-:B---3--:R-:W-:Y:S08]  /*18c50*/  FFMA.FTZ R0, R30, c[0x0][0x2d0], -R100.reuse ;  /* 0x0000b4001e007a23 */ /* 0x108ff00000010864 */
[----:B------:R3:W-:Y:S02]  /*18c60*/  MUFU.EX2 R203, R0 ;  /* 0x0000000000cb7308 */ /* 0x0007e40000000800 */
[--C-:B---3--:R-:W-:Y:S08]  /*18c70*/  FFMA.FTZ R0, R31, c[0x0][0x2d0], -R100.reuse ;  /* 0x0000b4001f007a23 */ /* 0x108ff00000010864 */
[----:B------:R3:W-:Y:S02]  /*18c80*/  MUFU.EX2 R195, R0 ;  /* 0x0000000000c37308 */ /* 0x0007e40000000800 */
[----:B---3--:R-:W-:Y:S08]  /*18c90*/  FFMA.FTZ R0, R33, c[0x0][0x2d0], -R100 ;  /* 0x0000b40021007a23 */ /* 0x008ff00000010864 */
        /* <DEDUP_REMOVED lines=9> */
[----:B---3--:R-:W-:Y:S05]  /*18d30*/  FSEL R0, R73, RZ, P2 ;  /* 0x000000ff49007208 */ /* 0x008fea0001000000 */
[----:B------:R-:W-:Y:S04]  /*18d40*/  FADD.FTZ R0, -R0, R3 ;  /* 0x0000000300007221 */ /* 0x000fe80000010100 */
[----:B------:R-:W-:Y:S04]  /*18d50*/  FMUL.FTZ R0, R0, c[0x0][0x2d0] ;  /* 0x0000b40000007a20 */ /* 0x000fe80000410000 */
[----:B------:R3:W4:Y:S02]  /*18d60*/  MUFU.EX2 R69, R0 ;  /* 0x0000000000457308 */ /* 0x0007240000000800 */
[----:B---3--:R-:W-:Y:S01]  /*18d70*/  FADD.FTZ R0, -R2, R116 ;  /* 0x0000007402007221 */ /* 0x008fe20000010100 */
[----:B------:R-:W-:Y:S01]  /*18d80*/  FSEL R2, R71, RZ, P0 ;  /* 0x000000ff47027208 */ /* 0x000fe20000000000 */
[----:B------:R-:W-:Y:S01]  /*18d90*/  IMAD.MOV.U32 R116, RZ, RZ, R68 ;  /* 0x000000ffff747224 */ /* 0x000fe200078e0044 */
[----:B------:R-:W-:Y:S01]  /*18da0*/  PLOP3.LUT P0, PT, PT, PT, UP0, 0x80, 0x0 ;  /* 0x000000000000781c */ /* 0x000fe20003f0f008 */
[----:B------:R-:W-:Y:S02]  /*18db0*/  FMUL.FTZ R0, R0, c[0x0][0x2d0] ;  /* 0x0000b40000007a20 */ /* 0x000fe40000410000 */
[C---:B----4-:R-:W-:Y:S02]  /*18dc0*/  FMUL.FTZ R4, R69.reuse, R120 ;  /* 0x0000007845047220 */ /* 0x050fe40000410000 */
[----:B------:R3:W4:Y:S01]  /*18dd0*/  MUFU.EX2 R68, R0 ;  /* 0x0000000000447308 */ /* 0x0007220000000800 */
[C---:B------:R-:W-:Y:S02]  /*18de0*/  FMUL.FTZ R5, R69.reuse, R121 ;  /* 0x0000007945057220 */ /* 0x040fe40000410000 */
[----:B------:R-:W-:Y:S02]  /*18df0*/  IMAD.MOV.U32 R120, RZ, RZ, R67 ;  /* 0x000000ffff787224 */ /* 0x000fe400078e0043 */
[C---:B------:R-:W-:Y:S02]  /*18e00*/  FMUL.FTZ R16, R69.reuse, R132 ;  /* 0x0000008445107220 */ /* 0x040fe40000410000 */
[----:B------:R-:W-:Y:S01]  /*18e10*/  FMUL.FTZ R17, R69, R133 ;  /* 0x0000008545117220 */ /* 0x000fe20000410000 */
[----:B------:R-:W-:Y:S01]  /*18e20*/  F2FP.BF16.PACK_AB R67, R233, R120 ;  /* 0x00000078e943723e */ /* 0x000fe200000010ff */
[----:B------:R-:W-:Y:S02]  /*18e30*/  FMUL.FTZ R33, R69, R149 ;  /* 0x0000009545217220 */ /* 0x000fe40000410000 */
[----:B------:R-:W-:Y:S02]  /*18e40*/  IMAD.MOV.U32 R132, RZ, RZ, R201 ;  /* 0x000000ffff847224 */ /* 0x000fe400078e00c9 */
[----:B------:R-:W-:Y:S02]  /*18e50*/  IMAD.MOV.U32 R133, RZ, RZ, R200 ;  /* 0x000000ffff857224 */ /* 0x000fe400078e00c8 */
[----:B---3--:R-:W-:Y:S01]  /*18e60*/  FADD.FTZ R0, -R2, R117 ;  /* 0x0000007502007221 */ /* 0x008fe20000010100 */
[----:B------:R-:W-:Y:S01]  /*18e70*/  FSEL R2, R70, RZ, P3 ;  /* 0x000000ff46027208 */ /* 0x000fe20001800000 */
[----:B----4-:R-:W-:Y:S02]  /*18e80*/  FMUL.FTZ R6, R68, R122 ;  /* 0x0000007a44067220 */ /* 0x010fe40000410000 */
[----:B------:R-:W-:Y:S02]  /*18e90*/  FMUL.FTZ R0, R0, c[0x0][0x2d0] ;  /* 0x0000b40000007a20 */ /* 0x000fe40000410000 */
[C---:B------:R-:W-:Y:S02]  /*18ea0*/  FMUL.FTZ R7, R68.reuse, R123 ;  /* 0x0000007b44077220 */ /* 0x040fe40000410000 */
[----:B------:R3:W4:Y:S01]  /*18eb0*/  MUFU.EX2 R3, R0 ;  /* 0x0000000000037308 */ /* 0x0007220000000800 */
[C---:B------:R-:W-:Y:S02]  /*18ec0*/  FMUL.FTZ R18, R68.reuse, R134 ;  /* 0x0000008644127220 */ /* 0x040fe40000410000 */
[C---:B------:R-:W-:Y:S02]  /*18ed0*/  FMUL.FTZ R19, R68.reuse, R135 ;  /* 0x0000008744137220 */ /* 0x040fe40000410000 */
[----:B------:R-:W-:Y:S02]  /*18ee0*/  FMUL.FTZ R34, R68, R150 ;  /* 0x0000009644227220 */ /* 0x000fe40000410000 */
[----:B------:R-:W-:Y:S02]  /*18ef0*/  IMAD.MOV.U32 R134, RZ, RZ, R213 ;  /* 0x000000ffff867224 */ /* 0x000fe400078e00d5 */
[----:B------:R-:W-:Y:S02]  /*18f00*/  IMAD.MOV.U32 R117, RZ, RZ, R199 ;  /* 0x000000ffff757224 */ /* 0x000fe400078e00c7 */
[----:B------:R-:W-:Y:S02]  /*18f10*/  IMAD.MOV.U32 R135, RZ, RZ, R197 ;  /* 0x000000ffff877224 */ /* 0x000fe400078e00c5 */
[----:B---3--:R-:W-:Y:S02]  /*18f20*/  FADD.FTZ R0, -R2, R118 ;  /* 0x0000007602007221 */ /* 0x008fe40000010100 */
[----:B------:R-:W-:Y:S02]  /*18f30*/  FFMA.FTZ R2, R46, c[0x0][0x2d0], -R75 ;  /* 0x0000b4002e027a23 */ /* 0x000fe4000001084b */
[C---:B----4-:R-:W-:Y:S02]  /*18f40*/  FMUL.FTZ R9, R3.reuse, R125 ;  /* 0x0000007d03097220 */ /* 0x050fe40000410000 */
[----:B------:R3:W4:Y:S01]  /*18f50*/  MUFU.EX2 R32, R2 ;  /* 0x0000000200207308 */ /* 0x0007220000000800 */
[----:B------:R-:W-:Y:S02]  /*18f60*/  FMUL.FTZ R0, R0, c[0x0][0x2d0] ;  /* 0x0000b40000007a20 */ /* 0x000fe40000410000 */
[C---:B------:R-:W-:Y:S02]  /*18f70*/  FMUL.FTZ R12, R3.reuse, R128 ;  /* 0x00000080030c7220 */ /* 0x040fe40000410000 */
[C---:B------:R-:W-:Y:S02]  /*18f80*/  FMUL.FTZ R29, R3.reuse, R145 ;  /* 0x00000091031d7220 */ /* 0x040fe40000410000 */
[C---:B------:R-:W-:Y:S02]  /*18f90*/  FMUL.FTZ R28, R3.reuse, R144 ;  /* 0x00000090031c7220 */ /* 0x040fe40000410000 */
[C---:B------:R-:W-:Y:S01]  /*18fa0*/  FMUL.FTZ R8, R3.reuse, R124 ;  /* 0x0000007c03087220 */ /* 0x040fe20000410000 */
[----:B------:R-:W2:Y:S01]  /*18fb0*/  MUFU.EX2 R0, R0 ;  /* 0x0000000000007308 */ /* 0x000ea20000000800 */
[----:B------:R-:W-:Y:S01]  /*18fc0*/  IMAD.MOV.U32 R118, RZ, RZ, R64 ;  /* 0x000000ffff767224 */ /* 0x000fe200078e0040 */
[----:B------:R-:W-:Y:S01]  /*18fd0*/  F2FP.BF16.PACK_AB R64, R116, R205 ;  /* 0x000000cd7440723e */ /* 0x000fe200000010ff */
[C---:B------:R-:W-:Y:S02]  /*18fe0*/  FMUL.FTZ R13, R3.reuse, R129 ;  /* 0x00000081030d7220 */ /* 0x040fe40000410000 */
[C---:B------:R-:W-:Y:S01]  /*18ff0*/  FMUL.FTZ R24, R3.reuse, R140 ;  /* 0x0000008c03187220 */ /* 0x040fe20000410000 */
[----:B------:R-:W-:Y:S01]  /*19000*/  F2FP.BF16.PACK_AB R78, R118, R213 ;  /* 0x000000d5764e723e */ /* 0x000fe200000010ff */
[----:B------:R-:W-:Y:S02]  /*19010*/  IMAD.MOV.U32 R129, RZ, RZ, R86 ;  /* 0x000000ffff817224 */ /* 0x000fe400078e0056 */
[----:B------:R-:W-:Y:S02]  /*19020*/  IMAD.MOV.U32 R86, RZ, RZ, R83 ;  /* 0x000000ffff567224 */ /* 0x000fe400078e0053 */
[----:B------:R-:W-:Y:S02]  /*19030*/  FMUL.FTZ R25, R3, R141 ;  /* 0x0000008d03197220 */ /* 0x000fe40000410000 */
[-C--:B-1----:R-:W-:Y:S01]  /*19040*/  HMMA.16816.F32.BF16 R4, R76, R20.reuse, R4 ;  /* 0x000000144c04723c */ /* 0x082fe20000041804 */
[----:B---3--:R-:W-:Y:S02]  /*19050*/  FFMA.FTZ R2, R51, c[0x0][0x2d0], -R75 ;  /* 0x0000b40033027a23 */ /* 0x008fe4000001084b */
[----:B----4-:R-:W-:Y:S02]  /*19060*/  IMAD.MOV.U32 R121, RZ, RZ, R32 ;  /* 0x000000ffff797224 */ /* 0x010fe400078e0020 */
[----:B------:R1:W-:Y:S01]  /*19070*/  MUFU.EX2 R125, R2 ;  /* 0x00000002007d7308 */ /* 0x0003e20000000800 */
[----:B------:R-:W-:Y:S02]  /*19080*/  FMUL.FTZ R32, R69, R148 ;  /* 0x0000009445207220 */ /* 0x000fe40000410000 */
[----:B------:R-:W-:Y:S04]  /*19090*/  IMAD.MOV.U32 R140, RZ, RZ, R40 ;  /* 0x000000ffff8c7224 */ /* 0x000fe800078e0028 */
[C---:B--2---:R-:W-:Y:S02]  /*190a0*/  FMUL.FTZ R11, R0.reuse, R127 ;  /* 0x0000007f000b7220 */ /* 0x044fe40000410000 */
[C---:B------:R-:W-:Y:S02]  /*190b0*/  FMUL.FTZ R14, R0.reuse, R130 ;  /* 0x00000082000e7220 */ /* 0x040fe40000410000 */
[C---:B------:R-:W-:Y:S02]  /*190c0*/  FMUL.FTZ R15, R0.reuse, R131 ;  /* 0x00000083000f7220 */ /* 0x040fe40000410000 */
[C---:B------:R-:W-:Y:S02]  /*190d0*/  FMUL.FTZ R10, R0.reuse, R126 ;  /* 0x0000007e000a7220 */ /* 0x040fe40000410000 */
[C---:B------:R-:W-:Y:S02]  /*190e0*/  FMUL.FTZ R26, R0.reuse, R142 ;  /* 0x0000008e001a7220 */ /* 0x040fe40000410000 */
[----:B------:R-:W-:Y:S02]  /*190f0*/  IMAD.MOV.U32 R142, RZ, RZ, R95 ;  /* 0x000000ffff8e7224 */ /* 0x000fe400078e005f */
[----:B------:R-:W-:Y:S01]  /*19100*/  IMAD.MOV.U32 R141, RZ, RZ, R110 ;  /* 0x000000ffff8d7224 */ /* 0x000fe200078e006e */
[C---:B------:R-:W-:Y:S01]  /*19110*/  HMMA.16816.F32.BF16 R8, R64.reuse, R20, R8 ;  /* 0x000000144008723c */ /* 0x040fe20000041808 */
[----:B------:R-:W-:Y:S02]  /*19120*/  IMAD.MOV.U32 R126, RZ, RZ, R87 ;  /* 0x000000ffff7e7224 */ /* 0x000fe400078e0057 */
[----:B------:R-:W-:Y:S02]  /*19130*/  IMAD.MOV.U32 R87, RZ, RZ, R82 ;  /* 0x000000ffff577224 */ /* 0x000fe400078e0052 */
[----:B-1----:R-:W-:Y:S02]  /*19140*/  FFMA.FTZ R2, R47, c[0x0][0x2d0], -R96 ;  /* 0x0000b4002f027a23 */ /* 0x002fe40000010860 */
[C---:B------:R-:W-:Y:S01]  /*19150*/  FMUL.FTZ R20, R69.reuse, R136 ;  /* 0x0000008845147220 */ /* 0x040fe20000410000 */
[-C--:B------:R-:W-:Y:S01]  /*19160*/  HMMA.16816.F32.BF16 R12, R64, R22.reuse, R12 ;  /* 0x00000016400c723c */ /* 0x080fe2000004180c */
[----:B------:R1:W-:Y:S03]  /*19170*/  MUFU.EX2 R122, R2 ;  /* 0x00000002007a7308 */ /* 0x0003e60000000800 */
[----:B------:R-:W-:Y:S02]  /*19180*/  IMAD.MOV.U32 R136, RZ, RZ, R91 ;  /* 0x000000ffff887224 */ /* 0x000fe400078e005b */
[----:B------:R-:W-:Y:S02]  /*19190*/  FMUL.FTZ R21, R69, R137 ;  /* 0x0000008945157220 */ /* 0x000fe40000410000 */
[C---:B------:R-:W-:Y:S01]  /*191a0*/  HMMA.16816.F32.BF16 R16, R76.reuse, R22, R16 ;  /* 0x000000164c10723c */ /* 0x040fe20000041810 */
[C---:B------:R-:W-:Y:S03]  /*191b0*/  FMUL.FTZ R27, R0.reuse, R143 ;  /* 0x0000008f001b7220 */ /* 0x040fe60000410000 */
[----:B------:R-:W-:Y:S02]  /*191c0*/  FMUL.FTZ R30, R0, R146 ;  /* 0x00000092001e7220 */ /* 0x000fe40000410000 */
[----:B------:R-:W-:Y:S02]  /*191d0*/  FMUL.FTZ R40, R3, R156 ;  /* 0x0000009c03287220 */ /* 0x000fe40000410000 */
[C---:B------:R-:W-:Y:S04]  /*191e0*/  FMUL.FTZ R22, R68.reuse, R138 ;  /* 0x0000008a44167220 */ /* 0x040fe80000410000 */
[----:B------:R-:W-:Y:S02]  /*191f0*/  FMUL.FTZ R23, R68, R139 ;  /* 0x0000008b44177220 */ /* 0x000fe40000410000 */
[----:B------:R-:W-:Y:S02]  /*19200*/  IMAD.MOV.U32 R137, RZ, RZ, R90 ;  /* 0x000000ffff897224 */ /* 0x000fe400078e005a */
[----:B------:R-:W-:Y:S02]  /*19210*/  IMAD.MOV.U32 R138, RZ, RZ, R248 ;  /* 0x000000ffff8a7224 */ /* 0x000fe400078e00f8 */
[----:B-1----:R-:W-:Y:S01]  /*19220*/  FFMA.FTZ R2, R49, c[0x0][0x2d0], -R96 ;  /* 0x0000b40031027a23 */ /* 0x002fe20000010860 */
[-C--:B------:R-:W-:Y:S01]  /*19230*/  HMMA.16816.F32.BF16 R20, R76, R36.reuse, R20 ;  /* 0x000000244c14723c */ /* 0x080fe20000041814 */
[----:B------:R-:W-:Y:S02]  /*19240*/  IMAD.MOV.U32 R248, RZ, RZ, R80 ;  /* 0x000000fffff87224 */ /* 0x000fe400078e0050 */
[----:B------:R1:W-:Y:S01]  /*19250*/  MUFU.EX2 R127, R2 ;  /* 0x00000002007f7308 */ /* 0x0003e20000000800 */
[----:B------:R-:W-:Y:S02]  /*19260*/  IMAD.MOV.U32 R139, RZ, RZ, R203 ;  /* 0x000000ffff8b7224 */ /* 0x000fe400078e00cb */
[----:B------:R-:W-:Y:S02]  /*19270*/  IMAD.MOV.U32 R203, RZ, RZ, R81 ;  /* 0x000000ffffcb7224 */ /* 0x000fe400078e0051 */
[C---:B------:R-:W-:Y:S01]  /*19280*/  HMMA.16816.F32.BF16 R24, R64.reuse, R36, R24 ;  /* 0x000000244018723c */ /* 0x040fe20000041818 */
[----:B------:R-:W-:Y:S01]  /*19290*/  FMUL.FTZ R41, R3, R157 ;  /* 0x0000009d03297220 */ /* 0x000fe20000410000 */
[----:B------:R-:W2:Y:S02]  /*192a0*/  LDSM.16.MT88.4 R80, [R226+0x100] ;  /* 0x00010000e250783b */ /* 0x000ea40000004200 */
[C---:B------:R-:W-:Y:S02]  /*192b0*/  FMUL.FTZ R42, R0.reuse, R158 ;  /* 0x0000009e002a7220 */ /* 0x040fe40000410000 */
[----:B------:R-:W-:Y:S02]  /*192c0*/  FMUL.FTZ R43, R0, R159 ;  /* 0x0000009f002b7220 */ /* 0x000fe40000410000 */
[C---:B------:R-:W-:Y:S04]  /*192d0*/  FMUL.FTZ R36, R69.reuse, R152 ;  /* 0x0000009845247220 */ /* 0x040fe80000410000 */
[----:B------:R-:W-:Y:S02]  /*192e0*/  FMUL.FTZ R37, R69, R153 ;  /* 0x0000009945257220 */ /* 0x000fe40000410000 */
[----:B------:R-:W-:Y:S02]  /*192f0*/  IMAD.MOV.U32 R150, RZ, RZ, R248 ;  /* 0x000000ffff967224 */ /* 0x000fe400078e00f8 */
[----:B------:R-:W-:Y:S02]  /*19300*/  IMAD.MOV.U32 R110, RZ, RZ, R203 ;  /* 0x000000ffff6e7224 */ /* 0x000fe400078e00cb */
[----:B------:R-:W-:Y:S02]  /*19310*/  IMAD.MOV.U32 R143, RZ, RZ, R109 ;  /* 0x000000ffff8f7224 */ /* 0x000fe400078e006d */
[----:B-1----:R-:W-:Y:S02]  /*19320*/  FFMA.FTZ R2, R48, c[0x0][0x2d0], -R100 ;  /* 0x0000b40030027a23 */ /* 0x002fe40000010864 */
[----:B------:R-:W-:Y:S02]  /*19330*/  IMAD.MOV.U32 R109, RZ, RZ, R202 ;  /* 0x000000ffff6d7224 */ /* 0x000fe400078e00ca */
[----:B------:R1:W-:Y:S01]  /*19340*/  MUFU.EX2 R128, R2 ;  /* 0x0000000200807308 */ /* 0x0003e20000000800 */
[C---:B------:R-:W-:Y:S02]  /*19350*/  FMUL.FTZ R47, R0.reuse, R163 ;  /* 0x000000a3002f7220 */ /* 0x040fe40000410000 */
[----:B------:R-:W-:Y:S02]  /*19360*/  FMUL.FTZ R46, R0, R162 ;  /* 0x000000a2002e7220 */ /* 0x000fe40000410000 */
[C---:B------:R-:W-:Y:S02]  /*19370*/  FMUL.FTZ R44, R3.reuse, R160 ;  /* 0x000000a0032c7220 */ /* 0x040fe40000410000 */
[----:B------:R-:W-:Y:S02]  /*19380*/  FMUL.FTZ R45, R3, R161 ;  /* 0x000000a1032d7220 */ /* 0x000fe40000410000 */
[C---:B------:R-:W-:Y:S02]  /*19390*/  FMUL.FTZ R48, R69.reuse, R164 ;  /* 0x000000a445307220 */ /* 0x040fe40000410000 */
[----:B------:R-:W-:Y:S02]  /*193a0*/  FMUL.FTZ R49, R69, R165 ;  /* 0x000000a545317220 */ /* 0x000fe40000410000 */
[----:B------:R-:W-:Y:S02]  /*193b0*/  FMUL.FTZ R51, R68, R167 ;  /* 0x000000a744337220 */ /* 0x000fe40000410000 */
[----:B------:R-:W-:Y:S02]  /*193c0*/  IMAD.MOV.U32 R165, RZ, RZ, R198 ;  /* 0x000000ffffa57224 */ /* 0x000fe400078e00c6 */
[----:B------:R-:W-:Y:S02]  /*193d0*/  IMAD.MOV.U32 R167, RZ, RZ, R86 ;  /* 0x000000ffffa77224 */ /* 0x000fe400078e0056 */
[----:B------:R-:W-:Y:S02]  /*193e0*/  IMAD.MOV.U32 R164, RZ, RZ, R195 ;  /* 0x000000ffffa47224 */ /* 0x000fe400078e00c3 */
[----:B------:R-:W-:Y:S02]  /*193f0*/  FFMA.FTZ R110, R110, c[0x0][0x2d0], -R75 ;  /* 0x0000b4006e6e7a23 */ /* 0x000fe4000001084b */
[----:B-1----:R-:W-:Y:S02]  /*19400*/  FFMA.FTZ R2, R56, c[0x0][0x2d0], -R100 ;  /* 0x0000b40038027a23 */ /* 0x002fe40000010864 */
[----:B------:R-:W-:Y:S02]  /*19410*/  FMUL.FTZ R56, R3, R172 ;  /* 0x000000ac03387220 */ /* 0x000fe40000410000 */
[----:B------:R-:W-:Y:S01]  /*19420*/  MUFU.EX2 R110, R110 ;  /* 0x0000006e006e7308 */ /* 0x000fe20000000800 */
[----:B------:R-:W-:Y:S09]  /*19430*/  IMAD.MOV.U32 R172, RZ, RZ, R218 ;  /* 0x000000ffffac7224 */ /* 0x000ff200078e00da */
[----:B------:R1:W3:Y:S02]  /*19440*/  MUFU.EX2 R31, R2 ;  /* 0x00000002001f7308 */ /* 0x0002e40000000800 */
[----:B-1----:R-:W-:Y:S02]  /*19450*/  FFMA.FTZ R2, R50, c[0x0][0x2d0], -R101 ;  /* 0x0000b40032027a23 */ /* 0x002fe40000010865 */
[----:B---3--:R-:W-:Y:S06]  /*19460*/  IMAD.MOV.U32 R146, RZ, RZ, R31 ;  /* 0x000000ffff927224 */ /* 0x008fec00078e001f */
[----:B------:R1:W-:Y:S01]  /*19470*/  MUFU.EX2 R145, R2 ;  /* 0x0000000200917308 */ /* 0x0003e20000000800 */
[----:B------:R-:W-:Y:S02]  /*19480*/  FMUL.FTZ R31, R0, R147 ;  /* 0x00000093001f7220 */ /* 0x000fe40000410000 */
[----:B------:R-:W-:Y:S02]  /*19490*/  IMAD.MOV.U32 R147, RZ, RZ, R35 ;  /* 0x000000ffff937224 */ /* 0x000fe400078e0023 */
[C---:B------:R-:W-:Y:S02]  /*194a0*/  FMUL.FTZ R35, R68.reuse, R151 ;  /* 0x0000009744237220 */ /* 0x040fe40000410000 */
[----:B------:R-:W-:Y:S01]  /*194b0*/  IMAD.MOV.U32 R151, RZ, RZ, R87 ;  /* 0x000000ffff977224 */ /* 0x000fe200078e0057 */
[-C--:B------:R-:W-:Y:S01]  /*194c0*/  HMMA.16816.F32.BF16 R28, R64, R38.reuse, R28 ;  /* 0x00000026401c723c */ /* 0x080fe2000004181c */
[C---:B------:R-:W-:Y:S02]  /*194d0*/  FMUL.FTZ R50, R68.reuse, R166 ;  /* 0x000000a644327220 */ /* 0x040fe40000410000 */
[----:B------:R-:W-:Y:S05]  /*194e0*/  IMAD.MOV.U32 R166, RZ, RZ, R196 ;  /* 0x000000ffffa67224 */ /* 0x000fea00078e00c4 */
[C---:B------:R-:W-:Y:S07]  /*194f0*/  HMMA.16816.F32.BF16 R32, R76.reuse, R38, R32 ;  /* 0x000000264c20723c */ /* 0x040fee0000041820 */
[C---:B------:R-:W-:Y:S02]  /*19500*/  FMUL.FTZ R39, R68.reuse, R155 ;  /* 0x0000009b44277220 */ /* 0x040fe40000410000 */
[----:B-1----:R-:W-:Y:S03]  /*19510*/  FFMA.FTZ R2, R57, c[0x0][0x2d0], -R101 ;  /* 0x0000b40039027a23 */ /* 0x002fe60000010865 */
[----:B------:R-:W-:Y:S01]  /*19520*/  FMUL.FTZ R38, R68, R154 ;  /* 0x0000009a44267220 */ /* 0x000fe20000410000 */
[----:B------:R1:W-:Y:S01]  /*19530*/  MUFU.EX2 R144, R2 ;  /* 0x0000000200907308 */ /* 0x0003e20000000800 */
[----:B------:R-:W-:Y:S02]  /*19540*/  FMUL.FTZ R57, R3, R173 ;  /* 0x000000ad03397220 */ /* 0x000fe40000410000 */
[----:B------:R-:W-:Y:S03]  /*19550*/  IMAD.MOV.U32 R173, RZ, RZ, R85 ;  /* 0x000000ffffad7224 */ /* 0x000fe600078e0055 */
[-C--:B------:R-:W-:Y:S08]  /*19560*/  HMMA.16816.F32.BF16 R36, R76, R52.reuse, R36 ;  /* 0x000000344c24723c */ /* 0x080ff00000041824 */
[C---:B------:R-:W-:Y:S07]  /*19570*/  HMMA.16816.F32.BF16 R40, R64.reuse, R52, R40 ;  /* 0x000000344028723c */ /* 0x040fee0000041828 */
[C---:B------:R-:W-:Y:S01]  /*19580*/  FMUL.FTZ R52, R69.reuse, R168 ;  /* 0x000000a845347220 */ /* 0x040fe20000410000 */
[-C--:B------:R-:W-:Y:S01]  /*19590*/  HMMA.16816.F32.BF16 R44, R64, R54.reuse, R44 ;  /* 0x00000036402c723c */ /* 0x080fe2000004182c */
[----:B------:R-:W-:Y:S03]  /*195a0*/  IMAD.MOV.U32 R168, RZ, RZ, R249 ;  /* 0x000000ffffa87224 */ /* 0x000fe600078e00f9 */
[----:B-1----:R-:W-:Y:S02]  /*195b0*/  FFMA.FTZ R2, R58, c[0x0][0x2d0], -R100 ;  /* 0x0000b4003a027a23 */ /* 0x002fe40000010864 */
[----:B------:R-:W-:Y:S02]  /*195c0*/  FMUL.FTZ R53, R69, R169 ;  /* 0x000000a945357220 */ /* 0x000fe40000410000 */
[C---:B------:R-:W-:Y:S01]  /*195d0*/  HMMA.16816.F32.BF16 R48, R76.reuse, R54, R48 ;  /* 0x000000364c30723c */ /* 0x040fe20000041830 */
[----:B------:R1:W-:Y:S03]  /*195e0*/  MUFU.EX2 R123, R2 ;  /* 0x00000002007b7308 */ /* 0x0003e60000000800 */
[----:B------:R-:W-:Y:S02]  /*195f0*/  FMUL.FTZ R58, R0, R174 ;  /* 0x000000ae003a7220 */ /* 0x000fe40000410000 */
[----:B------:R-:W-:Y:S02]  /*19600*/  IMAD.MOV.U32 R169, RZ, RZ, R84 ;  /* 0x000000ffffa97224 */ /* 0x000fe400078e0054 */
[C---:B------:R-:W-:Y:S01]  /*19610*/  FMUL.FTZ R54, R68.reuse, R170 ;  /* 0x000000aa44367220 */ /* 0x040fe20000410000 */
[----:B------:R-:W3:Y:S03]  /*19620*/  LDSM.16.MT88.4 R84, [R224+0x900] ;  /* 0x00090000e054783b */ /* 0x000ee60000004200 */
[----:B------:R-:W-:Y:S07]  /*19630*/  FMUL.FTZ R55, R68, R171 ;  /* 0x000000ab44377220 */ /* 0x000fee0000410000 */
[-C--:B--2---:R-:W-:Y:S01]  /*19640*/  HMMA.16816.F32.BF16 R52, R76, R80.reuse, R52 ;  /* 0x000000504c34723c */ /* 0x084fe20000041834 */
[----:B-1----:R-:W-:Y:S02]  /*19650*/  FFMA.FTZ R2, R60, c[0x0][0x2d0], -R100 ;  /* 0x0000b4003c027a23 */ /* 0x002fe40000010864 */
[----:B------:R-:W-:Y:S02]  /*19660*/  FMUL.FTZ R60, R3, R176 ;  /* 0x000000b0033c7220 */ /* 0x000fe40000410000 */
[----:B------:R1:W-:Y:S02]  /*19670*/  MUFU.EX2 R130, R2 ;  /* 0x0000000200827308 */ /* 0x0003e40000000800 */
[--C-:B-1----:R-:W-:Y:S02]  /*19680*/  FFMA.FTZ R2, R59, c[0x0][0x2d0], -R101.reuse ;  /* 0x0000b4003b027a23 */ /* 0x102fe40000010865 */
[----:B------:R-:W-:Y:S06]  /*19690*/  FMUL.FTZ R59, R0, R175 ;  /* 0x000000af003b7220 */ /* 0x000fec0000410000 */
[----:B------:R1:W2:Y:S01]  /*196a0*/  MUFU.EX2 R124, R2 ;  /* 0x00000002007c7308 */ /* 0x0002a20000000800 */
[C---:B------:R-:W-:Y:S07]  /*196b0*/  HMMA.16816.F32.BF16 R56, R64.reuse, R80, R56 ;  /* 0x000000504038723c */ /* 0x040fee0000041838 */
[----:B------:R-:W-:Y:S02]  /*196c0*/  F2FP.BF16.PACK_AB R80, R139, R230 ;  /* 0x000000e68b50723e */ /* 0x000fe400000010ff */
[----:B------:R-:W-:Y:S03]  /*196d0*/  F2FP.BF16.PACK_AB R81, R138, R229 ;  /* 0x000000e58a51723e */ /* 0x000fe600000010ff */
[----:B-1----:R-:W-:Y:S02]  /*196e0*/  FFMA.FTZ R2, R61, c[0x0][0x2d0], -R101 ;  /* 0x0000b4003d027a23 */ /* 0x002fe40000010865 */
[----:B------:R-:W-:Y:S02]  /*196f0*/  FMUL.FTZ R61, R3, R177 ;  /* 0x000000b1033d7220 */ /* 0x000fe40000410000 */
[----:B------:R1:W4:Y:S02]  /*19700*/  MUFU.EX2 R131, R2 ;  /* 0x0000000200837308 */ /* 0x0003240000000800 */
[--C-:B-1----:R-:W-:Y:S02]  /*19710*/  FFMA.FTZ R2, R62, c[0x0][0x2d0], -R75.reuse ;  /* 0x0000b4003e027a23 */ /* 0x102fe4000001084b */
[C---:B------:R-:W-:Y:S06]  /*19720*/  FMUL.FTZ R62, R0.reuse, R178 ;  /* 0x000000b2003e7220 */ /* 0x040fec0000410000 */
[----:B------:R1:W1:Y:S02]  /*19730*/  MUFU.EX2 R148, R2 ;  /* 0x0000000200947308 */ /* 0x0002640000000800 */
[--C-:B-1----:R-:W-:Y:S02]  /*19740*/  FFMA.FTZ R2, R63, c[0x0][0x2d0], -R75.reuse ;  /* 0x0000b4003f027a23 */ /* 0x102fe4000001084b */
[----:B------:R-:W-:Y:S06]  /*19750*/  FMUL.FTZ R63, R0, R179 ;  /* 0x000000b3003f7220 */ /* 0x000fec0000410000 */
[----:B------:R1:W-:Y:S01]  /*19760*/  MUFU.EX2 R149, R2 ;  /* 0x0000000200957308 */ /* 0x0003e20000000800 */
[-C--:B------:R-:W-:Y:S07]  /*19770*/  HMMA.16816.F32.BF16 R60, R64, R82.reuse, R60 ;  /* 0x00000052403c723c */ /* 0x080fee000004183c */
[C---:B------:R-:W-:Y:S02]  /*19780*/  FMUL.FTZ R64, R69.reuse, R180 ;  /* 0x000000b445407220 */ /* 0x040fe40000410000 */
[----:B------:R-:W-:Y:S03]  /*19790*/  FMUL.FTZ R65, R69, R181 ;  /* 0x000000b545417220 */ /* 0x000fe60000410000 */
[C---:B------:R-:W-:Y:S02]  /*197a0*/  FMUL.FTZ R66, R68.reuse, R182 ;  /* 0x000000b644427220 */ /* 0x040fe40000410000 */
[----:B------:R-:W-:Y:S02]  /*197b0*/  FMUL.FTZ R67, R68, R183 ;  /* 0x000000b744437220 */ /* 0x000fe40000410000 */
[--C-:B-1----:R-:W-:Y:S05]  /*197c0*/  FFMA.FTZ R2, R88, c[0x0][0x2d0], -R96.reuse ;  /* 0x0000b40058027a23 */ /* 0x102fea0000010860 */
        /* <DEDUP_REMOVED lines=8> */
[-C--:B---3--:R-:W-:Y:S01]  /*19850*/  HMMA.16816.F32.BF16 R4, R76, R84.reuse, R4 ;  /* 0x000000544c04723c */ /* 0x088fe20000041804 */
[--C-:B-1----:R-:W-:Y:S02]  /*19860*/  FFMA.FTZ R2, R89, c[0x0][0x2d0], -R96.reuse ;  /* 0x0000b40059027a23 */ /* 0x102fe40000010860 */
[----:B------:R-:W1:Y:S05]  /*19870*/  LDSM.16.MT88.4 R88, [R227+0x900] ;  /* 0x00090000e358783b */ /* 0x000e6a0000004200 */
[C---:B------:R-:W-:Y:S01]  /*19880*/  HMMA.16816.F32.BF16 R8, R80.reuse, R84, R8 ;  /* 0x000000545008723c */ /* 0x040fe20000041808 */
[----:B------:R3:W-:Y:S07]  /*19890*/  MUFU.EX2 R154, R2 ;  /* 0x00000002009a7308 */ /* 0x0007ee0000000800 */
[-C--:B------:R-:W-:Y:S08]  /*198a0*/  HMMA.16816.F32.BF16 R12, R80, R86.reuse, R12 ;  /* 0x00000056500c723c */ /* 0x080ff0000004180c */
[C---:B------:R-:W-:Y:S01]  /*198b0*/  HMMA.16816.F32.BF16 R16, R76.reuse, R86, R16 ;  /* 0x000000564c10723c */ /* 0x040fe20000041810 */
[----:B------:R-:W-:Y:S03]  /*198c0*/  LDSM.16.MT88.4 R84, [R226+0x900] ;  /* 0x00090000e254783b */ /* 0x000fe60000004200 */
[--C-:B---3--:R-:W-:Y:S04]  /*198d0*/  FFMA.FTZ R2, R93, c[0x0][0x2d0], -R75.reuse ;  /* 0x0000b4005d027a23 */ /* 0x108fe8000001084b */
[----:B------:R3:W-:Y:S01]  /*198e0*/  MUFU.EX2 R249, R2 ;  /* 0x0000000200f97308 */ /* 0x0007e20000000800 */
[-C--:B-1----:R-:W-:Y:S08]  /*198f0*/  HMMA.16816.F32.BF16 R20, R76, R88.reuse, R20 ;  /* 0x000000584c14723c */ /* 0x082ff00000041814 */
[C---:B------:R-:W-:Y:S01]  /*19900*/  HMMA.16816.F32.BF16 R24, R80.reuse, R88, R24 ;  /* 0x000000585018723c */ /* 0x040fe20000041818 */
[----:B---3--:R-:W-:Y:S07]  /*19910*/  FFMA.FTZ R2, R94, c[0x0][0x2d0], -R75 ;  /* 0x0000b4005e027a23 */ /* 0x008fee000001084b */
[-C--:B------:R-:W-:Y:S01]  /*19920*/  HMMA.16816.F32.BF16 R28, R80, R90.reuse, R28 ;  /* 0x0000005a501c723c */ /* 0x080fe2000004181c */
[----:B------:R-:W-:Y:S01]  /*19930*/  FFMA.FTZ R88, R99, c[0x0][0x2d0], -R101 ;  /* 0x0000b40063587a23 */ /* 0x000fe20000010865 */
[----:B------:R1:W-:Y:S06]  /*19940*/  MUFU.EX2 R248, R2 ;  /* 0x0000000200f87308 */ /* 0x0003ec0000000800 */
[C---:B------:R-:W-:Y:S04]  /*19950*/  HMMA.16816.F32.BF16 R32, R76.reuse, R90, R32 ;  /* 0x0000005a4c20723c */ /* 0x040fe80000041820 */
[----:B------:R3:W-:Y:S01]  /*19960*/  MUFU.EX2 R152, R88 ;  /* 0x0000005800987308 */ /* 0x0007e20000000800 */
[--C-:B-1----:R-:W-:Y:S02]  /*19970*/  FFMA.FTZ R2, R92, c[0x0][0x2d0], -R96.reuse ;  /* 0x0000b4005c027a23 */ /* 0x102fe40000010860 */
[----:B------:R-:W1:Y:S07]  /*19980*/  LDSM.16.MT88.4 R92, [R225+0x900] ;  /* 0x00090000e15c783b */ /* 0x000e6e0000004200 */
[----:B------:R2:W-:Y:S01]  /*19990*/  MUFU.EX2 R213, R2 ;  /* 0x0000000200d57308 */ /* 0x0005e20000000800 */
[----:B---3--:R-:W3:Y:S01]  /*199a0*/  LDSM.16.MT88.4 R88, [R224+0x1100] ;  /* 0x00110000e058783b */ /* 0x008ee20000004200 */
[----:B--2---:R-:W-:Y:S02]  /*199b0*/  FFMA.FTZ R2, R107, c[0x0][0x2d0], -R96 ;  /* 0x0000b4006b027a23 */ /* 0x004fe40000010860 */
[--C-:B------:R-:W-:Y:S06]  /*199c0*/  FFMA.FTZ R107, R151, c[0x0][0x2d0], -R75.reuse ;  /* 0x0000b400976b7a23 */ /* 0x100fec000001084b */
[----:B------:R2:W-:Y:S01]  /*199d0*/  MUFU.EX2 R218, R2 ;  /* 0x0000000200da7308 */ /* 0x0005e20000000800 */
[-C--:B-1----:R-:W-:Y:S08]  /*199e0*/  HMMA.16816.F32.BF16 R36, R76, R92.reuse, R36 ;  /* 0x0000005c4c24723c */ /* 0x082ff00000041824 */
[C---:B------:R-:W-:Y:S01]  /*199f0*/  HMMA.16816.F32.BF16 R40, R80.reuse, R92, R40 ;  /* 0x0000005c5028723c */ /* 0x040fe20000041828 */
[--C-:B--2---:R-:W-:Y:S07]  /*19a00*/  FFMA.FTZ R2, R97, c[0x0][0x2d0], -R100.reuse ;  /* 0x0000b40061027a23 */ /* 0x104fee0000010864 */
[-C--:B------:R-:W-:Y:S01]  /*19a10*/  HMMA.16816.F32.BF16 R44, R80, R94.reuse, R44 ;  /* 0x0000005e502c723c */ /* 0x080fe2000004182c */
[----:B------:R-:W-:Y:S01]  /*19a20*/  FFMA.FTZ R97, R115, c[0x0][0x2d0], -R100 ;  /* 0x0000b40073617a23 */ /* 0x000fe20000010864 */
[----:B------:R1:W-:Y:S02]  /*19a30*/  MUFU.EX2 R153, R2 ;  /* 0x0000000200997308 */ /* 0x0003e40000000800 */
[----:B------:R-:W-:Y:S02]  /*19a40*/  FFMA.FTZ R115, R216, c[0x0][0x2d0], -R96 ;  /* 0x0000b400d8737a23 */ /* 0x000fe40000010860 */
[----:B------:R-:W-:Y:S02]  /*19a50*/  IMAD.MOV.U32 R216, RZ, RZ, R124 ;  /* 0x000000ffffd87224 */ /* 0x000fe400078e007c */
[C---:B------:R-:W-:Y:S01]  /*19a60*/  HMMA.16816.F32.BF16 R48, R76.reuse, R94, R48 ;  /* 0x0000005e4c30723c */ /* 0x040fe20000041830 */
[----:B------:R-:W2:Y:S03]  /*19a70*/  LDSM.16.MT88.4 R92, [R227+0x1100] ;  /* 0x00110000e35c783b */ /* 0x000ea60000004200 */
[----:B------:R3:W-:Y:S04]  /*19a80*/  MUFU.EX2 R161, R97 ;  /* 0x0000006100a17308 */ /* 0x0007e80000000800 */
[-C--:B------:R-:W-:Y:S08]  /*19a90*/  HMMA.16816.F32.BF16 R52, R76, R84.reuse, R52 ;  /* 0x000000544c34723c */ /* 0x080ff00000041834 */
[C---:B------:R-:W-:Y:S01]  /*19aa0*/  HMMA.16816.F32.BF16 R56, R80.reuse, R84, R56 ;  /* 0x000000545038723c */ /* 0x040fe20000041838 */
[----:B-1----:R-:W-:Y:S07]  /*19ab0*/  FFMA.FTZ R2, R98, c[0x0][0x2d0], -R100 ;  /* 0x0000b40062027a23 */ /* 0x002fee0000010864 */
[-C--:B------:R-:W-:Y:S01]  /*19ac0*/  HMMA.16816.F32.BF16 R60, R80, R86.reuse, R60 ;  /* 0x00000056503c723c */ /* 0x080fe2000004183c */
[----:B------:R1:W-:Y:S03]  /*19ad0*/  MUFU.EX2 R159, R2 ;  /* 0x00000002009f7308 */ /* 0x0003e60000000800 */
[----:B---3--:R-:W-:Y:S03]  /*19ae0*/  FFMA.FTZ R97, R172, c[0x0][0x2d0], -R75 ;  /* 0x0000b400ac617a23 */ /* 0x008fe6000001084b */
[----:B------:R-:W-:Y:S01]  /*19af0*/  F2FP.BF16.PACK_AB R80, R146, R128 ;  /* 0x000000809250723e */ /* 0x000fe200000010ff */
[----:B------:R-:W-:Y:S01]  /*19b00*/  HMMA.16816.F32.BF16 R64, R76, R86, R64 ;  /* 0x000000564c40723c */ /* 0x000fe20000041840 */
[----:B------:R-:W-:Y:S01]  /*19b10*/  F2FP.BF16.PACK_AB R81, R144, R145 ;  /* 0x000000919051723e */ /* 0x000fe200000010ff */
[----:B------:R-:W3:Y:S02]  /*19b20*/  LDSM.16.MT88.4 R84, [R225+0x1100] ;  /* 0x00110000e154783b */ /* 0x000ee40000004200 */
[----:B------:R-:W-:Y:S02]  /*19b30*/  F2FP.BF16.PACK_AB R82, R130, R123 ;  /* 0x0000007b8252723e */ /* 0x000fe400000010ff */
[----:B----4-:R-:W-:Y:S02]  /*19b40*/  F2FP.BF16.PACK_AB R83, R131, R124 ;  /* 0x0000007c8353723e */ /* 0x010fe400000010ff */
[----:B------:R-:W-:Y:S04]  /*19b50*/  F2FP.BF16.PACK_AB R76, R126, R140 ;  /* 0x0000008c7e4c723e */ /* 0x000fe800000010ff */
[----:B------:R-:W-:Y:S02]  /*19b60*/  F2FP.BF16.PACK_AB R77, R147, R129 ;  /* 0x00000081934d723e */ /* 0x000fe400000010ff */
[----:B------:R-:W-:Y:S02]  /*19b70*/  F2FP.BF16.PACK_AB R78, R125, R121 ;  /* 0x000000797d4e723e */ /* 0x000fe400000010ff */
[----:B------:R-:W-:Y:S01]  /*19b80*/  F2FP.BF16.PACK_AB R79, R127, R122 ;  /* 0x0000007a7f4f723e */ /* 0x000fe200000010ff */
[----:B-1----:R-:W-:Y:S02]  /*19b90*/  FFMA.FTZ R2, R102, c[0x0][0x2d0], -R101 ;  /* 0x0000b40066027a23 */ /* 0x002fe40000010865 */
[----:B------:R-:W-:Y:S02]  /*19ba0*/  FFMA.FTZ R102, R223, c[0x0][0x2d0], -R96 ;  /* 0x0000b400df667a23 */ /* 0x000fe40000010860 */
[----:B------:R1:W4:Y:S01]  /*19bb0*/  MUFU.EX2 R158, R2 ;  /* 0x00000002009e7308 */ /* 0x0003220000000800 */
[----:B------:R-:W-:Y:S01]  /*19bc0*/  IMAD.MOV.U32 R223, RZ, RZ, R131 ;  /* 0x000000ffffdf7224 */ /* 0x000fe200078e0083 */
[-C--:B------:R-:W-:Y:S08]  /*19bd0*/  HMMA.16816.F32.BF16 R4, R76, R88.reuse, R4 ;  /* 0x000000584c04723c */ /* 0x080ff00000041804 */
[C---:B------:R-:W-:Y:S08]  /*19be0*/  HMMA.16816.F32.BF16 R8, R80.reuse, R88, R8 ;  /* 0x000000585008723c */ /* 0x040ff00000041808 */
[-C--:B------:R-:W-:Y:S01]  /*19bf0*/  HMMA.16816.F32.BF16 R12, R80, R90.reuse, R12 ;  /* 0x0000005a500c723c */ /* 0x080fe2000004180c */
[--C-:B-1----:R-:W-:Y:S07]  /*19c00*/  FFMA.FTZ R2, R105, c[0x0][0x2d0], -R100.reuse ;  /* 0x0000b40069027a23 */ /* 0x102fee0000010864 */
[C---:B------:R-:W-:Y:S01]  /*19c10*/  HMMA.16816.F32.BF16 R16, R76.reuse, R90, R16 ;  /* 0x0000005a4c10723c */ /* 0x040fe20000041810 */
[----:B------:R-:W1:Y:S01]  /*19c20*/  LDSM.16.MT88.4 R88, [R226+0x1100] ;  /* 0x00110000e258783b */ /* 0x000e620000004200 */
[----:B------:R3:W-:Y:S02]  /*19c30*/  MUFU.EX2 R157, R2 ;  /* 0x00000002009d7308 */ /* 0x0007e40000000800 */
[----:B------:R-:W-:Y:S04]  /*19c40*/  FFMA.FTZ R105, R219, c[0x0][0x2d0], -R101 ;  /* 0x0000b400db697a23 */ /* 0x000fe80000010865 */
[-C--:B--2---:R-:W-:Y:S08]  /*19c50*/  HMMA.16816.F32.BF16 R20, R76, R92.reuse, R20 ;  /* 0x0000005c4c14723c */ /* 0x084ff00000041814 */
[C---:B------:R-:W-:Y:S08]  /*19c60*/  HMMA.16816.F32.BF16 R24, R80.reuse, R92, R24 ;  /* 0x0000005c5018723c */ /* 0x040ff00000041818 */
[-C--:B------:R-:W-:Y:S01]  /*19c70*/  HMMA.16816.F32.BF16 R28, R80, R94.reuse, R28 ;  /* 0x0000005e501c723c */ /* 0x080fe2000004181c */
[----:B---3--:R-:W-:Y:S03]  /*19c80*/  FFMA.FTZ R2, R106, c[0x0][0x2d0], -R100 ;  /* 0x0000b4006a027a23 */ /* 0x008fe60000010864 */
[--C-:B------:R-:W-:Y:S04]  /*19c90*/  FFMA.FTZ R106, R222, c[0x0][0x2d0], -R96.reuse ;  /* 0x0000b400de6a7a23 */ /* 0x100fe80000010860 */
[C---:B------:R-:W-:Y:S01]  /*19ca0*/  HMMA.16816.F32.BF16 R32, R76.reuse, R94, R32 ;  /* 0x0000005e4c20723c */ /* 0x040fe20000041820 */
[----:B------:R2:W3:Y:S01]  /*19cb0*/  MUFU.EX2 R203, R2 ;  /* 0x0000000200cb7308 */ /* 0x0004e20000000800 */
[----:B------:R-:W-:Y:S02]  /*19cc0*/  LDSM.16.MT88.4 R92, [R227+0x1900] ;  /* 0x00190000e35c783b */ /* 0x000fe40000004200 */
[----:B------:R-:W-:Y:S04]  /*19cd0*/  IMAD.MOV.U32 R222, RZ, RZ, R127 ;  /* 0x000000ffffde7224 */ /* 0x000fe800078e007f */
[-C--:B------:R-:W-:Y:S08]  /*19ce0*/  HMMA.16816.F32.BF16 R36, R76, R84.reuse, R36 ;  /* 0x000000544c24723c */ /* 0x080ff00000041824 */
[C---:B------:R-:W-:Y:S08]  /*19cf0*/  HMMA.16816.F32.BF16 R40, R80.reuse, R84, R40 ;  /* 0x000000545028723c */ /* 0x040ff00000041828 */
[-C--:B------:R-:W-:Y:S01]  /*19d00*/  HMMA.16816.F32.BF16 R44, R80, R86.reuse, R44 ;  /* 0x00000056502c723c */ /* 0x080fe2000004182c */
[----:B--2---:R-:W-:Y:S03]  /*19d10*/  FFMA.FTZ R2, R103, c[0x0][0x2d0], -R101 ;  /* 0x0000b40067027a23 */ /* 0x004fe60000010865 */
[----:B------:R-:W-:Y:S01]  /*19d20*/  FFMA.FTZ R103, R168, c[0x0][0x2d0], -R75 ;  /* 0x0000b400a8677a23 */ /* 0x000fe2000001084b */
[----:B------:R2:W-:Y:S03]  /*19d30*/  MUFU.EX2 R156, R2 ;  /* 0x00000002009c7308 */ /* 0x0005e60000000800 */
[C---:B------:R-:W-:Y:S01]  /*19d40*/  HMMA.16816.F32.BF16 R48, R76.reuse, R86, R48 ;  /* 0x000000564c30723c */ /* 0x040fe20000041830 */
[----:B------:R-:W3:Y:S07]  /*19d50*/  LDSM.16.MT88.4 R84, [R224+0x1900] ;  /* 0x00190000e054783b */ /* 0x000eee0000004200 */
[-C--:B-1----:R-:W-:Y:S08]  /*19d60*/  HMMA.16816.F32.BF16 R52, R76, R88.reuse, R52 ;  /* 0x000000584c34723c */ /* 0x082ff00000041834 */
[C---:B------:R-:W-:Y:S01]  /*19d70*/  HMMA.16816.F32.BF16 R56, R80.reuse, R88, R56 ;  /* 0x000000585038723c */ /* 0x040fe20000041838 */
[----:B--2---:R-:W-:Y:S03]  /*19d80*/  FFMA.FTZ R2, R104, c[0x0][0x2d0], -R101 ;  /* 0x0000b40068027a23 */ /* 0x004fe60000010865 */
[--C-:B------:R-:W-:Y:S04]  /*19d90*/  FFMA.FTZ R104, R167, c[0x0][0x2d0], -R75.reuse ;  /* 0x0000b400a7687a23 */ /* 0x100fe8000001084b */
[-C--:B------:R-:W-:Y:S01]  /*19da0*/  HMMA.16816.F32.BF16 R60, R80, R90.reuse, R60 ;  /* 0x0000005a503c723c */ /* 0x080fe2000004183c */
[----:B------:R1:W2:Y:S06]  /*19db0*/  MUFU.EX2 R202, R2 ;  /* 0x0000000200ca7308 */ /* 0x0002ac0000000800 */
[----:B------:R-:W-:Y:S01]  /*19dc0*/  FFMA.FTZ R80, R243, c[0x0][0x2d0], -R96 ;  /* 0x0000b400f3507a23 */ /* 0x000fe20000010860 */
[----:B------:R-:W-:Y:S01]  /*19dd0*/  HMMA.16816.F32.BF16 R64, R76, R90, R64 ;  /* 0x0000005a4c40723c */ /* 0x000fe20000041840 */
[----:B------:R-:W-:Y:S01]  /*19de0*/  IMAD.MOV.U32 R243, RZ, RZ, R148 ;  /* 0x000000fffff37224 */ /* 0x000fe200078e0094 */
[----:B------:R-:W2:Y:S02]  /*19df0*/  LDSM.16.MT88.4 R88, [R225+0x1900] ;  /* 0x00190000e158783b */ /* 0x000ea40000004200 */
[----:B------:R-:W-:Y:S01]  /*19e00*/  IMAD.MOV.U32 R148, RZ, RZ, R134 ;  /* 0x000000ffff947224 */ /* 0x000fe200078e0086 */
[----:B----4-:R-:W-:Y:S01]  /*19e10*/  F2FP.BF16.PACK_AB R81, R158, R152 ;  /* 0x000000989e51723e */ /* 0x010fe200000010ff */
[----:B------:R-:W-:Y:S01]  /*19e20*/  IMAD.MOV.U32 R134, RZ, RZ, R132 ;  /* 0x000000ffff867224 */ /* 0x000fe200078e0084 */
[----:B------:R-:W-:Y:S01]  /*19e30*/  F2FP.BF16.PACK_AB R77, R154, R155 ;  /* 0x0000009b9a4d723e */ /* 0x000fe200000010ff */
[----:B------:R-:W-:Y:S01]  /*19e40*/  IMAD.MOV.U32 R132, RZ, RZ, R118 ;  /* 0x000000ffff847224 */ /* 0x000fe200078e0076 */
[----:B------:R-:W-:Y:S01]  /*19e50*/  F2FP.BF16.PACK_AB R78, R248, R249 ;  /* 0x000000f9f84e723e */ /* 0x000fe200000010ff */
[----:B------:R-:W4:Y:S02]  /*19e60*/  LDL.LU R118, [R1+0x2c] ;  /* 0x00002c0001767983 */ /* 0x000f240000300800 */
[----:B------:R-:W-:Y:S02]  /*19e70*/  F2FP.BF16.PACK_AB R79, R218, R213 ;  /* 0x000000d5da4f723e */ /* 0x000fe400000010ff */
[----:B---3--:R-:W-:Y:S01]  /*19e80*/  F2FP.BF16.PACK_AB R82, R203, R157 ;  /* 0x0000009dcb52723e */ /* 0x008fe200000010ff */
[----:B-1----:R-:W-:Y:S01]  /*19e90*/  FFMA.FTZ R2, R187, c[0x0][0x2d0], -R75 ;  /* 0x0000b400bb027a23 */ /* 0x002fe2000001084b */
[----:B--2---:R-:W-:Y:S01]  /*19ea0*/  F2FP.BF16.PACK_AB R83, R202, R156 ;  /* 0x0000009cca53723e */ /* 0x004fe200000010ff */
[----:B------:R1:W-:Y:S10]  /*19eb0*/  MUFU.EX2 R187, R102 ;  /* 0x0000006600bb7308 */ /* 0x0003f40000000800 */
[----:B------:R2:W-:Y:S01]  /*19ec0*/  MUFU.EX2 R163, R2 ;  /* 0x0000000200a37308 */ /* 0x0005e20000000800 */
[----:B-1----:R-:W-:Y:S02]  /*19ed0*/  FFMA.FTZ R102, R245, c[0x0][0x2d0], -R100 ;  /* 0x0000b400f5667a23 */ /* 0x002fe40000010864 */
[----:B------:R-:W-:Y:S07]  /*19ee0*/  IMAD.MOV.U32 R245, RZ, RZ, R129 ;  /* 0x000000fffff57224 */ /* 0x000fee00078e0081 */
[----:B------:R-:W-:Y:S01]  /*19ef0*/  MUFU.EX2 R102, R102 ;  /* 0x0000006600667308 */ /* 0x000fe20000000800 */
[--C-:B--2---:R-:W-:Y:S09]  /*19f00*/  FFMA.FTZ R2, R188, c[0x0][0x2d0], -R75.reuse ;  /* 0x0000b400bc027a23 */ /* 0x104ff2000001084b */
[----:B------:R1:W-:Y:S10]  /*19f10*/  MUFU.EX2 R201, R2 ;  /* 0x0000000200c97308 */ /* 0x0003f40000000800 */
[----:B------:R2:W-:Y:S01]  /*19f20*/  MUFU.EX2 R188, R103 ;  /* 0x0000006700bc7308 */ /* 0x0005e20000000800 */
[----:B-1----:R-:W-:Y:S09]  /*19f30*/  FFMA.FTZ R2, R113, c[0x0][0x2d0], -R96 ;  /* 0x0000b40071027a23 */ /* 0x002ff20000010860 */
[----:B------:R1:W-:Y:S01]  /*19f40*/  MUFU.EX2 R162, R2 ;  /* 0x0000000200a27308 */ /* 0x0003e20000000800 */
[----:B--2---:R-:W-:Y:S02]  /*19f50*/  FFMA.FTZ R103, R251, c[0x0][0x2d0], -R100 ;  /* 0x0000b400fb677a23 */ /* 0x004fe40000010864 */
[----:B------:R-:W-:Y:S07]  /*19f60*/  IMAD.MOV.U32 R251, RZ, RZ, R128 ;  /* 0x000000fffffb7224 */ /* 0x000fee00078e0080 */
[----:B------:R-:W2:Y:S01]  /*19f70*/  MUFU.EX2 R103, R103 ;  /* 0x0000006700677308 */ /* 0x000ea20000000800 */
[--C-:B-1----:R-:W-:Y:S09]  /*19f80*/  FFMA.FTZ R2, R184, c[0x0][0x2d0], -R96.reuse ;  /* 0x0000b400b8027a23 */ /* 0x102ff20000010860 */
[----:B------:R1:W-:Y:S01]  /*19f90*/  MUFU.EX2 R200, R2 ;  /* 0x0000000200c87308 */ /* 0x0003e20000000800 */
[----:B--2---:R-:W-:Y:S01]  /*19fa0*/  F2FP.BF16.PACK_AB R176, R102, R103 ;  /* 0x0000006766b0723e */ /* 0x004fe200000010ff */
[--C-:B-1----:R-:W-:Y:S08]  /*19fb0*/  FFMA.FTZ R2, R192, c[0x0][0x2d0], -R75.reuse ;  /* 0x0000b400c0027a23 */ /* 0x102ff0000001084b */
[----:B------:R1:W-:Y:S02]  /*19fc0*/  MUFU.EX2 R198, R2 ;  /* 0x0000000200c67308 */ /* 0x0003e40000000800 */
[----:B-1----:R-:W-:Y:S08]  /*19fd0*/  FFMA.FTZ R2, R194, c[0x0][0x2d0], -R75 ;  /* 0x0000b400c2027a23 */ /* 0x002ff0000001084b */
[----:B------:R1:W-:Y:S02]  /*19fe0*/  MUFU.EX2 R199, R2 ;  /* 0x0000000200c77308 */ /* 0x0003e40000000800 */
[--C-:B-1----:R-:W-:Y:S08]  /*19ff0*/  FFMA.FTZ R2, R189, c[0x0][0x2d0], -R96.reuse ;  /* 0x0000b400bd027a23 */ /* 0x102ff00000010860 */
[----:B------:R-:W-:Y:S10]  /*1a000*/  MUFU.EX2 R189, R97 ;  /* 0x0000006100bd7308 */ /* 0x000ff40000000800 */
[----:B------:R1:W-:Y:S02]  /*1a010*/  MUFU.EX2 R197, R2 ;  /* 0x0000000200c57308 */ /* 0x0003e40000000800 */
[----:B-1----:R-:W-:Y:S08]  /*1a020*/  FFMA.FTZ R2, R190, c[0x0][0x2d0], -R96 ;  /* 0x0000b400be027a23 */ /* 0x002ff00000010860 */
[----:B------:R1:W-:Y:S10]  /*1a030*/  MUFU.EX2 R190, R80 ;  /* 0x0000005000be7308 */ /* 0x0003f40000000800 */
[----:B------:R2:W-:Y:S01]  /*1a040*/  MUFU.EX2 R196, R2 ;  /* 0x0000000200c47308 */ /* 0x0005e20000000800 */
[----:B-1----:R-:W-:Y:S01]  /*1a050*/  F2FP.BF16.PACK_AB R80, R159, R153 ;  /* 0x000000999f50723e */ /* 0x002fe200000010ff */
[----:B--2---:R-:W-:Y:S08]  /*1a060*/  FFMA.FTZ R2, R186, c[0x0][0x2d0], -R100 ;  /* 0x0000b400ba027a23 */ /* 0x004ff00000010864 */
[----:B------:R1:W-:Y:S02]  /*1a070*/  MUFU.EX2 R195, R2 ;  /* 0x0000000200c37308 */ /* 0x0003e40000000800 */
[----:B-1----:R-:W-:Y:S08]  /*1a080*/  FFMA.FTZ R2, R111, c[0x0][0x2d0], -R101 ;  /* 0x0000b4006f027a23 */ /* 0x002ff00000010865 */
[----:B------:R1:W-:Y:S01]  /*1a090*/  MUFU.EX2 R160, R2 ;  /* 0x0000000200a07308 */ /* 0x0003e20000000800 */
[----:B----4-:R-:W-:Y:S04]  /*1a0a0*/  FFMA.FTZ R69, R69, R118, R220 ;  /* 0x0000007645457223 */ /* 0x010fe800000100dc */
[----:B------:R-:W-:Y:S02]  /*1a0b0*/  FADD.FTZ R69, R250, R69 ;  /* 0x00000045fa457221 */ /* 0x000fe40000010000 */
[--C-:B-1----:R-:W-:Y:S02]  /*1a0c0*/  FFMA.FTZ R2, R112, c[0x0][0x2d0], -R101.reuse ;  /* 0x0000b40070027a23 */ /* 0x102fe40000010865 */
[----:B------:R-:W-:Y:S02]  /*1a0d0*/  FFMA.FTZ R112, R215, c[0x0][0x2d0], -R100 ;  /* 0x0000b400d7707a23 */ /* 0x000fe40000010864 */
[----:B------:R1:W2:Y:S01]  /*1a0e0*/  MUFU.EX2 R194, R2 ;  /* 0x0000000200c27308 */ /* 0x0002a20000000800 */
[----:B------:R-:W-:Y:S02]  /*1a0f0*/  IMAD.MOV.U32 R215, RZ, RZ, R166 ;  /* 0x000000ffffd77224 */ /* 0x000fe400078e00a6 */
[--C-:B-1----:R-:W-:Y:S07]  /*1a100*/  FFMA.FTZ R2, R191, c[0x0][0x2d0], -R100.reuse ;  /* 0x0000b400bf027a23 */ /* 0x102fee0000010864 */
[----:B------:R1:W-:Y:S02]  /*1a110*/  MUFU.EX2 R192, R2 ;  /* 0x0000000200c07308 */ /* 0x0003e40000000800 */
[----:B-1----:R-:W-:Y:S08]  /*1a120*/  FFMA.FTZ R2, R193, c[0x0][0x2d0], -R100 ;  /* 0x0000b400c1027a23 */ /* 0x002ff00000010864 */
[----:B------:R1:W3:Y:S02]  /*1a130*/  MUFU.EX2 R193, R2 ;  /* 0x0000000200c17308 */ /* 0x0002e40000000800 */
[--C-:B-1----:R-:W-:Y:S08]  /*1a140*/  FFMA.FTZ R2, R185, c[0x0][0x2d0], -R101.reuse ;  /* 0x0000b400b9027a23 */ /* 0x102ff00000010865 */
[----:B------:R1:W-:Y:S02]  /*1a150*/  MUFU.EX2 R171, R2 ;  /* 0x0000000200ab7308 */ /* 0x0003e40000000800 */
[----:B-1----:R-:W-:Y:S02]  /*1a160*/  FFMA.FTZ R2, R114, c[0x0][0x2d0], -R101 ;  /* 0x0000b40072027a23 */ /* 0x002fe40000010865 */
[----:B------:R-:W4:Y:S06]  /*1a170*/  LDL.LU R114, [R1+0x30] ;  /* 0x0000300001727983 */ /* 0x000f2c0000300800 */
[----:B------:R1:W1:Y:S01]  /*1a180*/  MUFU.EX2 R170, R2 ;  /* 0x0000000200aa7308 */ /* 0x0002620000000800 */
[----:B------:R-:W4:Y:S04]  /*1a190*/  LDL.LU R113, [R1+0x38] ;  /* 0x0000380001717983 */ /* 0x000f280000300800 */
[----:B------:R-:W4:Y:S01]  /*1a1a0*/  LDL.LU R111, [R1+0x34] ;  /* 0x00003400016f7983 */ /* 0x000f220000300800 */
[--C-:B-1----:R-:W-:Y:S04]  /*1a1b0*/  FFMA.FTZ R2, R169, c[0x0][0x2d0], -R75.reuse ;  /* 0x0000b400a9027a23 */ /* 0x102fe8000001084b */
[----:B------:R1:W-:Y:S02]  /*1a1c0*/  MUFU.EX2 R169, R2 ;  /* 0x0000000200a97308 */ /* 0x0003e40000000800 */
[--C-:B-1----:R-:W-:Y:S02]  /*1a1d0*/  FFMA.FTZ R2, R173, c[0x0][0x2d0], -R75.reuse ;  /* 0x0000b400ad027a23 */ /* 0x102fe4000001084b */
[----:B------:R-:W-:Y:S06]  /*1a1e0*/  FFMA.FTZ R75, R150, c[0x0][0x2d0], -R75 ;  /* 0x0000b400964b7a23 */ /* 0x000fec000001084b */
[----:B------:R1:W-:Y:S01]  /*1a1f0*/  MUFU.EX2 R191, R2 ;  /* 0x0000000200bf7308 */ /* 0x0003e20000000800 */
[----:B------:R-:W-:Y:S02]  /*1a200*/  IMAD.MOV.U32 R150, RZ, RZ, R109 ;  /* 0x000000ffff967224 */ /* 0x000fe400078e006d */
[--C-:B------:R-:W-:Y:S02]  /*1a210*/  FFMA.FTZ R109, R212, c[0x0][0x2d0], -R96.reuse ;  /* 0x0000b400d46d7a23 */ /* 0x100fe40000010860 */
[----:B------:R-:W-:Y:S05]  /*1a220*/  IMAD.MOV.U32 R212, RZ, RZ, R125 ;  /* 0x000000ffffd47224 */ /* 0x000fea00078e007d */
[----:B------:R-:W-:Y:S01]  /*1a230*/  MUFU.EX2 R109, R109 ;  /* 0x0000006d006d7308 */ /* 0x000fe20000000800 */
[----:B-1----:R-:W-:Y:S02]  /*1a240*/  FFMA.FTZ R2, R217, c[0x0][0x2d0], -R96 ;  /* 0x0000b400d9027a23 */ /* 0x002fe40000010860 */
[----:B------:R-:W-:Y:S07]  /*1a250*/  IMAD.MOV.U32 R217, RZ, RZ, R149 ;  /* 0x000000ffffd97224 */ /* 0x000fee00078e0095 */
[----:B------:R1:W-:Y:S01]  /*1a260*/  MUFU.EX2 R168, R2 ;  /* 0x0000000200a87308 */ /* 0x0003e20000000800 */
[----:B------:R-:W-:Y:S01]  /*1a270*/  IMAD.MOV.U32 R149, RZ, RZ, R135 ;  /* 0x000000ffff957224 */ /* 0x000fe200078e0087 */
[----:B------:R-:W-:Y:S01]  /*1a280*/  F2FP.BF16.PACK_AB R76, R217, R243 ;  /* 0x000000f3d94c723e */ /* 0x000fe200000010ff */
[----:B------:R-:W-:Y:S02]  /*1a290*/  IMAD.MOV.U32 R135, RZ, RZ, R133 ;  /* 0x000000ffff877224 */ /* 0x000fe400078e0085 */
[----:B------:R-:W-:Y:S02]  /*1a2a0*/  IMAD.MOV.U32 R133, RZ, RZ, R120 ;  /* 0x000000ffff857224 */ /* 0x000fe400078e0078 */
[--C-:B------:R-:W-:Y:S02]  /*1a2b0*/  FFMA.FTZ R120, R211, c[0x0][0x2d0], -R96.reuse ;  /* 0x0000b400d3787a23 */ /* 0x100fe40000010860 */
[-C--:B------:R-:W-:Y:S01]  /*1a2c0*/  HMMA.16816.F32.BF16 R4, R76, R84.reuse, R4 ;  /* 0x000000544c04723c */ /* 0x080fe20000041804 */
[----:B------:R-:W-:Y:S07]  /*1a2d0*/  IMAD.MOV.U32 R211, RZ, RZ, R123 ;  /* 0x000000ffffd37224 */ /* 0x000fee00078e007b */
[C---:B------:R-:W-:Y:S01]  /*1a2e0*/  HMMA.16816.F32.BF16 R8, R80.reuse, R84, R8 ;  /* 0x000000545008723c */ /* 0x040fe20000041808 */
[----:B-1----:R-:W-:Y:S07]  /*1a2f0*/  FFMA.FTZ R2, R244, c[0x0][0x2d0], -R96 ;  /* 0x0000b400f4027a23 */ /* 0x002fee0000010860 */
[-C--:B------:R-:W-:Y:S01]  /*1a300*/  HMMA.16816.F32.BF16 R12, R80, R86.reuse, R12 ;  /* 0x00000056500c723c */ /* 0x080fe2000004180c */
[----:B------:R-:W1:Y:S01]  /*1a310*/  LDSM.16.MT88.4 R96, [R226+0x1900] ;  /* 0x00190000e260783b */ /* 0x000e620000004200 */
[----:B------:R2:W-:Y:S02]  /*1a320*/  MUFU.EX2 R186, R2 ;  /* 0x0000000200ba7308 */ /* 0x0005e40000000800 */
[----:B------:R-:W-:Y:S04]  /*1a330*/  IMAD.MOV.U32 R244, RZ, RZ, R130 ;  /* 0x000000fffff47224 */ /* 0x000fe800078e0082 */
[C---:B------:R-:W-:Y:S01]  /*1a340*/  HMMA.16816.F32.BF16 R16, R76.reuse, R86, R16 ;  /* 0x000000564c10723c */ /* 0x040fe20000041810 */
[----:B------:R-:W1:Y:S07]  /*1a350*/  LDSM.16.MT88.4 R84, [R224+0x2100] ;  /* 0x00210000e054783b */ /* 0x000e6e0000004200 */
[-C--:B------:R-:W-:Y:S08]  /*1a360*/  HMMA.16816.F32.BF16 R20, R76, R92.reuse, R20 ;  /* 0x0000005c4c14723c */ /* 0x080ff00000041814 */
[C---:B------:R-:W-:Y:S01]  /*1a370*/  HMMA.16816.F32.BF16 R24, R80.reuse, R92, R24 ;  /* 0x0000005c5018723c */ /* 0x040fe20000041818 */
[----:B--2---:R-:W-:Y:S03]  /*1a380*/  FFMA.FTZ R2, R252, c[0x0][0x2d0], -R100 ;  /* 0x0000b400fc027a23 */ /* 0x004fe60000010864 */
[----:B------:R-:W-:Y:S04]  /*1a390*/  IMAD.MOV.U32 R252, RZ, RZ, R122 ;  /* 0x000000fffffc7224 */ /* 0x000fe800078e007a */
[-C--:B------:R-:W-:Y:S01]  /*1a3a0*/  HMMA.16816.F32.BF16 R28, R80, R94.reuse, R28 ;  /* 0x0000005e501c723c */ /* 0x080fe2000004181c */
[----:B------:R2:W-:Y:S07]  /*1a3b0*/  MUFU.EX2 R175, R2 ;  /* 0x0000000200af7308 */ /* 0x0005ee0000000800 */
[C---:B------:R-:W-:Y:S01]  /*1a3c0*/  HMMA.16816.F32.BF16 R32, R76.reuse, R94, R32 ;  /* 0x0000005e4c20723c */ /* 0x040fe20000041820 */
[----:B------:R-:W-:Y:S07]  /*1a3d0*/  LDSM.16.MT88.4 R92, [R225+0x2100] ;  /* 0x00210000e15c783b */ /* 0x000fee0000004200 */
[-C--:B------:R-:W-:Y:S08]  /*1a3e0*/  HMMA.16816.F32.BF16 R36, R76, R88.reuse, R36 ;  /* 0x000000584c24723c */ /* 0x080ff00000041824 */
[C---:B------:R-:W-:Y:S01]  /*1a3f0*/  HMMA.16816.F32.BF16 R40, R80.reuse, R88, R40 ;  /* 0x000000585028723c */ /* 0x040fe20000041828 */
[----:B--2---:R-:W-:Y:S03]  /*1a400*/  FFMA.FTZ R2, R247, c[0x0][0x2d0], -R100 ;  /* 0x0000b400f7027a23 */ /* 0x004fe60000010864 */
[----:B------:R-:W-:Y:S01]  /*1a410*/  IMAD.MOV.U32 R247, RZ, RZ, R121 ;  /* 0x000000fffff77224 */ /* 0x000fe200078e0079 */
[----:B------:R2:W-:Y:S03]  /*1a420*/  MUFU.EX2 R174, R2 ;  /* 0x0000000200ae7308 */ /* 0x0005e60000000800 */
[-C--:B------:R-:W-:Y:S08]  /*1a430*/  HMMA.16816.F32.BF16 R44, R80, R90.reuse, R44 ;  /* 0x0000005a502c723c */ /* 0x080ff0000004182c */
[C---:B------:R-:W-:Y:S01]  /*1a440*/  HMMA.16816.F32.BF16 R48, R76.reuse, R90, R48 ;  /* 0x0000005a4c30723c */ /* 0x040fe20000041830 */
[----:B------:R-:W4:Y:S07]  /*1a450*/  LDSM.16.MT88.4 R88, [R227+0x2100] ;  /* 0x00210000e358783b */ /* 0x000f2e0000004200 */
[-C--:B-1----:R-:W-:Y:S01]  /*1a460*/  HMMA.16816.F32.BF16 R52, R76, R96.reuse, R52 ;  /* 0x000000604c34723c */ /* 0x082fe20000041834 */
[--C-:B--2---:R-:W-:Y:S03]  /*1a470*/  FFMA.FTZ R2, R206, c[0x0][0x2d0], -R101.reuse ;  /* 0x0000b400ce027a23 */ /* 0x104fe60000010865 */
[----:B------:R-:W-:Y:S04]  /*1a480*/  IMAD.MOV.U32 R206, RZ, RZ, R126 ;  /* 0x000000ffffce7224 */ /* 0x000fe800078e007e */
[C---:B------:R-:W-:Y:S01]  /*1a490*/  HMMA.16816.F32.BF16 R56, R80.reuse, R96, R56 ;  /* 0x000000605038723c */ /* 0x040fe20000041838 */
[----:B------:R1:W-:Y:S07]  /*1a4a0*/  MUFU.EX2 R173, R2 ;  /* 0x0000000200ad7308 */ /* 0x0003ee0000000800 */
[-C--:B------:R-:W-:Y:S07]  /*1a4b0*/  HMMA.16816.F32.BF16 R60, R80, R98.reuse, R60 ;  /* 0x00000062503c723c */ /* 0x080fee000004183c */
[--C-:B------:R-:W-:Y:S01]  /*1a4c0*/  FFMA.FTZ R80, R221, c[0x0][0x2d0], -R101.reuse ;  /* 0x0000b400dd507a23 */ /* 0x100fe20000010865 */
[----:B------:R-:W-:Y:S01]  /*1a4d0*/  HMMA.16816.F32.BF16 R64, R76, R98, R64 ;  /* 0x000000624c40723c */ /* 0x000fe20000041840 */
[----:B------:R-:W-:Y:S01]  /*1a4e0*/  F2FP.BF16.PACK_AB R81, R194, R160 ;  /* 0x000000a0c251723e */ /* 0x000fe200000010ff */
[----:B------:R-:W2:Y:S02]  /*1a4f0*/  LDSM.16.MT88.4 R96, [R226+0x2100] ;  /* 0x00210000e260783b */ /* 0x000ea40000004200 */
[----:B---3--:R-:W-:Y:S02]  /*1a500*/  F2FP.BF16.PACK_AB R82, R193, R192 ;  /* 0x000000c0c152723e */ /* 0x008fe400000010ff */
[----:B------:R-:W-:Y:S02]  /*1a510*/  F2FP.BF16.PACK_AB R83, R170, R171 ;  /* 0x000000abaa53723e */ /* 0x000fe400000010ff */
[----:B------:R-:W-:Y:S01]  /*1a520*/  F2FP.BF16.PACK_AB R76, R201, R163 ;  /* 0x000000a3c94c723e */ /* 0x000fe200000010ff */
[--C-:B-1----:R-:W-:Y:S03]  /*1a530*/  FFMA.FTZ R2, R108, c[0x0][0x2d0], -R101.reuse ;  /* 0x0000b4006c027a23 */ /* 0x102fe60000010865 */
[----:B------:R-:W-:Y:S01]  /*1a540*/  F2FP.BF16.PACK_AB R77, R200, R162 ;  /* 0x000000a2c84d723e */ /* 0x000fe200000010ff */
[----:B------:R1:W-:Y:S01]  /*1a550*/  MUFU.EX2 R172, R2 ;  /* 0x0000000200ac7308 */ /* 0x0003e20000000800 */
[----:B------:R-:W-:Y:S01]  /*1a560*/  F2FP.BF16.PACK_AB R78, R199, R198 ;  /* 0x000000c6c74e723e */ /* 0x000fe200000010ff */
[----:B------:R-:W-:Y:S01]  /*1a570*/  FFMA.FTZ R108, R214, c[0x0][0x2d0], -R101 ;  /* 0x0000b400d66c7a23 */ /* 0x000fe20000010865 */
[----:B------:R-:W-:Y:S07]  /*1a580*/  F2FP.BF16.PACK_AB R79, R196, R197 ;  /* 0x000000c5c44f723e */ /* 0x000fee00000010ff */
[-C--:B------:R-:W-:Y:S01]  /*1a590*/  HMMA.16816.F32.BF16 R4, R76, R84.reuse, R4 ;  /* 0x000000544c04723c */ /* 0x080fe20000041804 */
[----:B-1----:R-:W-:Y:S02]  /*1a5a0*/  FFMA.FTZ R2, R150, c[0x0][0x2d0], -R100 ;  /* 0x0000b40096027a23 */ /* 0x002fe40000010864 */
[----:B------:R-:W-:Y:S02]  /*1a5b0*/  IMAD.MOV.U32 R150, RZ, RZ, R116 ;  /* 0x000000ffff967224 */ /* 0x000fe400078e0074 */
[----:B------:R1:W-:Y:S10]  /*1a5c0*/  MUFU.EX2 R116, R80 ;  /* 0x0000005000747308 */ /* 0x0003f40000000800 */
[----:B------:R3:W-:Y:S01]  /*1a5d0*/  MUFU.EX2 R185, R2 ;  /* 0x0000000200b97308 */ /* 0x0007e20000000800 */
[----:B-1----:R-:W-:Y:S07]  /*1a5e0*/  F2FP.BF16.PACK_AB R80, R195, R161 ;  /* 0x000000a1c350723e */ /* 0x002fee00000010ff */
[C---:B------:R-:W-:Y:S01]  /*1a5f0*/  HMMA.16816.F32.BF16 R8, R80.reuse, R84, R8 ;  /* 0x000000545008723c */ /* 0x040fe20000041808 */
[--C-:B---3--:R-:W-:Y:S02]  /*1a600*/  FFMA.FTZ R2, R117, c[0x0][0x2d0], -R100.reuse ;  /* 0x0000b40075027a23 */ /* 0x108fe40000010864 */
[----:B------:R-:W-:Y:S02]  /*1a610*/  FFMA.FTZ R100, R208, c[0x0][0x2d0], -R100 ;  /* 0x0000b400d0647a23 */ /* 0x000fe40000010864 */
[----:B------:R-:W-:Y:S03]  /*1a620*/  IMAD.MOV.U32 R208, RZ, RZ, R165 ;  /* 0x000000ffffd07224 */ /* 0x000fe600078e00a5 */
[-C--:B------:R-:W-:Y:S01]  /*1a630*/  HMMA.16816.F32.BF16 R12, R80, R86.reuse, R12 ;  /* 0x00000056500c723c */ /* 0x080fe2000004180c */
[----:B------:R1:W-:Y:S03]  /*1a640*/  MUFU.EX2 R184, R2 ;  /* 0x0000000200b87308 */ /* 0x0003e60000000800 */
[----:B----4-:R-:W-:Y:S02]  /*1a650*/  FFMA.FTZ R68, R68, R114, R207 ;  /* 0x0000007244447223 */ /* 0x010fe400000100cf */
[--C-:B------:R-:W-:Y:S02]  /*1a660*/  FFMA.FTZ R117, R209, c[0x0][0x2d0], -R101.reuse ;  /* 0x0000b400d1757a23 */ /* 0x100fe40000010865 */
[C---:B------:R-:W-:Y:S01]  /*1a670*/  HMMA.16816.F32.BF16 R16, R76.reuse, R86, R16 ;  /* 0x000000564c10723c */ /* 0x040fe20000041810 */
[----:B------:R-:W3:Y:S02]  /*1a680*/  LDSM.16.MT88.4 R84, [R224+0x2900] ;  /* 0x00290000e054783b */ /* 0x000ee40000004200 */
[----:B------:R-:W-:Y:S01]  /*1a690*/  MUFU.EX2 R100, R100 ;  /* 0x0000006400647308 */ /* 0x000fe20000000800 */
[----:B------:R-:W-:Y:S04]  /*1a6a0*/  FFMA.FTZ R0, R0, R111, R204 ;  /* 0x0000006f00007223 */ /* 0x000fe800000100cc */
[-C--:B------:R-:W-:Y:S01]  /*1a6b0*/  HMMA.16816.F32.BF16 R20, R76, R88.reuse, R20 ;  /* 0x000000584c14723c */ /* 0x080fe20000041814 */
[----:B------:R-:W-:Y:S04]  /*1a6c0*/  FADD.FTZ R0, R149, R0 ;  /* 0x0000000095007221 */ /* 0x000fe80000010000 */
[----:B------:R-:W-:Y:S03]  /*1a6d0*/  MUFU.EX2 R114, R104 ;  /* 0x0000006800727308 */ /* 0x000fe60000000800 */
[C---:B------:R-:W-:Y:S01]  /*1a6e0*/  HMMA.16816.F32.BF16 R24, R80.reuse, R88, R24 ;  /* 0x000000585018723c */ /* 0x040fe20000041818 */
[--C-:B-1----:R-:W-:Y:S03]  /*1a6f0*/  FFMA.FTZ R2, R246, c[0x0][0x2d0], -R101.reuse ;  /* 0x0000b400f6027a23 */ /* 0x102fe60000010865 */
[----:B------:R-:W-:Y:S02]  /*1a700*/  IMAD.MOV.U32 R246, RZ, RZ, R164 ;  /* 0x000000fffff67224 */ /* 0x000fe400078e00a4 */
[----:B------:R-:W-:Y:S01]  /*1a710*/  LDSM.16.MT88.4 R164, [R225+0x3100] ;  /* 0x00310000e1a4783b */ /* 0x000fe20000004200 */
[----:B------:R1:W-:Y:S01]  /*1a720*/  MUFU.EX2 R118, R2 ;  /* 0x0000000200767308 */ /* 0x0003e20000000800 */
[-C--:B------:R-:W-:Y:S01]  /*1a730*/  HMMA.16816.F32.BF16 R28, R80, R90.reuse, R28 ;  /* 0x0000005a501c723c */ /* 0x080fe2000004181c */
[----:B------:R-:W-:Y:S03]  /*1a740*/  FFMA.FTZ R101, R74, c[0x0][0x2d0], -R101 ;  /* 0x0000b4004a657a23 */ /* 0x000fe60000010865 */
[----:B------:R-:W-:Y:S02]  /*1a750*/  FFMA.FTZ R74, R3, R113, R205 ;  /* 0x00000071034a7223 */ /* 0x000fe400000100cd */
[----:B------:R-:W-:Y:S02]  /*1a760*/  FADD.FTZ R3, R210, R68 ;  /* 0x00000044d2037221 */ /* 0x000fe40000010000 */
[C---:B------:R-:W-:Y:S01]  /*1a770*/  HMMA.16816.F32.BF16 R32, R76.reuse, R90, R32 ;  /* 0x0000005a4c20723c */ /* 0x040fe20000041820 */
[----:B------:R-:W4:Y:S01]  /*1a780*/  LDSM.16.MT88.4 R88, [R227+0x2900] ;  /* 0x00290000e358783b */ /* 0x000f220000004200 */
[----:B------:R-:W-:Y:S02]  /*1a790*/  MUFU.EX2 R104, R120 ;  /* 0x0000007800687308 */ /* 0x000fe40000000800 */
[----:B------:R-:W-:Y:S02]  /*1a7a0*/  FADD.FTZ R3, R135, R3 ;  /* 0x0000000387037221 */ /* 0x000fe40000010000 */
[----:B------:R-:W-:Y:S02]  /*1a7b0*/  FADD.FTZ R68, R148, R69 ;  /* 0x0000004594447221 */ /* 0x000fe40000010000 */
[-C--:B------:R-:W-:Y:S04]  /*1a7c0*/  HMMA.16816.F32.BF16 R36, R76, R92.reuse, R36 ;  /* 0x0000005c4c24723c */ /* 0x080fe80000041824 */
[----:B------:R-:W2:Y:S01]  /*1a7d0*/  MUFU.EX2 R113, R107 ;  /* 0x0000006b00717308 */ /* 0x000ea20000000800 */
[----:B------:R-:W-:Y:S02]  /*1a7e0*/  FADD.FTZ R69, R132, R68 ;  /* 0x0000004484457221 */ /* 0x000fe40000010000 */
[----:B-1----:R-:W-:Y:S01]  /*1a7f0*/  FADD.FTZ R2, R150, R74 ;  /* 0x0000004a96027221 */ /* 0x002fe20000010000 */
[C---:B------:R-:W-:Y:S01]  /*1a800*/  HMMA.16816.F32.BF16 R40, R80.reuse, R92, R40 ;  /* 0x0000005c5028723c */ /* 0x040fe20000041828 */
[----:B------:R-:W-:Y:S03]  /*1a810*/  LDSM.16.MT88.4 R148, [R227+0x3100] ;  /* 0x00310000e394783b */ /* 0x000fe60000004200 */
[----:B------:R-:W-:Y:S02]  /*1a820*/  FADD.FTZ R74, R133, R0 ;  /* 0x00000000854a7221 */ /* 0x000fe40000010000 */
[----:B------:R1:W1:Y:S02]  /*1a830*/  MUFU.EX2 R107, R75 ;  /* 0x0000004b006b7308 */ /* 0x0002640000000800 */
[-C--:B------:R-:W-:Y:S01]  /*1a840*/  HMMA.16816.F32.BF16 R44, R80, R94.reuse, R44 ;  /* 0x0000005e502c723c */ /* 0x080fe2000004182c */
[----:B------:R-:W-:Y:S07]  /*1a850*/  FADD.FTZ R68, R233, R74 ;  /* 0x0000004ae9447221 */ /* 0x000fee0000010000 */
[C---:B------:R-:W-:Y:S01]  /*1a860*/  HMMA.16816.F32.BF16 R48, R76.reuse, R94, R48 ;  /* 0x0000005e4c30723c */ /* 0x040fe20000041830 */
[----:B------:R-:W3:Y:S01]  /*1a870*/  LDSM.16.MT88.4 R92, [R225+0x2900] ;  /* 0x00290000e15c783b */ /* 0x000ee20000004200 */
[----:B------:R-:W-:Y:S02]  /*1a880*/  MUFU.EX2 R101, R101 ;  /* 0x0000006500657308 */ /* 0x000fe40000000800 */
[----:B--2---:R-:W-:Y:S04]  /*1a890*/  F2FP.BF16.PACK_AB R180, R113, R114 ;  /* 0x0000007271b4723e */ /* 0x004fe800000010ff */
[-C--:B------:R-:W-:Y:S04]  /*1a8a0*/  HMMA.16816.F32.BF16 R52, R76, R96.reuse, R52 ;  /* 0x000000604c34723c */ /* 0x080fe80000041834 */
[----:B------:R-:W2:Y:S01]  /*1a8b0*/  MUFU.EX2 R111, R106 ;  /* 0x0000006a006f7308 */ /* 0x000ea20000000800 */
[----:B-1----:R-:W-:Y:S01]  /*1a8c0*/  FADD.FTZ R75, R134, R2 ;  /* 0x00000002864b7221 */ /* 0x002fe20000010000 */
[----:B------:R-:W-:Y:S02]  /*1a8d0*/  F2FP.BF16.PACK_AB R182, R107, R110 ;  /* 0x0000006e6bb6723e */ /* 0x000fe400000010ff */
[C---:B------:R-:W-:Y:S01]  /*1a8e0*/  HMMA.16816.F32.BF16 R56, R80.reuse, R96, R56 ;  /* 0x000000605038723c */ /* 0x040fe20000041838 */
[----:B------:R-:W-:Y:S01]  /*1a8f0*/  FADD.FTZ R2, R235, R3 ;  /* 0x00000003eb027221 */ /* 0x000fe20000010000 */
[----:B------:R-:W-:Y:S02]  /*1a900*/  LDSM.16.MT88.4 R132, [R224+0x3100] ;  /* 0x00310000e084783b */ /* 0x000fe40000004200 */
[----:B------:R-:W-:Y:S02]  /*1a910*/  FADD.FTZ R0, R234, R75 ;  /* 0x0000004bea007221 */ /* 0x000fe40000010000 */
[----:B------:R-:W-:Y:S01]  /*1a920*/  FADD.FTZ R3, R232, R69 ;  /* 0x00000045e8037221 */ /* 0x000fe20000010000 */
[----:B------:R-:W1:Y:S01]  /*1a930*/  MUFU.EX2 R106, R115 ;  /* 0x00000073006a7308 */ /* 0x000e620000000800 */
[-C--:B------:R-:W-:Y:S01]  /*1a940*/  HMMA.16816.F32.BF16 R60, R80, R98.reuse, R60 ;  /* 0x00000062503c723c */ /* 0x080fe2000004183c */
[----:B------:R-:W-:Y:S01]  /*1a950*/  FADD.FTZ R2, R231, R2 ;  /* 0x00000002e7027221 */ /* 0x000fe20000010000 */
[----:B------:R1:W5:Y:S02]  /*1a960*/  LDL.LU R235, [R1+0x60] ;  /* 0x0000600001eb7983 */ /* 0x0003640000300800 */
[----:B------:R-:W-:Y:S02]  /*1a970*/  FADD.FTZ R74, R230, R0 ;  /* 0x00000000e64a7221 */ /* 0x000fe40000010000 */
[----:B------:R1:W5:Y:S01]  /*1a980*/  LDL.LU R234, [R1+0x5c] ;  /* 0x00005c0001ea7983 */ /* 0x0003620000300800 */
[----:B------:R-:W-:Y:S01]  /*1a990*/  FADD.FTZ R69, R229, R68 ;  /* 0x00000044e5457221 */ /* 0x000fe20000010000 */
[----:B------:R-:W-:Y:S01]  /*1a9a0*/  HMMA.16816.F32.BF16 R64, R76, R98, R64 ;  /* 0x000000624c40723c */ /* 0x000fe20000041840 */
[----:B------:R-:W-:Y:S01]  /*1a9b0*/  FADD.FTZ R0, R228, R3 ;  /* 0x00000003e4007221 */ /* 0x000fe20000010000 */
[----:B------:R1:W5:Y:S02]  /*1a9c0*/  LDL.LU R233, [R1+0x58] ;  /* 0x0000580001e97983 */ /* 0x0003640000300800 */
[----:B------:R-:W-:Y:S01]  /*1a9d0*/  FADD.FTZ R68, R119, R2 ;  /* 0x0000000277447221 */ /* 0x000fe20000010000 */
[----:B------:R-:W-:Y:S01]  /*1a9e0*/  F2FP.BF16.PACK_AB R80, R174, R175 ;  /* 0x000000afae50723e */ /* 0x000fe200000010ff */
[----:B------:R4:W5:Y:S01]  /*1a9f0*/  LDL.LU R232, [R1+0x54] ;  /* 0x0000540001e87983 */ /* 0x0009620000300800 */
[----:B------:R-:W-:Y:S01]  /*1aa00*/  F2FP.BF16.PACK_AB R76, R191, R169 ;  /* 0x000000a9bf4c723e */ /* 0x000fe200000010ff */
[----:B------:R-:W-:Y:S01]  /*1aa10*/  FADD.FTZ R3, R139, R74 ;  /* 0x0000004a8b037221 */ /* 0x000fe20000010000 */
[----:B------:R-:W-:Y:S01]  /*1aa20*/  F2FP.BF16.PACK_AB R77, R190, R168 ;  /* 0x000000a8be4d723e */ /* 0x000fe200000010ff */
[----:B------:R4:W5:Y:S02]  /*1aa30*/  LDL.LU R231, [R1+0x50] ;  /* 0x0000500001e77983 */ /* 0x0009640000300800 */
[----:B------:R-:W-:Y:S01]  /*1aa40*/  F2FP.BF16.PACK_AB R78, R188, R189 ;  /* 0x000000bdbc4e723e */ /* 0x000fe200000010ff */
[----:B------:R-:W-:Y:S01]  /*1aa50*/  FADD.FTZ R3, R246, R3 ;  /* 0x00000003f6037221 */ /* 0x000fe20000010000 */
[----:B------:R4:W5:Y:S01]  /*1aa60*/  LDL.LU R230, [R1+0x4c] ;  /* 0x00004c0001e67983 */ /* 0x0009620000300800 */
[----:B------:R-:W-:Y:S01]  /*1aa70*/  F2FP.BF16.PACK_AB R79, R186, R187 ;  /* 0x000000bbba4f723e */ /* 0x000fe200000010ff */
[----:B------:R-:W-:Y:S01]  /*1aa80*/  FADD.FTZ R2, R138, R69 ;  /* 0x000000458a027221 */ /* 0x000fe20000010000 */
[----:B------:R-:W-:Y:S01]  /*1aa90*/  F2FP.BF16.PACK_AB R81, R172, R173 ;  /* 0x000000adac51723e */ /* 0x000fe200000010ff */
[----:B------:R4:W5:Y:S01]  /*1aaa0*/  LDL.LU R229, [R1+0x48] ;  /* 0x0000480001e57983 */ /* 0x0009620000300800 */
[----:B------:R-:W-:Y:S01]  /*1aab0*/  F2FP.BF16.PACK_AB R82, R184, R185 ;  /* 0x000000b9b852723e */ /* 0x000fe200000010ff */
[----:B------:R-:W-:Y:S01]  /*1aac0*/  FADD.FTZ R2, R208, R2 ;  /* 0x00000002d0027221 */ /* 0x000fe20000010000 */
[----:B------:R-:W-:Y:S01]  /*1aad0*/  F2FP.BF16.PACK_AB R83, R116, R118 ;  /* 0x000000767453723e */ /* 0x000fe200000010ff */
[-C--:B---3--:R-:W-:Y:S01]  /*1aae0*/  HMMA.16816.F32.BF16 R4, R76, R84.reuse, R4 ;  /* 0x000000544c04723c */ /* 0x088fe20000041804 */
[----:B------:R3:W5:Y:S01]  /*1aaf0*/  LDL.LU R228, [R1+0x44] ;  /* 0x0000440001e47983 */ /* 0x0007620000300800 */
[----:B--2---:R-:W-:Y:S01]  /*1ab00*/  F2FP.BF16.PACK_AB R181, R109, R111 ;  /* 0x0000006f6db5723e */ /* 0x004fe200000010ff */
[----:B------:R-:W-:Y:S01]  /*1ab10*/  FADD.FTZ R0, R137, R0 ;  /* 0x0000000089007221 */ /* 0x000fe20000010000 */
[----:B-1----:R-:W-:Y:S01]  /*1ab20*/  F2FP.BF16.PACK_AB R183, R104, R106 ;  /* 0x0000006a68b7723e */ /* 0x002fe200000010ff */
[----:B------:R3:W5:Y:S02]  /*1ab30*/  LDL.LU R119, [R1+0x40] ;  /* 0x0000400001777983 */ /* 0x0007640000300800 */
[----:B------:R-:W-:Y:S01]  /*1ab40*/  FADD.FTZ R0, R215, R0 ;  /* 0x00000000d7007221 */ /* 0x000fe20000010000 */
[C---:B------:R-:W-:Y:S01]  /*1ab50*/  HMMA.16816.F32.BF16 R8, R80.reuse, R84, R8 ;  /* 0x000000545008723c */ /* 0x040fe20000041808 */
[----:B------:R-:W1:Y:S01]  /*1ab60*/  LDSM.16.MT88.4 R96, [R226+0x2900] ;  /* 0x00290000e260783b */ /* 0x000e620000004200 */
[----:B------:R-:W2:Y:S06]  /*1ab70*/  MUFU.EX2 R85, R112 ;  /* 0x0000007000557308 */ /* 0x000eac0000000800 */
[-C--:B------:R-:W-:Y:S04]  /*1ab80*/  HMMA.16816.F32.BF16 R12, R80, R86.reuse, R12 ;  /* 0x00000056500c723c */ /* 0x080fe8000004180c */
[----:B------:R-:W3:Y:S04]  /*1ab90*/  MUFU.EX2 R84, R117 ;  /* 0x0000007500547308 */ /* 0x000ee80000000800 */
[C---:B------:R-:W-:Y:S06]  /*1aba0*/  HMMA.16816.F32.BF16 R16, R76.reuse, R86, R16 ;  /* 0x000000564c10723c */ /* 0x040fec0000041810 */
[----:B------:R-:W-:Y:S02]  /*1abb0*/  MUFU.EX2 R87, R105 ;  /* 0x0000006900577308 */ /* 0x000fe40000000800 */
[-C--:B----4-:R-:W-:Y:S01]  /*1abc0*/  HMMA.16816.F32.BF16 R20, R76, R88.reuse, R20 ;  /* 0x000000584c14723c */ /* 0x090fe20000041814 */
[----:B--2---:R-:W-:Y:S07]  /*1abd0*/  F2FP.BF16.PACK_AB R178, R100, R85 ;  /* 0x0000005564b2723e */ /* 0x004fee00000010ff */
[C---:B------:R-:W-:Y:S01]  /*1abe0*/  HMMA.16816.F32.BF16 R24, R80.reuse, R88, R24 ;  /* 0x000000585018723c */ /* 0x040fe20000041818 */
[----:B------:R-:W2:Y:S03]  /*1abf0*/  MUFU.EX2 R86, R108 ;  /* 0x0000006c00567308 */ /* 0x000ea60000000800 */
[----:B---3--:R-:W-:Y:S01]  /*1ac00*/  F2FP.BF16.PACK_AB R179, R101, R84 ;  /* 0x0000005465b3723e */ /* 0x008fe200000010ff */
[----:B------:R-:W-:Y:S03]  /*1ac10*/  IMAD.MOV.U32 R117, RZ, RZ, R71 ;  /* 0x000000ffff757224 */ /* 0x000fe600078e0047 */
[-C--:B------:R-:W-:Y:S08]  /*1ac20*/  HMMA.16816.F32.BF16 R28, R80, R90.reuse, R28 ;  /* 0x0000005a501c723c */ /* 0x080ff0000004181c */
[C---:B------:R-:W-:Y:S08]  /*1ac30*/  HMMA.16816.F32.BF16 R32, R76.reuse, R90, R32 ;  /* 0x0000005a4c20723c */ /* 0x040ff00000041820 */
[-C--:B------:R-:W-:Y:S01]  /*1ac40*/  HMMA.16816.F32.BF16 R36, R76, R92.reuse, R36 ;  /* 0x0000005c4c24723c */ /* 0x080fe20000041824 */
[----:B--2---:R-:W-:Y:S07]  /*1ac50*/  F2FP.BF16.PACK_AB R177, R86, R87 ;  /* 0x0000005756b1723e */ /* 0x004fee00000010ff */
[C---:B------:R-:W-:Y:S08]  /*1ac60*/  HMMA.16816.F32.BF16 R40, R80.reuse, R92, R40 ;  /* 0x0000005c5028723c */ /* 0x040ff00000041828 */
[-C--:B------:R-:W-:Y:S08]  /*1ac70*/  HMMA.16816.F32.BF16 R44, R80, R94.reuse, R44 ;  /* 0x0000005e502c723c */ /* 0x080ff0000004182c */
[C---:B------:R-:W-:Y:S08]  /*1ac80*/  HMMA.16816.F32.BF16 R48, R76.reuse, R94, R48 ;  /* 0x0000005e4c30723c */ /* 0x040ff00000041830 */
[-C--:B-1----:R-:W-:Y:S08]  /*1ac90*/  HMMA.16816.F32.BF16 R52, R76, R96.reuse, R52 ;  /* 0x000000604c34723c */ /* 0x082ff00000041834 */
        /* <DEDUP_REMOVED lines=24> */
[----:B------:R-:W-:Y:S02]  /*1ae20*/  FADD.FTZ R11, R216, R4 ;  /* 0x00000004d80b7221 */ /* 0x000fe40000010000 */
[----:B------:R-:W1:Y:S01]  /*1ae30*/  LDSM.16.MT88.4 R4, [R226+0x3100] ;  /* 0x00310000e204783b */ /* 0x000e620000004200 */
        /* <DEDUP_REMOVED lines=86> */
.L_x_784:
[----:B-1----:R-:W-:-:S13]  /*1b3a0*/  ISETP.LE.AND P0, PT, RZ, UR12, PT ;  /* 0x0000000cff007c0c */ /* 0x002fda000bf03270 */
[----:B------:R-:W-:Y:S05]  /*1b3b0*/  @!P0 BRA `(.L_x_788) ;  /* 0x000058e000008947 */ /* 0x000fea0003800000 */
[----:B--2---:R-:W2:Y:S01]  /*1b3c0*/  LDL R0, [R1+0x8] ;  /* 0x0000080001007983 */ /* 0x004ea20000100800 */
[----:B------:R-:W-:Y:S01]  /*1b3d0*/  IMAD.MOV.U32 R3, RZ, RZ, R72 ;  /* 0x000000ffff037224 */ /* 0x000fe200078e0048 */
[----:B------:R-:W-:Y:S01]  /*1b3e0*/  MOV R117, R70 ;  /* 0x0000004600757202 */ /* 0x000fe20000000f00 */
[----:B------:R-:W-:Y:S01]  /*1b3f0*/  IMAD.MOV.U32 R2, RZ, RZ, R73 ;  /* 0x000000ffff027224 */ /* 0x000fe200078e0049 */
[----:B------:R-:W-:Y:S01]  /*1b400*/  MOV R116, R71 ;  /* 0x0000004700747202 */ /* 0x000fe20000000f00 */
[----:B------:R-:W-:Y:S02]  /*1b410*/  ULDC UR5, c[0x0][0x210] ;  /* 0x0000840000057ab9 */ /* 0x000fe40000000800 */
[----:B------:R-:W-:Y:S02]  /*1b420*/  ULDC UR4, c[0x0][0x1e8] ;  /* 0x00007a0000047ab9 */ /* 0x000fe40000000800 */
[----:B------:R-:W-:Y:S02]  /*1b430*/  UIMAD UR5, UR16, UR5, URZ ;  /* 0x00000005100572a4 */ /* 0x000fe4000f8e023f */
[----:B------:R-:W-:Y:S01]  /*1b440*/  UIMAD UR4, UR16, UR4, URZ ;  /* 0x00000004100472a4 */ /* 0x000fe2000f8e023f */
[----:B--2---:R-:W-:Y:S01]  /*1b450*/  IADD3 R252, R0, 0x100, RZ ;  /* 0x0000010000fc7810 */ /* 0x004fe20007ffe0ff */
[----:B------:R-:W-:Y:S05]  /*1b460*/  BRA `(.L_x_789) ;  /* 0x0000045000007947 */ /* 0x000fea0003800000 */
.L_x_791:
[----:B------:R-:W2:Y:S01]  /*1b470*/  LDL R5, [R1+0x3c] ;  /* 0x00003c0001057983 */ /* 0x000ea20000100800 */
[----:B------:R-:W-:Y:S01]  /*1b480*/  IMAD.MOV.U32 R4, RZ, RZ, c[0x0][0x2b8] ;  /* 0x0000ae00ff047624 */ /* 0x000fe200078e00ff */
[----:B------:R-:W-:Y:S01]  /*1b490*/  UIMAD UR6, UR12, 0x70, UR18 ;  /* 0x000000700c0678a4 */ /* 0x000fe2000f8e0212 */
[----:B------:R-:W-:Y:S01]  /*1b4a0*/  IMAD.MOV.U32 R8, RZ, RZ, RZ ;  /* 0x000000ffff087224 */ /* 0x000fe200078e00ff */
[----:B------:R-:W3:Y:S02]  /*1b4b0*/  LDL R67, [R1+0x8] ;  /* 0x0000080001437983 */ /* 0x000ee40000100800 */
        /* <DEDUP_REMOVED lines=12> */
[C---:B------:R-:W-:Y:S01]  /*1b580*/  IMAD.WIDE.U32 R4, R9.reuse, c[0x0][0x1e0], RZ ;  /* 0x0000780009047a25 */ /* 0x040fe200078e00ff */
[----:B------:R-:W-:Y:S01]  /*1b590*/  STL [R1+0x1c], R9 ;  /* 0x00001c0901007387 */ /* 0x000fe20000100800 */
[----:B------:R-:W-:Y:S03]  /*1b5a0*/  SHF.R.S32.HI R0, RZ, 0x1f, R9 ;  /* 0x0000001fff007819 */ /* 0x000fe60000011409 */
[----:B------:R-:W2:Y:S02]  /*1b5b0*/  @!P6 LDG.E R8, [R6.64] ;  /* 0x000000160608e981 */ /* 0x000ea4000c1e1900 */
[----:B------:R-:W-:Y:S04]  /*1b5c0*/  IMAD R0, R0, c[0x0][0x1e0], RZ ;  /* 0x0000780000007a24 */ /* 0x000fe800078e02ff */
[----:B------:R-:W-:Y:S04]  /*1b5d0*/  IMAD R0, R9, c[0x0][0x1e4], R0 ;  /* 0x0000790009007a24 */ /* 0x000fe800078e0200 */
[----:B------:R-:W-:Y:S01]  /*1b5e0*/  IMAD.IADD R5, R5, 0x1, R0 ;  /* 0x0000000105057824 */ /* 0x000fe200078e0200 */
[----:B--2---:R-:W-:Y:S01]  /*1b5f0*/  STL [R1+0x18], R8 ;  /* 0x0000180801007387 */ /* 0x004fe20000100800 */
[----:B------:R-:W-:Y:S02]  /*1b600*/  SHF.R.S32.HI R6, RZ, 0x1f, R8 ;  /* 0x0000001fff067819 */ /* 0x000fe40000011408 */
[----:B------:R-:W-:Y:S04]  /*1b610*/  IMAD.WIDE.U32 R4, R8, c[0x0][0x1f0], R4 ;  /* 0x00007c0008047a25 */ /* 0x000fe800078e0004 */
        /* <DEDUP_REMOVED lines=17> */
[-C--:B--2---:R-:W-:Y:S03]  /*1b730*/  IADD3.X R7, R7, R241.reuse, RZ, P1, !PT ;  /* 0x000000f107077210 */ /* 0x084fe60000ffe4ff */
        /* <DEDUP_REMOVED lines=16> */
[----:B----4-:R-:W-:Y:S01]  /*1b840*/  IADD3.X R9, R17, R241, RZ, P2, !PT ;  /* 0x000000f111097210 */ /* 0x010fe200017fe4ff */
[--C-:B-----5:R-:W-:Y:S04]  /*1b850*/  IMAD.X R7, R16, 0x1, R241.reuse, P1 ;  /* 0x0000000110077824 */ /* 0x120fe800008e06f1 */
[----:B------:R2:W-:Y:S04]  /*1b860*/  LDGSTS.E.BYPASS.LTC128B.128 [R67+0x5900], [R8.64], !P5 ;  /* 0x0590000008437fae */ /* 0x0005e8000e901d56 */
[----:B------:R2:W-:Y:S01]  /*1b870*/  LDGSTS.E.BYPASS.LTC128B.128 [R67+0x6100], [R6.64], !P5 ;  /* 0x0610000006437fae */ /* 0x0005e2000e901d56 */
[----:B-1----:R-:W-:Y:S05]  /*1b880*/  IADD3 R4, P0, R15, R242, RZ ;  /* 0x000000f20f047210 */ /* 0x002fea0007f1e0ff */
[----:B------:R-:W-:Y:S05]  /*1b890*/  IMAD.X R5, R0, 0x1, R241, P0 ;  /* 0x0000000100057824 */ /* 0x000fea00000e06f1 */
[----:B------:R2:W-:Y:S01]  /*1b8a0*/  LDGSTS.E.BYPASS.LTC128B.128 [R67+0x6900], [R4.64], !P5 ;  /* 0x0690000004437fae */ /* 0x0005e2000e901d56 */
[----:B------:R-:W-:-:S05]  /*1b8b0*/  BRA `(.L_x_790) ;  /* 0x00001b0000007947 */ /* 0x000fca0003800000 */
.L_x_789:
        /* <DEDUP_REMOVED lines=43> */
[----:B---3--:R-:W-:Y:S03]  /*1bb70*/  SHF.R.S32.HI R0, RZ, 0x1f, R70 ;  /* 0x0000001fff007819 */ /* 0x008fe60000011446 */
[----:B------:R-:W-:Y:S02]  /*1bb80*/  MOV R64, R68 ;  /* 0x0000004400407202 */ /* 0x000fe40000000f00 */
[----:B------:R-:W-:Y:S03]  /*1bb90*/  IMAD R0, R0, c[0x0][0x218], RZ ;  /* 0x0000860000007a24 */ /* 0x000fe600078e02ff */
[C---:B------:R-:W-:Y:S02]  /*1bba0*/  IMAD.WIDE.U32 R72, R70.reuse, c[0x0][0x218], R64 ;  /* 0x0000860046487a25 */ /* 0x040fe400078e0040 */
[C---:B------:R-:W-:Y:S02]  /*1bbb0*/  HMMA.16816.F32.BF16 R64, R112.reuse, R66, RZ ;  /* 0x000000427040723c */ /* 0x040fe400000418ff */
[----:B------:R-:W-:Y:S01]  /*1bbc0*/  IMAD R74, R70, c[0x0][0x21c], R0 ;  /* 0x00008700464a7a24 */ /* 0x000fe200078e0200 */
[----:B------:R-:W-:Y:S04]  /*1bbd0*/  IADD3 R0, P0, R72, UR5, RZ ;  /* 0x0000000548007c10 */ /* 0x000fe8000ff1e0ff */
[----:B------:R-:W-:Y:S01]  /*1bbe0*/  IADD3.X R72, R73, UR15, R74, P0, !PT ;  /* 0x0000000f49487c10 */ /* 0x000fe200087fe44a */
[-C--:B------:R-:W-:Y:S01]  /*1bbf0*/  HMMA.16816.F32.BF16 R68, R112, R80.reuse, RZ ;  /* 0x000000507044723c */ /* 0x080fe200000418ff */
[C---:B------:R-:W-:Y:S04]  /*1bc00*/  LEA R100, P0, R0.reuse, c[0x0][0x1f8], 0x1 ;  /* 0x00007e0000647a11 */ /* 0x040fe800078008ff */
[----:B------:R-:W-:Y:S01]  /*1bc10*/  LEA.HI.X R0, R0, c[0x0][0x1fc], R72, 0x1, P0 ;  /* 0x00007f0000007a11 */ /* 0x000fe200000f0c48 */
[----:B------:R-:W1:Y:S02]  /*1bc20*/  SHFL.IDX PT, R94, R100, RZ, 0x181f ;  /* 0x00181fff645e7589 */ /* 0x000e6400000e0000 */
[C---:B------:R-:W-:Y:S06]  /*1bc30*/  HMMA.16816.F32.BF16 R72, R108.reuse, R80, RZ ;  /* 0x000000506c48723c */ /* 0x040fec00000418ff */
[----:B------:R-:W2:Y:S02]  /*1bc40*/  SHFL.IDX PT, R88, R0, RZ, 0x181f ;  /* 0x00181fff00587589 */ /* 0x000ea400000e0000 */
[-C--:B------:R-:W-:Y:S06]  /*1bc50*/  HMMA.16816.F32.BF16 R76, R108, R82.reuse, RZ ;  /* 0x000000526c4c723c */ /* 0x080fec00000418ff */
[----:B------:R-:W3:Y:S02]  /*1bc60*/  SHFL.IDX PT, R92, R100, 0x1, 0x181f ;  /* 0x00381f00645c7f89 */ /* 0x000ee400000e0000 */
[C---:B------:R-:W-:Y:S04]  /*1bc70*/  HMMA.16816.F32.BF16 R80, R112.reuse, R82, RZ ;  /* 0x000000527050723c */ /* 0x040fe800000418ff */
[-C--:B-1----:R-:W-:Y:S02]  /*1bc80*/  IADD3 R94, P0, R94, R242.reuse, RZ ;  /* 0x000000f25e5e7210 */ /* 0x082fe40007f1e0ff */
[----:B------:R-:W1:Y:S02]  /*1bc90*/  SHFL.IDX PT, R93, R0, 0x1, 0x181f ;  /* 0x00381f00005d7f89 */ /* 0x000e6400000e0000 */
[-C--:B------:R-:W-:Y:S01]  /*1bca0*/  HMMA.16816.F32.BF16 R84, R112, R96.reuse, RZ ;  /* 0x000000607054723c */ /* 0x080fe200000418ff */
[-C--:B--2---:R-:W-:Y:S05]  /*1bcb0*/  IADD3.X R95, R88, R241.reuse, RZ, P0, !PT ;  /* 0x000000f1585f7210 */ /* 0x084fea00007fe4ff */
[----:B------:R-:W2:Y:S02]  /*1bcc0*/  SHFL.IDX PT, R102, R100, 0x2, 0x181f ;  /* 0x00581f0064667f89 */ /* 0x000ea400000e0000 */
[C---:B------:R-:W-:Y:S04]  /*1bcd0*/  HMMA.16816.F32.BF16 R88, R108.reuse, R96, RZ ;  /* 0x000000606c58723c */ /* 0x040fe800000418ff */
[-C--:B---3--:R-:W-:Y:S02]  /*1bce0*/  IADD3 R92, P1, R92, R242.reuse, RZ ;  /* 0x000000f25c5c7210 */ /* 0x088fe40007f3e0ff */
[----:B------:R3:W-:Y:S02]  /*1bcf0*/  LDGSTS.E.BYPASS.LTC128B.128 [R252], [R94.64], !P5 ;  /* 0x000000005efc7fae */ /* 0x0007e4000e901d56 */
[-C--:B-1----:R-:W-:Y:S06]  /*1bd00*/  IADD3.X R93, R93, R241.reuse, RZ, P1, !PT ;  /* 0x000000f15d5d7210 */ /* 0x082fec0000ffe4ff */
        /* <DEDUP_REMOVED lines=363> */
.L_x_790:
        /* <DEDUP_REMOVED lines=910> */
.L_x_788:
[----:B--2---:R-:W2:Y:S04]  /*20ca0*/  LDL.LU R0, [R1+0x2c] ;  /* 0x00002c0001007983 */ /* 0x004ea80000300800 */
        /* <DEDUP_REMOVED lines=119> */
.L_x_732:
        /* <DEDUP_REMOVED lines=76> */
[----:B------:R1:W-:Y:S01]  /*218e0*/  STS [R3+0x2480], R130 ;  /* 0x0024808203007388 */ /* 0x0003e20000000800 */
[----:B------:R-:W-:-:S02]  /*218f0*/  PLOP3.LUT P0, PT, PT, PT, UP1, 0x80, 0x0 ;  /* 0x000000000000781c */ /* 0x000fc40003f0f018 */
[----:B------:R-:W-:-:S05]  /*21900*/  SEL R6, R6, 0xffffffe0, !P1 ;  /* 0xffffffe006067807 */ /* 0x000fca0004800000 */
[----:B------:R-:W-:-:S05]  /*21910*/  IMAD.IADD R4, R0, 0x1, R6 ;  /* 0x0000000100047824 */ /* 0x000fca00078e0206 */
[----:B------:R-:W-:Y:S01]  /*21920*/  STS [R4+0x80], R30 ;  /* 0x0000801e04007388 */ /* 0x000fe20000000800 */
[----:B--2---:R-:W-:-:S03]  /*21930*/  IMAD.IADD R0, R6, 0x1, R3 ;  /* 0x0000000106007824 */ /* 0x004fc600078e0203 */
        /* <DEDUP_REMOVED lines=53> */
.L_x_793:
        /* <DEDUP_REMOVED lines=17> */
[----:B------:R-:W-:Y:S01]  /*21da0*/  UIMAD UR11, UR16, UR11, UR4 ;  /* 0x0000000b100b72a4 */ /* 0x000fe2000f8e0204 */
[----:B------:R-:W-:Y:S01]  /*21db0*/  SHF.R.S32.HI R2, RZ, 0x1f, R5 ;  /* 0x0000001fff027819 */ /* 0x000fe20000011405 */
[----:B------:R-:W-:Y:S01]  /*21dc0*/  USHF.R.S32.HI UR9, URZ, 0x1f, UR21 ;  /* 0x0000001f3f097899 */ /* 0x000fe20008011415 */
[----:B------:R-:W-:Y:S01]  /*21dd0*/  LEA.HI R0, R0, R34, RZ, 0x2 ;  /* 0x0000002200007211 */ /* 0x000fe200078f10ff */
[----:B------:R-:W-:Y:S01]  /*21de0*/  ULDC.64 UR4, c[0x0][0x3a0] ;  /* 0x0000e80000047ab9 */ /* 0x000fe20000000a00 */
[----:B------:R-:W-:Y:S01]  /*21df0*/  LEA.HI R2, R2, R5, RZ, 0x2 ;  /* 0x0000000502027211 */ /* 0x000fe200078f10ff */
[----:B------:R-:W-:Y:S01]  /*21e00*/  UIMAD UR13, UR7, UR4, URZ ;  /* 0x00000004070d72a4 */ /* 0x000fe2000f8e023f */
[----:B------:R-:W-:Y:S01]  /*21e10*/  LOP3.LUT R0, R0, 0xffffffc, RZ, 0xc0, !PT ;  /* 0x0ffffffc00007812 */ /* 0x000fe200078ec0ff */
[----:B------:R-:W-:Y:S01]  /*21e20*/  UMOV UR14, UR6 ;  /* 0x00000006000e7c82 */ /* 0x000fe20008000000 */
[----:B------:R-:W-:Y:S01]  /*21e30*/  SHF.R.S32.HI R2, RZ, 0x2, R2 ;  /* 0x00000002ff027819 */ /* 0x000fe20000011402 */
[----:B------:R-:W-:Y:S01]  /*21e40*/  UMOV UR15, UR7 ;  /* 0x00000007000f7c82 */ /* 0x000fe20008000000 */
[----:B------:R-:W-:Y:S01]  /*21e50*/  LEA.HI R21, R41, R40, RZ, 0x6 ;  /* 0x0000002829157211 */ /* 0x000fe200078f30ff */
[----:B------:R-:W-:Y:S01]  /*21e60*/  IMAD.IADD R0, R34, 0x1, -R0 ;  /* 0x0000000122007824 */ /* 0x000fe200078e0a00 */
[----:B------:R-:W-:-:S02]  /*21e70*/  USEL UR9, UR9, URZ, !UP1 ;  /* 0x0000003f09097287 */ /* 0x000fc4000c800000 */
[----:B------:R-:W-:Y:S01]  /*21e80*/  UIMAD.WIDE.U32 UR14, UR16, UR10, UR14 ;  /* 0x0000000a100e72a5 */ /* 0x000fe2000f8e000e */
        /* <DEDUP_REMOVED lines=50> */
[----:B------:R-:W-:-:S03]  /*221b0*/  SHF.R.S32.HI R53, RZ, 0x1f, R0 ;  /* 0x0000001fff357819 */ /* 0x000fc60000011400 */
        /* <DEDUP_REMOVED lines=9> */
[C---:B------:R-:W-:Y:S01]  /*22250*/  IMAD R5, R7.reuse, c[0x0][0x3e4], R6 ;  /* 0x0000f90007057a24 */ /* 0x040fe200078e0206 */
[----:B------:R-:W-:Y:S01]  /*22260*/  SHFL.IDX PT, R14, R9, 0x1, 0x1c1f ;  /* 0x003c1f00090e7f89 */ /* 0x000fe200000e0000 */
[----:B------:R-:W-:Y:S01]  /*22270*/  IMAD.WIDE.U32 R6, R7, c[0x0][0x3e0], R2 ;  /* 0x0000f80007067a25 */ /* 0x000fe200078e0002 */
[----:B------:R-:W-:Y:S02]  /*22280*/  LEA.HI.X R3, R4, c[0x0][0x454], R8, 0x2, P0 ;  /* 0x0001150004037a11 */ /* 0x000fe400000f1408 */
[----:B------:R-:W-:Y:S01]  /*22290*/  SHF.R.S32.HI R10, RZ, 0x1f, R18 ;  /* 0x0000001fff0a7819 */ /* 0x000fe20000011412 */
[----:B-----5:R-:W-:Y:S02]  /*222a0*/  IMAD R2, R12, c[0x0][0x4e8], RZ ;  /* 0x00013a000c027a24 */ /* 0x020fe400078e02ff */
[----:B------:R-:W1:Y:S01]  /*222b0*/  SHFL.IDX PT, R17, R3, RZ, 0x1c1f ;  /* 0x001c1fff03117589 */ /* 0x000e6200000e0000 */
[----:B------:R-:W-:Y:S02]  /*222c0*/  IMAD.MOV.U32 R4, RZ, RZ, R6 ;  /* 0x000000ffff047224 */ /* 0x000fe400078e0006 */
[----:B------:R-:W-:Y:S01]  /*222d0*/  IMAD R8, R22, 0x80, R11 ;  /* 0x0000008016087824 */ /* 0x000fe200078e020b */
[----:B------:R-:W2:Y:S01]  /*222e0*/  SHFL.IDX PT, R15, R3, 0x1, 0x1c1f ;  /* 0x003c1f00030f7f89 */ /* 0x000ea200000e0000 */
[----:B------:R-:W-:-:S02]  /*222f0*/  IMAD R6, R10, c[0x0][0x3d8], RZ ;  /* 0x0000f6000a067a24 */ /* 0x000fc400078e02ff */
[----:B------:R-:W-:Y:S01]  /*22300*/  IMAD.IADD R5, R7, 0x1, R5 ;  /* 0x0000000107057824 */ /* 0x000fe200078e0205 */
[----:B------:R-:W-:Y:S01]  /*22310*/  SHFL.IDX PT, R12, R9, 0x2, 0x1c1f ;  /* 0x005c1f00090c7f89 */ /* 0x000fe200000e0000 */
[----:B------:R-:W-:Y:S01]  /*22320*/  IADD3 R7, R8, 0x8, RZ ;  /* 0x0000000808077810 */ /* 0x000fe20007ffe0ff */
[----:B------:R-:W-:Y:S01]  /*22330*/  IMAD R6, R18, c[0x0][0x3dc], R6 ;  /* 0x0000f70012067a24 */ /* 0x000fe200078e0206 */
[-C--:B------:R-:W-:Y:S01]  /*22340*/  ISETP.GE.OR P5, PT, R8, R2.reuse, P1 ;  /* 0x000000020800720c */ /* 0x080fe20000fa6670 */
[----:B------:R-:W3:Y:S01]  /*22350*/  SHFL.IDX PT, R13, R3, 0x2, 0x1c1f ;  /* 0x005c1f00030d7f89 */ /* 0x000ee200000e0000 */
[----:B------:R-:W-:Y:S01]  /*22360*/  IMAD.WIDE.U32 R4, R18, c[0x0][0x3d8], R4 ;  /* 0x0000f60012047a25 */ /* 0x000fe200078e0004 */
[----:B------:R-:W-:Y:S02]  /*22370*/  ISETP.GE.OR P4, PT, R7, R2, P1 ;  /* 0x000000020700720c */ /* 0x000fe40000f86670 */
[----:B------:R-:W-:Y:S01]  /*22380*/  SHFL.IDX PT, R10, R9, 0x3, 0x1c1f ;  /* 0x007c1f00090a7f89 */ /* 0x000fe200000e0000 */
[----:B------:R-:W-:Y:S01]  /*22390*/  IMAD.IADD R6, R5, 0x1, R6 ;  /* 0x0000000105067824 */ /* 0x000fe200078e0206 */
[C---:B------:R-:W-:Y:S01]  /*223a0*/  LEA R5, P2, R4.reuse, c[0x0][0x380], 0x1 ;  /* 0x0000e00004057a11 */ /* 0x040fe200078408ff */
[----:B------:R-:W-:Y:S01]  /*223b0*/  IMAD.SHL.U32 R7, R21, 0x8, RZ ;  /* 0x0000000815077824 */ /* 0x000fe200078e00ff */
[----:B------:R4:W3:Y:S02]  /*223c0*/  SHFL.IDX PT, R11, R3, 0x3, 0x1c1f ;  /* 0x007c1f00030b7f89 */ /* 0x0008e400000e0000 */
[----:B------:R-:W-:-:S02]  /*223d0*/  LEA.HI.X R4, R4, c[0x0][0x384], R6, 0x1, P2 ;  /* 0x0000e10004047a11 */ /* 0x000fc400010f0c06 */
[----:B------:R-:W-:Y:S01]  /*223e0*/  LOP3.LUT R7, R20, 0x7ffffe00, R7, 0xf8, !PT ;  /* 0x7ffffe0014077812 */ /* 0x000fe200078ef807 */
[----:B-1----:R-:W-:Y:S04]  /*223f0*/  @!P5 ST.E [R16.64], R36 ;  /* 0x000000241000d985 */ /* 0x002fe8000c101916 */
[----:B--2---:R-:W-:Y:S01]  /*22400*/  @!P4 ST.E [R14.64], R37 ;  /* 0x000000250e00c985 */ /* 0x004fe2000c101916 */
[----:B------:R-:W-:-:S03]  /*22410*/  IMAD.SHL.U32 R6, R7, 0x2, RZ ;  /* 0x0000000207067824 */ /* 0x000fc600078e00ff */
[----:B------:R-:W-:Y:S04]  /*22420*/  SHFL.IDX PT, R9, R4, RZ, 0x181f ;  /* 0x00181fff04097589 */ /* 0x000fe800000e0000 */
[----:B------:R-:W-:Y:S04]  /*22430*/  SHFL.IDX PT, R14, R5, 0x2, 0x181f ;  /* 0x00581f00050e7f89 */ /* 0x000fe800000e0000 */
[----:B------:R-:W-:Y:S01]  /*22440*/  SHFL.IDX PT, R44, R4, 0x2, 0x181f ;  /* 0x00581f00042c7f89 */ /* 0x000fe200000e0000 */
[C---:B----4-:R-:W-:Y:S02]  /*22450*/  IADD3 R3, R8.reuse, 0x40, RZ ;  /* 0x0000004008037810 */ /* 0x050fe40007ffe0ff */
[----:B------:R-:W-:Y:S01]  /*22460*/  IADD3 R8, R8, 0x48, RZ ;  /* 0x0000004808087810 */ /* 0x000fe20007ffe0ff */
[----:B------:R-:W-:Y:S01]  /*22470*/  SHFL.IDX PT, R15, R5, 0x3, 0x181f ;  /* 0x00781f00050f7f89 */ /* 0x000fe200000e0000 */
        /* <DEDUP_REMOVED lines=69> */
.L_x_792:
        /* <DEDUP_REMOVED lines=31> */
.L_x_794:
        /* <DEDUP_REMOVED lines=43> */
.L_x_796:
[----:B------:R-:W-:Y:S05]  /*22d70*/  BSYNC B0 ;  /* 0x0000000000007941 */ /* 0x000fea0003800000 */
.L_x_795:
        /* <DEDUP_REMOVED lines=109> */
.L_x_797:
        /* <DEDUP_REMOVED lines=11> */
.L_x_808:


//--------------------- .nv.shared._ZN7cutlass13device_kernelIN5flash19enable_sm80_to_sm89INS1_16FlashAttnFwdSm80INS1_25CollectiveMainloopFwdSm80ILi4ELi1ELb0EN4cute5tupleIJNS5_1CILi128EEENS7_ILi112EEENS7_ILi64EEEEEELi64ENS_10bfloat16_tEfNS_4arch4Sm80ELb0ELb0ELb1ELb0ELb1ELb0ELb1ELb0EEENS1_21CollectiveEpilogueFwdINS6_IJS8_SA_S9_EEENS6_IJNS7_ILi1EEESI_SI_EEESC_SE_Li128ELb0ELb1ELb0ELb0EEENS1_19SingleTileSchedulerILb0ELb0ELb1ELi128EEEEEEEEEvNT_6ParamsE --------------------------
	.section	.nv.shared._ZN7cutlass13device_kernelIN5flash19enable_sm80_to_sm89INS1_16FlashAttnFwdSm80INS1_25CollectiveMainloopFwdSm80ILi4ELi1ELb0EN4cute5tupleIJNS5_1CILi128EEENS7_ILi112EEENS7_ILi64EEEEEELi64ENS_10bfloat16_tEfNS_4arch4Sm80ELb0ELb0ELb1ELb0ELb1ELb0ELb1ELb0EEENS1_21CollectiveEpilogueFwdINS6_IJS8_SA_S9_EEENS6_IJNS7_ILi1EEESI_SI_EEESC_SE_Li128ELb0ELb1ELb0ELb0EEENS1_19SingleTileSchedulerILb0ELb0ELb1ELi128EEEEEEEEEvNT_6ParamsE,"aw",@nobits
	.sectionflags	@""
	.align	16


//--------------------- .nv.global                --------------------------
	.section	.nv.global,"aw",@nobits
.nv.global:
	.type		_ZN79_INTERNAL_eedeaa7d_43_flash_fwd_hdim64_bf16_paged_softcap_sm80_cu_c784774a_33654cute1_E,@object
	.size		_ZN79_INTERNAL_eedeaa7d_43_flash_fwd_hdim64_bf16_paged_softcap_sm80_cu_c784774a_33654cute1_E,(_ZN79_INTERNAL_eedeaa7d_43_flash_fwd_hdim64_bf16_paged_softcap_sm80_cu_c784774a_33654cuda3std3__45__cpo6cbeginE - _ZN79_INTERNAL_eedeaa7d_43_flash_fwd_hdim64_bf16_paged_softcap_sm80_cu_c784774a_33654cute1_E)
_ZN79_INTERNAL_eedeaa7d_43_flash_fwd_hdim64_bf16_paged_softcap_sm80_cu_c784774a_33654cute1_E:
	.zero		1
	.type		_ZN79_INTERNAL_eedeaa7d_43_flash_fwd_hdim64_bf16_paged_softcap_sm80_cu_c784774a_33654cuda3std3__45__cpo6cbeginE,@object
	.size		_ZN79_INTERNAL_eedeaa7d_43_flash_fwd_hdim64_bf16_paged_softcap_sm80_cu_c784774a_33654cuda3std3__45__cpo6cbeginE,(_ZN79_INTERNAL_eedeaa7d_43_flash_fwd_hdim64_bf16_paged_softcap_sm80_cu_c784774a_33654cuda3std3__48in_placeE - _ZN79_INTERNAL_eedeaa7d_43_flash_fwd_hdim64_bf16_paged_softcap_sm80_cu_c784774a_33654cuda3std3__45__cpo6cbeginE)
_ZN79_INTERNAL_eedeaa7d_43_flash_fwd_hdim64_bf16_paged_softcap_sm80_cu_c784774a_33654cuda3std3__45__cpo6cbeginE:
	.zero		1
	.type		_ZN79_INTERNAL_eedeaa7d_43_flash_fwd_hdim64_bf16_paged_softcap_sm80_cu_c784774a_33654cuda3std3__48in_placeE,@object
	.size		_ZN79_INTERNAL_eedeaa7d_43_flash_fwd_hdim64_bf16_paged_softcap_sm80_cu_c784774a_33654cuda3std3__48in_placeE,(_ZN79_INTERNAL_eedeaa7d_43_flash_fwd_hdim64_bf16_paged_softcap_sm80_cu_c784774a_33654cuda3std6ranges3__45__cpo9iter_moveE - _ZN79_INTERNAL_eedeaa7d_43_flash_fwd_hdim64_bf16_paged_softcap_sm80_cu_c784774a_33654cuda3std3__48in_placeE)
_ZN79_INTERNAL_eedeaa7d_43_flash_fwd_hdim64_bf16_paged_softcap_sm80_cu_c784774a_33654cuda3std3__48in_placeE:
	.zero		1
	.type		_ZN79_INTERNAL_eedeaa7d_43_flash_fwd_hdim64_bf16_paged_softcap_sm80_cu_c784774a_33654cuda3std6ranges3__45__cpo9iter_moveE,@object
	.size		_ZN79_INTERNAL_eedeaa7d_43_flash_fwd_hdim64_bf16_paged_softcap_sm80_cu_c784774a_33654cuda3std6ranges3__45__cpo9iter_moveE,(_ZN79_INTERNAL_eedeaa7d_43_flash_fwd_hdim64_bf16_paged_softcap_sm80_cu_c784774a_33654cuda3std3__45__cpo5beginE - _ZN79_INTERNAL_eedeaa7d_43_flash_fwd_hdim64_bf16_paged_softcap_sm80_cu_c784774a_33654cuda3std6ranges3__45__cpo9iter_moveE)
_ZN79_INTERNAL_eedeaa7d_43_flash_fwd_hdim64_bf16_paged_softcap_sm80_cu_c784774a_33654cuda3std6ranges3__45__cpo9iter_moveE:
	.zero		1
	.type		_ZN79_INTERNAL_eedeaa7d_43_flash_fwd_hdim64_bf16_paged_softcap_sm80_cu_c784774a_33654cuda3std3__45__cpo5beginE,@object
	.size		_ZN79_INTERNAL_eedeaa7d_43_flash_fwd_hdim64_bf16_paged_softcap_sm80_cu_c784774a_33654cuda3std3__45__cpo5beginE,(_ZN79_INTERNAL_eedeaa7d_43_flash_fwd_hdim64_bf16_paged_softcap_sm80_cu_c784774a_33654cuda3std3__481_GLOBAL__N__eedeaa7d_43_flash_fwd_hdim64_bf16_paged_softcap_sm80_cu_c784774a_33656ignoreE - _ZN79_INTERNAL_eedeaa7d_43_flash_fwd_hdim64_bf16_paged_softcap_sm80_cu_c784774a_33654cuda3std3__45__cpo5beginE)
_ZN79_INTERNAL_eedeaa7d_43_flash_fwd_hdim64_bf16_paged_softcap_sm80_cu_c784774a_33654cuda3std3__45__cpo5beginE:
	.zero		1
	.type		_ZN79_INTERNAL_eedeaa7d_43_flash_fwd_hdim64_bf16_paged_softcap_sm80_cu_c784774a_33654cuda3std3__481_GLOBAL__N__eedeaa7d_43_flash_fwd_hdim64_bf16_paged_softcap_sm80_cu_c784774a_33656ignoreE,@object
	.size		_ZN79_INTERNAL_eedeaa7d_43_flash_fwd_hdim64_bf16_paged_softcap_sm80_cu_c784774a_33654cuda3std3__481_GLOBAL__N__eedeaa7d_43_flash_fwd_hdim64_bf16_paged_softcap_sm80_cu_c784774a_33656ignoreE,(_ZN79_INTERNAL_eedeaa7d_43_flash_fwd_hdim64_bf16_paged_softcap_sm80_cu_c784774a_33654cute7productE - _ZN79_INTERNAL_eedeaa7d_43_flash_fwd_hdim64_bf16_paged_softcap_sm80_cu_c784774a_33654cuda3std3__481_GLOBAL__N__eedeaa7d_43_flash_fwd_hdim64_bf16_paged_softcap_sm80_cu_c784774a_33656ignoreE)
_ZN79_INTERNAL_eedeaa7d_43_flash_fwd_hdim64_bf16_paged_softcap_sm80_cu_c784774a_33654cuda3std3__481_GLOBAL__N__eedeaa7d_43_flash_fwd_hdim64_bf16_paged_softcap_sm80_cu_c784774a_33656ignoreE:
	.zero		1
	.type		_ZN79_INTERNAL_eedeaa7d_43_flash_fwd_hdim64_bf16_paged_softcap_sm80_cu_c784774a_33654cute7productE,@object
	.size		_ZN79_INTERNAL_eedeaa7d_43_flash_fwd_hdim64_bf16_paged_softcap_sm80_cu_c784774a_33654cute7productE,(_ZN79_INTERNAL_eedeaa7d_43_flash_fwd_hdim64_bf16_paged_softcap_sm80_cu_c784774a_33654cuda3std3__45__cpo3endE - _ZN79_INTERNAL_eedeaa7d_43_flash_fwd_hdim64_bf16_paged_softcap_sm80_cu_c784774a_33654cute7productE)
_ZN79_INTERNAL_eedeaa7d_43_flash_fwd_hdim64_bf16_paged_softcap_sm80_cu_c784774a_33654cute7productE:
	.zero		1
	.type		_ZN79_INTERNAL_eedeaa7d_43_flash_fwd_hdim64_bf16_paged_softcap_sm80_cu_c784774a_33654cuda3std3__45__cpo3endE,@object
	.size		_ZN79_INTERNAL_eedeaa7d_43_flash_fwd_hdim64_bf16_paged_softcap_sm80_cu_c784774a_33654cuda3std3__45__cpo3endE,(_ZN79_INTERNAL_eedeaa7d_43_flash_fwd_hdim64_bf16_paged_softcap_sm80_cu_c784774a_33654cuda3std3__419piecewise_constructE - _ZN79_INTERNAL_eedeaa7d_43_flash_fwd_hdim64_bf16_paged_softcap_sm80_cu_c784774a_33654cuda3std3__45__cpo3endE)
_ZN79_INTERNAL_eedeaa7d_43_flash_fwd_hdim64_bf16_paged_softcap_sm80_cu_c784774a_33654cuda3std3__45__cpo3endE:
	.zero		1
	.type		_ZN79_INTERNAL_eedeaa7d_43_flash_fwd_hdim64_bf16_paged_softcap_sm80_cu_c784774a_33654cuda3std3__419piecewise_constructE,@object
	.size		_ZN79_INTERNAL_eedeaa7d_43_flash_fwd_hdim64_bf16_paged_softcap_sm80_cu_c784774a_33654cuda3std3__419piecewise_constructE,(_ZN79_INTERNAL_eedeaa7d_43_flash_fwd_hdim64_bf16_paged_softcap_sm80_cu_c784774a_33654cuda3std3__45__cpo4cendE - _ZN79_INTERNAL_eedeaa7d_43_flash_fwd_hdim64_bf16_paged_softcap_sm80_cu_c784774a_33654cuda3std3__419piecewise_constructE)
_ZN79_INTERNAL_eedeaa7d_43_flash_fwd_hdim64_bf16_paged_softcap_sm80_cu_c784774a_33654cuda3std3__419piecewise_constructE:
	.zero		1
	.type		_ZN79_INTERNAL_eedeaa7d_43_flash_fwd_hdim64_bf16_paged_softcap_sm80_cu_c784774a_33654cuda3std3__45__cpo4cendE,@object
	.size		_ZN79_INTERNAL_eedeaa7d_43_flash_fwd_hdim64_bf16_paged_softcap_sm80_cu_c784774a_33654cuda3std3__45__cpo4cendE,(_ZN79_INTERNAL_eedeaa7d_43_flash_fwd_hdim64_bf16_paged_softcap_sm80_cu_c784774a_33654cuda3std6ranges3__45__cpo4swapE - _ZN79_INTERNAL_eedeaa7d_43_flash_fwd_hdim64_bf16_paged_softcap_sm80_cu_c784774a_33654cuda3std3__45__cpo4cendE)
_ZN79_INTERNAL_eedeaa7d_43_flash_fwd_hdim64_bf16_paged_softcap_sm80_cu_c784774a_33654cuda3std3__45__cpo4cendE:
	.zero		1
	.type		_ZN79_INTERNAL_eedeaa7d_43_flash_fwd_hdim64_bf16_paged_softcap_sm80_cu_c784774a_33654cuda3std6ranges3__45__cpo4swapE,@object
	.size		_ZN79_INTERNAL_eedeaa7d_43_flash_fwd_hdim64_bf16_paged_softcap_sm80_cu_c784774a_33654cuda3std6ranges3__45__cpo4swapE,(.L_7 - _ZN79_INTERNAL_eedeaa7d_43_flash_fwd_hdim64_bf16_paged_softcap_sm80_cu_c784774a_33654cuda3std6ranges3__45__cpo4swapE)
_ZN79_INTERNAL_eedeaa7d_43_flash_fwd_hdim64_bf16_paged_softcap_sm80_cu_c784774a_33654cuda3std6ranges3__45__cpo4swapE:
	.zero		1
.L_7:


//--------------------- .nv.shared._ZN7cutlass13device_kernelIN5flash19enable_sm80_to_sm89INS1_16FlashAttnFwdSm80INS1_25CollectiveMainloopFwdSm80ILi4ELi1ELb0EN4cute5tupleIJNS5_1CILi128EEENS7_ILi112EEENS7_ILi64EEEEEELi64ENS_10bfloat16_tEfNS_4arch4Sm80ELb0ELb0ELb1ELb1ELb1ELb0ELb1ELb0EEENS1_21CollectiveEpilogueFwdINS6_IJS8_SA_S9_EEENS6_IJNS7_ILi1EEESI_SI_EEESC_SE_Li128ELb1ELb1ELb0ELb0EEENS1_19SingleTileSchedulerILb1ELb0ELb1ELi128EEEEEEEEEvNT_6ParamsE --------------------------
	.section	.nv.shared._ZN7cutlass13device_kernelIN5flash19enable_sm80_to_sm89INS1_16FlashAttnFwdSm80INS1_25CollectiveMainloopFwdSm80ILi4ELi1ELb0EN4cute5tupleIJNS5_1CILi128EEENS7_ILi112EEENS7_ILi64EEEEEELi64ENS_10bfloat16_tEfNS_4arch4Sm80ELb0ELb0ELb1ELb1ELb1ELb0ELb1ELb0EEENS1_21CollectiveEpilogueFwdINS6_IJS8_SA_S9_EEENS6_IJNS7_ILi1EEESI_SI_EEESC_SE_Li128ELb1ELb1ELb0ELb0EEENS1_19SingleTileSchedulerILb1ELb0ELb1ELi128EEEEEEEEEvNT_6ParamsE,"aw",@nobits
	.sectionflags	@""
	.align	16


//--------------------- .nv.shared._ZN7cutlass13device_kernelIN5flash19enable_sm80_to_sm89INS1_16FlashAttnFwdSm80INS1_25CollectiveMainloopFwdSm80ILi4ELi1ELb0EN4cute5tupleIJNS5_1CILi128EEENS7_ILi112EEENS7_ILi64EEEEEELi64ENS_10bfloat16_tEfNS_4arch4Sm80ELb0ELb0ELb1ELb1ELb1ELb1ELb1ELb0EEENS1_21CollectiveEpilogueFwdINS6_IJS8_SA_S9_EEENS6_IJNS7_ILi1EEESI_SI_EEESC_SE_Li128ELb1ELb1ELb0ELb0EEENS1_19SingleTileSchedulerILb1ELb0ELb1ELi128EEEEEEEEEvNT_6ParamsE --------------------------
	.section	.nv.shared._ZN7cutlass13device_kernelIN5flash19enable_sm80_to_sm89INS1_16FlashAttnFwdSm80INS1_25CollectiveMainloopFwdSm80ILi4ELi1ELb0EN4cute5tupleIJNS5_1CILi128EEENS7_ILi112EEENS7_ILi64EEEEEELi64ENS_10bfloat16_tEfNS_4arch4Sm80ELb0ELb0ELb1ELb1ELb1ELb1ELb1ELb0EEENS1_21CollectiveEpilogueFwdINS6_IJS8_SA_S9_EEENS6_IJNS7_ILi1EEESI_SI_EEESC_SE_Li128ELb1ELb1ELb0ELb0EEENS1_19SingleTileSchedulerILb1ELb0ELb1ELi128EEEEEEEEEvNT_6ParamsE,"aw",@nobits
	.sectionflags	@""
	.align	16


//--------------------- .nv.shared._ZN7cutlass13device_kernelIN5flash19enable_sm80_to_sm89INS1_16FlashAttnFwdSm80INS1_25CollectiveMainloopFwdSm80ILi4ELi1ELb0EN4cute5tupleIJNS5_1CILi128EEENS7_ILi96EEENS7_ILi64EEEEEELi64ENS_10bfloat16_tEfNS_4arch4Sm80ELb0ELb1ELb1ELb0ELb1ELb0ELb1ELb0EEENS1_21CollectiveEpilogueFwdINS6_IJS8_SA_S9_EEENS6_IJNS7_ILi1EEESI_SI_EEESC_SE_Li128ELb0ELb1ELb0ELb0EEENS1_19SingleTileSchedulerILb0ELb0ELb1ELi128EEEEEEEEEvNT_6ParamsE --------------------------
	.section	.nv.shared._ZN7cutlass13device_kernelIN5flash19enable_sm80_to_sm89INS1_16FlashAttnFwdSm80INS1_25CollectiveMainloopFwdSm80ILi4ELi1ELb0EN4cute5tupleIJNS5_1CILi128EEENS7_ILi96EEENS7_ILi64EEEEEELi64ENS_10bfloat16_tEfNS_4arch4Sm80ELb0ELb1ELb1ELb0ELb1ELb0ELb1ELb0EEENS1_21CollectiveEpilogueFwdINS6_IJS8_SA_S9_EEENS6_IJNS7_ILi1EEESI_SI_EEESC_SE_Li128ELb0ELb1ELb0ELb0EEENS1_19SingleTileSchedulerILb0ELb0ELb1ELi128EEEEEEEEEvNT_6ParamsE,"aw",@nobits
	.sectionflags	@""
	.align	16


//--------------------- .nv.shared._ZN7cutlass13device_kernelIN5flash19enable_sm80_to_sm89INS1_16FlashAttnFwdSm80INS1_25CollectiveMainloopFwdSm80ILi4ELi1ELb0EN4cute5tupleIJNS5_1CILi128EEENS7_ILi96EEENS7_ILi64EEEEEELi64ENS_10bfloat16_tEfNS_4arch4Sm80ELb0ELb1ELb1ELb1ELb1ELb0ELb1ELb0EEENS1_21CollectiveEpilogueFwdINS6_IJS8_SA_S9_EEENS6_IJNS7_ILi1EEESI_SI_EEESC_SE_Li128ELb1ELb1ELb0ELb0EEENS1_19SingleTileSchedulerILb1ELb0ELb1ELi128EEEEEEEEEvNT_6ParamsE --------------------------
	.section	.nv.shared._ZN7cutlass13device_kernelIN5flash19enable_sm80_to_sm89INS1_16FlashAttnFwdSm80INS1_25CollectiveMainloopFwdSm80ILi4ELi1ELb0EN4cute5tupleIJNS5_1CILi128EEENS7_ILi96EEENS7_ILi64EEEEEELi64ENS_10bfloat16_tEfNS_4arch4Sm80ELb0ELb1ELb1ELb1ELb1ELb0ELb1ELb0EEENS1_21CollectiveEpilogueFwdINS6_IJS8_SA_S9_EEENS6_IJNS7_ILi1EEESI_SI_EEESC_SE_Li128ELb1ELb1ELb0ELb0EEENS1_19SingleTileSchedulerILb1ELb0ELb1ELi128EEEEEEEEEvNT_6ParamsE,"aw",@nobits
	.sectionflags	@""
	.align	16


//--------------------- .nv.shared._ZN7cutlass13device_kernelIN5flash19enable_sm80_to_sm89INS1_16FlashAttnFwdSm80INS1_25CollectiveMainloopFwdSm80ILi4ELi1ELb0EN4cute5tupleIJNS5_1CILi128EEENS7_ILi96EEENS7_ILi64EEEEEELi64ENS_10bfloat16_tEfNS_4arch4Sm80ELb0ELb1ELb1ELb1ELb1ELb1ELb1ELb0EEENS1_21CollectiveEpilogueFwdINS6_IJS8_SA_S9_EEENS6_IJNS7_ILi1EEESI_SI_EEESC_SE_Li128ELb1ELb1ELb0ELb0EEENS1_19SingleTileSchedulerILb1ELb0ELb1ELi128EEEEEEEEEvNT_6ParamsE --------------------------
	.section	.nv.shared._ZN7cutlass13device_kernelIN5flash19enable_sm80_to_sm89INS1_16FlashAttnFwdSm80INS1_25CollectiveMainloopFwdSm80ILi4ELi1ELb0EN4cute5tupleIJNS5_1CILi128EEENS7_ILi96EEENS7_ILi64EEEEEELi64ENS_10bfloat16_tEfNS_4arch4Sm80ELb0ELb1ELb1ELb1ELb1ELb1ELb1ELb0EEENS1_21CollectiveEpilogueFwdINS6_IJS8_SA_S9_EEENS6_IJNS7_ILi1EEESI_SI_EEESC_SE_Li128ELb1ELb1ELb0ELb0EEENS1_19SingleTileSchedulerILb1ELb0ELb1ELi128EEEEEEEEEvNT_6ParamsE,"aw",@nobits
	.sectionflags	@""
	.align	16


//--------------------- .nv.shared._ZN7cutlass13device_kernelIN5flash19enable_sm80_to_sm89INS1_16FlashAttnFwdSm80INS1_25CollectiveMainloopFwdSm80ILi4ELi1ELb0EN4cute5tupleIJNS5_1CILi128EEENS7_ILi112EEENS7_ILi64EEEEEELi64ENS_10bfloat16_tEfNS_4arch4Sm80ELb1ELb0ELb1ELb0ELb1ELb0ELb1ELb0EEENS1_21CollectiveEpilogueFwdINS6_IJS8_SA_S9_EEENS6_IJNS7_ILi1EEESI_SI_EEESC_SE_Li128ELb0ELb1ELb0ELb0EEENS1_30DynamicPersistentTileSchedulerILi128ELi128ELb0ELb1ELb0EEEEEEEEEvNT_6ParamsE --------------------------
	.section	.nv.shared._ZN7cutlass13device_kernelIN5flash19enable_sm80_to_sm89INS1_16FlashAttnFwdSm80INS1_25CollectiveMainloopFwdSm80ILi4ELi1ELb0EN4cute5tupleIJNS5_1CILi128EEENS7_ILi112EEENS7_ILi64EEEEEELi64ENS_10bfloat16_tEfNS_4arch4Sm80ELb1ELb0ELb1ELb0ELb1ELb0ELb1ELb0EEENS1_21CollectiveEpilogueFwdINS6_IJS8_SA_S9_EEENS6_IJNS7_ILi1EEESI_SI_EEESC_SE_Li128ELb0ELb1ELb0ELb0EEENS1_30DynamicPersistentTileSchedulerILi128ELi128ELb0ELb1ELb0EEEEEEEEEvNT_6ParamsE,"aw",@nobits
	.sectionflags	@""
	.align	16


//--------------------- .nv.shared._ZN7cutlass13device_kernelIN5flash19enable_sm80_to_sm89INS1_16FlashAttnFwdSm80INS1_25CollectiveMainloopFwdSm80ILi4ELi1ELb0EN4cute5tupleIJNS5_1CILi128EEENS7_ILi112EEENS7_ILi64EEEEEELi64ENS_10bfloat16_tEfNS_4arch4Sm80ELb1ELb0ELb1ELb1ELb1ELb0ELb1ELb0EEENS1_21CollectiveEpilogueFwdINS6_IJS8_SA_S9_EEENS6_IJNS7_ILi1EEESI_SI_EEESC_SE_Li128ELb1ELb1ELb0ELb0EEENS1_19SingleTileSchedulerILb1ELb0ELb1ELi128EEEEEEEEEvNT_6ParamsE --------------------------
	.section	.nv.shared._ZN7cutlass13device_kernelIN5flash19enable_sm80_to_sm89INS1_16FlashAttnFwdSm80INS1_25CollectiveMainloopFwdSm80ILi4ELi1ELb0EN4cute5tupleIJNS5_1CILi128EEENS7_ILi112EEENS7_ILi64EEEEEELi64ENS_10bfloat16_tEfNS_4arch4Sm80ELb1ELb0ELb1ELb1ELb1ELb0ELb1ELb0EEENS1_21CollectiveEpilogueFwdINS6_IJS8_SA_S9_EEENS6_IJNS7_ILi1EEESI_SI_EEESC_SE_Li128ELb1ELb1ELb0ELb0EEENS1_19SingleTileSchedulerILb1ELb0ELb1ELi128EEEEEEEEEvNT_6ParamsE,"aw",@nobits
	.sectionflags	@""
	.align	16


//--------------------- .nv.shared._ZN7cutlass13device_kernelIN5flash19enable_sm80_to_sm89INS1_16FlashAttnFwdSm80INS1_25CollectiveMainloopFwdSm80ILi4ELi1ELb0EN4cute5tupleIJNS5_1CILi128EEENS7_ILi112EEENS7_ILi64EEEEEELi64ENS_10bfloat16_tEfNS_4arch4Sm80ELb1ELb0ELb1ELb1ELb1ELb1ELb1ELb0EEENS1_21CollectiveEpilogueFwdINS6_IJS8_SA_S9_EEENS6_IJNS7_ILi1EEESI_SI_EEESC_SE_Li128ELb1ELb1ELb0ELb0EEENS1_19SingleTileSchedulerILb1ELb0ELb1ELi128EEEEEEEEEvNT_6ParamsE --------------------------
	.section	.nv.shared._ZN7cutlass13device_kernelIN5flash19enable_sm80_to_sm89INS1_16FlashAttnFwdSm80INS1_25CollectiveMainloopFwdSm80ILi4ELi1ELb0EN4cute5tupleIJNS5_1CILi128EEENS7_ILi112EEENS7_ILi64EEEEEELi64ENS_10bfloat16_tEfNS_4arch4Sm80ELb1ELb0ELb1ELb1ELb1ELb1ELb1ELb0EEENS1_21CollectiveEpilogueFwdINS6_IJS8_SA_S9_EEENS6_IJNS7_ILi1EEESI_SI_EEESC_SE_Li128ELb1ELb1ELb0ELb0EEENS1_19SingleTileSchedulerILb1ELb0ELb1ELi128EEEEEEEEEvNT_6ParamsE,"aw",@nobits
	.sectionflags	@""
	.align	16
